/*
 * SPDX-FileCopyrightText: Copyright (c) 2025 NVIDIA CORPORATION & AFFILIATES. All rights reserved.
 * SPDX-License-Identifier: BSD-3-Clause
 */

#include "group_norm_nhwc_bwd_one_pass_kernel.cuh"
#include "group_norm_nhwc_fwd_one_pass_kernel.cuh"
#include "macros.h"

GN_FWD_BWD_ONE_PASS_DEFINITION(/* CHANNELS_PER_GROUP */ 40, /* THREADS_PER_BLOCK */ 640)


// ===== COMPILED SASS (sm_100a) =====

	.target	sm_100a

	.elftype	@"ET_EXEC"


//--------------------- .note.nv.tkinfo           --------------------------
	.section	.note.nv.tkinfo,"",@"SHT_NOTE"
	.sectionflags	@"SHF_NOTE_NV_TKINFO"
	.tkinfo
        /*0018*/ 	.word	0x00000002
        /*0030*/ 	.string	""
        /*0030*/ 	.string	"ptxas"
        /*0030*/ 	.string	"Cuda compilation tools, release 13.0, V13.0.88"
        /*0030*/ 	.string	"Build cuda_13.0.r13.0/compiler.36424714_0"
        /*0030*/ 	.string	"-arch sm_100a -m 64 "



//--------------------- .note.nv.cuinfo           --------------------------
	.section	.note.nv.cuinfo,"",@"SHT_NOTE"
	.sectionflags	@"SHF_NOTE_NV_CUINFO"
        /*0018*/ 	.short	0x0002
        /*001a*/ 	.short	0x0064
        /*001c*/ 	.short	0x0082
	.zero		2


//--------------------- .nv.info                  --------------------------
	.section	.nv.info,"",@"SHT_CUDA_INFO"
	.align	4


	//----- nvinfo : EIATTR_REGCOUNT
	.align		4
        /*0000*/ 	.byte	0x04, 0x2f
        /*0002*/ 	.short	(.L_41 - .L_40)
	.align		4
.L_40:
        /*0004*/ 	.word	index@(_Z35group_norm_nhwc_fwd_one_pass_kernelI11Fp32IOFp16WLi512ELi40ELi640EEv26Group_norm_nhwc_fwd_params)
        /*0008*/ 	.word	0x00000056


	//----- nvinfo : EIATTR_FRAME_SIZE
	.align		4
.L_41:
        /*000c*/ 	.byte	0x04, 0x11
        /*000e*/ 	.short	(.L_43 - .L_42)
	.align		4
.L_42:
        /*0010*/ 	.word	index@(_Z35group_norm_nhwc_fwd_one_pass_kernelI11Fp32IOFp16WLi512ELi40ELi640EEv26Group_norm_nhwc_fwd_params)
        /*0014*/ 	.word	0x00000000


	//----- nvinfo : EIATTR_REGCOUNT
	.align		4
.L_43:
        /*0018*/ 	.byte	0x04, 0x2f
        /*001a*/ 	.short	(.L_45 - .L_44)
	.align		4
.L_44:
        /*001c*/ 	.word	index@(_Z35group_norm_nhwc_fwd_one_pass_kernelI11Fp32IOFp16WLi256ELi40ELi640EEv26Group_norm_nhwc_fwd_params)
        /*0020*/ 	.word	0x00000030


	//----- nvinfo : EIATTR_FRAME_SIZE
	.align		4
.L_45:
        /*0024*/ 	.byte	0x04, 0x11
        /*0026*/ 	.short	(.L_47 - .L_46)
	.align		4
.L_46:
        /*0028*/ 	.word	index@(_Z35group_norm_nhwc_fwd_one_pass_kernelI11Fp32IOFp16WLi256ELi40ELi640EEv26Group_norm_nhwc_fwd_params)
        /*002c*/ 	.word	0x00000000


	//----- nvinfo : EIATTR_REGCOUNT
	.align		4
.L_47:
        /*0030*/ 	.byte	0x04, 0x2f
        /*0032*/ 	.short	(.L_49 - .L_48)
	.align		4
.L_48:
        /*0034*/ 	.word	index@(_Z35group_norm_nhwc_fwd_one_pass_kernelI11Fp32IOFp16WLi128ELi40ELi640EEv26Group_norm_nhwc_fwd_params)
        /*0038*/ 	.word	0x0000002a


	//----- nvinfo : EIATTR_FRAME_SIZE
	.align		4
.L_49:
        /*003c*/ 	.byte	0x04, 0x11
        /*003e*/ 	.short	(.L_51 - .L_50)
	.align		4
.L_50:
        /*0040*/ 	.word	index@(_Z35group_norm_nhwc_fwd_one_pass_kernelI11Fp32IOFp16WLi128ELi40ELi640EEv26Group_norm_nhwc_fwd_params)
        /*0044*/ 	.word	0x00000000


	//----- nvinfo : EIATTR_REGCOUNT
	.align		4
.L_51:
        /*0048*/ 	.byte	0x04, 0x2f
        /*004a*/ 	.short	(.L_53 - .L_52)
	.align		4
.L_52:
        /*004c*/ 	.word	index@(_Z35group_norm_nhwc_fwd_one_pass_kernelI11Fp32IOFp16WLi64ELi40ELi640EEv26Group_norm_nhwc_fwd_params)
        /*0050*/ 	.word	0x00000020


	//----- nvinfo : EIATTR_FRAME_SIZE
	.align		4
.L_53:
        /*0054*/ 	.byte	0x04, 0x11
        /*0056*/ 	.short	(.L_55 - .L_54)
	.align		4
.L_54:
        /*0058*/ 	.word	index@(_Z35group_norm_nhwc_fwd_one_pass_kernelI11Fp32IOFp16WLi64ELi40ELi640EEv26Group_norm_nhwc_fwd_params)
        /*005c*/ 	.word	0x00000000


	//----- nvinfo : EIATTR_REGCOUNT
	.align		4
.L_55:
        /*0060*/ 	.byte	0x04, 0x2f
        /*0062*/ 	.short	(.L_57 - .L_56)
	.align		4
.L_56:
        /*0064*/ 	.word	index@(_Z35group_norm_nhwc_fwd_one_pass_kernelI11Fp32IOBf16WLi512ELi40ELi640EEv26Group_norm_nhwc_fwd_params)
        /*0068*/ 	.word	0x00000056


	//----- nvinfo : EIATTR_FRAME_SIZE
	.align		4
.L_57:
        /*006c*/ 	.byte	0x04, 0x11
        /*006e*/ 	.short	(.L_59 - .L_58)
	.align		4
.L_58:
        /*0070*/ 	.word	index@(_Z35group_norm_nhwc_fwd_one_pass_kernelI11Fp32IOBf16WLi512ELi40ELi640EEv26Group_norm_nhwc_fwd_params)
        /*0074*/ 	.word	0x00000000


	//----- nvinfo : EIATTR_REGCOUNT
	.align		4
.L_59:
        /*0078*/ 	.byte	0x04, 0x2f
        /*007a*/ 	.short	(.L_61 - .L_60)
	.align		4
.L_60:
        /*007c*/ 	.word	index@(_Z35group_norm_nhwc_fwd_one_pass_kernelI11Fp32IOBf16WLi256ELi40ELi640EEv26Group_norm_nhwc_fwd_params)
        /*0080*/ 	.word	0x00000030


	//----- nvinfo : EIATTR_FRAME_SIZE
	.align		4
.L_61:
        /*0084*/ 	.byte	0x04, 0x11
        /*0086*/ 	.short	(.L_63 - .L_62)
	.align		4
.L_62:
        /*0088*/ 	.word	index@(_Z35group_norm_nhwc_fwd_one_pass_kernelI11Fp32IOBf16WLi256ELi40ELi640EEv26Group_norm_nhwc_fwd_params)
        /*008c*/ 	.word	0x00000000


	//----- nvinfo : EIATTR_REGCOUNT
	.align		4
.L_63:
        /*0090*/ 	.byte	0x04, 0x2f
        /*0092*/ 	.short	(.L_65 - .L_64)
	.align		4
.L_64:
        /*0094*/ 	.word	index@(_Z35group_norm_nhwc_fwd_one_pass_kernelI11Fp32IOBf16WLi128ELi40ELi640EEv26Group_norm_nhwc_fwd_params)
        /*0098*/ 	.word	0x0000002a


	//----- nvinfo : EIATTR_FRAME_SIZE
	.align		4
.L_65:
        /*009c*/ 	.byte	0x04, 0x11
        /*009e*/ 	.short	(.L_67 - .L_66)
	.align		4
.L_66:
        /*00a0*/ 	.word	index@(_Z35group_norm_nhwc_fwd_one_pass_kernelI11Fp32IOBf16WLi128ELi40ELi640EEv26Group_norm_nhwc_fwd_params)
        /*00a4*/ 	.word	0x00000000


	//----- nvinfo : EIATTR_REGCOUNT
	.align		4
.L_67:
        /*00a8*/ 	.byte	0x04, 0x2f
        /*00aa*/ 	.short	(.L_69 - .L_68)
	.align		4
.L_68:
        /*00ac*/ 	.word	index@(_Z35group_norm_nhwc_fwd_one_pass_kernelI11Fp32IOBf16WLi64ELi40ELi640EEv26Group_norm_nhwc_fwd_params)
        /*00b0*/ 	.word	0x00000020


	//----- nvinfo : EIATTR_FRAME_SIZE
	.align		4
.L_69:
        /*00b4*/ 	.byte	0x04, 0x11
        /*00b6*/ 	.short	(.L_71 - .L_70)
	.align		4
.L_70:
        /*00b8*/ 	.word	index@(_Z35group_norm_nhwc_fwd_one_pass_kernelI11Fp32IOBf16WLi64ELi40ELi640EEv26Group_norm_nhwc_fwd_params)
        /*00bc*/ 	.word	0x00000000


	//----- nvinfo : EIATTR_REGCOUNT
	.align		4
.L_71:
        /*00c0*/ 	.byte	0x04, 0x2f
        /*00c2*/ 	.short	(.L_73 - .L_72)
	.align		4
.L_72:
        /*00c4*/ 	.word	index@(_Z35group_norm_nhwc_fwd_one_pass_kernelI11Fp32IOFp32WLi512ELi40ELi640EEv26Group_norm_nhwc_fwd_params)
        /*00c8*/ 	.word	0x00000056


	//----- nvinfo : EIATTR_FRAME_SIZE
	.align		4
.L_73:
        /*00cc*/ 	.byte	0x04, 0x11
        /*00ce*/ 	.short	(.L_75 - .L_74)
	.align		4
.L_74:
        /*00d0*/ 	.word	index@(_Z35group_norm_nhwc_fwd_one_pass_kernelI11Fp32IOFp32WLi512ELi40ELi640EEv26Group_norm_nhwc_fwd_params)
        /*00d4*/ 	.word	0x00000000


	//----- nvinfo : EIATTR_REGCOUNT
	.align		4
.L_75:
        /*00d8*/ 	.byte	0x04, 0x2f
        /*00da*/ 	.short	(.L_77 - .L_76)
	.align		4
.L_76:
        /*00dc*/ 	.word	index@(_Z35group_norm_nhwc_fwd_one_pass_kernelI11Fp32IOFp32WLi256ELi40ELi640EEv26Group_norm_nhwc_fwd_params)
        /*00e0*/ 	.word	0x00000030


	//----- nvinfo : EIATTR_FRAME_SIZE
	.align		4
.L_77:
        /*00e4*/ 	.byte	0x04, 0x11
        /*00e6*/ 	.short	(.L_79 - .L_78)
	.align		4
.L_78:
        /*00e8*/ 	.word	index@(_Z35group_norm_nhwc_fwd_one_pass_kernelI11Fp32IOFp32WLi256ELi40ELi640EEv26Group_norm_nhwc_fwd_params)
        /*00ec*/ 	.word	0x00000000


	//----- nvinfo : EIATTR_REGCOUNT
	.align		4
.L_79:
        /*00f0*/ 	.byte	0x04, 0x2f
        /*00f2*/ 	.short	(.L_81 - .L_80)
	.align		4
.L_80:
        /*00f4*/ 	.word	index@(_Z35group_norm_nhwc_fwd_one_pass_kernelI11Fp32IOFp32WLi128ELi40ELi640EEv26Group_norm_nhwc_fwd_params)
        /*00f8*/ 	.word	0x00000020


	//----- nvinfo : EIATTR_FRAME_SIZE
	.align		4
.L_81:
        /*00fc*/ 	.byte	0x04, 0x11
        /*00fe*/ 	.short	(.L_83 - .L_82)
	.align		4
.L_82:
        /*0100*/ 	.word	index@(_Z35group_norm_nhwc_fwd_one_pass_kernelI11Fp32IOFp32WLi128ELi40ELi640EEv26Group_norm_nhwc_fwd_params)
        /*0104*/ 	.word	0x00000000


	//----- nvinfo : EIATTR_REGCOUNT
	.align		4
.L_83:
        /*0108*/ 	.byte	0x04, 0x2f
        /*010a*/ 	.short	(.L_85 - .L_84)
	.align		4
.L_84:
        /*010c*/ 	.word	index@(_Z35group_norm_nhwc_fwd_one_pass_kernelI11Fp32IOFp32WLi64ELi40ELi640EEv26Group_norm_nhwc_fwd_params)
        /*0110*/ 	.word	0x00000020


	//----- nvinfo : EIATTR_FRAME_SIZE
	.align		4
.L_85:
        /*0114*/ 	.byte	0x04, 0x11
        /*0116*/ 	.short	(.L_87 - .L_86)
	.align		4
.L_86:
        /*0118*/ 	.word	index@(_Z35group_norm_nhwc_fwd_one_pass_kernelI11Fp32IOFp32WLi64ELi40ELi640EEv26Group_norm_nhwc_fwd_params)
        /*011c*/ 	.word	0x00000000


	//----- nvinfo : EIATTR_REGCOUNT
	.align		4
.L_87:
        /*0120*/ 	.byte	0x04, 0x2f
        /*0122*/ 	.short	(.L_89 - .L_88)
	.align		4
.L_88:
        /*0124*/ 	.word	index@(_Z35group_norm_nhwc_fwd_one_pass_kernelI11Fp16IOFp16WLi512ELi40ELi640EEv26Group_norm_nhwc_fwd_params)
        /*0128*/ 	.word	0x00000058


	//----- nvinfo : EIATTR_FRAME_SIZE
	.align		4
.L_89:
        /*012c*/ 	.byte	0x04, 0x11
        /*012e*/ 	.short	(.L_91 - .L_90)
	.align		4
.L_90:
        /*0130*/ 	.word	index@(_Z35group_norm_nhwc_fwd_one_pass_kernelI11Fp16IOFp16WLi512ELi40ELi640EEv26Group_norm_nhwc_fwd_params)
        /*0134*/ 	.word	0x00000000


	//----- nvinfo : EIATTR_REGCOUNT
	.align		4
.L_91:
        /*0138*/ 	.byte	0x04, 0x2f
        /*013a*/ 	.short	(.L_93 - .L_92)
	.align		4
.L_92:
        /*013c*/ 	.word	index@(_Z35group_norm_nhwc_fwd_one_pass_kernelI11Fp16IOFp16WLi256ELi40ELi640EEv26Group_norm_nhwc_fwd_params)
        /*0140*/ 	.word	0x00000030


	//----- nvinfo : EIATTR_FRAME_SIZE
	.align		4
.L_93:
        /*0144*/ 	.byte	0x04, 0x11
        /*0146*/ 	.short	(.L_95 - .L_94)
	.align		4
.L_94:
        /*0148*/ 	.word	index@(_Z35group_norm_nhwc_fwd_one_pass_kernelI11Fp16IOFp16WLi256ELi40ELi640EEv26Group_norm_nhwc_fwd_params)
        /*014c*/ 	.word	0x00000000


	//----- nvinfo : EIATTR_REGCOUNT
	.align		4
.L_95:
        /*0150*/ 	.byte	0x04, 0x2f
        /*0152*/ 	.short	(.L_97 - .L_96)
	.align		4
.L_96:
        /*0154*/ 	.word	index@(_Z35group_norm_nhwc_fwd_one_pass_kernelI11Fp16IOFp16WLi128ELi40ELi640EEv26Group_norm_nhwc_fwd_params)
        /*0158*/ 	.word	0x00000020


	//----- nvinfo : EIATTR_FRAME_SIZE
	.align		4
.L_97:
        /*015c*/ 	.byte	0x04, 0x11
        /*015e*/ 	.short	(.L_99 - .L_98)
	.align		4
.L_98:
        /*0160*/ 	.word	index@(_Z35group_norm_nhwc_fwd_one_pass_kernelI11Fp16IOFp16WLi128ELi40ELi640EEv26Group_norm_nhwc_fwd_params)
        /*0164*/ 	.word	0x00000000


	//----- nvinfo : EIATTR_REGCOUNT
	.align		4
.L_99:
        /*0168*/ 	.byte	0x04, 0x2f
        /*016a*/ 	.short	(.L_101 - .L_100)
	.align		4
.L_100:
        /*016c*/ 	.word	index@(_Z35group_norm_nhwc_fwd_one_pass_kernelI11Fp16IOFp16WLi64ELi40ELi640EEv26Group_norm_nhwc_fwd_params)
        /*0170*/ 	.word	0x00000020


	//----- nvinfo : EIATTR_FRAME_SIZE
	.align		4
.L_101:
        /*0174*/ 	.byte	0x04, 0x11
        /*0176*/ 	.short	(.L_103 - .L_102)
	.align		4
.L_102:
        /*0178*/ 	.word	index@(_Z35group_norm_nhwc_fwd_one_pass_kernelI11Fp16IOFp16WLi64ELi40ELi640EEv26Group_norm_nhwc_fwd_params)
        /*017c*/ 	.word	0x00000000


	//----- nvinfo : EIATTR_REGCOUNT
	.align		4
.L_103:
        /*0180*/ 	.byte	0x04, 0x2f
        /*0182*/ 	.short	(.L_105 - .L_104)
	.align		4
.L_104:
        /*0184*/ 	.word	index@(_Z35group_norm_nhwc_fwd_one_pass_kernelI11Fp16IOBf16WLi512ELi40ELi640EEv26Group_norm_nhwc_fwd_params)
        /*0188*/ 	.word	0x00000058


	//----- nvinfo : EIATTR_FRAME_SIZE
	.align		4
.L_105:
        /*018c*/ 	.byte	0x04, 0x11
        /*018e*/ 	.short	(.L_107 - .L_106)
	.align		4
.L_106:
        /*0190*/ 	.word	index@(_Z35group_norm_nhwc_fwd_one_pass_kernelI11Fp16IOBf16WLi512ELi40ELi640EEv26Group_norm_nhwc_fwd_params)
        /*0194*/ 	.word	0x00000000


	//----- nvinfo : EIATTR_REGCOUNT
	.align		4
.L_107:
        /*0198*/ 	.byte	0x04, 0x2f
        /*019a*/ 	.short	(.L_109 - .L_108)
	.align		4
.L_108:
        /*019c*/ 	.word	index@(_Z35group_norm_nhwc_fwd_one_pass_kernelI11Fp16IOBf16WLi256ELi40ELi640EEv26Group_norm_nhwc_fwd_params)
        /*01a0*/ 	.word	0x00000030


	//----- nvinfo : EIATTR_FRAME_SIZE
	.align		4
.L_109:
        /*01a4*/ 	.byte	0x04, 0x11
        /*01a6*/ 	.short	(.L_111 - .L_110)
	.align		4
.L_110:
        /*01a8*/ 	.word	index@(_Z35group_norm_nhwc_fwd_one_pass_kernelI11Fp16IOBf16WLi256ELi40ELi640EEv26Group_norm_nhwc_fwd_params)
        /*01ac*/ 	.word	0x00000000


	//----- nvinfo : EIATTR_REGCOUNT
	.align		4
.L_111:
        /*01b0*/ 	.byte	0x04, 0x2f
        /*01b2*/ 	.short	(.L_113 - .L_112)
	.align		4
.L_112:
        /*01b4*/ 	.word	index@(_Z35group_norm_nhwc_fwd_one_pass_kernelI11Fp16IOBf16WLi128ELi40ELi640EEv26Group_norm_nhwc_fwd_params)
        /*01b8*/ 	.word	0x00000020


	//----- nvinfo : EIATTR_FRAME_SIZE
	.align		4
.L_113:
        /*01bc*/ 	.byte	0x04, 0x11
        /*01be*/ 	.short	(.L_115 - .L_114)
	.align		4
.L_114:
        /*01c0*/ 	.word	index@(_Z35group_norm_nhwc_fwd_one_pass_kernelI11Fp16IOBf16WLi128ELi40ELi640EEv26Group_norm_nhwc_fwd_params)
        /*01c4*/ 	.word	0x00000000


	//----- nvinfo : EIATTR_REGCOUNT
	.align		4
.L_115:
        /*01c8*/ 	.byte	0x04, 0x2f
        /*01ca*/ 	.short	(.L_117 - .L_116)
	.align		4
.L_116:
        /*01cc*/ 	.word	index@(_Z35group_norm_nhwc_fwd_one_pass_kernelI11Fp16IOBf16WLi64ELi40ELi640EEv26Group_norm_nhwc_fwd_params)
        /*01d0*/ 	.word	0x00000020


	//----- nvinfo : EIATTR_FRAME_SIZE
	.align		4
.L_117:
        /*01d4*/ 	.byte	0x04, 0x11
        /*01d6*/ 	.short	(.L_119 - .L_118)
	.align		4
.L_118:
        /*01d8*/ 	.word	index@(_Z35group_norm_nhwc_fwd_one_pass_kernelI11Fp16IOBf16WLi64ELi40ELi640EEv26Group_norm_nhwc_fwd_params)
        /*01dc*/ 	.word	0x00000000


	//----- nvinfo : EIATTR_REGCOUNT
	.align		4
.L_119:
        /*01e0*/ 	.byte	0x04, 0x2f
        /*01e2*/ 	.short	(.L_121 - .L_120)
	.align		4
.L_120:
        /*01e4*/ 	.word	index@(_Z35group_norm_nhwc_fwd_one_pass_kernelI11Fp16IOFp32WLi512ELi40ELi640EEv26Group_norm_nhwc_fwd_params)
        /*01e8*/ 	.word	0x00000058


	//----- nvinfo : EIATTR_FRAME_SIZE
	.align		4
.L_121:
        /*01ec*/ 	.byte	0x04, 0x11
        /*01ee*/ 	.short	(.L_123 - .L_122)
	.align		4
.L_122:
        /*01f0*/ 	.word	index@(_Z35group_norm_nhwc_fwd_one_pass_kernelI11Fp16IOFp32WLi512ELi40ELi640EEv26Group_norm_nhwc_fwd_params)
        /*01f4*/ 	.word	0x00000000


	//----- nvinfo : EIATTR_REGCOUNT
	.align		4
.L_123:
        /*01f8*/ 	.byte	0x04, 0x2f
        /*01fa*/ 	.short	(.L_125 - .L_124)
	.align		4
.L_124:
        /*01fc*/ 	.word	index@(_Z35group_norm_nhwc_fwd_one_pass_kernelI11Fp16IOFp32WLi256ELi40ELi640EEv26Group_norm_nhwc_fwd_params)
        /*0200*/ 	.word	0x00000030


	//----- nvinfo : EIATTR_FRAME_SIZE
	.align		4
.L_125:
        /*0204*/ 	.byte	0x04, 0x11
        /*0206*/ 	.short	(.L_127 - .L_126)
	.align		4
.L_126:
        /*0208*/ 	.word	index@(_Z35group_norm_nhwc_fwd_one_pass_kernelI11Fp16IOFp32WLi256ELi40ELi640EEv26Group_norm_nhwc_fwd_params)
        /*020c*/ 	.word	0x00000000


	//----- nvinfo : EIATTR_REGCOUNT
	.align		4
.L_127:
        /*0210*/ 	.byte	0x04, 0x2f
        /*0212*/ 	.short	(.L_129 - .L_128)
	.align		4
.L_128:
        /*0214*/ 	.word	index@(_Z35group_norm_nhwc_fwd_one_pass_kernelI11Fp16IOFp32WLi128ELi40ELi640EEv26Group_norm_nhwc_fwd_params)
        /*0218*/ 	.word	0x00000020


	//----- nvinfo : EIATTR_FRAME_SIZE
	.align		4
.L_129:
        /*021c*/ 	.byte	0x04, 0x11
        /*021e*/ 	.short	(.L_131 - .L_130)
	.align		4
.L_130:
        /*0220*/ 	.word	index@(_Z35group_norm_nhwc_fwd_one_pass_kernelI11Fp16IOFp32WLi128ELi40ELi640EEv26Group_norm_nhwc_fwd_params)
        /*0224*/ 	.word	0x00000000


	//----- nvinfo : EIATTR_REGCOUNT
	.align		4
.L_131:
        /*0228*/ 	.byte	0x04, 0x2f
        /*022a*/ 	.short	(.L_133 - .L_132)
	.align		4
.L_132:
        /*022c*/ 	.word	index@(_Z35group_norm_nhwc_fwd_one_pass_kernelI11Fp16IOFp32WLi64ELi40ELi640EEv26Group_norm_nhwc_fwd_params)
        /*0230*/ 	.word	0x00000020


	//----- nvinfo : EIATTR_FRAME_SIZE
	.align		4
.L_133:
        /*0234*/ 	.byte	0x04, 0x11
        /*0236*/ 	.short	(.L_135 - .L_134)
	.align		4
.L_134:
        /*0238*/ 	.word	index@(_Z35group_norm_nhwc_fwd_one_pass_kernelI11Fp16IOFp32WLi64ELi40ELi640EEv26Group_norm_nhwc_fwd_params)
        /*023c*/ 	.word	0x00000000


	//----- nvinfo : EIATTR_REGCOUNT
	.align		4
.L_135:
        /*0240*/ 	.byte	0x04, 0x2f
        /*0242*/ 	.short	(.L_137 - .L_136)
	.align		4
.L_136:
        /*0244*/ 	.word	index@(_Z35group_norm_nhwc_fwd_one_pass_kernelI11Bf16IOFp16WLi512ELi40ELi640EEv26Group_norm_nhwc_fwd_params)
        /*0248*/ 	.word	0x00000058


	//----- nvinfo : EIATTR_FRAME_SIZE
	.align		4
.L_137:
        /*024c*/ 	.byte	0x04, 0x11
        /*024e*/ 	.short	(.L_139 - .L_138)
	.align		4
.L_138:
        /*0250*/ 	.word	index@(_Z35group_norm_nhwc_fwd_one_pass_kernelI11Bf16IOFp16WLi512ELi40ELi640EEv26Group_norm_nhwc_fwd_params)
        /*0254*/ 	.word	0x00000000


	//----- nvinfo : EIATTR_REGCOUNT
	.align		4
.L_139:
        /*0258*/ 	.byte	0x04, 0x2f
        /*025a*/ 	.short	(.L_141 - .L_140)
	.align		4
.L_140:
        /*025c*/ 	.word	index@(_Z35group_norm_nhwc_fwd_one_pass_kernelI11Bf16IOFp16WLi256ELi40ELi640EEv26Group_norm_nhwc_fwd_params)
        /*0260*/ 	.word	0x00000030


	//----- nvinfo : EIATTR_FRAME_SIZE
	.align		4
.L_141:
        /*0264*/ 	.byte	0x04, 0x11
        /*0266*/ 	.short	(.L_143 - .L_142)
	.align		4
.L_142:
        /*0268*/ 	.word	index@(_Z35group_norm_nhwc_fwd_one_pass_kernelI11Bf16IOFp16WLi256ELi40ELi640EEv26Group_norm_nhwc_fwd_params)
        /*026c*/ 	.word	0x00000000


	//----- nvinfo : EIATTR_REGCOUNT
	.align		4
.L_143:
        /*0270*/ 	.byte	0x04, 0x2f
        /*0272*/ 	.short	(.L_145 - .L_144)
	.align		4
.L_144:
        /*0274*/ 	.word	index@(_Z35group_norm_nhwc_fwd_one_pass_kernelI11Bf16IOFp16WLi128ELi40ELi640EEv26Group_norm_nhwc_fwd_params)
        /*0278*/ 	.word	0x00000020


	//----- nvinfo : EIATTR_FRAME_SIZE
	.align		4
.L_145:
        /*027c*/ 	.byte	0x04, 0x11
        /*027e*/ 	.short	(.L_147 - .L_146)
	.align		4
.L_146:
        /*0280*/ 	.word	index@(_Z35group_norm_nhwc_fwd_one_pass_kernelI11Bf16IOFp16WLi128ELi40ELi640EEv26Group_norm_nhwc_fwd_params)
        /*0284*/ 	.word	0x00000000


	//----- nvinfo : EIATTR_REGCOUNT
	.align		4
.L_147:
        /*0288*/ 	.byte	0x04, 0x2f
        /*028a*/ 	.short	(.L_149 - .L_148)
	.align		4
.L_148:
        /*028c*/ 	.word	index@(_Z35group_norm_nhwc_fwd_one_pass_kernelI11Bf16IOFp16WLi64ELi40ELi640EEv26Group_norm_nhwc_fwd_params)
        /*0290*/ 	.word	0x00000020


	//----- nvinfo : EIATTR_FRAME_SIZE
	.align		4
.L_149:
        /*0294*/ 	.byte	0x04, 0x11
        /*0296*/ 	.short	(.L_151 - .L_150)
	.align		4
.L_150:
        /*0298*/ 	.word	index@(_Z35group_norm_nhwc_fwd_one_pass_kernelI11Bf16IOFp16WLi64ELi40ELi640EEv26Group_norm_nhwc_fwd_params)
        /*029c*/ 	.word	0x00000000


	//----- nvinfo : EIATTR_REGCOUNT
	.align		4
.L_151:
        /*02a0*/ 	.byte	0x04, 0x2f
        /*02a2*/ 	.short	(.L_153 - .L_152)
	.align		4
.L_152:
        /*02a4*/ 	.word	index@(_Z35group_norm_nhwc_fwd_one_pass_kernelI11Bf16IOBf16WLi512ELi40ELi640EEv26Group_norm_nhwc_fwd_params)
        /*02a8*/ 	.word	0x00000058


	//----- nvinfo : EIATTR_FRAME_SIZE
	.align		4
.L_153:
        /*02ac*/ 	.byte	0x04, 0x11
        /*02ae*/ 	.short	(.L_155 - .L_154)
	.align		4
.L_154:
        /*02b0*/ 	.word	index@(_Z35group_norm_nhwc_fwd_one_pass_kernelI11Bf16IOBf16WLi512ELi40ELi640EEv26Group_norm_nhwc_fwd_params)
        /*02b4*/ 	.word	0x00000000


	//----- nvinfo : EIATTR_REGCOUNT
	.align		4
.L_155:
        /*02b8*/ 	.byte	0x04, 0x2f
        /*02ba*/ 	.short	(.L_157 - .L_156)
	.align		4
.L_156:
        /*02bc*/ 	.word	index@(_Z35group_norm_nhwc_fwd_one_pass_kernelI11Bf16IOBf16WLi256ELi40ELi640EEv26Group_norm_nhwc_fwd_params)
        /*02c0*/ 	.word	0x00000030


	//----- nvinfo : EIATTR_FRAME_SIZE
	.align		4
.L_157:
        /*02c4*/ 	.byte	0x04, 0x11
        /*02c6*/ 	.short	(.L_159 - .L_158)
	.align		4
.L_158:
        /*02c8*/ 	.word	index@(_Z35group_norm_nhwc_fwd_one_pass_kernelI11Bf16IOBf16WLi256ELi40ELi640EEv26Group_norm_nhwc_fwd_params)
        /*02cc*/ 	.word	0x00000000


	//----- nvinfo : EIATTR_REGCOUNT
	.align		4
.L_159:
        /*02d0*/ 	.byte	0x04, 0x2f
        /*02d2*/ 	.short	(.L_161 - .L_160)
	.align		4
.L_160:
        /*02d4*/ 	.word	index@(_Z35group_norm_nhwc_fwd_one_pass_kernelI11Bf16IOBf16WLi128ELi40ELi640EEv26Group_norm_nhwc_fwd_params)
        /*02d8*/ 	.word	0x00000020


	//----- nvinfo : EIATTR_FRAME_SIZE
	.align		4
.L_161:
        /*02dc*/ 	.byte	0x04, 0x11
        /*02de*/ 	.short	(.L_163 - .L_162)
	.align		4
.L_162:
        /*02e0*/ 	.word	index@(_Z35group_norm_nhwc_fwd_one_pass_kernelI11Bf16IOBf16WLi128ELi40ELi640EEv26Group_norm_nhwc_fwd_params)
        /*02e4*/ 	.word	0x00000000


	//----- nvinfo : EIATTR_REGCOUNT
	.align		4
.L_163:
        /*02e8*/ 	.byte	0x04, 0x2f
        /*02ea*/ 	.short	(.L_165 - .L_164)
	.align		4
.L_164:
        /*02ec*/ 	.word	index@(_Z35group_norm_nhwc_fwd_one_pass_kernelI11Bf16IOBf16WLi64ELi40ELi640EEv26Group_norm_nhwc_fwd_params)
        /*02f0*/ 	.word	0x00000020


	//----- nvinfo : EIATTR_FRAME_SIZE
	.align		4
.L_165:
        /*02f4*/ 	.byte	0x04, 0x11
        /*02f6*/ 	.short	(.L_167 - .L_166)
	.align		4
.L_166:
        /*02f8*/ 	.word	index@(_Z35group_norm_nhwc_fwd_one_pass_kernelI11Bf16IOBf16WLi64ELi40ELi640EEv26Group_norm_nhwc_fwd_params)
        /*02fc*/ 	.word	0x00000000


	//----- nvinfo : EIATTR_REGCOUNT
	.align		4
.L_167:
        /*0300*/ 	.byte	0x04, 0x2f
        /*0302*/ 	.short	(.L_169 - .L_168)
	.align		4
.L_168:
        /*0304*/ 	.word	index@(_Z35group_norm_nhwc_fwd_one_pass_kernelI11Bf16IOFp32WLi512ELi40ELi640EEv26Group_norm_nhwc_fwd_params)
        /*0308*/ 	.word	0x00000058


	//----- nvinfo : EIATTR_FRAME_SIZE
	.align		4
.L_169:
        /*030c*/ 	.byte	0x04, 0x11
        /*030e*/ 	.short	(.L_171 - .L_170)
	.align		4
.L_170:
        /*0310*/ 	.word	index@(_Z35group_norm_nhwc_fwd_one_pass_kernelI11Bf16IOFp32WLi512ELi40ELi640EEv26Group_norm_nhwc_fwd_params)
        /*0314*/ 	.word	0x00000000


	//----- nvinfo : EIATTR_REGCOUNT
	.align		4
.L_171:
        /*0318*/ 	.byte	0x04, 0x2f
        /*031a*/ 	.short	(.L_173 - .L_172)
	.align		4
.L_172:
        /*031c*/ 	.word	index@(_Z35group_norm_nhwc_fwd_one_pass_kernelI11Bf16IOFp32WLi256ELi40ELi640EEv26Group_norm_nhwc_fwd_params)
        /*0320*/ 	.word	0x00000030


	//----- nvinfo : EIATTR_FRAME_SIZE
	.align		4
.L_173:
        /*0324*/ 	.byte	0x04, 0x11
        /*0326*/ 	.short	(.L_175 - .L_174)
	.align		4
.L_174:
        /*0328*/ 	.word	index@(_Z35group_norm_nhwc_fwd_one_pass_kernelI11Bf16IOFp32WLi256ELi40ELi640EEv26Group_norm_nhwc_fwd_params)
        /*032c*/ 	.word	0x00000000


	//----- nvinfo : EIATTR_REGCOUNT
	.align		4
.L_175:
        /*0330*/ 	.byte	0x04, 0x2f
        /*0332*/ 	.short	(.L_177 - .L_176)
	.align		4
.L_176:
        /*0334*/ 	.word	index@(_Z35group_norm_nhwc_fwd_one_pass_kernelI11Bf16IOFp32WLi128ELi40ELi640EEv26Group_norm_nhwc_fwd_params)
        /*0338*/ 	.word	0x00000020


	//----- nvinfo : EIATTR_FRAME_SIZE
	.align		4
.L_177:
        /*033c*/ 	.byte	0x04, 0x11
        /*033e*/ 	.short	(.L_179 - .L_178)
	.align		4
.L_178:
        /*0340*/ 	.word	index@(_Z35group_norm_nhwc_fwd_one_pass_kernelI11Bf16IOFp32WLi128ELi40ELi640EEv26Group_norm_nhwc_fwd_params)
        /*0344*/ 	.word	0x00000000


	//----- nvinfo : EIATTR_REGCOUNT
	.align		4
.L_179:
        /*0348*/ 	.byte	0x04, 0x2f
        /*034a*/ 	.short	(.L_181 - .L_180)
	.align		4
.L_180:
        /*034c*/ 	.word	index@(_Z35group_norm_nhwc_fwd_one_pass_kernelI11Bf16IOFp32WLi64ELi40ELi640EEv26Group_norm_nhwc_fwd_params)
        /*0350*/ 	.word	0x00000020


	//----- nvinfo : EIATTR_FRAME_SIZE
	.align		4
.L_181:
        /*0354*/ 	.byte	0x04, 0x11
        /*0356*/ 	.short	(.L_183 - .L_182)
	.align		4
.L_182:
        /*0358*/ 	.word	index@(_Z35group_norm_nhwc_fwd_one_pass_kernelI11Bf16IOFp32WLi64ELi40ELi640EEv26Group_norm_nhwc_fwd_params)
        /*035c*/ 	.word	0x00000000


	//----- nvinfo : EIATTR_REGCOUNT
	.align		4
.L_183:
        /*0360*/ 	.byte	0x04, 0x2f
        /*0362*/ 	.short	(.L_185 - .L_184)
	.align		4
.L_184:
        /*0364*/ 	.word	index@(_Z35group_norm_nhwc_bwd_one_pass_kernelI11Fp32IOFp16WLi512ELi40ELi640EEv26Group_norm_nhwc_bwd_params)
        /*0368*/ 	.word	0x00000060


	//----- nvinfo : EIATTR_FRAME_SIZE
	.align		4
.L_185:
        /*036c*/ 	.byte	0x04, 0x11
        /*036e*/ 	.short	(.L_187 - .L_186)
	.align		4
.L_186:
        /*0370*/ 	.word	index@(_Z35group_norm_nhwc_bwd_one_pass_kernelI11Fp32IOFp16WLi512ELi40ELi640EEv26Group_norm_nhwc_bwd_params)
        /*0374*/ 	.word	0x00000000


	//----- nvinfo : EIATTR_REGCOUNT
	.align		4
.L_187:
        /*0378*/ 	.byte	0x04, 0x2f
        /*037a*/ 	.short	(.L_189 - .L_188)
	.align		4
.L_188:
        /*037c*/ 	.word	index@(_Z35group_norm_nhwc_bwd_one_pass_kernelI11Fp32IOFp16WLi256ELi40ELi640EEv26Group_norm_nhwc_bwd_params)
        /*0380*/ 	.word	0x00000060


	//----- nvinfo : EIATTR_FRAME_SIZE
	.align		4
.L_189:
        /*0384*/ 	.byte	0x04, 0x11
        /*0386*/ 	.short	(.L_191 - .L_190)
	.align		4
.L_190:
        /*0388*/ 	.word	index@(_Z35group_norm_nhwc_bwd_one_pass_kernelI11Fp32IOFp16WLi256ELi40ELi640EEv26Group_norm_nhwc_bwd_params)
        /*038c*/ 	.word	0x00000000


	//----- nvinfo : EIATTR_REGCOUNT
	.align		4
.L_191:
        /*0390*/ 	.byte	0x04, 0x2f
        /*0392*/ 	.short	(.L_193 - .L_192)
	.align		4
.L_192:
        /*0394*/ 	.word	index@(_Z35group_norm_nhwc_bwd_one_pass_kernelI11Fp32IOFp16WLi128ELi40ELi640EEv26Group_norm_nhwc_bwd_params)
        /*0398*/ 	.word	0x00000030


	//----- nvinfo : EIATTR_FRAME_SIZE
	.align		4
.L_193:
        /*039c*/ 	.byte	0x04, 0x11
        /*039e*/ 	.short	(.L_195 - .L_194)
	.align		4
.L_194:
        /*03a0*/ 	.word	index@(_Z35group_norm_nhwc_bwd_one_pass_kernelI11Fp32IOFp16WLi128ELi40ELi640EEv26Group_norm_nhwc_bwd_params)
        /*03a4*/ 	.word	0x00000000


	//----- nvinfo : EIATTR_REGCOUNT
	.align		4
.L_195:
        /*03a8*/ 	.byte	0x04, 0x2f
        /*03aa*/ 	.short	(.L_197 - .L_196)
	.align		4
.L_196:
        /*03ac*/ 	.word	index@(_Z35group_norm_nhwc_bwd_one_pass_kernelI11Fp32IOFp16WLi64ELi40ELi640EEv26Group_norm_nhwc_bwd_params)
        /*03b0*/ 	.word	0x0000002a


	//----- nvinfo : EIATTR_FRAME_SIZE
	.align		4
.L_197:
        /*03b4*/ 	.byte	0x04, 0x11
        /*03b6*/ 	.short	(.L_199 - .L_198)
	.align		4
.L_198:
        /*03b8*/ 	.word	index@(_Z35group_norm_nhwc_bwd_one_pass_kernelI11Fp32IOFp16WLi64ELi40ELi640EEv26Group_norm_nhwc_bwd_params)
        /*03bc*/ 	.word	0x00000000


	//----- nvinfo : EIATTR_REGCOUNT
	.align		4
.L_199:
        /*03c0*/ 	.byte	0x04, 0x2f
        /*03c2*/ 	.short	(.L_201 - .L_200)
	.align		4
.L_200:
        /*03c4*/ 	.word	index@(_Z35group_norm_nhwc_bwd_one_pass_kernelI11Fp32IOBf16WLi512ELi40ELi640EEv26Group_norm_nhwc_bwd_params)
        /*03c8*/ 	.word	0x00000060


	//----- nvinfo : EIATTR_FRAME_SIZE
	.align		4
.L_201:
        /*03cc*/ 	.byte	0x04, 0x11
        /*03ce*/ 	.short	(.L_203 - .L_202)
	.align		4
.L_202:
        /*03d0*/ 	.word	index@(_Z35group_norm_nhwc_bwd_one_pass_kernelI11Fp32IOBf16WLi512ELi40ELi640EEv26Group_norm_nhwc_bwd_params)
        /*03d4*/ 	.word	0x00000000


	//----- nvinfo : EIATTR_REGCOUNT
	.align		4
.L_203:
        /*03d8*/ 	.byte	0x04, 0x2f
        /*03da*/ 	.short	(.L_205 - .L_204)
	.align		4
.L_204:
        /*03dc*/ 	.word	index@(_Z35group_norm_nhwc_bwd_one_pass_kernelI11Fp32IOBf16WLi256ELi40ELi640EEv26Group_norm_nhwc_bwd_params)
        /*03e0*/ 	.word	0x00000060


	//----- nvinfo : EIATTR_FRAME_SIZE
	.align		4
.L_205:
        /*03e4*/ 	.byte	0x04, 0x11
        /*03e6*/ 	.short	(.L_207 - .L_206)
	.align		4
.L_206:
        /*03e8*/ 	.word	index@(_Z35group_norm_nhwc_bwd_one_pass_kernelI11Fp32IOBf16WLi256ELi40ELi640EEv26Group_norm_nhwc_bwd_params)
        /*03ec*/ 	.word	0x00000000


	//----- nvinfo : EIATTR_REGCOUNT
	.align		4
.L_207:
        /*03f0*/ 	.byte	0x04, 0x2f
        /*03f2*/ 	.short	(.L_209 - .L_208)
	.align		4
.L_208:
        /*03f4*/ 	.word	index@(_Z35group_norm_nhwc_bwd_one_pass_kernelI11Fp32IOBf16WLi128ELi40ELi640EEv26Group_norm_nhwc_bwd_params)
        /*03f8*/ 	.word	0x00000030


	//----- nvinfo : EIATTR_FRAME_SIZE
	.align		4
.L_209:
        /*03fc*/ 	.byte	0x04, 0x11
        /*03fe*/ 	.short	(.L_211 - .L_210)
	.align		4
.L_210:
        /*0400*/ 	.word	index@(_Z35group_norm_nhwc_bwd_one_pass_kernelI11Fp32IOBf16WLi128ELi40ELi640EEv26Group_norm_nhwc_bwd_params)
        /*0404*/ 	.word	0x00000000


	//----- nvinfo : EIATTR_REGCOUNT
	.align		4
.L_211:
        /*0408*/ 	.byte	0x04, 0x2f
        /*040a*/ 	.short	(.L_213 - .L_212)
	.align		4
.L_212:
        /*040c*/ 	.word	index@(_Z35group_norm_nhwc_bwd_one_pass_kernelI11Fp32IOBf16WLi64ELi40ELi640EEv26Group_norm_nhwc_bwd_params)
        /*0410*/ 	.word	0x0000002a


	//----- nvinfo : EIATTR_FRAME_SIZE
	.align		4
.L_213:
        /*0414*/ 	.byte	0x04, 0x11
        /*0416*/ 	.short	(.L_215 - .L_214)
	.align		4
.L_214:
        /*0418*/ 	.word	index@(_Z35group_norm_nhwc_bwd_one_pass_kernelI11Fp32IOBf16WLi64ELi40ELi640EEv26Group_norm_nhwc_bwd_params)
        /*041c*/ 	.word	0x00000000


	//----- nvinfo : EIATTR_REGCOUNT
	.align		4
.L_215:
        /*0420*/ 	.byte	0x04, 0x2f
        /*0422*/ 	.short	(.L_217 - .L_216)
	.align		4
.L_216:
        /*0424*/ 	.word	index@(_Z35group_norm_nhwc_bwd_one_pass_kernelI11Fp32IOFp32WLi512ELi40ELi640EEv26Group_norm_nhwc_bwd_params)
        /*0428*/ 	.word	0x00000060


	//----- nvinfo : EIATTR_FRAME_SIZE
	.align		4
.L_217:
        /*042c*/ 	.byte	0x04, 0x11
        /*042e*/ 	.short	(.L_219 - .L_218)
	.align		4
.L_218:
        /*0430*/ 	.word	index@(_Z35group_norm_nhwc_bwd_one_pass_kernelI11Fp32IOFp32WLi512ELi40ELi640EEv26Group_norm_nhwc_bwd_params)
        /*0434*/ 	.word	0x00000000


	//----- nvinfo : EIATTR_REGCOUNT
	.align		4
.L_219:
        /*0438*/ 	.byte	0x04, 0x2f
        /*043a*/ 	.short	(.L_221 - .L_220)
	.align		4
.L_220:
        /*043c*/ 	.word	index@(_Z35group_norm_nhwc_bwd_one_pass_kernelI11Fp32IOFp32WLi256ELi40ELi640EEv26Group_norm_nhwc_bwd_params)
        /*0440*/ 	.word	0x00000060


	//----- nvinfo : EIATTR_FRAME_SIZE
	.align		4
.L_221:
        /*0444*/ 	.byte	0x04, 0x11
        /*0446*/ 	.short	(.L_223 - .L_222)
	.align		4
.L_222:
        /*0448*/ 	.word	index@(_Z35group_norm_nhwc_bwd_one_pass_kernelI11Fp32IOFp32WLi256ELi40ELi640EEv26Group_norm_nhwc_bwd_params)
        /*044c*/ 	.word	0x00000000


	//----- nvinfo : EIATTR_REGCOUNT
	.align		4
.L_223:
        /*0450*/ 	.byte	0x04, 0x2f
        /*0452*/ 	.short	(.L_225 - .L_224)
	.align		4
.L_224:
        /*0454*/ 	.word	index@(_Z35group_norm_nhwc_bwd_one_pass_kernelI11Fp32IOFp32WLi128ELi40ELi640EEv26Group_norm_nhwc_bwd_params)
        /*0458*/ 	.word	0x00000030


	//----- nvinfo : EIATTR_FRAME_SIZE
	.align		4
.L_225:
        /*045c*/ 	.byte	0x04, 0x11
        /*045e*/ 	.short	(.L_227 - .L_226)
	.align		4
.L_226:
        /*0460*/ 	.word	index@(_Z35group_norm_nhwc_bwd_one_pass_kernelI11Fp32IOFp32WLi128ELi40ELi640EEv26Group_norm_nhwc_bwd_params)
        /*0464*/ 	.word	0x00000000


	//----- nvinfo : EIATTR_REGCOUNT
	.align		4
.L_227:
        /*0468*/ 	.byte	0x04, 0x2f
        /*046a*/ 	.short	(.L_229 - .L_228)
	.align		4
.L_228:
        /*046c*/ 	.word	index@(_Z35group_norm_nhwc_bwd_one_pass_kernelI11Fp32IOFp32WLi64ELi40ELi640EEv26Group_norm_nhwc_bwd_params)
        /*0470*/ 	.word	0x0000002a


	//----- nvinfo : EIATTR_FRAME_SIZE
	.align		4
.L_229:
        /*0474*/ 	.byte	0x04, 0x11
        /*0476*/ 	.short	(.L_231 - .L_230)
	.align		4
.L_230:
        /*0478*/ 	.word	index@(_Z35group_norm_nhwc_bwd_one_pass_kernelI11Fp32IOFp32WLi64ELi40ELi640EEv26Group_norm_nhwc_bwd_params)
        /*047c*/ 	.word	0x00000000


	//----- nvinfo : EIATTR_REGCOUNT
	.align		4
.L_231:
        /*0480*/ 	.byte	0x04, 0x2f
        /*0482*/ 	.short	(.L_233 - .L_232)
	.align		4
.L_232:
        /*0484*/ 	.word	index@(_Z35group_norm_nhwc_bwd_one_pass_kernelI11Fp16IOFp16WLi512ELi40ELi640EEv26Group_norm_nhwc_bwd_params)
        /*0488*/ 	.word	0x00000058


	//----- nvinfo : EIATTR_FRAME_SIZE
	.align		4
.L_233:
        /*048c*/ 	.byte	0x04, 0x11
        /*048e*/ 	.short	(.L_235 - .L_234)
	.align		4
.L_234:
        /*0490*/ 	.word	index@(_Z35group_norm_nhwc_bwd_one_pass_kernelI11Fp16IOFp16WLi512ELi40ELi640EEv26Group_norm_nhwc_bwd_params)
        /*0494*/ 	.word	0x00000000


	//----- nvinfo : EIATTR_REGCOUNT
	.align		4
.L_235:
        /*0498*/ 	.byte	0x04, 0x2f
        /*049a*/ 	.short	(.L_237 - .L_236)
	.align		4
.L_236:
        /*049c*/ 	.word	index@(_Z35group_norm_nhwc_bwd_one_pass_kernelI11Fp16IOFp16WLi256ELi40ELi640EEv26Group_norm_nhwc_bwd_params)
        /*04a0*/ 	.word	0x0000003b


	//----- nvinfo : EIATTR_FRAME_SIZE
	.align		4
.L_237:
        /*04a4*/ 	.byte	0x04, 0x11
        /*04a6*/ 	.short	(.L_239 - .L_238)
	.align		4
.L_238:
        /*04a8*/ 	.word	index@(_Z35group_norm_nhwc_bwd_one_pass_kernelI11Fp16IOFp16WLi256ELi40ELi640EEv26Group_norm_nhwc_bwd_params)
        /*04ac*/ 	.word	0x00000000


	//----- nvinfo : EIATTR_REGCOUNT
	.align		4
.L_239:
        /*04b0*/ 	.byte	0x04, 0x2f
        /*04b2*/ 	.short	(.L_241 - .L_240)
	.align		4
.L_240:
        /*04b4*/ 	.word	index@(_Z35group_norm_nhwc_bwd_one_pass_kernelI11Fp16IOFp16WLi128ELi40ELi640EEv26Group_norm_nhwc_bwd_params)
        /*04b8*/ 	.word	0x00000030


	//----- nvinfo : EIATTR_FRAME_SIZE
	.align		4
.L_241:
        /*04bc*/ 	.byte	0x04, 0x11
        /*04be*/ 	.short	(.L_243 - .L_242)
	.align		4
.L_242:
        /*04c0*/ 	.word	index@(_Z35group_norm_nhwc_bwd_one_pass_kernelI11Fp16IOFp16WLi128ELi40ELi640EEv26Group_norm_nhwc_bwd_params)
        /*04c4*/ 	.word	0x00000000


	//----- nvinfo : EIATTR_REGCOUNT
	.align		4
.L_243:
        /*04c8*/ 	.byte	0x04, 0x2f
        /*04ca*/ 	.short	(.L_245 - .L_244)
	.align		4
.L_244:
        /*04cc*/ 	.word	index@(_Z35group_norm_nhwc_bwd_one_pass_kernelI11Fp16IOFp16WLi64ELi40ELi640EEv26Group_norm_nhwc_bwd_params)
        /*04d0*/ 	.word	0x00000030


	//----- nvinfo : EIATTR_FRAME_SIZE
	.align		4
.L_245:
        /*04d4*/ 	.byte	0x04, 0x11
        /*04d6*/ 	.short	(.L_247 - .L_246)
	.align		4
.L_246:
        /*04d8*/ 	.word	index@(_Z35group_norm_nhwc_bwd_one_pass_kernelI11Fp16IOFp16WLi64ELi40ELi640EEv26Group_norm_nhwc_bwd_params)
        /*04dc*/ 	.word	0x00000000


	//----- nvinfo : EIATTR_REGCOUNT
	.align		4
.L_247:
        /*04e0*/ 	.byte	0x04, 0x2f
        /*04e2*/ 	.short	(.L_249 - .L_248)
	.align		4
.L_248:
        /*04e4*/ 	.word	index@(_Z35group_norm_nhwc_bwd_one_pass_kernelI11Fp16IOBf16WLi512ELi40ELi640EEv26Group_norm_nhwc_bwd_params)
        /*04e8*/ 	.word	0x00000058


	//----- nvinfo : EIATTR_FRAME_SIZE
	.align		4
.L_249:
        /*04ec*/ 	.byte	0x04, 0x11
        /*04ee*/ 	.short	(.L_251 - .L_250)
	.align		4
.L_250:
        /*04f0*/ 	.word	index@(_Z35group_norm_nhwc_bwd_one_pass_kernelI11Fp16IOBf16WLi512ELi40ELi640EEv26Group_norm_nhwc_bwd_params)
        /*04f4*/ 	.word	0x00000000


	//----- nvinfo : EIATTR_REGCOUNT
	.align		4
.L_251:
        /*04f8*/ 	.byte	0x04, 0x2f
        /*04fa*/ 	.short	(.L_253 - .L_252)
	.align		4
.L_252:
        /*04fc*/ 	.word	index@(_Z35group_norm_nhwc_bwd_one_pass_kernelI11Fp16IOBf16WLi256ELi40ELi640EEv26Group_norm_nhwc_bwd_params)
        /*0500*/ 	.word	0x0000003b


	//----- nvinfo : EIATTR_FRAME_SIZE
	.align		4
.L_253:
        /*0504*/ 	.byte	0x04, 0x11
        /*0506*/ 	.short	(.L_255 - .L_254)
	.align		4
.L_254:
        /*0508*/ 	.word	index@(_Z35group_norm_nhwc_bwd_one_pass_kernelI11Fp16IOBf16WLi256ELi40ELi640EEv26Group_norm_nhwc_bwd_params)
        /*050c*/ 	.word	0x00000000


	//----- nvinfo : EIATTR_REGCOUNT
	.align		4
.L_255:
        /*0510*/ 	.byte	0x04, 0x2f
        /*0512*/ 	.short	(.L_257 - .L_256)
	.align		4
.L_256:
        /*0514*/ 	.word	index@(_Z35group_norm_nhwc_bwd_one_pass_kernelI11Fp16IOBf16WLi128ELi40ELi640EEv26Group_norm_nhwc_bwd_params)
        /*0518*/ 	.word	0x00000030


	//----- nvinfo : EIATTR_FRAME_SIZE
	.align		4
.L_257:
        /*051c*/ 	.byte	0x04, 0x11
        /*051e*/ 	.short	(.L_259 - .L_258)
	.align		4
.L_258:
        /*0520*/ 	.word	index@(_Z35group_norm_nhwc_bwd_one_pass_kernelI11Fp16IOBf16WLi128ELi40ELi640EEv26Group_norm_nhwc_bwd_params)
        /*0524*/ 	.word	0x00000000


	//----- nvinfo : EIATTR_REGCOUNT
	.align		4
.L_259:
        /*0528*/ 	.byte	0x04, 0x2f
        /*052a*/ 	.short	(.L_261 - .L_260)
	.align		4
.L_260:
        /*052c*/ 	.word	index@(_Z35group_norm_nhwc_bwd_one_pass_kernelI11Fp16IOBf16WLi64ELi40ELi640EEv26Group_norm_nhwc_bwd_params)
        /*0530*/ 	.word	0x00000030


	//----- nvinfo : EIATTR_FRAME_SIZE
	.align		4
.L_261:
        /*0534*/ 	.byte	0x04, 0x11
        /*0536*/ 	.short	(.L_263 - .L_262)
	.align		4
.L_262:
        /*0538*/ 	.word	index@(_Z35group_norm_nhwc_bwd_one_pass_kernelI11Fp16IOBf16WLi64ELi40ELi640EEv26Group_norm_nhwc_bwd_params)
        /*053c*/ 	.word	0x00000000


	//----- nvinfo : EIATTR_REGCOUNT
	.align		4
.L_263:
        /*0540*/ 	.byte	0x04, 0x2f
        /*0542*/ 	.short	(.L_265 - .L_264)
	.align		4
.L_264:
        /*0544*/ 	.word	index@(_Z35group_norm_nhwc_bwd_one_pass_kernelI11Fp16IOFp32WLi512ELi40ELi640EEv26Group_norm_nhwc_bwd_params)
        /*0548*/ 	.word	0x0000005a


	//----- nvinfo : EIATTR_FRAME_SIZE
	.align		4
.L_265:
        /*054c*/ 	.byte	0x04, 0x11
        /*054e*/ 	.short	(.L_267 - .L_266)
	.align		4
.L_266:
        /*0550*/ 	.word	index@(_Z35group_norm_nhwc_bwd_one_pass_kernelI11Fp16IOFp32WLi512ELi40ELi640EEv26Group_norm_nhwc_bwd_params)
        /*0554*/ 	.word	0x00000000


	//----- nvinfo : EIATTR_REGCOUNT
	.align		4
.L_267:
        /*0558*/ 	.byte	0x04, 0x2f
        /*055a*/ 	.short	(.L_269 - .L_268)
	.align		4
.L_268:
        /*055c*/ 	.word	index@(_Z35group_norm_nhwc_bwd_one_pass_kernelI11Fp16IOFp32WLi256ELi40ELi640EEv26Group_norm_nhwc_bwd_params)
        /*0560*/ 	.word	0x0000003c


	//----- nvinfo : EIATTR_FRAME_SIZE
	.align		4
.L_269:
        /*0564*/ 	.byte	0x04, 0x11
        /*0566*/ 	.short	(.L_271 - .L_270)
	.align		4
.L_270:
        /*0568*/ 	.word	index@(_Z35group_norm_nhwc_bwd_one_pass_kernelI11Fp16IOFp32WLi256ELi40ELi640EEv26Group_norm_nhwc_bwd_params)
        /*056c*/ 	.word	0x00000000


	//----- nvinfo : EIATTR_REGCOUNT
	.align		4
.L_271:
        /*0570*/ 	.byte	0x04, 0x2f
        /*0572*/ 	.short	(.L_273 - .L_272)
	.align		4
.L_272:
        /*0574*/ 	.word	index@(_Z35group_norm_nhwc_bwd_one_pass_kernelI11Fp16IOFp32WLi128ELi40ELi640EEv26Group_norm_nhwc_bwd_params)
        /*0578*/ 	.word	0x00000030


	//----- nvinfo : EIATTR_FRAME_SIZE
	.align		4
.L_273:
        /*057c*/ 	.byte	0x04, 0x11
        /*057e*/ 	.short	(.L_275 - .L_274)
	.align		4
.L_274:
        /*0580*/ 	.word	index@(_Z35group_norm_nhwc_bwd_one_pass_kernelI11Fp16IOFp32WLi128ELi40ELi640EEv26Group_norm_nhwc_bwd_params)
        /*0584*/ 	.word	0x00000000


	//----- nvinfo : EIATTR_REGCOUNT
	.align		4
.L_275:
        /*0588*/ 	.byte	0x04, 0x2f
        /*058a*/ 	.short	(.L_277 - .L_276)
	.align		4
.L_276:
        /*058c*/ 	.word	index@(_Z35group_norm_nhwc_bwd_one_pass_kernelI11Fp16IOFp32WLi64ELi40ELi640EEv26Group_norm_nhwc_bwd_params)
        /*0590*/ 	.word	0x00000030


	//----- nvinfo : EIATTR_FRAME_SIZE
	.align		4
.L_277:
        /*0594*/ 	.byte	0x04, 0x11
        /*0596*/ 	.short	(.L_279 - .L_278)
	.align		4
.L_278:
        /*0598*/ 	.word	index@(_Z35group_norm_nhwc_bwd_one_pass_kernelI11Fp16IOFp32WLi64ELi40ELi640EEv26Group_norm_nhwc_bwd_params)
        /*059c*/ 	.word	0x00000000


	//----- nvinfo : EIATTR_REGCOUNT
	.align		4
.L_279:
        /*05a0*/ 	.byte	0x04, 0x2f
        /*05a2*/ 	.short	(.L_281 - .L_280)
	.align		4
.L_280:
        /*05a4*/ 	.word	index@(_Z35group_norm_nhwc_bwd_one_pass_kernelI11Bf16IOFp16WLi512ELi40ELi640EEv26Group_norm_nhwc_bwd_params)
        /*05a8*/ 	.word	0x00000060


	//----- nvinfo : EIATTR_FRAME_SIZE
	.align		4
.L_281:
        /*05ac*/ 	.byte	0x04, 0x11
        /*05ae*/ 	.short	(.L_283 - .L_282)
	.align		4
.L_282:
        /*05b0*/ 	.word	index@(_Z35group_norm_nhwc_bwd_one_pass_kernelI11Bf16IOFp16WLi512ELi40ELi640EEv26Group_norm_nhwc_bwd_params)
        /*05b4*/ 	.word	0x00000000


	//----- nvinfo : EIATTR_REGCOUNT
	.align		4
.L_283:
        /*05b8*/ 	.byte	0x04, 0x2f
        /*05ba*/ 	.short	(.L_285 - .L_284)
	.align		4
.L_284:
        /*05bc*/ 	.word	index@(_Z35group_norm_nhwc_bwd_one_pass_kernelI11Bf16IOFp16WLi256ELi40ELi640EEv26Group_norm_nhwc_bwd_params)
        /*05c0*/ 	.word	0x00000053


	//----- nvinfo : EIATTR_FRAME_SIZE
	.align		4
.L_285:
        /*05c4*/ 	.byte	0x04, 0x11
        /*05c6*/ 	.short	(.L_287 - .L_286)
	.align		4
.L_286:
        /*05c8*/ 	.word	index@(_Z35group_norm_nhwc_bwd_one_pass_kernelI11Bf16IOFp16WLi256ELi40ELi640EEv26Group_norm_nhwc_bwd_params)
        /*05cc*/ 	.word	0x00000000


	//----- nvinfo : EIATTR_REGCOUNT
	.align		4
.L_287:
        /*05d0*/ 	.byte	0x04, 0x2f
        /*05d2*/ 	.short	(.L_289 - .L_288)
	.align		4
.L_288:
        /*05d4*/ 	.word	index@(_Z35group_norm_nhwc_bwd_one_pass_kernelI11Bf16IOFp16WLi128ELi40ELi640EEv26Group_norm_nhwc_bwd_params)
        /*05d8*/ 	.word	0x0000004b


	//----- nvinfo : EIATTR_FRAME_SIZE
	.align		4
.L_289:
        /*05dc*/ 	.byte	0x04, 0x11
        /*05de*/ 	.short	(.L_291 - .L_290)
	.align		4
.L_290:
        /*05e0*/ 	.word	index@(_Z35group_norm_nhwc_bwd_one_pass_kernelI11Bf16IOFp16WLi128ELi40ELi640EEv26Group_norm_nhwc_bwd_params)
        /*05e4*/ 	.word	0x00000000


	//----- nvinfo : EIATTR_REGCOUNT
	.align		4
.L_291:
        /*05e8*/ 	.byte	0x04, 0x2f
        /*05ea*/ 	.short	(.L_293 - .L_292)
	.align		4
.L_292:
        /*05ec*/ 	.word	index@(_Z35group_norm_nhwc_bwd_one_pass_kernelI11Bf16IOFp16WLi64ELi40ELi640EEv26Group_norm_nhwc_bwd_params)
        /*05f0*/ 	.word	0x00000030


	//----- nvinfo : EIATTR_FRAME_SIZE
	.align		4
.L_293:
        /*05f4*/ 	.byte	0x04, 0x11
        /*05f6*/ 	.short	(.L_295 - .L_294)
	.align		4
.L_294:
        /*05f8*/ 	.word	index@(_Z35group_norm_nhwc_bwd_one_pass_kernelI11Bf16IOFp16WLi64ELi40ELi640EEv26Group_norm_nhwc_bwd_params)
        /*05fc*/ 	.word	0x00000000


	//----- nvinfo : EIATTR_REGCOUNT
	.align		4
.L_295:
        /*0600*/ 	.byte	0x04, 0x2f
        /*0602*/ 	.short	(.L_297 - .L_296)
	.align		4
.L_296:
        /*0604*/ 	.word	index@(_Z35group_norm_nhwc_bwd_one_pass_kernelI11Bf16IOBf16WLi512ELi40ELi640EEv26Group_norm_nhwc_bwd_params)
        /*0608*/ 	.word	0x00000060


	//----- nvinfo : EIATTR_FRAME_SIZE
	.align		4
.L_297:
        /*060c*/ 	.byte	0x04, 0x11
        /*060e*/ 	.short	(.L_299 - .L_298)
	.align		4
.L_298:
        /*0610*/ 	.word	index@(_Z35group_norm_nhwc_bwd_one_pass_kernelI11Bf16IOBf16WLi512ELi40ELi640EEv26Group_norm_nhwc_bwd_params)
        /*0614*/ 	.word	0x00000000


	//----- nvinfo : EIATTR_REGCOUNT
	.align		4
.L_299:
        /*0618*/ 	.byte	0x04, 0x2f
        /*061a*/ 	.short	(.L_301 - .L_300)
	.align		4
.L_300:
        /*061c*/ 	.word	index@(_Z35group_norm_nhwc_bwd_one_pass_kernelI11Bf16IOBf16WLi256ELi40ELi640EEv26Group_norm_nhwc_bwd_params)
        /*0620*/ 	.word	0x00000053


	//----- nvinfo : EIATTR_FRAME_SIZE
	.align		4
.L_301:
        /*0624*/ 	.byte	0x04, 0x11
        /*0626*/ 	.short	(.L_303 - .L_302)
	.align		4
.L_302:
        /*0628*/ 	.word	index@(_Z35group_norm_nhwc_bwd_one_pass_kernelI11Bf16IOBf16WLi256ELi40ELi640EEv26Group_norm_nhwc_bwd_params)
        /*062c*/ 	.word	0x00000000


	//----- nvinfo : EIATTR_REGCOUNT
	.align		4
.L_303:
        /*0630*/ 	.byte	0x04, 0x2f
        /*0632*/ 	.short	(.L_305 - .L_304)
	.align		4
.L_304:
        /*0634*/ 	.word	index@(_Z35group_norm_nhwc_bwd_one_pass_kernelI11Bf16IOBf16WLi128ELi40ELi640EEv26Group_norm_nhwc_bwd_params)
        /*0638*/ 	.word	0x0000004b


	//----- nvinfo : EIATTR_FRAME_SIZE
	.align		4
.L_305:
        /*063c*/ 	.byte	0x04, 0x11
        /*063e*/ 	.short	(.L_307 - .L_306)
	.align		4
.L_306:
        /*0640*/ 	.word	index@(_Z35group_norm_nhwc_bwd_one_pass_kernelI11Bf16IOBf16WLi128ELi40ELi640EEv26Group_norm_nhwc_bwd_params)
        /*0644*/ 	.word	0x00000000


	//----- nvinfo : EIATTR_REGCOUNT
	.align		4
.L_307:
        /*0648*/ 	.byte	0x04, 0x2f
        /*064a*/ 	.short	(.L_309 - .L_308)
	.align		4
.L_308:
        /*064c*/ 	.word	index@(_Z35group_norm_nhwc_bwd_one_pass_kernelI11Bf16IOBf16WLi64ELi40ELi640EEv26Group_norm_nhwc_bwd_params)
        /*0650*/ 	.word	0x00000030


	//----- nvinfo : EIATTR_FRAME_SIZE
	.align		4
.L_309:
        /*0654*/ 	.byte	0x04, 0x11
        /*0656*/ 	.short	(.L_311 - .L_310)
	.align		4
.L_310:
        /*0658*/ 	.word	index@(_Z35group_norm_nhwc_bwd_one_pass_kernelI11Bf16IOBf16WLi64ELi40ELi640EEv26Group_norm_nhwc_bwd_params)
        /*065c*/ 	.word	0x00000000


	//----- nvinfo : EIATTR_REGCOUNT
	.align		4
.L_311:
        /*0660*/ 	.byte	0x04, 0x2f
        /*0662*/ 	.short	(.L_313 - .L_312)
	.align		4
.L_312:
        /*0664*/ 	.word	index@(_Z35group_norm_nhwc_bwd_one_pass_kernelI11Bf16IOFp32WLi512ELi40ELi640EEv26Group_norm_nhwc_bwd_params)
        /*0668*/ 	.word	0x00000060


	//----- nvinfo : EIATTR_FRAME_SIZE
	.align		4
.L_313:
        /*066c*/ 	.byte	0x04, 0x11
        /*066e*/ 	.short	(.L_315 - .L_314)
	.align		4
.L_314:
        /*0670*/ 	.word	index@(_Z35group_norm_nhwc_bwd_one_pass_kernelI11Bf16IOFp32WLi512ELi40ELi640EEv26Group_norm_nhwc_bwd_params)
        /*0674*/ 	.word	0x00000000


	//----- nvinfo : EIATTR_REGCOUNT
	.align		4
.L_315:
        /*0678*/ 	.byte	0x04, 0x2f
        /*067a*/ 	.short	(.L_317 - .L_316)
	.align		4
.L_316:
        /*067c*/ 	.word	index@(_Z35group_norm_nhwc_bwd_one_pass_kernelI11Bf16IOFp32WLi256ELi40ELi640EEv26Group_norm_nhwc_bwd_params)
        /*0680*/ 	.word	0x00000053


	//----- nvinfo : EIATTR_FRAME_SIZE
	.align		4
.L_317:
        /*0684*/ 	.byte	0x04, 0x11
        /*0686*/ 	.short	(.L_319 - .L_318)
	.align		4
.L_318:
        /*0688*/ 	.word	index@(_Z35group_norm_nhwc_bwd_one_pass_kernelI11Bf16IOFp32WLi256ELi40ELi640EEv26Group_norm_nhwc_bwd_params)
        /*068c*/ 	.word	0x00000000


	//----- nvinfo : EIATTR_REGCOUNT
	.align		4
.L_319:
        /*0690*/ 	.byte	0x04, 0x2f
        /*0692*/ 	.short	(.L_321 - .L_320)
	.align		4
.L_320:
        /*0694*/ 	.word	index@(_Z35group_norm_nhwc_bwd_one_pass_kernelI11Bf16IOFp32WLi128ELi40ELi640EEv26Group_norm_nhwc_bwd_params)
        /*0698*/ 	.word	0x0000004b


	//----- nvinfo : EIATTR_FRAME_SIZE
	.align		4
.L_321:
        /*069c*/ 	.byte	0x04, 0x11
        /*069e*/ 	.short	(.L_323 - .L_322)
	.align		4
.L_322:
        /*06a0*/ 	.word	index@(_Z35group_norm_nhwc_bwd_one_pass_kernelI11Bf16IOFp32WLi128ELi40ELi640EEv26Group_norm_nhwc_bwd_params)
        /*06a4*/ 	.word	0x00000000


	//----- nvinfo : EIATTR_REGCOUNT
	.align		4
.L_323:
        /*06a8*/ 	.byte	0x04, 0x2f
        /*06aa*/ 	.short	(.L_325 - .L_324)
	.align		4
.L_324:
        /*06ac*/ 	.word	index@(_Z35group_norm_nhwc_bwd_one_pass_kernelI11Bf16IOFp32WLi64ELi40ELi640EEv26Group_norm_nhwc_bwd_params)
        /*06b0*/ 	.word	0x00000030


	//----- nvinfo : EIATTR_FRAME_SIZE
	.align		4
.L_325:
        /*06b4*/ 	.byte	0x04, 0x11
        /*06b6*/ 	.short	(.L_327 - .L_326)
	.align		4
.L_326:
        /*06b8*/ 	.word	index@(_Z35group_norm_nhwc_bwd_one_pass_kernelI11Bf16IOFp32WLi64ELi40ELi640EEv26Group_norm_nhwc_bwd_params)
        /*06bc*/ 	.word	0x00000000


	//----- nvinfo : EIATTR_REGCOUNT
	.align		4
.L_327:
        /*06c0*/ 	.byte	0x04, 0x2f
        /*06c2*/ 	.short	(.L_329 - .L_328)
	.align		4
.L_328:
        /*06c4*/ 	.word	index@(_ZN3cub18CUB_300001_SM_10006detail11EmptyKernelIvEEvv)
        /*06c8*/ 	.word	0x00000004


	//----- nvinfo : EIATTR_FRAME_SIZE
	.align		4
.L_329:
        /*06cc*/ 	.byte	0x04, 0x11
        /*06ce*/ 	.short	(.L_331 - .L_330)
	.align		4
.L_330:
        /*06d0*/ 	.word	index@(_ZN3cub18CUB_300001_SM_10006detail11EmptyKernelIvEEvv)
        /*06d4*/ 	.word	0x00000000


	//----- nvinfo : EIATTR_MIN_STACK_SIZE
	.align		4
.L_331:
        /*06d8*/ 	.byte	0x04, 0x12
        /*06da*/ 	.short	(.L_333 - .L_332)
	.align		4
.L_332:
        /*06dc*/ 	.word	index@(_ZN3cub18CUB_300001_SM_10006detail11EmptyKernelIvEEvv)
        /*06e0*/ 	.word	0x00000000


	//----- nvinfo : EIATTR_MIN_STACK_SIZE
	.align		4
.L_333:
        /*06e4*/ 	.byte	0x04, 0x12
        /*06e6*/ 	.short	(.L_335 - .L_334)
	.align		4
.L_334:
        /*06e8*/ 	.word	index@(_Z35group_norm_nhwc_bwd_one_pass_kernelI11Bf16IOFp32WLi64ELi40ELi640EEv26Group_norm_nhwc_bwd_params)
        /*06ec*/ 	.word	0x00000000


	//----- nvinfo : EIATTR_MIN_STACK_SIZE
	.align		4
.L_335:
        /*06f0*/ 	.byte	0x04, 0x12
        /*06f2*/ 	.short	(.L_337 - .L_336)
	.align		4
.L_336:
        /*06f4*/ 	.word	index@(_Z35group_norm_nhwc_bwd_one_pass_kernelI11Bf16IOFp32WLi128ELi40ELi640EEv26Group_norm_nhwc_bwd_params)
        /*06f8*/ 	.word	0x00000000


	//----- nvinfo : EIATTR_MIN_STACK_SIZE
	.align		4
.L_337:
        /*06fc*/ 	.byte	0x04, 0x12
        /*06fe*/ 	.short	(.L_339 - .L_338)
	.align		4
.L_338:
        /*0700*/ 	.word	index@(_Z35group_norm_nhwc_bwd_one_pass_kernelI11Bf16IOFp32WLi256ELi40ELi640EEv26Group_norm_nhwc_bwd_params)
        /*0704*/ 	.word	0x00000000


	//----- nvinfo : EIATTR_MIN_STACK_SIZE
	.align		4
.L_339:
        /*0708*/ 	.byte	0x04, 0x12
        /*070a*/ 	.short	(.L_341 - .L_340)
	.align		4
.L_340:
        /*070c*/ 	.word	index@(_Z35group_norm_nhwc_bwd_one_pass_kernelI11Bf16IOFp32WLi512ELi40ELi640EEv26Group_norm_nhwc_bwd_params)
        /*0710*/ 	.word	0x00000000


	//----- nvinfo : EIATTR_MIN_STACK_SIZE
	.align		4
.L_341:
        /*0714*/ 	.byte	0x04, 0x12
        /*0716*/ 	.short	(.L_343 - .L_342)
	.align		4
.L_342:
        /*0718*/ 	.word	index@(_Z35group_norm_nhwc_bwd_one_pass_kernelI11Bf16IOBf16WLi64ELi40ELi640EEv26Group_norm_nhwc_bwd_params)
        /*071c*/ 	.word	0x00000000


	//----- nvinfo : EIATTR_MIN_STACK_SIZE
	.align		4
.L_343:
        /*0720*/ 	.byte	0x04, 0x12
        /*0722*/ 	.short	(.L_345 - .L_344)
	.align		4
.L_344:
        /*0724*/ 	.word	index@(_Z35group_norm_nhwc_bwd_one_pass_kernelI11Bf16IOBf16WLi128ELi40ELi640EEv26Group_norm_nhwc_bwd_params)
        /*0728*/ 	.word	0x00000000


	//----- nvinfo : EIATTR_MIN_STACK_SIZE
	.align		4
.L_345:
        /*072c*/ 	.byte	0x04, 0x12
        /*072e*/ 	.short	(.L_347 - .L_346)
	.align		4
.L_346:
        /*0730*/ 	.word	index@(_Z35group_norm_nhwc_bwd_one_pass_kernelI11Bf16IOBf16WLi256ELi40ELi640EEv26Group_norm_nhwc_bwd_params)
        /*0734*/ 	.word	0x00000000


	//----- nvinfo : EIATTR_MIN_STACK_SIZE
	.align		4
.L_347:
        /*0738*/ 	.byte	0x04, 0x12
        /*073a*/ 	.short	(.L_349 - .L_348)
	.align		4
.L_348:
        /*073c*/ 	.word	index@(_Z35group_norm_nhwc_bwd_one_pass_kernelI11Bf16IOBf16WLi512ELi40ELi640EEv26Group_norm_nhwc_bwd_params)
        /*0740*/ 	.word	0x00000000


	//----- nvinfo : EIATTR_MIN_STACK_SIZE
	.align		4
.L_349:
        /*0744*/ 	.byte	0x04, 0x12
        /*0746*/ 	.short	(.L_351 - .L_350)
	.align		4
.L_350:
        /*0748*/ 	.word	index@(_Z35group_norm_nhwc_bwd_one_pass_kernelI11Bf16IOFp16WLi64ELi40ELi640EEv26Group_norm_nhwc_bwd_params)
        /*074c*/ 	.word	0x00000000


	//----- nvinfo : EIATTR_MIN_STACK_SIZE
	.align		4
.L_351:
        /*0750*/ 	.byte	0x04, 0x12
        /*0752*/ 	.short	(.L_353 - .L_352)
	.align		4
.L_352:
        /*0754*/ 	.word	index@(_Z35group_norm_nhwc_bwd_one_pass_kernelI11Bf16IOFp16WLi128ELi40ELi640EEv26Group_norm_nhwc_bwd_params)
        /*0758*/ 	.word	0x00000000


	//----- nvinfo : EIATTR_MIN_STACK_SIZE
	.align		4
.L_353:
        /*075c*/ 	.byte	0x04, 0x12
        /*075e*/ 	.short	(.L_355 - .L_354)
	.align		4
.L_354:
        /*0760*/ 	.word	index@(_Z35group_norm_nhwc_bwd_one_pass_kernelI11Bf16IOFp16WLi256ELi40ELi640EEv26Group_norm_nhwc_bwd_params)
        /*0764*/ 	.word	0x00000000


	//----- nvinfo : EIATTR_MIN_STACK_SIZE
	.align		4
.L_355:
        /*0768*/ 	.byte	0x04, 0x12
        /*076a*/ 	.short	(.L_357 - .L_356)
	.align		4
.L_356:
        /*076c*/ 	.word	index@(_Z35group_norm_nhwc_bwd_one_pass_kernelI11Bf16IOFp16WLi512ELi40ELi640EEv26Group_norm_nhwc_bwd_params)
        /*0770*/ 	.word	0x00000000


	//----- nvinfo : EIATTR_MIN_STACK_SIZE
	.align		4
.L_357:
        /*0774*/ 	.byte	0x04, 0x12
        /*0776*/ 	.short	(.L_359 - .L_358)
	.align		4
.L_358:
        /*0778*/ 	.word	index@(_Z35group_norm_nhwc_bwd_one_pass_kernelI11Fp16IOFp32WLi64ELi40ELi640EEv26Group_norm_nhwc_bwd_params)
        /*077c*/ 	.word	0x00000000


	//----- nvinfo : EIATTR_MIN_STACK_SIZE
	.align		4
.L_359:
        /*0780*/ 	.byte	0x04, 0x12
        /*0782*/ 	.short	(.L_361 - .L_360)
	.align		4
.L_360:
        /*0784*/ 	.word	index@(_Z35group_norm_nhwc_bwd_one_pass_kernelI11Fp16IOFp32WLi128ELi40ELi640EEv26Group_norm_nhwc_bwd_params)
        /*0788*/ 	.word	0x00000000


	//----- nvinfo : EIATTR_MIN_STACK_SIZE
	.align		4
.L_361:
        /*078c*/ 	.byte	0x04, 0x12
        /*078e*/ 	.short	(.L_363 - .L_362)
	.align		4
.L_362:
        /*0790*/ 	.word	index@(_Z35group_norm_nhwc_bwd_one_pass_kernelI11Fp16IOFp32WLi256ELi40ELi640EEv26Group_norm_nhwc_bwd_params)
        /*0794*/ 	.word	0x00000000


	//----- nvinfo : EIATTR_MIN_STACK_SIZE
	.align		4
.L_363:
        /*0798*/ 	.byte	0x04, 0x12
        /*079a*/ 	.short	(.L_365 - .L_364)
	.align		4
.L_364:
        /*079c*/ 	.word	index@(_Z35group_norm_nhwc_bwd_one_pass_kernelI11Fp16IOFp32WLi512ELi40ELi640EEv26Group_norm_nhwc_bwd_params)
        /*07a0*/ 	.word	0x00000000


	//----- nvinfo : EIATTR_MIN_STACK_SIZE
	.align		4
.L_365:
        /*07a4*/ 	.byte	0x04, 0x12
        /*07a6*/ 	.short	(.L_367 - .L_366)
	.align		4
.L_366:
        /*07a8*/ 	.word	index@(_Z35group_norm_nhwc_bwd_one_pass_kernelI11Fp16IOBf16WLi64ELi40ELi640EEv26Group_norm_nhwc_bwd_params)
        /*07ac*/ 	.word	0x00000000


	//----- nvinfo : EIATTR_MIN_STACK_SIZE
	.align		4
.L_367:
        /*07b0*/ 	.byte	0x04, 0x12
        /*07b2*/ 	.short	(.L_369 - .L_368)
	.align		4
.L_368:
        /*07b4*/ 	.word	index@(_Z35group_norm_nhwc_bwd_one_pass_kernelI11Fp16IOBf16WLi128ELi40ELi640EEv26Group_norm_nhwc_bwd_params)
        /*07b8*/ 	.word	0x00000000


	//----- nvinfo : EIATTR_MIN_STACK_SIZE
	.align		4
.L_369:
        /*07bc*/ 	.byte	0x04, 0x12
        /*07be*/ 	.short	(.L_371 - .L_370)
	.align		4
.L_370:
        /*07c0*/ 	.word	index@(_Z35group_norm_nhwc_bwd_one_pass_kernelI11Fp16IOBf16WLi256ELi40ELi640EEv26Group_norm_nhwc_bwd_params)
        /*07c4*/ 	.word	0x00000000


	//----- nvinfo : EIATTR_MIN_STACK_SIZE
	.align		4
.L_371:
        /*07c8*/ 	.byte	0x04, 0x12
        /*07ca*/ 	.short	(.L_373 - .L_372)
	.align		4
.L_372:
        /*07cc*/ 	.word	index@(_Z35group_norm_nhwc_bwd_one_pass_kernelI11Fp16IOBf16WLi512ELi40ELi640EEv26Group_norm_nhwc_bwd_params)
        /*07d0*/ 	.word	0x00000000


	//----- nvinfo : EIATTR_MIN_STACK_SIZE
	.align		4
.L_373:
        /*07d4*/ 	.byte	0x04, 0x12
        /*07d6*/ 	.short	(.L_375 - .L_374)
	.align		4
.L_374:
        /*07d8*/ 	.word	index@(_Z35group_norm_nhwc_bwd_one_pass_kernelI11Fp16IOFp16WLi64ELi40ELi640EEv26Group_norm_nhwc_bwd_params)
        /*07dc*/ 	.word	0x00000000


	//----- nvinfo : EIATTR_MIN_STACK_SIZE
	.align		4
.L_375:
        /*07e0*/ 	.byte	0x04, 0x12
        /*07e2*/ 	.short	(.L_377 - .L_376)
	.align		4
.L_376:
        /*07e4*/ 	.word	index@(_Z35group_norm_nhwc_bwd_one_pass_kernelI11Fp16IOFp16WLi128ELi40ELi640EEv26Group_norm_nhwc_bwd_params)
        /*07e8*/ 	.word	0x00000000


	//----- nvinfo : EIATTR_MIN_STACK_SIZE
	.align		4
.L_377:
        /*07ec*/ 	.byte	0x04, 0x12
        /*07ee*/ 	.short	(.L_379 - .L_378)
	.align		4
.L_378:
        /*07f0*/ 	.word	index@(_Z35group_norm_nhwc_bwd_one_pass_kernelI11Fp16IOFp16WLi256ELi40ELi640EEv26Group_norm_nhwc_bwd_params)
        /*07f4*/ 	.word	0x00000000


	//----- nvinfo : EIATTR_MIN_STACK_SIZE
	.align		4
.L_379:
        /*07f8*/ 	.byte	0x04, 0x12
        /*07fa*/ 	.short	(.L_381 - .L_380)
	.align		4
.L_380:
        /*07fc*/ 	.word	index@(_Z35group_norm_nhwc_bwd_one_pass_kernelI11Fp16IOFp16WLi512ELi40ELi640EEv26Group_norm_nhwc_bwd_params)
        /*0800*/ 	.word	0x00000000


	//----- nvinfo : EIATTR_MIN_STACK_SIZE
	.align		4
.L_381:
        /*0804*/ 	.byte	0x04, 0x12
        /*0806*/ 	.short	(.L_383 - .L_382)
	.align		4
.L_382:
        /*0808*/ 	.word	index@(_Z35group_norm_nhwc_bwd_one_pass_kernelI11Fp32IOFp32WLi64ELi40ELi640EEv26Group_norm_nhwc_bwd_params)
        /*080c*/ 	.word	0x00000000


	//----- nvinfo : EIATTR_MIN_STACK_SIZE
	.align		4
.L_383:
        /*0810*/ 	.byte	0x04, 0x12
        /*0812*/ 	.short	(.L_385 - .L_384)
	.align		4
.L_384:
        /*0814*/ 	.word	index@(_Z35group_norm_nhwc_bwd_one_pass_kernelI11Fp32IOFp32WLi128ELi40ELi640EEv26Group_norm_nhwc_bwd_params)
        /*0818*/ 	.word	0x00000000


	//----- nvinfo : EIATTR_MIN_STACK_SIZE
	.align		4
.L_385:
        /*081c*/ 	.byte	0x04, 0x12
        /*081e*/ 	.short	(.L_387 - .L_386)
	.align		4
.L_386:
        /*0820*/ 	.word	index@(_Z35group_norm_nhwc_bwd_one_pass_kernelI11Fp32IOFp32WLi256ELi40ELi640EEv26Group_norm_nhwc_bwd_params)
        /*0824*/ 	.word	0x00000000


	//----- nvinfo : EIATTR_MIN_STACK_SIZE
	.align		4
.L_387:
        /*0828*/ 	.byte	0x04, 0x12
        /*082a*/ 	.short	(.L_389 - .L_388)
	.align		4
.L_388:
        /*082c*/ 	.word	index@(_Z35group_norm_nhwc_bwd_one_pass_kernelI11Fp32IOFp32WLi512ELi40ELi640EEv26Group_norm_nhwc_bwd_params)
        /*0830*/ 	.word	0x00000000


	//----- nvinfo : EIATTR_MIN_STACK_SIZE
	.align		4
.L_389:
        /*0834*/ 	.byte	0x04, 0x12
        /*0836*/ 	.short	(.L_391 - .L_390)
	.align		4
.L_390:
        /*0838*/ 	.word	index@(_Z35group_norm_nhwc_bwd_one_pass_kernelI11Fp32IOBf16WLi64ELi40ELi640EEv26Group_norm_nhwc_bwd_params)
        /*083c*/ 	.word	0x00000000


	//----- nvinfo : EIATTR_MIN_STACK_SIZE
	.align		4
.L_391:
        /*0840*/ 	.byte	0x04, 0x12
        /*0842*/ 	.short	(.L_393 - .L_392)
	.align		4
.L_392:
        /*0844*/ 	.word	index@(_Z35group_norm_nhwc_bwd_one_pass_kernelI11Fp32IOBf16WLi128ELi40ELi640EEv26Group_norm_nhwc_bwd_params)
        /*0848*/ 	.word	0x00000000


	//----- nvinfo : EIATTR_MIN_STACK_SIZE
	.align		4
.L_393:
        /*084c*/ 	.byte	0x04, 0x12
        /*084e*/ 	.short	(.L_395 - .L_394)
	.align		4
.L_394:
        /*0850*/ 	.word	index@(_Z35group_norm_nhwc_bwd_one_pass_kernelI11Fp32IOBf16WLi256ELi40ELi640EEv26Group_norm_nhwc_bwd_params)
        /*0854*/ 	.word	0x00000000


	//----- nvinfo : EIATTR_MIN_STACK_SIZE
	.align		4
.L_395:
        /*0858*/ 	.byte	0x04, 0x12
        /*085a*/ 	.short	(.L_397 - .L_396)
	.align		4
.L_396:
        /*085c*/ 	.word	index@(_Z35group_norm_nhwc_bwd_one_pass_kernelI11Fp32IOBf16WLi512ELi40ELi640EEv26Group_norm_nhwc_bwd_params)
        /*0860*/ 	.word	0x00000000


	//----- nvinfo : EIATTR_MIN_STACK_SIZE
	.align		4
.L_397:
        /*0864*/ 	.byte	0x04, 0x12
        /*0866*/ 	.short	(.L_399 - .L_398)
	.align		4
.L_398:
        /*0868*/ 	.word	index@(_Z35group_norm_nhwc_bwd_one_pass_kernelI11Fp32IOFp16WLi64ELi40ELi640EEv26Group_norm_nhwc_bwd_params)
        /*086c*/ 	.word	0x00000000


	//----- nvinfo : EIATTR_MIN_STACK_SIZE
	.align		4
.L_399:
        /*0870*/ 	.byte	0x04, 0x12
        /*0872*/ 	.short	(.L_401 - .L_400)
	.align		4
.L_400:
        /*0874*/ 	.word	index@(_Z35group_norm_nhwc_bwd_one_pass_kernelI11Fp32IOFp16WLi128ELi40ELi640EEv26Group_norm_nhwc_bwd_params)
        /*0878*/ 	.word	0x00000000


	//----- nvinfo : EIATTR_MIN_STACK_SIZE
	.align		4
.L_401:
        /*087c*/ 	.byte	0x04, 0x12
        /*087e*/ 	.short	(.L_403 - .L_402)
	.align		4
.L_402:
        /*0880*/ 	.word	index@(_Z35group_norm_nhwc_bwd_one_pass_kernelI11Fp32IOFp16WLi256ELi40ELi640EEv26Group_norm_nhwc_bwd_params)
        /*0884*/ 	.word	0x00000000


	//----- nvinfo : EIATTR_MIN_STACK_SIZE
	.align		4
.L_403:
        /*0888*/ 	.byte	0x04, 0x12
        /*088a*/ 	.short	(.L_405 - .L_404)
	.align		4
.L_404:
        /*088c*/ 	.word	index@(_Z35group_norm_nhwc_bwd_one_pass_kernelI11Fp32IOFp16WLi512ELi40ELi640EEv26Group_norm_nhwc_bwd_params)
        /*0890*/ 	.word	0x00000000


	//----- nvinfo : EIATTR_MIN_STACK_SIZE
	.align		4
.L_405:
        /*0894*/ 	.byte	0x04, 0x12
        /*0896*/ 	.short	(.L_407 - .L_406)
	.align		4
.L_406:
        /*0898*/ 	.word	index@(_Z35group_norm_nhwc_fwd_one_pass_kernelI11Bf16IOFp32WLi64ELi40ELi640EEv26Group_norm_nhwc_fwd_params)
        /*089c*/ 	.word	0x00000000


	//----- nvinfo : EIATTR_MIN_STACK_SIZE
	.align		4
.L_407:
        /*08a0*/ 	.byte	0x04, 0x12
        /*08a2*/ 	.short	(.L_409 - .L_408)
	.align		4
.L_408:
        /*08a4*/ 	.word	index@(_Z35group_norm_nhwc_fwd_one_pass_kernelI11Bf16IOFp32WLi128ELi40ELi640EEv26Group_norm_nhwc_fwd_params)
        /*08a8*/ 	.word	0x00000000


	//----- nvinfo : EIATTR_MIN_STACK_SIZE
	.align		4
.L_409:
        /*08ac*/ 	.byte	0x04, 0x12
        /*08ae*/ 	.short	(.L_411 - .L_410)
	.align		4
.L_410:
        /*08b0*/ 	.word	index@(_Z35group_norm_nhwc_fwd_one_pass_kernelI11Bf16IOFp32WLi256ELi40ELi640EEv26Group_norm_nhwc_fwd_params)
        /*08b4*/ 	.word	0x00000000


	//----- nvinfo : EIATTR_MIN_STACK_SIZE
	.align		4
.L_411:
        /*08b8*/ 	.byte	0x04, 0x12
        /*08ba*/ 	.short	(.L_413 - .L_412)
	.align		4
.L_412:
        /*08bc*/ 	.word	index@(_Z35group_norm_nhwc_fwd_one_pass_kernelI11Bf16IOFp32WLi512ELi40ELi640EEv26Group_norm_nhwc_fwd_params)
        /*08c0*/ 	.word	0x00000000


	//----- nvinfo : EIATTR_MIN_STACK_SIZE
	.align		4
.L_413:
        /*08c4*/ 	.byte	0x04, 0x12
        /*08c6*/ 	.short	(.L_415 - .L_414)
	.align		4
.L_414:
        /*08c8*/ 	.word	index@(_Z35group_norm_nhwc_fwd_one_pass_kernelI11Bf16IOBf16WLi64ELi40ELi640EEv26Group_norm_nhwc_fwd_params)
        /*08cc*/ 	.word	0x00000000


	//----- nvinfo : EIATTR_MIN_STACK_SIZE
	.align		4
.L_415:
        /*08d0*/ 	.byte	0x04, 0x12
        /*08d2*/ 	.short	(.L_417 - .L_416)
	.align		4
.L_416:
        /*08d4*/ 	.word	index@(_Z35group_norm_nhwc_fwd_one_pass_kernelI11Bf16IOBf16WLi128ELi40ELi640EEv26Group_norm_nhwc_fwd_params)
        /*08d8*/ 	.word	0x00000000


	//----- nvinfo : EIATTR_MIN_STACK_SIZE
	.align		4
.L_417:
        /*08dc*/ 	.byte	0x04, 0x12
        /*08de*/ 	.short	(.L_419 - .L_418)
	.align		4
.L_418:
        /*08e0*/ 	.word	index@(_Z35group_norm_nhwc_fwd_one_pass_kernelI11Bf16IOBf16WLi256ELi40ELi640EEv26Group_norm_nhwc_fwd_params)
        /*08e4*/ 	.word	0x00000000


	//----- nvinfo : EIATTR_MIN_STACK_SIZE
	.align		4
.L_419:
        /*08e8*/ 	.byte	0x04, 0x12
        /*08ea*/ 	.short	(.L_421 - .L_420)
	.align		4
.L_420:
        /*08ec*/ 	.word	index@(_Z35group_norm_nhwc_fwd_one_pass_kernelI11Bf16IOBf16WLi512ELi40ELi640EEv26Group_norm_nhwc_fwd_params)
        /*08f0*/ 	.word	0x00000000


	//----- nvinfo : EIATTR_MIN_STACK_SIZE
	.align		4
.L_421:
        /*08f4*/ 	.byte	0x04, 0x12
        /*08f6*/ 	.short	(.L_423 - .L_422)
	.align		4
.L_422:
        /*08f8*/ 	.word	index@(_Z35group_norm_nhwc_fwd_one_pass_kernelI11Bf16IOFp16WLi64ELi40ELi640EEv26Group_norm_nhwc_fwd_params)
        /*08fc*/ 	.word	0x00000000


	//----- nvinfo : EIATTR_MIN_STACK_SIZE
	.align		4
.L_423:
        /*0900*/ 	.byte	0x04, 0x12
        /*0902*/ 	.short	(.L_425 - .L_424)
	.align		4
.L_424:
        /*0904*/ 	.word	index@(_Z35group_norm_nhwc_fwd_one_pass_kernelI11Bf16IOFp16WLi128ELi40ELi640EEv26Group_norm_nhwc_fwd_params)
        /*0908*/ 	.word	0x00000000


	//----- nvinfo : EIATTR_MIN_STACK_SIZE
	.align		4
.L_425:
        /*090c*/ 	.byte	0x04, 0x12
        /*090e*/ 	.short	(.L_427 - .L_426)
	.align		4
.L_426:
        /*0910*/ 	.word	index@(_Z35group_norm_nhwc_fwd_one_pass_kernelI11Bf16IOFp16WLi256ELi40ELi640EEv26Group_norm_nhwc_fwd_params)
        /*0914*/ 	.word	0x00000000


	//----- nvinfo : EIATTR_MIN_STACK_SIZE
	.align		4
.L_427:
        /*0918*/ 	.byte	0x04, 0x12
        /*091a*/ 	.short	(.L_429 - .L_428)
	.align		4
.L_428:
        /*091c*/ 	.word	index@(_Z35group_norm_nhwc_fwd_one_pass_kernelI11Bf16IOFp16WLi512ELi40ELi640EEv26Group_norm_nhwc_fwd_params)
        /*0920*/ 	.word	0x00000000


	//----- nvinfo : EIATTR_MIN_STACK_SIZE
	.align		4
.L_429:
        /*0924*/ 	.byte	0x04, 0x12
        /*0926*/ 	.short	(.L_431 - .L_430)
	.align		4
.L_430:
        /*0928*/ 	.word	index@(_Z35group_norm_nhwc_fwd_one_pass_kernelI11Fp16IOFp32WLi64ELi40ELi640EEv26Group_norm_nhwc_fwd_params)
        /*092c*/ 	.word	0x00000000


	//----- nvinfo : EIATTR_MIN_STACK_SIZE
	.align		4
.L_431:
        /*0930*/ 	.byte	0x04, 0x12
        /*0932*/ 	.short	(.L_433 - .L_432)
	.align		4
.L_432:
        /*0934*/ 	.word	index@(_Z35group_norm_nhwc_fwd_one_pass_kernelI11Fp16IOFp32WLi128ELi40ELi640EEv26Group_norm_nhwc_fwd_params)
        /*0938*/ 	.word	0x00000000


	//----- nvinfo : EIATTR_MIN_STACK_SIZE
	.align		4
.L_433:
        /*093c*/ 	.byte	0x04, 0x12
        /*093e*/ 	.short	(.L_435 - .L_434)
	.align		4
.L_434:
        /*0940*/ 	.word	index@(_Z35group_norm_nhwc_fwd_one_pass_kernelI11Fp16IOFp32WLi256ELi40ELi640EEv26Group_norm_nhwc_fwd_params)
        /*0944*/ 	.word	0x00000000


	//----- nvinfo : EIATTR_MIN_STACK_SIZE
	.align		4
.L_435:
        /*0948*/ 	.byte	0x04, 0x12
        /*094a*/ 	.short	(.L_437 - .L_436)
	.align		4
.L_436:
        /*094c*/ 	.word	index@(_Z35group_norm_nhwc_fwd_one_pass_kernelI11Fp16IOFp32WLi512ELi40ELi640EEv26Group_norm_nhwc_fwd_params)
        /*0950*/ 	.word	0x00000000


	//----- nvinfo : EIATTR_MIN_STACK_SIZE
	.align		4
.L_437:
        /*0954*/ 	.byte	0x04, 0x12
        /*0956*/ 	.short	(.L_439 - .L_438)
	.align		4
.L_438:
        /*0958*/ 	.word	index@(_Z35group_norm_nhwc_fwd_one_pass_kernelI11Fp16IOBf16WLi64ELi40ELi640EEv26Group_norm_nhwc_fwd_params)
        /*095c*/ 	.word	0x00000000


	//----- nvinfo : EIATTR_MIN_STACK_SIZE
	.align		4
.L_439:
        /*0960*/ 	.byte	0x04, 0x12
        /*0962*/ 	.short	(.L_441 - .L_440)
	.align		4
.L_440:
        /*0964*/ 	.word	index@(_Z35group_norm_nhwc_fwd_one_pass_kernelI11Fp16IOBf16WLi128ELi40ELi640EEv26Group_norm_nhwc_fwd_params)
        /*0968*/ 	.word	0x00000000


	//----- nvinfo : EIATTR_MIN_STACK_SIZE
	.align		4
.L_441:
        /*096c*/ 	.byte	0x04, 0x12
        /*096e*/ 	.short	(.L_443 - .L_442)
	.align		4
.L_442:
        /*0970*/ 	.word	index@(_Z35group_norm_nhwc_fwd_one_pass_kernelI11Fp16IOBf16WLi256ELi40ELi640EEv26Group_norm_nhwc_fwd_params)
        /*0974*/ 	.word	0x00000000


	//----- nvinfo : EIATTR_MIN_STACK_SIZE
	.align		4
.L_443:
        /*0978*/ 	.byte	0x04, 0x12
        /*097a*/ 	.short	(.L_445 - .L_444)
	.align		4
.L_444:
        /*097c*/ 	.word	index@(_Z35group_norm_nhwc_fwd_one_pass_kernelI11Fp16IOBf16WLi512ELi40ELi640EEv26Group_norm_nhwc_fwd_params)
        /*0980*/ 	.word	0x00000000


	//----- nvinfo : EIATTR_MIN_STACK_SIZE
	.align		4
.L_445:
        /*0984*/ 	.byte	0x04, 0x12
        /*0986*/ 	.short	(.L_447 - .L_446)
	.align		4
.L_446:
        /*0988*/ 	.word	index@(_Z35group_norm_nhwc_fwd_one_pass_kernelI11Fp16IOFp16WLi64ELi40ELi640EEv26Group_norm_nhwc_fwd_params)
        /*098c*/ 	.word	0x00000000


	//----- nvinfo : EIATTR_MIN_STACK_SIZE
	.align		4
.L_447:
        /*0990*/ 	.byte	0x04, 0x12
        /*0992*/ 	.short	(.L_449 - .L_448)
	.align		4
.L_448:
        /*0994*/ 	.word	index@(_Z35group_norm_nhwc_fwd_one_pass_kernelI11Fp16IOFp16WLi128ELi40ELi640EEv26Group_norm_nhwc_fwd_params)
        /*0998*/ 	.word	0x00000000


	//----- nvinfo : EIATTR_MIN_STACK_SIZE
	.align		4
.L_449:
        /*099c*/ 	.byte	0x04, 0x12
        /*099e*/ 	.short	(.L_451 - .L_450)
	.align		4
.L_450:
        /*09a0*/ 	.word	index@(_Z35group_norm_nhwc_fwd_one_pass_kernelI11Fp16IOFp16WLi256ELi40ELi640EEv26Group_norm_nhwc_fwd_params)
        /*09a4*/ 	.word	0x00000000


	//----- nvinfo : EIATTR_MIN_STACK_SIZE
	.align		4
.L_451:
        /*09a8*/ 	.byte	0x04, 0x12
        /*09aa*/ 	.short	(.L_453 - .L_452)
	.align		4
.L_452:
        /*09ac*/ 	.word	index@(_Z35group_norm_nhwc_fwd_one_pass_kernelI11Fp16IOFp16WLi512ELi40ELi640EEv26Group_norm_nhwc_fwd_params)
        /*09b0*/ 	.word	0x00000000


	//----- nvinfo : EIATTR_MIN_STACK_SIZE
	.align		4
.L_453:
        /*09b4*/ 	.byte	0x04, 0x12
        /*09b6*/ 	.short	(.L_455 - .L_454)
	.align		4
.L_454:
        /*09b8*/ 	.word	index@(_Z35group_norm_nhwc_fwd_one_pass_kernelI11Fp32IOFp32WLi64ELi40ELi640EEv26Group_norm_nhwc_fwd_params)
        /*09bc*/ 	.word	0x00000000


	//----- nvinfo : EIATTR_MIN_STACK_SIZE
	.align		4
.L_455:
        /*09c0*/ 	.byte	0x04, 0x12
        /*09c2*/ 	.short	(.L_457 - .L_456)
	.align		4
.L_456:
        /*09c4*/ 	.word	index@(_Z35group_norm_nhwc_fwd_one_pass_kernelI11Fp32IOFp32WLi128ELi40ELi640EEv26Group_norm_nhwc_fwd_params)
        /*09c8*/ 	.word	0x00000000


	//----- nvinfo : EIATTR_MIN_STACK_SIZE
	.align		4
.L_457:
        /*09cc*/ 	.byte	0x04, 0x12
        /*09ce*/ 	.short	(.L_459 - .L_458)
	.align		4
.L_458:
        /*09d0*/ 	.word	index@(_Z35group_norm_nhwc_fwd_one_pass_kernelI11Fp32IOFp32WLi256ELi40ELi640EEv26Group_norm_nhwc_fwd_params)
        /*09d4*/ 	.word	0x00000000


	//----- nvinfo : EIATTR_MIN_STACK_SIZE
	.align		4
.L_459:
        /*09d8*/ 	.byte	0x04, 0x12
        /*09da*/ 	.short	(.L_461 - .L_460)
	.align		4
.L_460:
        /*09dc*/ 	.word	index@(_Z35group_norm_nhwc_fwd_one_pass_kernelI11Fp32IOFp32WLi512ELi40ELi640EEv26Group_norm_nhwc_fwd_params)
        /*09e0*/ 	.word	0x00000000


	//----- nvinfo : EIATTR_MIN_STACK_SIZE
	.align		4
.L_461:
        /*09e4*/ 	.byte	0x04, 0x12
        /*09e6*/ 	.short	(.L_463 - .L_462)
	.align		4
.L_462:
        /*09e8*/ 	.word	index@(_Z35group_norm_nhwc_fwd_one_pass_kernelI11Fp32IOBf16WLi64ELi40ELi640EEv26Group_norm_nhwc_fwd_params)
        /*09ec*/ 	.word	0x00000000


	//----- nvinfo : EIATTR_MIN_STACK_SIZE
	.align		4
.L_463:
        /*09f0*/ 	.byte	0x04, 0x12
        /*09f2*/ 	.short	(.L_465 - .L_464)
	.align		4
.L_464:
        /*09f4*/ 	.word	index@(_Z35group_norm_nhwc_fwd_one_pass_kernelI11Fp32IOBf16WLi128ELi40ELi640EEv26Group_norm_nhwc_fwd_params)
        /*09f8*/ 	.word	0x00000000


	//----- nvinfo : EIATTR_MIN_STACK_SIZE
	.align		4
.L_465:
        /*09fc*/ 	.byte	0x04, 0x12
        /*09fe*/ 	.short	(.L_467 - .L_466)
	.align		4
.L_466:
        /*0a00*/ 	.word	index@(_Z35group_norm_nhwc_fwd_one_pass_kernelI11Fp32IOBf16WLi256ELi40ELi640EEv26Group_norm_nhwc_fwd_params)
        /*0a04*/ 	.word	0x00000000


	//----- nvinfo : EIATTR_MIN_STACK_SIZE
	.align		4
.L_467:
        /*0a08*/ 	.byte	0x04, 0x12
        /*0a0a*/ 	.short	(.L_469 - .L_468)
	.align		4
.L_468:
        /*0a0c*/ 	.word	index@(_Z35group_norm_nhwc_fwd_one_pass_kernelI11Fp32IOBf16WLi512ELi40ELi640EEv26Group_norm_nhwc_fwd_params)
        /*0a10*/ 	.word	0x00000000


	//----- nvinfo : EIATTR_MIN_STACK_SIZE
	.align		4
.L_469:
        /*0a14*/ 	.byte	0x04, 0x12
        /*0a16*/ 	.short	(.L_471 - .L_470)
	.align		4
.L_470:
        /*0a18*/ 	.word	index@(_Z35group_norm_nhwc_fwd_one_pass_kernelI11Fp32IOFp16WLi64ELi40ELi640EEv26Group_norm_nhwc_fwd_params)
        /*0a1c*/ 	.word	0x00000000


	//----- nvinfo : EIATTR_MIN_STACK_SIZE
	.align		4
.L_471:
        /*0a20*/ 	.byte	0x04, 0x12
        /*0a22*/ 	.short	(.L_473 - .L_472)
	.align		4
.L_472:
        /*0a24*/ 	.word	index@(_Z35group_norm_nhwc_fwd_one_pass_kernelI11Fp32IOFp16WLi128ELi40ELi640EEv26Group_norm_nhwc_fwd_params)
        /*0a28*/ 	.word	0x00000000


	//----- nvinfo : EIATTR_MIN_STACK_SIZE
	.align		4
.L_473:
        /*0a2c*/ 	.byte	0x04, 0x12
        /*0a2e*/ 	.short	(.L_475 - .L_474)
	.align		4
.L_474:
        /*0a30*/ 	.word	index@(_Z35group_norm_nhwc_fwd_one_pass_kernelI11Fp32IOFp16WLi256ELi40ELi640EEv26Group_norm_nhwc_fwd_params)
        /*0a34*/ 	.word	0x00000000


	//----- nvinfo : EIATTR_MIN_STACK_SIZE
	.align		4
.L_475:
        /*0a38*/ 	.byte	0x04, 0x12
        /*0a3a*/ 	.short	(.L_477 - .L_476)
	.align		4
.L_476:
        /*0a3c*/ 	.word	index@(_Z35group_norm_nhwc_fwd_one_pass_kernelI11Fp32IOFp16WLi512ELi40ELi640EEv26Group_norm_nhwc_fwd_params)
        /*0a40*/ 	.word	0x00000000
.L_477:


//--------------------- .nv.compat                --------------------------
	.section	.nv.compat,"",@"SHT_CUDA_COMPAT_INFO"
	.align	4
        /*0000*/ 	.byte	0x02, 0x09, 0x01, 0x00, 0x02, 0x02, 0x01, 0x00, 0x02, 0x05, 0x05, 0x00, 0x03, 0x07, 0x01, 0x01
        /*0010*/ 	.byte	0x02, 0x03, 0x00, 0x00, 0x02, 0x06, 0x01, 0x00, 0x04, 0x0b, 0x08, 0x00, 0x09, 0x00, 0x00, 0x00
        /*0020*/ 	.byte	0x00, 0x00, 0x00, 0x00


//--------------------- .nv.info._ZN3cub18CUB_300001_SM_10006detail11EmptyKernelIvEEvv --------------------------
	.section	.nv.info._ZN3cub18CUB_300001_SM_10006detail11EmptyKernelIvEEvv,"",@"SHT_CUDA_INFO"
	.sectionflags	@""
	.align	4


	//----- nvinfo : EIATTR_CUDA_API_VERSION
	.align		4
        /*0000*/ 	.byte	0x04, 0x37
        /*0002*/ 	.short	(.L_479 - .L_478)
.L_478:
        /*0004*/ 	.word	0x00000082


	//----- nvinfo : EIATTR_SPARSE_MMA_MASK
	.align		4
.L_479:
        /*0008*/ 	.byte	0x03, 0x50
        /*000a*/ 	.short	0x0000


	//----- nvinfo : EIATTR_MAXREG_COUNT
	.align		4
        /*000c*/ 	.byte	0x03, 0x1b
        /*000e*/ 	.short	0x00ff


	//----- nvinfo : EIATTR_MERCURY_ISA_VERSION
	.align		4
        /*0010*/ 	.byte	0x03, 0x5f
        /*0012*/ 	.short	0x0101


	//----- nvinfo : EIATTR_VRC_CTA_INIT_COUNT
	.align		4
        /*0014*/ 	.byte	0x02, 0x4a
	.zero		1
	.zero		1


	//----- nvinfo : EIATTR_EXIT_INSTR_OFFSETS
	.align		4
        /*0018*/ 	.byte	0x04, 0x1c
        /*001a*/ 	.short	(.L_481 - .L_480)


	//   ....[0]....
.L_480:
        /*001c*/ 	.word	0x00000010


	//----- nvinfo : EIATTR_SW_WAR
	.align		4
.L_481:
        /*0020*/ 	.byte	0x04, 0x36
        /*0022*/ 	.short	(.L_483 - .L_482)
.L_482:
        /*0024*/ 	.word	0x00000008
.L_483:


//--------------------- .nv.info._Z35group_norm_nhwc_bwd_one_pass_kernelI11Bf16IOFp32WLi64ELi40ELi640EEv26Group_norm_nhwc_bwd_params --------------------------
	.section	.nv.info._Z35group_norm_nhwc_bwd_one_pass_kernelI11Bf16IOFp32WLi64ELi40ELi640EEv26Group_norm_nhwc_bwd_params,"",@"SHT_CUDA_INFO"
	.sectionflags	@""
	.align	4


	//----- nvinfo : EIATTR_CUDA_API_VERSION
	.align		4
        /*0000*/ 	.byte	0x04, 0x37
        /*0002*/ 	.short	(.L_485 - .L_484)
.L_484:
        /*0004*/ 	.word	0x00000082


	//----- nvinfo : EIATTR_KPARAM_INFO
	.align		4
.L_485:
        /*0008*/ 	.byte	0x04, 0x17
        /*000a*/ 	.short	(.L_487 - .L_486)
.L_486:
        /*000c*/ 	.word	0x00000000
        /*0010*/ 	.short	0x0000
        /*0012*/ 	.short	0x0000
        /*0014*/ 	.byte	0x00, 0xf0, 0xe1, 0x02


	//----- nvinfo : EIATTR_SPARSE_MMA_MASK
	.align		4
.L_487:
        /*0018*/ 	.byte	0x03, 0x50
        /*001a*/ 	.short	0x0000


	//----- nvinfo : EIATTR_MAXREG_COUNT
	.align		4
        /*001c*/ 	.byte	0x03, 0x1b
        /*001e*/ 	.short	0x0060


	//----- nvinfo : EIATTR_NUM_BARRIERS
	.align		4
        /*0020*/ 	.byte	0x02, 0x4c
        /*0022*/ 	.byte	0x01
	.zero		1


	//----- nvinfo : EIATTR_MERCURY_ISA_VERSION
	.align		4
        /*0024*/ 	.byte	0x03, 0x5f
        /*0026*/ 	.short	0x0101


	//----- nvinfo : EIATTR_INT_WARP_WIDE_INSTR_OFFSETS
	.align		4
        /*0028*/ 	.byte	0x04, 0x31
        /*002a*/ 	.short	(.L_489 - .L_488)


	//   ....[0]....
.L_488:
        /*002c*/ 	.word	0x00001190


	//----- nvinfo : EIATTR_COOP_GROUP_MASK_REGIDS
	.align		4
.L_489:
        /*0030*/ 	.byte	0x04, 0x29
        /*0032*/ 	.short	(.L_491 - .L_490)


	//   ....[0]....
.L_490:
        /*0034*/ 	.word	0xffffffff


	//   ....[1]....
        /*0038*/ 	.word	0xffffffff


	//   ....[2]....
        /*003c*/ 	.word	0xffffffff


	//   ....[3]....
        /*0040*/ 	.word	0xffffffff


	//   ....[4]....
        /*0044*/ 	.word	0xffffffff


	//   ....[5]....
        /*0048*/ 	.word	0xffffffff


	//   ....[6]....
        /*004c*/ 	.word	0xffffffff


	//   ....[7]....
        /*0050*/ 	.word	0xffffffff


	//   ....[8]....
        /*0054*/ 	.word	0xffffffff


	//   ....[9]....
        /*0058*/ 	.word	0xffffffff


	//----- nvinfo : EIATTR_COOP_GROUP_INSTR_OFFSETS
	.align		4
.L_491:
        /*005c*/ 	.byte	0x04, 0x28
        /*005e*/ 	.short	(.L_493 - .L_492)


	//   ....[0]....
.L_492:
        /*0060*/ 	.word	0x00000f30


	//   ....[1]....
        /*0064*/ 	.word	0x00000f70


	//   ....[2]....
        /*0068*/ 	.word	0x00001000


	//   ....[3]....
        /*006c*/ 	.word	0x00001030


	//   ....[4]....
        /*0070*/ 	.word	0x00001070


	//   ....[5]....
        /*0074*/ 	.word	0x00001090


	//   ....[6]....
        /*0078*/ 	.word	0x000010c0


	//   ....[7]....
        /*007c*/ 	.word	0x000010e0


	//   ....[8]....
        /*0080*/ 	.word	0x00001130


	//   ....[9]....
        /*0084*/ 	.word	0x00001140


	//----- nvinfo : EIATTR_VRC_CTA_INIT_COUNT
	.align		4
.L_493:
        /*0088*/ 	.byte	0x02, 0x4a
	.zero		1
	.zero		1


	//----- nvinfo : EIATTR_EXIT_INSTR_OFFSETS
	.align		4
        /*008c*/ 	.byte	0x04, 0x1c
        /*008e*/ 	.short	(.L_495 - .L_494)


	//   ....[0]....
.L_494:
        /*0090*/ 	.word	0x000034a0


	//   ....[1]....
        /*0094*/ 	.word	0x000035d0


	//   ....[2]....
        /*0098*/ 	.word	0x00003ba0


	//   ....[3]....
        /*009c*/ 	.word	0x00004150


	//----- nvinfo : EIATTR_MAX_THREADS
	.align		4
.L_495:
        /*00a0*/ 	.byte	0x04, 0x05
        /*00a2*/ 	.short	(.L_497 - .L_496)
.L_496:
        /*00a4*/ 	.word	0x00000280
        /*00a8*/ 	.word	0x00000001
        /*00ac*/ 	.word	0x00000001


	//----- nvinfo : EIATTR_CRS_STACK_SIZE
	.align		4
.L_497:
        /*00b0*/ 	.byte	0x04, 0x1e
        /*00b2*/ 	.short	(.L_499 - .L_498)
.L_498:
        /*00b4*/ 	.word	0x00000000


	//----- nvinfo : EIATTR_CBANK_PARAM_SIZE
	.align		4
.L_499:
        /*00b8*/ 	.byte	0x03, 0x19
        /*00ba*/ 	.short	0x00b8


	//----- nvinfo : EIATTR_PARAM_CBANK
	.align		4
        /*00bc*/ 	.byte	0x04, 0x0a
        /*00be*/ 	.short	(.L_501 - .L_500)
	.align		4
.L_500:
        /*00c0*/ 	.word	index@(.nv.constant0._Z35group_norm_nhwc_bwd_one_pass_kernelI11Bf16IOFp32WLi64ELi40ELi640EEv26Group_norm_nhwc_bwd_params)
        /*00c4*/ 	.short	0x0380
        /*00c6*/ 	.short	0x00b8


	//----- nvinfo : EIATTR_SW_WAR
	.align		4
.L_501:
        /*00c8*/ 	.byte	0x04, 0x36
        /*00ca*/ 	.short	(.L_503 - .L_502)
.L_502:
        /*00cc*/ 	.word	0x00000008
.L_503:


//--------------------- .nv.info._Z35group_norm_nhwc_bwd_one_pass_kernelI11Bf16IOFp32WLi128ELi40ELi640EEv26Group_norm_nhwc_bwd_params --------------------------
	.section	.nv.info._Z35group_norm_nhwc_bwd_one_pass_kernelI11Bf16IOFp32WLi128ELi40ELi640EEv26Group_norm_nhwc_bwd_params,"",@"SHT_CUDA_INFO"
	.sectionflags	@""
	.align	4


	//----- nvinfo : EIATTR_CUDA_API_VERSION
	.align		4
        /*0000*/ 	.byte	0x04, 0x37
        /*0002*/ 	.short	(.L_505 - .L_504)
.L_504:
        /*0004*/ 	.word	0x00000082


	//----- nvinfo : EIATTR_KPARAM_INFO
	.align		4
.L_505:
        /*0008*/ 	.byte	0x04, 0x17
        /*000a*/ 	.short	(.L_507 - .L_506)
.L_506:
        /*000c*/ 	.word	0x00000000
        /*0010*/ 	.short	0x0000
        /*0012*/ 	.short	0x0000
        /*0014*/ 	.byte	0x00, 0xf0, 0xe1, 0x02


	//----- nvinfo : EIATTR_SPARSE_MMA_MASK
	.align		4
.L_507:
        /*0018*/ 	.byte	0x03, 0x50
        /*001a*/ 	.short	0x0000


	//----- nvinfo : EIATTR_MAXREG_COUNT
	.align		4
        /*001c*/ 	.byte	0x03, 0x1b
        /*001e*/ 	.short	0x0060


	//----- nvinfo : EIATTR_NUM_BARRIERS
	.align		4
        /*0020*/ 	.byte	0x02, 0x4c
        /*0022*/ 	.byte	0x01
	.zero		1


	//----- nvinfo : EIATTR_MERCURY_ISA_VERSION
	.align		4
        /*0024*/ 	.byte	0x03, 0x5f
        /*0026*/ 	.short	0x0101


	//----- nvinfo : EIATTR_COOP_GROUP_MASK_REGIDS
	.align		4
        /*0028*/ 	.byte	0x04, 0x29
        /*002a*/ 	.short	(.L_509 - .L_508)


	//   ....[0]....
.L_508:
        /*002c*/ 	.word	0xffffffff


	//   ....[1]....
        /*0030*/ 	.word	0xffffffff


	//   ....[2]....
        /*0034*/ 	.word	0xffffffff


	//   ....[3]....
        /*0038*/ 	.word	0xffffffff


	//   ....[4]....
        /*003c*/ 	.word	0xffffffff


	//   ....[5]....
        /*0040*/ 	.word	0xffffffff


	//   ....[6]....
        /*0044*/ 	.word	0xffffffff


	//   ....[7]....
        /*0048*/ 	.word	0xffffffff


	//   ....[8]....
        /*004c*/ 	.word	0xffffffff


	//   ....[9]....
        /*0050*/ 	.word	0xffffffff


	//----- nvinfo : EIATTR_COOP_GROUP_INSTR_OFFSETS
	.align		4
.L_509:
        /*0054*/ 	.byte	0x04, 0x28
        /*0056*/ 	.short	(.L_511 - .L_510)


	//   ....[0]....
.L_510:
        /*0058*/ 	.word	0x00001a40


	//   ....[1]....
        /*005c*/ 	.word	0x00001a80


	//   ....[2]....
        /*0060*/ 	.word	0x00001af0


	//   ....[3]....
        /*0064*/ 	.word	0x00001b10


	//   ....[4]....
        /*0068*/ 	.word	0x00001b40


	//   ....[5]....
        /*006c*/ 	.word	0x00001b60


	//   ....[6]....
        /*0070*/ 	.word	0x00001b90


	//   ....[7]....
        /*0074*/ 	.word	0x00001bb0


	//   ....[8]....
        /*0078*/ 	.word	0x00001c00


	//   ....[9]....
        /*007c*/ 	.word	0x00001c10


	//----- nvinfo : EIATTR_VRC_CTA_INIT_COUNT
	.align		4
.L_511:
        /*0080*/ 	.byte	0x02, 0x4a
	.zero		1
	.zero		1


	//----- nvinfo : EIATTR_EXIT_INSTR_OFFSETS
	.align		4
        /*0084*/ 	.byte	0x04, 0x1c
        /*0086*/ 	.short	(.L_513 - .L_512)


	//   ....[0]....
.L_512:
        /*0088*/ 	.word	0x00004480


	//   ....[1]....
        /*008c*/ 	.word	0x000045b0


	//   ....[2]....
        /*0090*/ 	.word	0x00004b90


	//   ....[3]....
        /*0094*/ 	.word	0x00005140


	//----- nvinfo : EIATTR_MAX_THREADS
	.align		4
.L_513:
        /*0098*/ 	.byte	0x04, 0x05
        /*009a*/ 	.short	(.L_515 - .L_514)
.L_514:
        /*009c*/ 	.word	0x00000280
        /*00a0*/ 	.word	0x00000001
        /*00a4*/ 	.word	0x00000001


	//----- nvinfo : EIATTR_CRS_STACK_SIZE
	.align		4
.L_515:
        /*00a8*/ 	.byte	0x04, 0x1e
        /*00aa*/ 	.short	(.L_517 - .L_516)
.L_516:
        /*00ac*/ 	.word	0x00000000


	//----- nvinfo : EIATTR_CBANK_PARAM_SIZE
	.align		4
.L_517:
        /*00b0*/ 	.byte	0x03, 0x19
        /*00b2*/ 	.short	0x00b8


	//----- nvinfo : EIATTR_PARAM_CBANK
	.align		4
        /*00b4*/ 	.byte	0x04, 0x0a
        /*00b6*/ 	.short	(.L_519 - .L_518)
	.align		4
.L_518:
        /*00b8*/ 	.word	index@(.nv.constant0._Z35group_norm_nhwc_bwd_one_pass_kernelI11Bf16IOFp32WLi128ELi40ELi640EEv26Group_norm_nhwc_bwd_params)
        /*00bc*/ 	.short	0x0380
        /*00be*/ 	.short	0x00b8


	//----- nvinfo : EIATTR_SW_WAR
	.align		4
.L_519:
        /*00c0*/ 	.byte	0x04, 0x36
        /*00c2*/ 	.short	(.L_521 - .L_520)
.L_520:
        /*00c4*/ 	.word	0x00000008
.L_521:


//--------------------- .nv.info._Z35group_norm_nhwc_bwd_one_pass_kernelI11Bf16IOFp32WLi256ELi40ELi640EEv26Group_norm_nhwc_bwd_params --------------------------
	.section	.nv.info._Z35group_norm_nhwc_bwd_one_pass_kernelI11Bf16IOFp32WLi256ELi40ELi640EEv26Group_norm_nhwc_bwd_params,"",@"SHT_CUDA_INFO"
	.sectionflags	@""
	.align	4


	//----- nvinfo : EIATTR_CUDA_API_VERSION
	.align		4
        /*0000*/ 	.byte	0x04, 0x37
        /*0002*/ 	.short	(.L_523 - .L_522)
.L_522:
        /*0004*/ 	.word	0x00000082


	//----- nvinfo : EIATTR_KPARAM_INFO
	.align		4
.L_523:
        /*0008*/ 	.byte	0x04, 0x17
        /*000a*/ 	.short	(.L_525 - .L_524)
.L_524:
        /*000c*/ 	.word	0x00000000
        /*0010*/ 	.short	0x0000
        /*0012*/ 	.short	0x0000
        /*0014*/ 	.byte	0x00, 0xf0, 0xe1, 0x02


	//----- nvinfo : EIATTR_SPARSE_MMA_MASK
	.align		4
.L_525:
        /*0018*/ 	.byte	0x03, 0x50
        /*001a*/ 	.short	0x0000


	//----- nvinfo : EIATTR_MAXREG_COUNT
	.align		4
        /*001c*/ 	.byte	0x03, 0x1b
        /*001e*/ 	.short	0x0060


	//----- nvinfo : EIATTR_NUM_BARRIERS
	.align		4
        /*0020*/ 	.byte	0x02, 0x4c
        /*0022*/ 	.byte	0x01
	.zero		1


	//----- nvinfo : EIATTR_MERCURY_ISA_VERSION
	.align		4
        /*0024*/ 	.byte	0x03, 0x5f
        /*0026*/ 	.short	0x0101


	//----- nvinfo : EIATTR_INT_WARP_WIDE_INSTR_OFFSETS
	.align		4
        /*0028*/ 	.byte	0x04, 0x31
        /*002a*/ 	.short	(.L_527 - .L_526)


	//   ....[0]....
.L_526:
        /*002c*/ 	.word	0x00002f40


	//----- nvinfo : EIATTR_COOP_GROUP_MASK_REGIDS
	.align		4
.L_527:
        /*0030*/ 	.byte	0x04, 0x29
        /*0032*/ 	.short	(.L_529 - .L_528)


	//   ....[0]....
.L_528:
        /*0034*/ 	.word	0xffffffff


	//   ....[1]....
        /*0038*/ 	.word	0xffffffff


	//   ....[2]....
        /*003c*/ 	.word	0xffffffff


	//   ....[3]....
        /*0040*/ 	.word	0xffffffff


	//   ....[4]....
        /*0044*/ 	.word	0xffffffff


	//   ....[5]....
        /*0048*/ 	.word	0xffffffff


	//   ....[6]....
        /*004c*/ 	.word	0xffffffff


	//   ....[7]....
        /*0050*/ 	.word	0xffffffff


	//   ....[8]....
        /*0054*/ 	.word	0xffffffff


	//   ....[9]....
        /*0058*/ 	.word	0xffffffff


	//----- nvinfo : EIATTR_COOP_GROUP_INSTR_OFFSETS
	.align		4
.L_529:
        /*005c*/ 	.byte	0x04, 0x28
        /*005e*/ 	.short	(.L_531 - .L_530)


	//   ....[0]....
.L_530:
        /*0060*/ 	.word	0x00002d10


	//   ....[1]....
        /*0064*/ 	.word	0x00002d50


	//   ....[2]....
        /*0068*/ 	.word	0x00002d90


	//   ....[3]....
        /*006c*/ 	.word	0x00002dc0


	//   ....[4]....
        /*0070*/ 	.word	0x00002e20


	//   ....[5]....
        /*0074*/ 	.word	0x00002e40


	//   ....[6]....
        /*0078*/ 	.word	0x00002e70


	//   ....[7]....
        /*007c*/ 	.word	0x00002e90


	//   ....[8]....
        /*0080*/ 	.word	0x00002ee0


	//   ....[9]....
        /*0084*/ 	.word	0x00002ef0


	//----- nvinfo : EIATTR_VRC_CTA_INIT_COUNT
	.align		4
.L_531:
        /*0088*/ 	.byte	0x02, 0x4a
	.zero		1
	.zero		1


	//----- nvinfo : EIATTR_EXIT_INSTR_OFFSETS
	.align		4
        /*008c*/ 	.byte	0x04, 0x1c
        /*008e*/ 	.short	(.L_533 - .L_532)


	//   ....[0]....
.L_532:
        /*0090*/ 	.word	0x00006600


	//   ....[1]....
        /*0094*/ 	.word	0x00006730


	//   ....[2]....
        /*0098*/ 	.word	0x00006d20


	//   ....[3]....
        /*009c*/ 	.word	0x000072d0


	//----- nvinfo : EIATTR_MAX_THREADS
	.align		4
.L_533:
        /*00a0*/ 	.byte	0x04, 0x05
        /*00a2*/ 	.short	(.L_535 - .L_534)
.L_534:
        /*00a4*/ 	.word	0x00000280
        /*00a8*/ 	.word	0x00000001
        /*00ac*/ 	.word	0x00000001


	//----- nvinfo : EIATTR_CRS_STACK_SIZE
	.align		4
.L_535:
        /*00b0*/ 	.byte	0x04, 0x1e
        /*00b2*/ 	.short	(.L_537 - .L_536)
.L_536:
        /*00b4*/ 	.word	0x00000000


	//----- nvinfo : EIATTR_CBANK_PARAM_SIZE
	.align		4
.L_537:
        /*00b8*/ 	.byte	0x03, 0x19
        /*00ba*/ 	.short	0x00b8


	//----- nvinfo : EIATTR_PARAM_CBANK
	.align		4
        /*00bc*/ 	.byte	0x04, 0x0a
        /*00be*/ 	.short	(.L_539 - .L_538)
	.align		4
.L_538:
        /*00c0*/ 	.word	index@(.nv.constant0._Z35group_norm_nhwc_bwd_one_pass_kernelI11Bf16IOFp32WLi256ELi40ELi640EEv26Group_norm_nhwc_bwd_params)
        /*00c4*/ 	.short	0x0380
        /*00c6*/ 	.short	0x00b8


	//----- nvinfo : EIATTR_SW_WAR
	.align		4
.L_539:
        /*00c8*/ 	.byte	0x04, 0x36
        /*00ca*/ 	.short	(.L_541 - .L_540)
.L_540:
        /*00cc*/ 	.word	0x00000008
.L_541:


//--------------------- .nv.info._Z35group_norm_nhwc_bwd_one_pass_kernelI11Bf16IOFp32WLi512ELi40ELi640EEv26Group_norm_nhwc_bwd_params --------------------------
	.section	.nv.info._Z35group_norm_nhwc_bwd_one_pass_kernelI11Bf16IOFp32WLi512ELi40ELi640EEv26Group_norm_nhwc_bwd_params,"",@"SHT_CUDA_INFO"
	.sectionflags	@""
	.align	4


	//----- nvinfo : EIATTR_CUDA_API_VERSION
	.align		4
        /*0000*/ 	.byte	0x04, 0x37
        /*0002*/ 	.short	(.L_543 - .L_542)
.L_542:
        /*0004*/ 	.word	0x00000082


	//----- nvinfo : EIATTR_KPARAM_INFO
	.align		4
.L_543:
        /*0008*/ 	.byte	0x04, 0x17
        /*000a*/ 	.short	(.L_545 - .L_544)
.L_544:
        /*000c*/ 	.word	0x00000000
        /*0010*/ 	.short	0x0000
        /*0012*/ 	.short	0x0000
        /*0014*/ 	.byte	0x00, 0xf0, 0xe1, 0x02


	//----- nvinfo : EIATTR_SPARSE_MMA_MASK
	.align		4
.L_545:
        /*0018*/ 	.byte	0x03, 0x50
        /*001a*/ 	.short	0x0000


	//----- nvinfo : EIATTR_MAXREG_COUNT
	.align		4
        /*001c*/ 	.byte	0x03, 0x1b
        /*001e*/ 	.short	0x0060


	//----- nvinfo : EIATTR_NUM_BARRIERS
	.align		4
        /*0020*/ 	.byte	0x02, 0x4c
        /*0022*/ 	.byte	0x01
	.zero		1


	//----- nvinfo : EIATTR_MERCURY_ISA_VERSION
	.align		4
        /*0024*/ 	.byte	0x03, 0x5f
        /*0026*/ 	.short	0x0101


	//----- nvinfo : EIATTR_INT_WARP_WIDE_INSTR_OFFSETS
	.align		4
        /*0028*/ 	.byte	0x04, 0x31
        /*002a*/ 	.short	(.L_547 - .L_546)


	//   ....[0]....
.L_546:
        /*002c*/ 	.word	0x000056e0


	//----- nvinfo : EIATTR_COOP_GROUP_MASK_REGIDS
	.align		4
.L_547:
        /*0030*/ 	.byte	0x04, 0x29
        /*0032*/ 	.short	(.L_549 - .L_548)


	//   ....[0]....
.L_548:
        /*0034*/ 	.word	0xffffffff


	//   ....[1]....
        /*0038*/ 	.word	0xffffffff


	//   ....[2]....
        /*003c*/ 	.word	0xffffffff


	//   ....[3]....
        /*0040*/ 	.word	0xffffffff


	//   ....[4]....
        /*0044*/ 	.word	0xffffffff


	//   ....[5]....
        /*0048*/ 	.word	0xffffffff


	//   ....[6]....
        /*004c*/ 	.word	0xffffffff


	//   ....[7]....
        /*0050*/ 	.word	0xffffffff


	//   ....[8]....
        /*0054*/ 	.word	0xffffffff


	//   ....[9]....
        /*0058*/ 	.word	0xffffffff


	//----- nvinfo : EIATTR_COOP_GROUP_INSTR_OFFSETS
	.align		4
.L_549:
        /*005c*/ 	.byte	0x04, 0x28
        /*005e*/ 	.short	(.L_551 - .L_550)


	//   ....[0]....
.L_550:
        /*0060*/ 	.word	0x000054a0


	//   ....[1]....
        /*0064*/ 	.word	0x000054c0


	//   ....[2]....
        /*0068*/ 	.word	0x00005540


	//   ....[3]....
        /*006c*/ 	.word	0x00005550


	//   ....[4]....
        /*0070*/ 	.word	0x000055a0


	//   ....[5]....
        /*0074*/ 	.word	0x000055b0


	//   ....[6]....
        /*0078*/ 	.word	0x000055e0


	//   ....[7]....
        /*007c*/ 	.word	0x00005610


	//   ....[8]....
        /*0080*/ 	.word	0x00005680


	//   ....[9]....
        /*0084*/ 	.word	0x00005690


	//----- nvinfo : EIATTR_VRC_CTA_INIT_COUNT
	.align		4
.L_551:
        /*0088*/ 	.byte	0x02, 0x4a
	.zero		1
	.zero		1


	//----- nvinfo : EIATTR_EXIT_INSTR_OFFSETS
	.align		4
        /*008c*/ 	.byte	0x04, 0x1c
        /*008e*/ 	.short	(.L_553 - .L_552)


	//   ....[0]....
.L_552:
        /*0090*/ 	.word	0x0000b1b0


	//   ....[1]....
        /*0094*/ 	.word	0x0000b2e0


	//   ....[2]....
        /*0098*/ 	.word	0x0000b8c0


	//   ....[3]....
        /*009c*/ 	.word	0x0000be70


	//----- nvinfo : EIATTR_MAX_THREADS
	.align		4
.L_553:
        /*00a0*/ 	.byte	0x04, 0x05
        /*00a2*/ 	.short	(.L_555 - .L_554)
.L_554:
        /*00a4*/ 	.word	0x00000280
        /*00a8*/ 	.word	0x00000001
        /*00ac*/ 	.word	0x00000001


	//----- nvinfo : EIATTR_CRS_STACK_SIZE
	.align		4
.L_555:
        /*00b0*/ 	.byte	0x04, 0x1e
        /*00b2*/ 	.short	(.L_557 - .L_556)
.L_556:
        /*00b4*/ 	.word	0x00000000


	//----- nvinfo : EIATTR_CBANK_PARAM_SIZE
	.align		4
.L_557:
        /*00b8*/ 	.byte	0x03, 0x19
        /*00ba*/ 	.short	0x00b8


	//----- nvinfo : EIATTR_PARAM_CBANK
	.align		4
        /*00bc*/ 	.byte	0x04, 0x0a
        /*00be*/ 	.short	(.L_559 - .L_558)
	.align		4
.L_558:
        /*00c0*/ 	.word	index@(.nv.constant0._Z35group_norm_nhwc_bwd_one_pass_kernelI11Bf16IOFp32WLi512ELi40ELi640EEv26Group_norm_nhwc_bwd_params)
        /*00c4*/ 	.short	0x0380
        /*00c6*/ 	.short	0x00b8


	//----- nvinfo : EIATTR_SW_WAR
	.align		4
.L_559:
        /*00c8*/ 	.byte	0x04, 0x36
        /*00ca*/ 	.short	(.L_561 - .L_560)
.L_560:
        /*00cc*/ 	.word	0x00000008
.L_561:


//--------------------- .nv.info._Z35group_norm_nhwc_bwd_one_pass_kernelI11Bf16IOBf16WLi64ELi40ELi640EEv26Group_norm_nhwc_bwd_params --------------------------
	.section	.nv.info._Z35group_norm_nhwc_bwd_one_pass_kernelI11Bf16IOBf16WLi64ELi40ELi640EEv26Group_norm_nhwc_bwd_params,"",@"SHT_CUDA_INFO"
	.sectionflags	@""
	.align	4


	//----- nvinfo : EIATTR_CUDA_API_VERSION
	.align		4
        /*0000*/ 	.byte	0x04, 0x37
        /*0002*/ 	.short	(.L_563 - .L_562)
.L_562:
        /*0004*/ 	.word	0x00000082


	//----- nvinfo : EIATTR_KPARAM_INFO
	.align		4
.L_563:
        /*0008*/ 	.byte	0x04, 0x17
        /*000a*/ 	.short	(.L_565 - .L_564)
.L_564:
        /*000c*/ 	.word	0x00000000
        /*0010*/ 	.short	0x0000
        /*0012*/ 	.short	0x0000
        /*0014*/ 	.byte	0x00, 0xf0, 0xe1, 0x02


	//----- nvinfo : EIATTR_SPARSE_MMA_MASK
	.align		4
.L_565:
        /*0018*/ 	.byte	0x03, 0x50
        /*001a*/ 	.short	0x0000


	//----- nvinfo : EIATTR_MAXREG_COUNT
	.align		4
        /*001c*/ 	.byte	0x03, 0x1b
        /*001e*/ 	.short	0x0060


	//----- nvinfo : EIATTR_NUM_BARRIERS
	.align		4
        /*0020*/ 	.byte	0x02, 0x4c
        /*0022*/ 	.byte	0x01
	.zero		1


	//----- nvinfo : EIATTR_MERCURY_ISA_VERSION
	.align		4
        /*0024*/ 	.byte	0x03, 0x5f
        /*0026*/ 	.short	0x0101


	//----- nvinfo : EIATTR_INT_WARP_WIDE_INSTR_OFFSETS
	.align		4
        /*0028*/ 	.byte	0x04, 0x31
        /*002a*/ 	.short	(.L_567 - .L_566)


	//   ....[0]....
.L_566:
        /*002c*/ 	.word	0x00001210


	//----- nvinfo : EIATTR_COOP_GROUP_MASK_REGIDS
	.align		4
.L_567:
        /*0030*/ 	.byte	0x04, 0x29
        /*0032*/ 	.short	(.L_569 - .L_568)


	//   ....[0]....
.L_568:
        /*0034*/ 	.word	0xffffffff


	//   ....[1]....
        /*0038*/ 	.word	0xffffffff


	//   ....[2]....
        /*003c*/ 	.word	0xffffffff


	//   ....[3]....
        /*0040*/ 	.word	0xffffffff


	//   ....[4]....
        /*0044*/ 	.word	0xffffffff


	//   ....[5]....
        /*0048*/ 	.word	0xffffffff


	//   ....[6]....
        /*004c*/ 	.word	0xffffffff


	//   ....[7]....
        /*0050*/ 	.word	0xffffffff


	//   ....[8]....
        /*0054*/ 	.word	0xffffffff


	//   ....[9]....
        /*0058*/ 	.word	0xffffffff


	//----- nvinfo : EIATTR_COOP_GROUP_INSTR_OFFSETS
	.align		4
.L_569:
        /*005c*/ 	.byte	0x04, 0x28
        /*005e*/ 	.short	(.L_571 - .L_570)


	//   ....[0]....
.L_570:
        /*0060*/ 	.word	0x00000fb0


	//   ....[1]....
        /*0064*/ 	.word	0x00000ff0


	//   ....[2]....
        /*0068*/ 	.word	0x00001080


	//   ....[3]....
        /*006c*/ 	.word	0x000010b0


	//   ....[4]....
        /*0070*/ 	.word	0x000010f0


	//   ....[5]....
        /*0074*/ 	.word	0x00001110


	//   ....[6]....
        /*0078*/ 	.word	0x00001140


	//   ....[7]....
        /*007c*/ 	.word	0x00001160


	//   ....[8]....
        /*0080*/ 	.word	0x000011b0


	//   ....[9]....
        /*0084*/ 	.word	0x000011c0


	//----- nvinfo : EIATTR_VRC_CTA_INIT_COUNT
	.align		4
.L_571:
        /*0088*/ 	.byte	0x02, 0x4a
	.zero		1
	.zero		1


	//----- nvinfo : EIATTR_EXIT_INSTR_OFFSETS
	.align		4
        /*008c*/ 	.byte	0x04, 0x1c
        /*008e*/ 	.short	(.L_573 - .L_572)


	//   ....[0]....
.L_572:
        /*0090*/ 	.word	0x00003520


	//   ....[1]....
        /*0094*/ 	.word	0x00003650


	//   ....[2]....
        /*0098*/ 	.word	0x00003c30


	//   ....[3]....
        /*009c*/ 	.word	0x00004230


	//----- nvinfo : EIATTR_MAX_THREADS
	.align		4
.L_573:
        /*00a0*/ 	.byte	0x04, 0x05
        /*00a2*/ 	.short	(.L_575 - .L_574)
.L_574:
        /*00a4*/ 	.word	0x00000280
        /*00a8*/ 	.word	0x00000001
        /*00ac*/ 	.word	0x00000001


	//----- nvinfo : EIATTR_CRS_STACK_SIZE
	.align		4
.L_575:
        /*00b0*/ 	.byte	0x04, 0x1e
        /*00b2*/ 	.short	(.L_577 - .L_576)
.L_576:
        /*00b4*/ 	.word	0x00000000


	//----- nvinfo : EIATTR_CBANK_PARAM_SIZE
	.align		4
.L_577:
        /*00b8*/ 	.byte	0x03, 0x19
        /*00ba*/ 	.short	0x00b8


	//----- nvinfo : EIATTR_PARAM_CBANK
	.align		4
        /*00bc*/ 	.byte	0x04, 0x0a
        /*00be*/ 	.short	(.L_579 - .L_578)
	.align		4
.L_578:
        /*00c0*/ 	.word	index@(.nv.constant0._Z35group_norm_nhwc_bwd_one_pass_kernelI11Bf16IOBf16WLi64ELi40ELi640EEv26Group_norm_nhwc_bwd_params)
        /*00c4*/ 	.short	0x0380
        /*00c6*/ 	.short	0x00b8


	//----- nvinfo : EIATTR_SW_WAR
	.align		4
.L_579:
        /*00c8*/ 	.byte	0x04, 0x36
        /*00ca*/ 	.short	(.L_581 - .L_580)
.L_580:
        /*00cc*/ 	.word	0x00000008
.L_581:


//--------------------- .nv.info._Z35group_norm_nhwc_bwd_one_pass_kernelI11Bf16IOBf16WLi128ELi40ELi640EEv26Group_norm_nhwc_bwd_params --------------------------
	.section	.nv.info._Z35group_norm_nhwc_bwd_one_pass_kernelI11Bf16IOBf16WLi128ELi40ELi640EEv26Group_norm_nhwc_bwd_params,"",@"SHT_CUDA_INFO"
	.sectionflags	@""
	.align	4


	//----- nvinfo : EIATTR_CUDA_API_VERSION
	.align		4
        /*0000*/ 	.byte	0x04, 0x37
        /*0002*/ 	.short	(.L_583 - .L_582)
.L_582:
        /*0004*/ 	.word	0x00000082


	//----- nvinfo : EIATTR_KPARAM_INFO
	.align		4
.L_583:
        /*0008*/ 	.byte	0x04, 0x17
        /*000a*/ 	.short	(.L_585 - .L_584)
.L_584:
        /*000c*/ 	.word	0x00000000
        /*0010*/ 	.short	0x0000
        /*0012*/ 	.short	0x0000
        /*0014*/ 	.byte	0x00, 0xf0, 0xe1, 0x02


	//----- nvinfo : EIATTR_SPARSE_MMA_MASK
	.align		4
.L_585:
        /*0018*/ 	.byte	0x03, 0x50
        /*001a*/ 	.short	0x0000


	//----- nvinfo : EIATTR_MAXREG_COUNT
	.align		4
        /*001c*/ 	.byte	0x03, 0x1b
        /*001e*/ 	.short	0x0060


	//----- nvinfo : EIATTR_NUM_BARRIERS
	.align		4
        /*0020*/ 	.byte	0x02, 0x4c
        /*0022*/ 	.byte	0x01
	.zero		1


	//----- nvinfo : EIATTR_MERCURY_ISA_VERSION
	.align		4
        /*0024*/ 	.byte	0x03, 0x5f
        /*0026*/ 	.short	0x0101


	//----- nvinfo : EIATTR_COOP_GROUP_MASK_REGIDS
	.align		4
        /*0028*/ 	.byte	0x04, 0x29
        /*002a*/ 	.short	(.L_587 - .L_586)


	//   ....[0]....
.L_586:
        /*002c*/ 	.word	0xffffffff


	//   ....[1]....
        /*0030*/ 	.word	0xffffffff


	//   ....[2]....
        /*0034*/ 	.word	0xffffffff


	//   ....[3]....
        /*0038*/ 	.word	0xffffffff


	//   ....[4]....
        /*003c*/ 	.word	0xffffffff


	//   ....[5]....
        /*0040*/ 	.word	0xffffffff


	//   ....[6]....
        /*0044*/ 	.word	0xffffffff


	//   ....[7]....
        /*0048*/ 	.word	0xffffffff


	//   ....[8]....
        /*004c*/ 	.word	0xffffffff


	//   ....[9]....
        /*0050*/ 	.word	0xffffffff


	//----- nvinfo : EIATTR_COOP_GROUP_INSTR_OFFSETS
	.align		4
.L_587:
        /*0054*/ 	.byte	0x04, 0x28
        /*0056*/ 	.short	(.L_589 - .L_588)


	//   ....[0]....
.L_588:
        /*0058*/ 	.word	0x00001a90


	//   ....[1]....
        /*005c*/ 	.word	0x00001ad0


	//   ....[2]....
        /*0060*/ 	.word	0x00001b40


	//   ....[3]....
        /*0064*/ 	.word	0x00001b60


	//   ....[4]....
        /*0068*/ 	.word	0x00001b90


	//   ....[5]....
        /*006c*/ 	.word	0x00001bb0


	//   ....[6]....
        /*0070*/ 	.word	0x00001be0


	//   ....[7]....
        /*0074*/ 	.word	0x00001c00


	//   ....[8]....
        /*0078*/ 	.word	0x00001c50


	//   ....[9]....
        /*007c*/ 	.word	0x00001c60


	//----- nvinfo : EIATTR_VRC_CTA_INIT_COUNT
	.align		4
.L_589:
        /*0080*/ 	.byte	0x02, 0x4a
	.zero		1
	.zero		1


	//----- nvinfo : EIATTR_EXIT_INSTR_OFFSETS
	.align		4
        /*0084*/ 	.byte	0x04, 0x1c
        /*0086*/ 	.short	(.L_591 - .L_590)


	//   ....[0]....
.L_590:
        /*0088*/ 	.word	0x000044d0


	//   ....[1]....
        /*008c*/ 	.word	0x00004600


	//   ....[2]....
        /*0090*/ 	.word	0x00004c10


	//   ....[3]....
        /*0094*/ 	.word	0x00005210


	//----- nvinfo : EIATTR_MAX_THREADS
	.align		4
.L_591:
        /*0098*/ 	.byte	0x04, 0x05
        /*009a*/ 	.short	(.L_593 - .L_592)
.L_592:
        /*009c*/ 	.word	0x00000280
        /*00a0*/ 	.word	0x00000001
        /*00a4*/ 	.word	0x00000001


	//----- nvinfo : EIATTR_CRS_STACK_SIZE
	.align		4
.L_593:
        /*00a8*/ 	.byte	0x04, 0x1e
        /*00aa*/ 	.short	(.L_595 - .L_594)
.L_594:
        /*00ac*/ 	.word	0x00000000


	//----- nvinfo : EIATTR_CBANK_PARAM_SIZE
	.align		4
.L_595:
        /*00b0*/ 	.byte	0x03, 0x19
        /*00b2*/ 	.short	0x00b8


	//----- nvinfo : EIATTR_PARAM_CBANK
	.align		4
        /*00b4*/ 	.byte	0x04, 0x0a
        /*00b6*/ 	.short	(.L_597 - .L_596)
	.align		4
.L_596:
        /*00b8*/ 	.word	index@(.nv.constant0._Z35group_norm_nhwc_bwd_one_pass_kernelI11Bf16IOBf16WLi128ELi40ELi640EEv26Group_norm_nhwc_bwd_params)
        /*00bc*/ 	.short	0x0380
        /*00be*/ 	.short	0x00b8


	//----- nvinfo : EIATTR_SW_WAR
	.align		4
.L_597:
        /*00c0*/ 	.byte	0x04, 0x36
        /*00c2*/ 	.short	(.L_599 - .L_598)
.L_598:
        /*00c4*/ 	.word	0x00000008
.L_599:


//--------------------- .nv.info._Z35group_norm_nhwc_bwd_one_pass_kernelI11Bf16IOBf16WLi256ELi40ELi640EEv26Group_norm_nhwc_bwd_params --------------------------
	.section	.nv.info._Z35group_norm_nhwc_bwd_one_pass_kernelI11Bf16IOBf16WLi256ELi40ELi640EEv26Group_norm_nhwc_bwd_params,"",@"SHT_CUDA_INFO"
	.sectionflags	@""
	.align	4


	//----- nvinfo : EIATTR_CUDA_API_VERSION
	.align		4
        /*0000*/ 	.byte	0x04, 0x37
        /*0002*/ 	.short	(.L_601 - .L_600)
.L_600:
        /*0004*/ 	.word	0x00000082


	//----- nvinfo : EIATTR_KPARAM_INFO
	.align		4
.L_601:
        /*0008*/ 	.byte	0x04, 0x17
        /*000a*/ 	.short	(.L_603 - .L_602)
.L_602:
        /*000c*/ 	.word	0x00000000
        /*0010*/ 	.short	0x0000
        /*0012*/ 	.short	0x0000
        /*0014*/ 	.byte	0x00, 0xf0, 0xe1, 0x02


	//----- nvinfo : EIATTR_SPARSE_MMA_MASK
	.align		4
.L_603:
        /*0018*/ 	.byte	0x03, 0x50
        /*001a*/ 	.short	0x0000


	//----- nvinfo : EIATTR_MAXREG_COUNT
	.align		4
        /*001c*/ 	.byte	0x03, 0x1b
        /*001e*/ 	.short	0x0060


	//----- nvinfo : EIATTR_NUM_BARRIERS
	.align		4
        /*0020*/ 	.byte	0x02, 0x4c
        /*0022*/ 	.byte	0x01
	.zero		1


	//----- nvinfo : EIATTR_MERCURY_ISA_VERSION
	.align		4
        /*0024*/ 	.byte	0x03, 0x5f
        /*0026*/ 	.short	0x0101


	//----- nvinfo : EIATTR_INT_WARP_WIDE_INSTR_OFFSETS
	.align		4
        /*0028*/ 	.byte	0x04, 0x31
        /*002a*/ 	.short	(.L_605 - .L_604)


	//   ....[0]....
.L_604:
        /*002c*/ 	.word	0x00002fa0


	//----- nvinfo : EIATTR_COOP_GROUP_MASK_REGIDS
	.align		4
.L_605:
        /*0030*/ 	.byte	0x04, 0x29
        /*0032*/ 	.short	(.L_607 - .L_606)


	//   ....[0]....
.L_606:
        /*0034*/ 	.word	0xffffffff


	//   ....[1]....
        /*0038*/ 	.word	0xffffffff


	//   ....[2]....
        /*003c*/ 	.word	0xffffffff


	//   ....[3]....
        /*0040*/ 	.word	0xffffffff


	//   ....[4]....
        /*0044*/ 	.word	0xffffffff


	//   ....[5]....
        /*0048*/ 	.word	0xffffffff


	//   ....[6]....
        /*004c*/ 	.word	0xffffffff


	//   ....[7]....
        /*0050*/ 	.word	0xffffffff


	//   ....[8]....
        /*0054*/ 	.word	0xffffffff


	//   ....[9]....
        /*0058*/ 	.word	0xffffffff


	//----- nvinfo : EIATTR_COOP_GROUP_INSTR_OFFSETS
	.align		4
.L_607:
        /*005c*/ 	.byte	0x04, 0x28
        /*005e*/ 	.short	(.L_609 - .L_608)


	//   ....[0]....
.L_608:
        /*0060*/ 	.word	0x00002d70


	//   ....[1]....
        /*0064*/ 	.word	0x00002db0


	//   ....[2]....
        /*0068*/ 	.word	0x00002df0


	//   ....[3]....
        /*006c*/ 	.word	0x00002e20


	//   ....[4]....
        /*0070*/ 	.word	0x00002e80


	//   ....[5]....
        /*0074*/ 	.word	0x00002ea0


	//   ....[6]....
        /*0078*/ 	.word	0x00002ed0


	//   ....[7]....
        /*007c*/ 	.word	0x00002ef0


	//   ....[8]....
        /*0080*/ 	.word	0x00002f40


	//   ....[9]....
        /*0084*/ 	.word	0x00002f50


	//----- nvinfo : EIATTR_VRC_CTA_INIT_COUNT
	.align		4
.L_609:
        /*0088*/ 	.byte	0x02, 0x4a
	.zero		1
	.zero		1


	//----- nvinfo : EIATTR_EXIT_INSTR_OFFSETS
	.align		4
        /*008c*/ 	.byte	0x04, 0x1c
        /*008e*/ 	.short	(.L_611 - .L_610)


	//   ....[0]....
.L_610:
        /*0090*/ 	.word	0x00006660


	//   ....[1]....
        /*0094*/ 	.word	0x00006790


	//   ....[2]....
        /*0098*/ 	.word	0x00006db0


	//   ....[3]....
        /*009c*/ 	.word	0x000073b0


	//----- nvinfo : EIATTR_MAX_THREADS
	.align		4
.L_611:
        /*00a0*/ 	.byte	0x04, 0x05
        /*00a2*/ 	.short	(.L_613 - .L_612)
.L_612:
        /*00a4*/ 	.word	0x00000280
        /*00a8*/ 	.word	0x00000001
        /*00ac*/ 	.word	0x00000001


	//----- nvinfo : EIATTR_CRS_STACK_SIZE
	.align		4
.L_613:
        /*00b0*/ 	.byte	0x04, 0x1e
        /*00b2*/ 	.short	(.L_615 - .L_614)
.L_614:
        /*00b4*/ 	.word	0x00000000


	//----- nvinfo : EIATTR_CBANK_PARAM_SIZE
	.align		4
.L_615:
        /*00b8*/ 	.byte	0x03, 0x19
        /*00ba*/ 	.short	0x00b8


	//----- nvinfo : EIATTR_PARAM_CBANK
	.align		4
        /*00bc*/ 	.byte	0x04, 0x0a
        /*00be*/ 	.short	(.L_617 - .L_616)
	.align		4
.L_616:
        /*00c0*/ 	.word	index@(.nv.constant0._Z35group_norm_nhwc_bwd_one_pass_kernelI11Bf16IOBf16WLi256ELi40ELi640EEv26Group_norm_nhwc_bwd_params)
        /*00c4*/ 	.short	0x0380
        /*00c6*/ 	.short	0x00b8


	//----- nvinfo : EIATTR_SW_WAR
	.align		4
.L_617:
        /*00c8*/ 	.byte	0x04, 0x36
        /*00ca*/ 	.short	(.L_619 - .L_618)
.L_618:
        /*00cc*/ 	.word	0x00000008
.L_619:


//--------------------- .nv.info._Z35group_norm_nhwc_bwd_one_pass_kernelI11Bf16IOBf16WLi512ELi40ELi640EEv26Group_norm_nhwc_bwd_params --------------------------
	.section	.nv.info._Z35group_norm_nhwc_bwd_one_pass_kernelI11Bf16IOBf16WLi512ELi40ELi640EEv26Group_norm_nhwc_bwd_params,"",@"SHT_CUDA_INFO"
	.sectionflags	@""
	.align	4


	//----- nvinfo : EIATTR_CUDA_API_VERSION
	.align		4
        /*0000*/ 	.byte	0x04, 0x37
        /*0002*/ 	.short	(.L_621 - .L_620)
.L_620:
        /*0004*/ 	.word	0x00000082


	//----- nvinfo : EIATTR_KPARAM_INFO
	.align		4
.L_621:
        /*0008*/ 	.byte	0x04, 0x17
        /*000a*/ 	.short	(.L_623 - .L_622)
.L_622:
        /*000c*/ 	.word	0x00000000
        /*0010*/ 	.short	0x0000
        /*0012*/ 	.short	0x0000
        /*0014*/ 	.byte	0x00, 0xf0, 0xe1, 0x02


	//----- nvinfo : EIATTR_SPARSE_MMA_MASK
	.align		4
.L_623:
        /*0018*/ 	.byte	0x03, 0x50
        /*001a*/ 	.short	0x0000


	//----- nvinfo : EIATTR_MAXREG_COUNT
	.align		4
        /*001c*/ 	.byte	0x03, 0x1b
        /*001e*/ 	.short	0x0060


	//----- nvinfo : EIATTR_NUM_BARRIERS
	.align		4
        /*0020*/ 	.byte	0x02, 0x4c
        /*0022*/ 	.byte	0x01
	.zero		1


	//----- nvinfo : EIATTR_MERCURY_ISA_VERSION
	.align		4
        /*0024*/ 	.byte	0x03, 0x5f
        /*0026*/ 	.short	0x0101


	//----- nvinfo : EIATTR_INT_WARP_WIDE_INSTR_OFFSETS
	.align		4
        /*0028*/ 	.byte	0x04, 0x31
        /*002a*/ 	.short	(.L_625 - .L_624)


	//   ....[0]....
.L_624:
        /*002c*/ 	.word	0x00005710


	//----- nvinfo : EIATTR_COOP_GROUP_MASK_REGIDS
	.align		4
.L_625:
        /*0030*/ 	.byte	0x04, 0x29
        /*0032*/ 	.short	(.L_627 - .L_626)


	//   ....[0]....
.L_626:
        /*0034*/ 	.word	0xffffffff


	//   ....[1]....
        /*0038*/ 	.word	0xffffffff


	//   ....[2]....
        /*003c*/ 	.word	0xffffffff


	//   ....[3]....
        /*0040*/ 	.word	0xffffffff


	//   ....[4]....
        /*0044*/ 	.word	0xffffffff


	//   ....[5]....
        /*0048*/ 	.word	0xffffffff


	//   ....[6]....
        /*004c*/ 	.word	0xffffffff


	//   ....[7]....
        /*0050*/ 	.word	0xffffffff


	//   ....[8]....
        /*0054*/ 	.word	0xffffffff


	//   ....[9]....
        /*0058*/ 	.word	0xffffffff


	//----- nvinfo : EIATTR_COOP_GROUP_INSTR_OFFSETS
	.align		4
.L_627:
        /*005c*/ 	.byte	0x04, 0x28
        /*005e*/ 	.short	(.L_629 - .L_628)


	//   ....[0]....
.L_628:
        /*0060*/ 	.word	0x000054c0


	//   ....[1]....
        /*0064*/ 	.word	0x000054f0


	//   ....[2]....
        /*0068*/ 	.word	0x00005570


	//   ....[3]....
        /*006c*/ 	.word	0x00005580


	//   ....[4]....
        /*0070*/ 	.word	0x000055d0


	//   ....[5]....
        /*0074*/ 	.word	0x000055e0


	//   ....[6]....
        /*0078*/ 	.word	0x00005610


	//   ....[7]....
        /*007c*/ 	.word	0x00005640


	//   ....[8]....
        /*0080*/ 	.word	0x000056b0


	//   ....[9]....
        /*0084*/ 	.word	0x000056c0


	//----- nvinfo : EIATTR_VRC_CTA_INIT_COUNT
	.align		4
.L_629:
        /*0088*/ 	.byte	0x02, 0x4a
	.zero		1
	.zero		1


	//----- nvinfo : EIATTR_EXIT_INSTR_OFFSETS
	.align		4
        /*008c*/ 	.byte	0x04, 0x1c
        /*008e*/ 	.short	(.L_631 - .L_630)


	//   ....[0]....
.L_630:
        /*0090*/ 	.word	0x0000b1e0


	//   ....[1]....
        /*0094*/ 	.word	0x0000b310


	//   ....[2]....
        /*0098*/ 	.word	0x0000b920


	//   ....[3]....
        /*009c*/ 	.word	0x0000bf20


	//----- nvinfo : EIATTR_MAX_THREADS
	.align		4
.L_631:
        /*00a0*/ 	.byte	0x04, 0x05
        /*00a2*/ 	.short	(.L_633 - .L_632)
.L_632:
        /*00a4*/ 	.word	0x00000280
        /*00a8*/ 	.word	0x00000001
        /*00ac*/ 	.word	0x00000001


	//----- nvinfo : EIATTR_CRS_STACK_SIZE
	.align		4
.L_633:
        /*00b0*/ 	.byte	0x04, 0x1e
        /*00b2*/ 	.short	(.L_635 - .L_634)
.L_634:
        /*00b4*/ 	.word	0x00000000


	//----- nvinfo : EIATTR_CBANK_PARAM_SIZE
	.align		4
.L_635:
        /*00b8*/ 	.byte	0x03, 0x19
        /*00ba*/ 	.short	0x00b8


	//----- nvinfo : EIATTR_PARAM_CBANK
	.align		4
        /*00bc*/ 	.byte	0x04, 0x0a
        /*00be*/ 	.short	(.L_637 - .L_636)
	.align		4
.L_636:
        /*00c0*/ 	.word	index@(.nv.constant0._Z35group_norm_nhwc_bwd_one_pass_kernelI11Bf16IOBf16WLi512ELi40ELi640EEv26Group_norm_nhwc_bwd_params)
        /*00c4*/ 	.short	0x0380
        /*00c6*/ 	.short	0x00b8


	//----- nvinfo : EIATTR_SW_WAR
	.align		4
.L_637:
        /*00c8*/ 	.byte	0x04, 0x36
        /*00ca*/ 	.short	(.L_639 - .L_638)
.L_638:
        /*00cc*/ 	.word	0x00000008
.L_639:


//--------------------- .nv.info._Z35group_norm_nhwc_bwd_one_pass_kernelI11Bf16IOFp16WLi64ELi40ELi640EEv26Group_norm_nhwc_bwd_params --------------------------
	.section	.nv.info._Z35group_norm_nhwc_bwd_one_pass_kernelI11Bf16IOFp16WLi64ELi40ELi640EEv26Group_norm_nhwc_bwd_params,"",@"SHT_CUDA_INFO"
	.sectionflags	@""
	.align	4


	//----- nvinfo : EIATTR_CUDA_API_VERSION
	.align		4
        /*0000*/ 	.byte	0x04, 0x37
        /*0002*/ 	.short	(.L_641 - .L_640)
.L_640:
        /*0004*/ 	.word	0x00000082


	//----- nvinfo : EIATTR_KPARAM_INFO
	.align		4
.L_641:
        /*0008*/ 	.byte	0x04, 0x17
        /*000a*/ 	.short	(.L_643 - .L_642)
.L_642:
        /*000c*/ 	.word	0x00000000
        /*0010*/ 	.short	0x0000
        /*0012*/ 	.short	0x0000
        /*0014*/ 	.byte	0x00, 0xf0, 0xe1, 0x02


	//----- nvinfo : EIATTR_SPARSE_MMA_MASK
	.align		4
.L_643:
        /*0018*/ 	.byte	0x03, 0x50
        /*001a*/ 	.short	0x0000


	//----- nvinfo : EIATTR_MAXREG_COUNT
	.align		4
        /*001c*/ 	.byte	0x03, 0x1b
        /*001e*/ 	.short	0x0060


	//----- nvinfo : EIATTR_NUM_BARRIERS
	.align		4
        /*0020*/ 	.byte	0x02, 0x4c
        /*0022*/ 	.byte	0x01
	.zero		1


	//----- nvinfo : EIATTR_MERCURY_ISA_VERSION
	.align		4
        /*0024*/ 	.byte	0x03, 0x5f
        /*0026*/ 	.short	0x0101


	//----- nvinfo : EIATTR_INT_WARP_WIDE_INSTR_OFFSETS
	.align		4
        /*0028*/ 	.byte	0x04, 0x31
        /*002a*/ 	.short	(.L_645 - .L_644)


	//   ....[0]....
.L_644:
        /*002c*/ 	.word	0x00001210


	//----- nvinfo : EIATTR_COOP_GROUP_MASK_REGIDS
	.align		4
.L_645:
        /*0030*/ 	.byte	0x04, 0x29
        /*0032*/ 	.short	(.L_647 - .L_646)


	//   ....[0]....
.L_646:
        /*0034*/ 	.word	0xffffffff


	//   ....[1]....
        /*0038*/ 	.word	0xffffffff


	//   ....[2]....
        /*003c*/ 	.word	0xffffffff


	//   ....[3]....
        /*0040*/ 	.word	0xffffffff


	//   ....[4]....
        /*0044*/ 	.word	0xffffffff


	//   ....[5]....
        /*0048*/ 	.word	0xffffffff


	//   ....[6]....
        /*004c*/ 	.word	0xffffffff


	//   ....[7]....
        /*0050*/ 	.word	0xffffffff


	//   ....[8]....
        /*0054*/ 	.word	0xffffffff


	//   ....[9]....
        /*0058*/ 	.word	0xffffffff


	//----- nvinfo : EIATTR_COOP_GROUP_INSTR_OFFSETS
	.align		4
.L_647:
        /*005c*/ 	.byte	0x04, 0x28
        /*005e*/ 	.short	(.L_649 - .L_648)


	//   ....[0]....
.L_648:
        /*0060*/ 	.word	0x00000fb0


	//   ....[1]....
        /*0064*/ 	.word	0x00000ff0


	//   ....[2]....
        /*0068*/ 	.word	0x00001080


	//   ....[3]....
        /*006c*/ 	.word	0x000010b0


	//   ....[4]....
        /*0070*/ 	.word	0x000010f0


	//   ....[5]....
        /*0074*/ 	.word	0x00001110


	//   ....[6]....
        /*0078*/ 	.word	0x00001140


	//   ....[7]....
        /*007c*/ 	.word	0x00001160


	//   ....[8]....
        /*0080*/ 	.word	0x000011b0


	//   ....[9]....
        /*0084*/ 	.word	0x000011c0


	//----- nvinfo : EIATTR_VRC_CTA_INIT_COUNT
	.align		4
.L_649:
        /*0088*/ 	.byte	0x02, 0x4a
	.zero		1
	.zero		1


	//----- nvinfo : EIATTR_EXIT_INSTR_OFFSETS
	.align		4
        /*008c*/ 	.byte	0x04, 0x1c
        /*008e*/ 	.short	(.L_651 - .L_650)


	//   ....[0]....
.L_650:
        /*0090*/ 	.word	0x00003520


	//   ....[1]....
        /*0094*/ 	.word	0x00003650


	//   ....[2]....
        /*0098*/ 	.word	0x00003c30


	//   ....[3]....
        /*009c*/ 	.word	0x00004230


	//----- nvinfo : EIATTR_MAX_THREADS
	.align		4
.L_651:
        /*00a0*/ 	.byte	0x04, 0x05
        /*00a2*/ 	.short	(.L_653 - .L_652)
.L_652:
        /*00a4*/ 	.word	0x00000280
        /*00a8*/ 	.word	0x00000001
        /*00ac*/ 	.word	0x00000001


	//----- nvinfo : EIATTR_CRS_STACK_SIZE
	.align		4
.L_653:
        /*00b0*/ 	.byte	0x04, 0x1e
        /*00b2*/ 	.short	(.L_655 - .L_654)
.L_654:
        /*00b4*/ 	.word	0x00000000


	//----- nvinfo : EIATTR_CBANK_PARAM_SIZE
	.align		4
.L_655:
        /*00b8*/ 	.byte	0x03, 0x19
        /*00ba*/ 	.short	0x00b8


	//----- nvinfo : EIATTR_PARAM_CBANK
	.align		4
        /*00bc*/ 	.byte	0x04, 0x0a
        /*00be*/ 	.short	(.L_657 - .L_656)
	.align		4
.L_656:
        /*00c0*/ 	.word	index@(.nv.constant0._Z35group_norm_nhwc_bwd_one_pass_kernelI11Bf16IOFp16WLi64ELi40ELi640EEv26Group_norm_nhwc_bwd_params)
        /*00c4*/ 	.short	0x0380
        /*00c6*/ 	.short	0x00b8


	//----- nvinfo : EIATTR_SW_WAR
	.align		4
.L_657:
        /*00c8*/ 	.byte	0x04, 0x36
        /*00ca*/ 	.short	(.L_659 - .L_658)
.L_658:
        /*00cc*/ 	.word	0x00000008
.L_659:


//--------------------- .nv.info._Z35group_norm_nhwc_bwd_one_pass_kernelI11Bf16IOFp16WLi128ELi40ELi640EEv26Group_norm_nhwc_bwd_params --------------------------
	.section	.nv.info._Z35group_norm_nhwc_bwd_one_pass_kernelI11Bf16IOFp16WLi128ELi40ELi640EEv26Group_norm_nhwc_bwd_params,"",@"SHT_CUDA_INFO"
	.sectionflags	@""
	.align	4


	//----- nvinfo : EIATTR_CUDA_API_VERSION
	.align		4
        /*0000*/ 	.byte	0x04, 0x37
        /*0002*/ 	.short	(.L_661 - .L_660)
.L_660:
        /*0004*/ 	.word	0x00000082


	//----- nvinfo : EIATTR_KPARAM_INFO
	.align		4
.L_661:
        /*0008*/ 	.byte	0x04, 0x17
        /*000a*/ 	.short	(.L_663 - .L_662)
.L_662:
        /*000c*/ 	.word	0x00000000
        /*0010*/ 	.short	0x0000
        /*0012*/ 	.short	0x0000
        /*0014*/ 	.byte	0x00, 0xf0, 0xe1, 0x02


	//----- nvinfo : EIATTR_SPARSE_MMA_MASK
	.align		4
.L_663:
        /*0018*/ 	.byte	0x03, 0x50
        /*001a*/ 	.short	0x0000


	//----- nvinfo : EIATTR_MAXREG_COUNT
	.align		4
        /*001c*/ 	.byte	0x03, 0x1b
        /*001e*/ 	.short	0x0060


	//----- nvinfo : EIATTR_NUM_BARRIERS
	.align		4
        /*0020*/ 	.byte	0x02, 0x4c
        /*0022*/ 	.byte	0x01
	.zero		1


	//----- nvinfo : EIATTR_MERCURY_ISA_VERSION
	.align		4
        /*0024*/ 	.byte	0x03, 0x5f
        /*0026*/ 	.short	0x0101


	//----- nvinfo : EIATTR_COOP_GROUP_MASK_REGIDS
	.align		4
        /*0028*/ 	.byte	0x04, 0x29
        /*002a*/ 	.short	(.L_665 - .L_664)


	//   ....[0]....
.L_664:
        /*002c*/ 	.word	0xffffffff


	//   ....[1]....
        /*0030*/ 	.word	0xffffffff


	//   ....[2]....
        /*0034*/ 	.word	0xffffffff


	//   ....[3]....
        /*0038*/ 	.word	0xffffffff


	//   ....[4]....
        /*003c*/ 	.word	0xffffffff


	//   ....[5]....
        /*0040*/ 	.word	0xffffffff


	//   ....[6]....
        /*0044*/ 	.word	0xffffffff


	//   ....[7]....
        /*0048*/ 	.word	0xffffffff


	//   ....[8]....
        /*004c*/ 	.word	0xffffffff


	//   ....[9]....
        /*0050*/ 	.word	0xffffffff


	//----- nvinfo : EIATTR_COOP_GROUP_INSTR_OFFSETS
	.align		4
.L_665:
        /*0054*/ 	.byte	0x04, 0x28
        /*0056*/ 	.short	(.L_667 - .L_666)


	//   ....[0]....
.L_666:
        /*0058*/ 	.word	0x00001a90


	//   ....[1]....
        /*005c*/ 	.word	0x00001ad0


	//   ....[2]....
        /*0060*/ 	.word	0x00001b40


	//   ....[3]....
        /*0064*/ 	.word	0x00001b60


	//   ....[4]....
        /*0068*/ 	.word	0x00001b90


	//   ....[5]....
        /*006c*/ 	.word	0x00001bb0


	//   ....[6]....
        /*0070*/ 	.word	0x00001be0


	//   ....[7]....
        /*0074*/ 	.word	0x00001c00


	//   ....[8]....
        /*0078*/ 	.word	0x00001c50


	//   ....[9]....
        /*007c*/ 	.word	0x00001c60


	//----- nvinfo : EIATTR_VRC_CTA_INIT_COUNT
	.align		4
.L_667:
        /*0080*/ 	.byte	0x02, 0x4a
	.zero		1
	.zero		1


	//----- nvinfo : EIATTR_EXIT_INSTR_OFFSETS
	.align		4
        /*0084*/ 	.byte	0x04, 0x1c
        /*0086*/ 	.short	(.L_669 - .L_668)


	//   ....[0]....
.L_668:
        /*0088*/ 	.word	0x000044d0


	//   ....[1]....
        /*008c*/ 	.word	0x00004600


	//   ....[2]....
        /*0090*/ 	.word	0x00004c10


	//   ....[3]....
        /*0094*/ 	.word	0x00005210


	//----- nvinfo : EIATTR_MAX_THREADS
	.align		4
.L_669:
        /*0098*/ 	.byte	0x04, 0x05
        /*009a*/ 	.short	(.L_671 - .L_670)
.L_670:
        /*009c*/ 	.word	0x00000280
        /*00a0*/ 	.word	0x00000001
        /*00a4*/ 	.word	0x00000001


	//----- nvinfo : EIATTR_CRS_STACK_SIZE
	.align		4
.L_671:
        /*00a8*/ 	.byte	0x04, 0x1e
        /*00aa*/ 	.short	(.L_673 - .L_672)
.L_672:
        /*00ac*/ 	.word	0x00000000


	//----- nvinfo : EIATTR_CBANK_PARAM_SIZE
	.align		4
.L_673:
        /*00b0*/ 	.byte	0x03, 0x19
        /*00b2*/ 	.short	0x00b8


	//----- nvinfo : EIATTR_PARAM_CBANK
	.align		4
        /*00b4*/ 	.byte	0x04, 0x0a
        /*00b6*/ 	.short	(.L_675 - .L_674)
	.align		4
.L_674:
        /*00b8*/ 	.word	index@(.nv.constant0._Z35group_norm_nhwc_bwd_one_pass_kernelI11Bf16IOFp16WLi128ELi40ELi640EEv26Group_norm_nhwc_bwd_params)
        /*00bc*/ 	.short	0x0380
        /*00be*/ 	.short	0x00b8


	//----- nvinfo : EIATTR_SW_WAR
	.align		4
.L_675:
        /*00c0*/ 	.byte	0x04, 0x36
        /*00c2*/ 	.short	(.L_677 - .L_676)
.L_676:
        /*00c4*/ 	.word	0x00000008
.L_677:


//--------------------- .nv.info._Z35group_norm_nhwc_bwd_one_pass_kernelI11Bf16IOFp16WLi256ELi40ELi640EEv26Group_norm_nhwc_bwd_params --------------------------
	.section	.nv.info._Z35group_norm_nhwc_bwd_one_pass_kernelI11Bf16IOFp16WLi256ELi40ELi640EEv26Group_norm_nhwc_bwd_params,"",@"SHT_CUDA_INFO"
	.sectionflags	@""
	.align	4


	//----- nvinfo : EIATTR_CUDA_API_VERSION
	.align		4
        /*0000*/ 	.byte	0x04, 0x37
        /*0002*/ 	.short	(.L_679 - .L_678)
.L_678:
        /*0004*/ 	.word	0x00000082


	//----- nvinfo : EIATTR_KPARAM_INFO
	.align		4
.L_679:
        /*0008*/ 	.byte	0x04, 0x17
        /*000a*/ 	.short	(.L_681 - .L_680)
.L_680:
        /*000c*/ 	.word	0x00000000
        /*0010*/ 	.short	0x0000
        /*0012*/ 	.short	0x0000
        /*0014*/ 	.byte	0x00, 0xf0, 0xe1, 0x02


	//----- nvinfo : EIATTR_SPARSE_MMA_MASK
	.align		4
.L_681:
        /*0018*/ 	.byte	0x03, 0x50
        /*001a*/ 	.short	0x0000


	//----- nvinfo : EIATTR_MAXREG_COUNT
	.align		4
        /*001c*/ 	.byte	0x03, 0x1b
        /*001e*/ 	.short	0x0060


	//----- nvinfo : EIATTR_NUM_BARRIERS
	.align		4
        /*0020*/ 	.byte	0x02, 0x4c
        /*0022*/ 	.byte	0x01
	.zero		1


	//----- nvinfo : EIATTR_MERCURY_ISA_VERSION
	.align		4
        /*0024*/ 	.byte	0x03, 0x5f
        /*0026*/ 	.short	0x0101


	//----- nvinfo : EIATTR_INT_WARP_WIDE_INSTR_OFFSETS
	.align		4
        /*0028*/ 	.byte	0x04, 0x31
        /*002a*/ 	.short	(.L_683 - .L_682)


	//   ....[0]....
.L_682:
        /*002c*/ 	.word	0x00002fa0


	//----- nvinfo : EIATTR_COOP_GROUP_MASK_REGIDS
	.align		4
.L_683:
        /*0030*/ 	.byte	0x04, 0x29
        /*0032*/ 	.short	(.L_685 - .L_684)


	//   ....[0]....
.L_684:
        /*0034*/ 	.word	0xffffffff


	//   ....[1]....
        /*0038*/ 	.word	0xffffffff


	//   ....[2]....
        /*003c*/ 	.word	0xffffffff


	//   ....[3]....
        /*0040*/ 	.word	0xffffffff


	//   ....[4]....
        /*0044*/ 	.word	0xffffffff


	//   ....[5]....
        /*0048*/ 	.word	0xffffffff


	//   ....[6]....
        /*004c*/ 	.word	0xffffffff


	//   ....[7]....
        /*0050*/ 	.word	0xffffffff


	//   ....[8]....
        /*0054*/ 	.word	0xffffffff


	//   ....[9]....
        /*0058*/ 	.word	0xffffffff


	//----- nvinfo : EIATTR_COOP_GROUP_INSTR_OFFSETS
	.align		4
.L_685:
        /*005c*/ 	.byte	0x04, 0x28
        /*005e*/ 	.short	(.L_687 - .L_686)


	//   ....[0]....
.L_686:
        /*0060*/ 	.word	0x00002d70


	//   ....[1]....
        /*0064*/ 	.word	0x00002db0


	//   ....[2]....
        /*0068*/ 	.word	0x00002df0


	//   ....[3]....
        /*006c*/ 	.word	0x00002e20


	//   ....[4]....
        /*0070*/ 	.word	0x00002e80


	//   ....[5]....
        /*0074*/ 	.word	0x00002ea0


	//   ....[6]....
        /*0078*/ 	.word	0x00002ed0


	//   ....[7]....
        /*007c*/ 	.word	0x00002ef0


	//   ....[8]....
        /*0080*/ 	.word	0x00002f40


	//   ....[9]....
        /*0084*/ 	.word	0x00002f50


	//----- nvinfo : EIATTR_VRC_CTA_INIT_COUNT
	.align		4
.L_687:
        /*0088*/ 	.byte	0x02, 0x4a
	.zero		1
	.zero		1


	//----- nvinfo : EIATTR_EXIT_INSTR_OFFSETS
	.align		4
        /*008c*/ 	.byte	0x04, 0x1c
        /*008e*/ 	.short	(.L_689 - .L_688)


	//   ....[0]....
.L_688:
        /*0090*/ 	.word	0x00006660


	//   ....[1]....
        /*0094*/ 	.word	0x00006790


	//   ....[2]....
        /*0098*/ 	.word	0x00006db0


	//   ....[3]....
        /*009c*/ 	.word	0x000073b0


	//----- nvinfo : EIATTR_MAX_THREADS
	.align		4
.L_689:
        /*00a0*/ 	.byte	0x04, 0x05
        /*00a2*/ 	.short	(.L_691 - .L_690)
.L_690:
        /*00a4*/ 	.word	0x00000280
        /*00a8*/ 	.word	0x00000001
        /*00ac*/ 	.word	0x00000001


	//----- nvinfo : EIATTR_CRS_STACK_SIZE
	.align		4
.L_691:
        /*00b0*/ 	.byte	0x04, 0x1e
        /*00b2*/ 	.short	(.L_693 - .L_692)
.L_692:
        /*00b4*/ 	.word	0x00000000


	//----- nvinfo : EIATTR_CBANK_PARAM_SIZE
	.align		4
.L_693:
        /*00b8*/ 	.byte	0x03, 0x19
        /*00ba*/ 	.short	0x00b8


	//----- nvinfo : EIATTR_PARAM_CBANK
	.align		4
        /*00bc*/ 	.byte	0x04, 0x0a
        /*00be*/ 	.short	(.L_695 - .L_694)
	.align		4
.L_694:
        /*00c0*/ 	.word	index@(.nv.constant0._Z35group_norm_nhwc_bwd_one_pass_kernelI11Bf16IOFp16WLi256ELi40ELi640EEv26Group_norm_nhwc_bwd_params)
        /*00c4*/ 	.short	0x0380
        /*00c6*/ 	.short	0x00b8


	//----- nvinfo : EIATTR_SW_WAR
	.align		4
.L_695:
        /*00c8*/ 	.byte	0x04, 0x36
        /*00ca*/ 	.short	(.L_697 - .L_696)
.L_696:
        /*00cc*/ 	.word	0x00000008
.L_697:


//--------------------- .nv.info._Z35group_norm_nhwc_bwd_one_pass_kernelI11Bf16IOFp16WLi512ELi40ELi640EEv26Group_norm_nhwc_bwd_params --------------------------
	.section	.nv.info._Z35group_norm_nhwc_bwd_one_pass_kernelI11Bf16IOFp16WLi512ELi40ELi640EEv26Group_norm_nhwc_bwd_params,"",@"SHT_CUDA_INFO"
	.sectionflags	@""
	.align	4


	//----- nvinfo : EIATTR_CUDA_API_VERSION
	.align		4
        /*0000*/ 	.byte	0x04, 0x37
        /*0002*/ 	.short	(.L_699 - .L_698)
.L_698:
        /*0004*/ 	.word	0x00000082


	//----- nvinfo : EIATTR_KPARAM_INFO
	.align		4
.L_699:
        /*0008*/ 	.byte	0x04, 0x17
        /*000a*/ 	.short	(.L_701 - .L_700)
.L_700:
        /*000c*/ 	.word	0x00000000
        /*0010*/ 	.short	0x0000
        /*0012*/ 	.short	0x0000
        /*0014*/ 	.byte	0x00, 0xf0, 0xe1, 0x02


	//----- nvinfo : EIATTR_SPARSE_MMA_MASK
	.align		4
.L_701:
        /*0018*/ 	.byte	0x03, 0x50
        /*001a*/ 	.short	0x0000


	//----- nvinfo : EIATTR_MAXREG_COUNT
	.align		4
        /*001c*/ 	.byte	0x03, 0x1b
        /*001e*/ 	.short	0x0060


	//----- nvinfo : EIATTR_NUM_BARRIERS
	.align		4
        /*0020*/ 	.byte	0x02, 0x4c
        /*0022*/ 	.byte	0x01
	.zero		1


	//----- nvinfo : EIATTR_MERCURY_ISA_VERSION
	.align		4
        /*0024*/ 	.byte	0x03, 0x5f
        /*0026*/ 	.short	0x0101


	//----- nvinfo : EIATTR_INT_WARP_WIDE_INSTR_OFFSETS
	.align		4
        /*0028*/ 	.byte	0x04, 0x31
        /*002a*/ 	.short	(.L_703 - .L_702)


	//   ....[0]....
.L_702:
        /*002c*/ 	.word	0x00005710


	//----- nvinfo : EIATTR_COOP_GROUP_MASK_REGIDS
	.align		4
.L_703:
        /*0030*/ 	.byte	0x04, 0x29
        /*0032*/ 	.short	(.L_705 - .L_704)


	//   ....[0]....
.L_704:
        /*0034*/ 	.word	0xffffffff


	//   ....[1]....
        /*0038*/ 	.word	0xffffffff


	//   ....[2]....
        /*003c*/ 	.word	0xffffffff


	//   ....[3]....
        /*0040*/ 	.word	0xffffffff


	//   ....[4]....
        /*0044*/ 	.word	0xffffffff


	//   ....[5]....
        /*0048*/ 	.word	0xffffffff


	//   ....[6]....
        /*004c*/ 	.word	0xffffffff


	//   ....[7]....
        /*0050*/ 	.word	0xffffffff


	//   ....[8]....
        /*0054*/ 	.word	0xffffffff


	//   ....[9]....
        /*0058*/ 	.word	0xffffffff


	//----- nvinfo : EIATTR_COOP_GROUP_INSTR_OFFSETS
	.align		4
.L_705:
        /*005c*/ 	.byte	0x04, 0x28
        /*005e*/ 	.short	(.L_707 - .L_706)


	//   ....[0]....
.L_706:
        /*0060*/ 	.word	0x000054c0


	//   ....[1]....
        /*0064*/ 	.word	0x000054f0


	//   ....[2]....
        /*0068*/ 	.word	0x00005570


	//   ....[3]....
        /*006c*/ 	.word	0x00005580


	//   ....[4]....
        /*0070*/ 	.word	0x000055d0


	//   ....[5]....
        /*0074*/ 	.word	0x000055e0


	//   ....[6]....
        /*0078*/ 	.word	0x00005610


	//   ....[7]....
        /*007c*/ 	.word	0x00005640


	//   ....[8]....
        /*0080*/ 	.word	0x000056b0


	//   ....[9]....
        /*0084*/ 	.word	0x000056c0


	//----- nvinfo : EIATTR_VRC_CTA_INIT_COUNT
	.align		4
.L_707:
        /*0088*/ 	.byte	0x02, 0x4a
	.zero		1
	.zero		1


	//----- nvinfo : EIATTR_EXIT_INSTR_OFFSETS
	.align		4
        /*008c*/ 	.byte	0x04, 0x1c
        /*008e*/ 	.short	(.L_709 - .L_708)


	//   ....[0]....
.L_708:
        /*0090*/ 	.word	0x0000b1e0


	//   ....[1]....
        /*0094*/ 	.word	0x0000b310


	//   ....[2]....
        /*0098*/ 	.word	0x0000b920


	//   ....[3]....
        /*009c*/ 	.word	0x0000bf20


	//----- nvinfo : EIATTR_MAX_THREADS
	.align		4
.L_709:
        /*00a0*/ 	.byte	0x04, 0x05
        /*00a2*/ 	.short	(.L_711 - .L_710)
.L_710:
        /*00a4*/ 	.word	0x00000280
        /*00a8*/ 	.word	0x00000001
        /*00ac*/ 	.word	0x00000001


	//----- nvinfo : EIATTR_CRS_STACK_SIZE
	.align		4
.L_711:
        /*00b0*/ 	.byte	0x04, 0x1e
        /*00b2*/ 	.short	(.L_713 - .L_712)
.L_712:
        /*00b4*/ 	.word	0x00000000


	//----- nvinfo : EIATTR_CBANK_PARAM_SIZE
	.align		4
.L_713:
        /*00b8*/ 	.byte	0x03, 0x19
        /*00ba*/ 	.short	0x00b8


	//----- nvinfo : EIATTR_PARAM_CBANK
	.align		4
        /*00bc*/ 	.byte	0x04, 0x0a
        /*00be*/ 	.short	(.L_715 - .L_714)
	.align		4
.L_714:
        /*00c0*/ 	.word	index@(.nv.constant0._Z35group_norm_nhwc_bwd_one_pass_kernelI11Bf16IOFp16WLi512ELi40ELi640EEv26Group_norm_nhwc_bwd_params)
        /*00c4*/ 	.short	0x0380
        /*00c6*/ 	.short	0x00b8


	//----- nvinfo : EIATTR_SW_WAR
	.align		4
.L_715:
        /*00c8*/ 	.byte	0x04, 0x36
        /*00ca*/ 	.short	(.L_717 - .L_716)
.L_716:
        /*00cc*/ 	.word	0x00000008
.L_717:


//--------------------- .nv.info._Z35group_norm_nhwc_bwd_one_pass_kernelI11Fp16IOFp32WLi64ELi40ELi640EEv26Group_norm_nhwc_bwd_params --------------------------
	.section	.nv.info._Z35group_norm_nhwc_bwd_one_pass_kernelI11Fp16IOFp32WLi64ELi40ELi640EEv26Group_norm_nhwc_bwd_params,"",@"SHT_CUDA_INFO"
	.sectionflags	@""
	.align	4


	//----- nvinfo : EIATTR_CUDA_API_VERSION
	.align		4
        /*0000*/ 	.byte	0x04, 0x37
        /*0002*/ 	.short	(.L_719 - .L_718)
.L_718:
        /*0004*/ 	.word	0x00000082


	//----- nvinfo : EIATTR_KPARAM_INFO
	.align		4
.L_719:
        /*0008*/ 	.byte	0x04, 0x17
        /*000a*/ 	.short	(.L_721 - .L_720)
.L_720:
        /*000c*/ 	.word	0x00000000
        /*0010*/ 	.short	0x0000
        /*0012*/ 	.short	0x0000
        /*0014*/ 	.byte	0x00, 0xf0, 0xe1, 0x02


	//----- nvinfo : EIATTR_SPARSE_MMA_MASK
	.align		4
.L_721:
        /*0018*/ 	.byte	0x03, 0x50
        /*001a*/ 	.short	0x0000


	//----- nvinfo : EIATTR_MAXREG_COUNT
	.align		4
        /*001c*/ 	.byte	0x03, 0x1b
        /*001e*/ 	.short	0x0060


	//----- nvinfo : EIATTR_NUM_BARRIERS
	.align		4
        /*0020*/ 	.byte	0x02, 0x4c
        /*0022*/ 	.byte	0x01
	.zero		1


	//----- nvinfo : EIATTR_MERCURY_ISA_VERSION
	.align		4
        /*0024*/ 	.byte	0x03, 0x5f
        /*0026*/ 	.short	0x0101


	//----- nvinfo : EIATTR_INT_WARP_WIDE_INSTR_OFFSETS
	.align		4
        /*0028*/ 	.byte	0x04, 0x31
        /*002a*/ 	.short	(.L_723 - .L_722)


	//   ....[0]....
.L_722:
        /*002c*/ 	.word	0x00001170


	//----- nvinfo : EIATTR_COOP_GROUP_MASK_REGIDS
	.align		4
.L_723:
        /*0030*/ 	.byte	0x04, 0x29
        /*0032*/ 	.short	(.L_725 - .L_724)


	//   ....[0]....
.L_724:
        /*0034*/ 	.word	0xffffffff


	//   ....[1]....
        /*0038*/ 	.word	0xffffffff


	//   ....[2]....
        /*003c*/ 	.word	0xffffffff


	//   ....[3]....
        /*0040*/ 	.word	0xffffffff


	//   ....[4]....
        /*0044*/ 	.word	0xffffffff


	//   ....[5]....
        /*0048*/ 	.word	0xffffffff


	//   ....[6]....
        /*004c*/ 	.word	0xffffffff


	//   ....[7]....
        /*0050*/ 	.word	0xffffffff


	//   ....[8]....
        /*0054*/ 	.word	0xffffffff


	//   ....[9]....
        /*0058*/ 	.word	0xffffffff


	//----- nvinfo : EIATTR_COOP_GROUP_INSTR_OFFSETS
	.align		4
.L_725:
        /*005c*/ 	.byte	0x04, 0x28
        /*005e*/ 	.short	(.L_727 - .L_726)


	//   ....[0]....
.L_726:
        /*0060*/ 	.word	0x00000f10


	//   ....[1]....
        /*0064*/ 	.word	0x00000f50


	//   ....[2]....
        /*0068*/ 	.word	0x00000fe0


	//   ....[3]....
        /*006c*/ 	.word	0x00001010


	//   ....[4]....
        /*0070*/ 	.word	0x00001050


	//   ....[5]....
        /*0074*/ 	.word	0x00001070


	//   ....[6]....
        /*0078*/ 	.word	0x000010a0


	//   ....[7]....
        /*007c*/ 	.word	0x000010c0


	//   ....[8]....
        /*0080*/ 	.word	0x00001110


	//   ....[9]....
        /*0084*/ 	.word	0x00001120


	//----- nvinfo : EIATTR_VRC_CTA_INIT_COUNT
	.align		4
.L_727:
        /*0088*/ 	.byte	0x02, 0x4a
	.zero		1
	.zero		1


	//----- nvinfo : EIATTR_EXIT_INSTR_OFFSETS
	.align		4
        /*008c*/ 	.byte	0x04, 0x1c
        /*008e*/ 	.short	(.L_729 - .L_728)


	//   ....[0]....
.L_728:
        /*0090*/ 	.word	0x00003480


	//   ....[1]....
        /*0094*/ 	.word	0x000035b0


	//   ....[2]....
        /*0098*/ 	.word	0x00003b60


	//   ....[3]....
        /*009c*/ 	.word	0x00004110


	//----- nvinfo : EIATTR_MAX_THREADS
	.align		4
.L_729:
        /*00a0*/ 	.byte	0x04, 0x05
        /*00a2*/ 	.short	(.L_731 - .L_730)
.L_730:
        /*00a4*/ 	.word	0x00000280
        /*00a8*/ 	.word	0x00000001
        /*00ac*/ 	.word	0x00000001


	//----- nvinfo : EIATTR_CRS_STACK_SIZE
	.align		4
.L_731:
        /*00b0*/ 	.byte	0x04, 0x1e
        /*00b2*/ 	.short	(.L_733 - .L_732)
.L_732:
        /*00b4*/ 	.word	0x00000000


	//----- nvinfo : EIATTR_CBANK_PARAM_SIZE
	.align		4
.L_733:
        /*00b8*/ 	.byte	0x03, 0x19
        /*00ba*/ 	.short	0x00b8


	//----- nvinfo : EIATTR_PARAM_CBANK
	.align		4
        /*00bc*/ 	.byte	0x04, 0x0a
        /*00be*/ 	.short	(.L_735 - .L_734)
	.align		4
.L_734:
        /*00c0*/ 	.word	index@(.nv.constant0._Z35group_norm_nhwc_bwd_one_pass_kernelI11Fp16IOFp32WLi64ELi40ELi640EEv26Group_norm_nhwc_bwd_params)
        /*00c4*/ 	.short	0x0380
        /*00c6*/ 	.short	0x00b8


	//----- nvinfo : EIATTR_SW_WAR
	.align		4
.L_735:
        /*00c8*/ 	.byte	0x04, 0x36
        /*00ca*/ 	.short	(.L_737 - .L_736)
.L_736:
        /*00cc*/ 	.word	0x00000008
.L_737:


//--------------------- .nv.info._Z35group_norm_nhwc_bwd_one_pass_kernelI11Fp16IOFp32WLi128ELi40ELi640EEv26Group_norm_nhwc_bwd_params --------------------------
	.section	.nv.info._Z35group_norm_nhwc_bwd_one_pass_kernelI11Fp16IOFp32WLi128ELi40ELi640EEv26Group_norm_nhwc_bwd_params,"",@"SHT_CUDA_INFO"
	.sectionflags	@""
	.align	4


	//----- nvinfo : EIATTR_CUDA_API_VERSION
	.align		4
        /*0000*/ 	.byte	0x04, 0x37
        /*0002*/ 	.short	(.L_739 - .L_738)
.L_738:
        /*0004*/ 	.word	0x00000082


	//----- nvinfo : EIATTR_KPARAM_INFO
	.align		4
.L_739:
        /*0008*/ 	.byte	0x04, 0x17
        /*000a*/ 	.short	(.L_741 - .L_740)
.L_740:
        /*000c*/ 	.word	0x00000000
        /*0010*/ 	.short	0x0000
        /*0012*/ 	.short	0x0000
        /*0014*/ 	.byte	0x00, 0xf0, 0xe1, 0x02


	//----- nvinfo : EIATTR_SPARSE_MMA_MASK
	.align		4
.L_741:
        /*0018*/ 	.byte	0x03, 0x50
        /*001a*/ 	.short	0x0000


	//----- nvinfo : EIATTR_MAXREG_COUNT
	.align		4
        /*001c*/ 	.byte	0x03, 0x1b
        /*001e*/ 	.short	0x0060


	//----- nvinfo : EIATTR_NUM_BARRIERS
	.align		4
        /*0020*/ 	.byte	0x02, 0x4c
        /*0022*/ 	.byte	0x01
	.zero		1


	//----- nvinfo : EIATTR_MERCURY_ISA_VERSION
	.align		4
        /*0024*/ 	.byte	0x03, 0x5f
        /*0026*/ 	.short	0x0101


	//----- nvinfo : EIATTR_INT_WARP_WIDE_INSTR_OFFSETS
	.align		4
        /*0028*/ 	.byte	0x04, 0x31
        /*002a*/ 	.short	(.L_743 - .L_742)


	//   ....[0]....
.L_742:
        /*002c*/ 	.word	0x00002ef0


	//   ....[1]....
        /*0030*/ 	.word	0x00002f20


	//   ....[2]....
        /*0034*/ 	.word	0x00002f30


	//   ....[3]....
        /*0038*/ 	.word	0x00002f80


	//   ....[4]....
        /*003c*/ 	.word	0x00003110


	//   ....[5]....
        /*0040*/ 	.word	0x00003160


	//   ....[6]....
        /*0044*/ 	.word	0x00003170


	//   ....[7]....
        /*0048*/ 	.word	0x000031c0


	//----- nvinfo : EIATTR_COOP_GROUP_MASK_REGIDS
	.align		4
.L_743:
        /*004c*/ 	.byte	0x04, 0x29
        /*004e*/ 	.short	(.L_745 - .L_744)


	//   ....[0]....
.L_744:
        /*0050*/ 	.word	0xffffffff


	//   ....[1]....
        /*0054*/ 	.word	0xffffffff


	//   ....[2]....
        /*0058*/ 	.word	0xffffffff


	//   ....[3]....
        /*005c*/ 	.word	0xffffffff


	//   ....[4]....
        /*0060*/ 	.word	0xffffffff


	//   ....[5]....
        /*0064*/ 	.word	0xffffffff


	//   ....[6]....
        /*0068*/ 	.word	0xffffffff


	//   ....[7]....
        /*006c*/ 	.word	0xffffffff


	//   ....[8]....
        /*0070*/ 	.word	0xffffffff


	//   ....[9]....
        /*0074*/ 	.word	0xffffffff


	//----- nvinfo : EIATTR_COOP_GROUP_INSTR_OFFSETS
	.align		4
.L_745:
        /*0078*/ 	.byte	0x04, 0x28
        /*007a*/ 	.short	(.L_747 - .L_746)


	//   ....[0]....
.L_746:
        /*007c*/ 	.word	0x00001a20


	//   ....[1]....
        /*0080*/ 	.word	0x00001a60


	//   ....[2]....
        /*0084*/ 	.word	0x00001ac0


	//   ....[3]....
        /*0088*/ 	.word	0x00001ae0


	//   ....[4]....
        /*008c*/ 	.word	0x00001b10


	//   ....[5]....
        /*0090*/ 	.word	0x00001b30


	//   ....[6]....
        /*0094*/ 	.word	0x00001b60


	//   ....[7]....
        /*0098*/ 	.word	0x00001b80


	//   ....[8]....
        /*009c*/ 	.word	0x00001bd0


	//   ....[9]....
        /*00a0*/ 	.word	0x00001be0


	//----- nvinfo : EIATTR_VRC_CTA_INIT_COUNT
	.align		4
.L_747:
        /*00a4*/ 	.byte	0x02, 0x4a
	.zero		1
	.zero		1


	//----- nvinfo : EIATTR_EXIT_INSTR_OFFSETS
	.align		4
        /*00a8*/ 	.byte	0x04, 0x1c
        /*00aa*/ 	.short	(.L_749 - .L_748)


	//   ....[0]....
.L_748:
        /*00ac*/ 	.word	0x00004710


	//   ....[1]....
        /*00b0*/ 	.word	0x00004840


	//   ....[2]....
        /*00b4*/ 	.word	0x00004df0


	//   ....[3]....
        /*00b8*/ 	.word	0x000053a0


	//----- nvinfo : EIATTR_MAX_THREADS
	.align		4
.L_749:
        /*00bc*/ 	.byte	0x04, 0x05
        /*00be*/ 	.short	(.L_751 - .L_750)
.L_750:
        /*00c0*/ 	.word	0x00000280
        /*00c4*/ 	.word	0x00000001
        /*00c8*/ 	.word	0x00000001


	//----- nvinfo : EIATTR_CRS_STACK_SIZE
	.align		4
.L_751:
        /*00cc*/ 	.byte	0x04, 0x1e
        /*00ce*/ 	.short	(.L_753 - .L_752)
.L_752:
        /*00d0*/ 	.word	0x00000000


	//----- nvinfo : EIATTR_CBANK_PARAM_SIZE
	.align		4
.L_753:
        /*00d4*/ 	.byte	0x03, 0x19
        /*00d6*/ 	.short	0x00b8


	//----- nvinfo : EIATTR_PARAM_CBANK
	.align		4
        /*00d8*/ 	.byte	0x04, 0x0a
        /*00da*/ 	.short	(.L_755 - .L_754)
	.align		4
.L_754:
        /*00dc*/ 	.word	index@(.nv.constant0._Z35group_norm_nhwc_bwd_one_pass_kernelI11Fp16IOFp32WLi128ELi40ELi640EEv26Group_norm_nhwc_bwd_params)
        /*00e0*/ 	.short	0x0380
        /*00e2*/ 	.short	0x00b8


	//----- nvinfo : EIATTR_SW_WAR
	.align		4
.L_755:
        /*00e4*/ 	.byte	0x04, 0x36
        /*00e6*/ 	.short	(.L_757 - .L_756)
.L_756:
        /*00e8*/ 	.word	0x00000008
.L_757:


//--------------------- .nv.info._Z35group_norm_nhwc_bwd_one_pass_kernelI11Fp16IOFp32WLi256ELi40ELi640EEv26Group_norm_nhwc_bwd_params --------------------------
	.section	.nv.info._Z35group_norm_nhwc_bwd_one_pass_kernelI11Fp16IOFp32WLi256ELi40ELi640EEv26Group_norm_nhwc_bwd_params,"",@"SHT_CUDA_INFO"
	.sectionflags	@""
	.align	4


	//----- nvinfo : EIATTR_CUDA_API_VERSION
	.align		4
        /*0000*/ 	.byte	0x04, 0x37
        /*0002*/ 	.short	(.L_759 - .L_758)
.L_758:
        /*0004*/ 	.word	0x00000082


	//----- nvinfo : EIATTR_KPARAM_INFO
	.align		4
.L_759:
        /*0008*/ 	.byte	0x04, 0x17
        /*000a*/ 	.short	(.L_761 - .L_760)
.L_760:
        /*000c*/ 	.word	0x00000000
        /*0010*/ 	.short	0x0000
        /*0012*/ 	.short	0x0000
        /*0014*/ 	.byte	0x00, 0xf0, 0xe1, 0x02


	//----- nvinfo : EIATTR_SPARSE_MMA_MASK
	.align		4
.L_761:
        /*0018*/ 	.byte	0x03, 0x50
        /*001a*/ 	.short	0x0000


	//----- nvinfo : EIATTR_MAXREG_COUNT
	.align		4
        /*001c*/ 	.byte	0x03, 0x1b
        /*001e*/ 	.short	0x0060


	//----- nvinfo : EIATTR_NUM_BARRIERS
	.align		4
        /*0020*/ 	.byte	0x02, 0x4c
        /*0022*/ 	.byte	0x01
	.zero		1


	//----- nvinfo : EIATTR_MERCURY_ISA_VERSION
	.align		4
        /*0024*/ 	.byte	0x03, 0x5f
        /*0026*/ 	.short	0x0101


	//----- nvinfo : EIATTR_INT_WARP_WIDE_INSTR_OFFSETS
	.align		4
        /*0028*/ 	.byte	0x04, 0x31
        /*002a*/ 	.short	(.L_763 - .L_762)


	//   ....[0]....
.L_762:
        /*002c*/ 	.word	0x00002e60


	//----- nvinfo : EIATTR_COOP_GROUP_MASK_REGIDS
	.align		4
.L_763:
        /*0030*/ 	.byte	0x04, 0x29
        /*0032*/ 	.short	(.L_765 - .L_764)


	//   ....[0]....
.L_764:
        /*0034*/ 	.word	0xffffffff


	//   ....[1]....
        /*0038*/ 	.word	0xffffffff


	//   ....[2]....
        /*003c*/ 	.word	0xffffffff


	//   ....[3]....
        /*0040*/ 	.word	0xffffffff


	//   ....[4]....
        /*0044*/ 	.word	0xffffffff


	//   ....[5]....
        /*0048*/ 	.word	0xffffffff


	//   ....[6]....
        /*004c*/ 	.word	0xffffffff


	//   ....[7]....
        /*0050*/ 	.word	0xffffffff


	//   ....[8]....
        /*0054*/ 	.word	0xffffffff


	//   ....[9]....
        /*0058*/ 	.word	0xffffffff


	//----- nvinfo : EIATTR_COOP_GROUP_INSTR_OFFSETS
	.align		4
.L_765:
        /*005c*/ 	.byte	0x04, 0x28
        /*005e*/ 	.short	(.L_767 - .L_766)


	//   ....[0]....
.L_766:
        /*0060*/ 	.word	0x00002bf0


	//   ....[1]....
        /*0064*/ 	.word	0x00002c30


	//   ....[2]....
        /*0068*/ 	.word	0x00002cc0


	//   ....[3]....
        /*006c*/ 	.word	0x00002ce0


	//   ....[4]....
        /*0070*/ 	.word	0x00002d40


	//   ....[5]....
        /*0074*/ 	.word	0x00002d60


	//   ....[6]....
        /*0078*/ 	.word	0x00002d90


	//   ....[7]....
        /*007c*/ 	.word	0x00002db0


	//   ....[8]....
        /*0080*/ 	.word	0x00002e00


	//   ....[9]....
        /*0084*/ 	.word	0x00002e10


	//----- nvinfo : EIATTR_VRC_CTA_INIT_COUNT
	.align		4
.L_767:
        /*0088*/ 	.byte	0x02, 0x4a
	.zero		1
	.zero		1


	//----- nvinfo : EIATTR_EXIT_INSTR_OFFSETS
	.align		4
        /*008c*/ 	.byte	0x04, 0x1c
        /*008e*/ 	.short	(.L_769 - .L_768)


	//   ....[0]....
.L_768:
        /*0090*/ 	.word	0x000065d0


	//   ....[1]....
        /*0094*/ 	.word	0x00006700


	//   ....[2]....
        /*0098*/ 	.word	0x00006cf0


	//   ....[3]....
        /*009c*/ 	.word	0x000072a0


	//----- nvinfo : EIATTR_MAX_THREADS
	.align		4
.L_769:
        /*00a0*/ 	.byte	0x04, 0x05
        /*00a2*/ 	.short	(.L_771 - .L_770)
.L_770:
        /*00a4*/ 	.word	0x00000280
        /*00a8*/ 	.word	0x00000001
        /*00ac*/ 	.word	0x00000001


	//----- nvinfo : EIATTR_CRS_STACK_SIZE
	.align		4
.L_771:
        /*00b0*/ 	.byte	0x04, 0x1e
        /*00b2*/ 	.short	(.L_773 - .L_772)
.L_772:
        /*00b4*/ 	.word	0x00000000


	//----- nvinfo : EIATTR_CBANK_PARAM_SIZE
	.align		4
.L_773:
        /*00b8*/ 	.byte	0x03, 0x19
        /*00ba*/ 	.short	0x00b8


	//----- nvinfo : EIATTR_PARAM_CBANK
	.align		4
        /*00bc*/ 	.byte	0x04, 0x0a
        /*00be*/ 	.short	(.L_775 - .L_774)
	.align		4
.L_774:
        /*00c0*/ 	.word	index@(.nv.constant0._Z35group_norm_nhwc_bwd_one_pass_kernelI11Fp16IOFp32WLi256ELi40ELi640EEv26Group_norm_nhwc_bwd_params)
        /*00c4*/ 	.short	0x0380
        /*00c6*/ 	.short	0x00b8


	//----- nvinfo : EIATTR_SW_WAR
	.align		4
.L_775:
        /*00c8*/ 	.byte	0x04, 0x36
        /*00ca*/ 	.short	(.L_777 - .L_776)
.L_776:
        /*00cc*/ 	.word	0x00000008
.L_777:


//--------------------- .nv.info._Z35group_norm_nhwc_bwd_one_pass_kernelI11Fp16IOFp32WLi512ELi40ELi640EEv26Group_norm_nhwc_bwd_params --------------------------
	.section	.nv.info._Z35group_norm_nhwc_bwd_one_pass_kernelI11Fp16IOFp32WLi512ELi40ELi640EEv26Group_norm_nhwc_bwd_params,"",@"SHT_CUDA_INFO"
	.sectionflags	@""
	.align	4


	//----- nvinfo : EIATTR_CUDA_API_VERSION
	.align		4
        /*0000*/ 	.byte	0x04, 0x37
        /*0002*/ 	.short	(.L_779 - .L_778)
.L_778:
        /*0004*/ 	.word	0x00000082


	//----- nvinfo : EIATTR_KPARAM_INFO
	.align		4
.L_779:
        /*0008*/ 	.byte	0x04, 0x17
        /*000a*/ 	.short	(.L_781 - .L_780)
.L_780:
        /*000c*/ 	.word	0x00000000
        /*0010*/ 	.short	0x0000
        /*0012*/ 	.short	0x0000
        /*0014*/ 	.byte	0x00, 0xf0, 0xe1, 0x02


	//----- nvinfo : EIATTR_SPARSE_MMA_MASK
	.align		4
.L_781:
        /*0018*/ 	.byte	0x03, 0x50
        /*001a*/ 	.short	0x0000


	//----- nvinfo : EIATTR_MAXREG_COUNT
	.align		4
        /*001c*/ 	.byte	0x03, 0x1b
        /*001e*/ 	.short	0x0060


	//----- nvinfo : EIATTR_NUM_BARRIERS
	.align		4
        /*0020*/ 	.byte	0x02, 0x4c
        /*0022*/ 	.byte	0x01
	.zero		1


	//----- nvinfo : EIATTR_MERCURY_ISA_VERSION
	.align		4
        /*0024*/ 	.byte	0x03, 0x5f
        /*0026*/ 	.short	0x0101


	//----- nvinfo : EIATTR_INT_WARP_WIDE_INSTR_OFFSETS
	.align		4
        /*0028*/ 	.byte	0x04, 0x31
        /*002a*/ 	.short	(.L_783 - .L_782)


	//   ....[0]....
.L_782:
        /*002c*/ 	.word	0x00005420


	//----- nvinfo : EIATTR_COOP_GROUP_MASK_REGIDS
	.align		4
.L_783:
        /*0030*/ 	.byte	0x04, 0x29
        /*0032*/ 	.short	(.L_785 - .L_784)


	//   ....[0]....
.L_784:
        /*0034*/ 	.word	0xffffffff


	//   ....[1]....
        /*0038*/ 	.word	0xffffffff


	//   ....[2]....
        /*003c*/ 	.word	0xffffffff


	//   ....[3]....
        /*0040*/ 	.word	0xffffffff


	//   ....[4]....
        /*0044*/ 	.word	0xffffffff


	//   ....[5]....
        /*0048*/ 	.word	0xffffffff


	//   ....[6]....
        /*004c*/ 	.word	0xffffffff


	//   ....[7]....
        /*0050*/ 	.word	0xffffffff


	//   ....[8]....
        /*0054*/ 	.word	0xffffffff


	//   ....[9]....
        /*0058*/ 	.word	0xffffffff


	//----- nvinfo : EIATTR_COOP_GROUP_INSTR_OFFSETS
	.align		4
.L_785:
        /*005c*/ 	.byte	0x04, 0x28
        /*005e*/ 	.short	(.L_787 - .L_786)


	//   ....[0]....
.L_786:
        /*0060*/ 	.word	0x000051b0


	//   ....[1]....
        /*0064*/ 	.word	0x000051f0


	//   ....[2]....
        /*0068*/ 	.word	0x00005270


	//   ....[3]....
        /*006c*/ 	.word	0x00005290


	//   ....[4]....
        /*0070*/ 	.word	0x000052e0


	//   ....[5]....
        /*0074*/ 	.word	0x000052f0


	//   ....[6]....
        /*0078*/ 	.word	0x00005320


	//   ....[7]....
        /*007c*/ 	.word	0x00005350


	//   ....[8]....
        /*0080*/ 	.word	0x000053c0


	//   ....[9]....
        /*0084*/ 	.word	0x000053d0


	//----- nvinfo : EIATTR_VRC_CTA_INIT_COUNT
	.align		4
.L_787:
        /*0088*/ 	.byte	0x02, 0x4a
	.zero		1
	.zero		1


	//----- nvinfo : EIATTR_EXIT_INSTR_OFFSETS
	.align		4
        /*008c*/ 	.byte	0x04, 0x1c
        /*008e*/ 	.short	(.L_789 - .L_788)


	//   ....[0]....
.L_788:
        /*0090*/ 	.word	0x0000ae90


	//   ....[1]....
        /*0094*/ 	.word	0x0000afc0


	//   ....[2]....
        /*0098*/ 	.word	0x0000b5b0


	//   ....[3]....
        /*009c*/ 	.word	0x0000bb60


	//----- nvinfo : EIATTR_MAX_THREADS
	.align		4
.L_789:
        /*00a0*/ 	.byte	0x04, 0x05
        /*00a2*/ 	.short	(.L_791 - .L_790)
.L_790:
        /*00a4*/ 	.word	0x00000280
        /*00a8*/ 	.word	0x00000001
        /*00ac*/ 	.word	0x00000001


	//----- nvinfo : EIATTR_CRS_STACK_SIZE
	.align		4
.L_791:
        /*00b0*/ 	.byte	0x04, 0x1e
        /*00b2*/ 	.short	(.L_793 - .L_792)
.L_792:
        /*00b4*/ 	.word	0x00000000


	//----- nvinfo : EIATTR_CBANK_PARAM_SIZE
	.align		4
.L_793:
        /*00b8*/ 	.byte	0x03, 0x19
        /*00ba*/ 	.short	0x00b8


	//----- nvinfo : EIATTR_PARAM_CBANK
	.align		4
        /*00bc*/ 	.byte	0x04, 0x0a
        /*00be*/ 	.short	(.L_795 - .L_794)
	.align		4
.L_794:
        /*00c0*/ 	.word	index@(.nv.constant0._Z35group_norm_nhwc_bwd_one_pass_kernelI11Fp16IOFp32WLi512ELi40ELi640EEv26Group_norm_nhwc_bwd_params)
        /*00c4*/ 	.short	0x0380
        /*00c6*/ 	.short	0x00b8


	//----- nvinfo : EIATTR_SW_WAR
	.align		4
.L_795:
        /*00c8*/ 	.byte	0x04, 0x36
        /*00ca*/ 	.short	(.L_797 - .L_796)
.L_796:
        /*00cc*/ 	.word	0x00000008
.L_797:


//--------------------- .nv.info._Z35group_norm_nhwc_bwd_one_pass_kernelI11Fp16IOBf16WLi64ELi40ELi640EEv26Group_norm_nhwc_bwd_params --------------------------
	.section	.nv.info._Z35group_norm_nhwc_bwd_one_pass_kernelI11Fp16IOBf16WLi64ELi40ELi640EEv26Group_norm_nhwc_bwd_params,"",@"SHT_CUDA_INFO"
	.sectionflags	@""
	.align	4


	//----- nvinfo : EIATTR_CUDA_API_VERSION
	.align		4
        /*0000*/ 	.byte	0x04, 0x37
        /*0002*/ 	.short	(.L_799 - .L_798)
.L_798:
        /*0004*/ 	.word	0x00000082


	//----- nvinfo : EIATTR_KPARAM_INFO
	.align		4
.L_799:
        /*0008*/ 	.byte	0x04, 0x17
        /*000a*/ 	.short	(.L_801 - .L_800)
.L_800:
        /*000c*/ 	.word	0x00000000
        /*0010*/ 	.short	0x0000
        /*0012*/ 	.short	0x0000
        /*0014*/ 	.byte	0x00, 0xf0, 0xe1, 0x02


	//----- nvinfo : EIATTR_SPARSE_MMA_MASK
	.align		4
.L_801:
        /*0018*/ 	.byte	0x03, 0x50
        /*001a*/ 	.short	0x0000


	//----- nvinfo : EIATTR_MAXREG_COUNT
	.align		4
        /*001c*/ 	.byte	0x03, 0x1b
        /*001e*/ 	.short	0x0060


	//----- nvinfo : EIATTR_NUM_BARRIERS
	.align		4
        /*0020*/ 	.byte	0x02, 0x4c
        /*0022*/ 	.byte	0x01
	.zero		1


	//----- nvinfo : EIATTR_MERCURY_ISA_VERSION
	.align		4
        /*0024*/ 	.byte	0x03, 0x5f
        /*0026*/ 	.short	0x0101


	//----- nvinfo : EIATTR_INT_WARP_WIDE_INSTR_OFFSETS
	.align		4
        /*0028*/ 	.byte	0x04, 0x31
        /*002a*/ 	.short	(.L_803 - .L_802)


	//   ....[0]....
.L_802:
        /*002c*/ 	.word	0x000011d0


	//----- nvinfo : EIATTR_COOP_GROUP_MASK_REGIDS
	.align		4
.L_803:
        /*0030*/ 	.byte	0x04, 0x29
        /*0032*/ 	.short	(.L_805 - .L_804)


	//   ....[0]....
.L_804:
        /*0034*/ 	.word	0xffffffff


	//   ....[1]....
        /*0038*/ 	.word	0xffffffff


	//   ....[2]....
        /*003c*/ 	.word	0xffffffff


	//   ....[3]....
        /*0040*/ 	.word	0xffffffff


	//   ....[4]....
        /*0044*/ 	.word	0xffffffff


	//   ....[5]....
        /*0048*/ 	.word	0xffffffff


	//   ....[6]....
        /*004c*/ 	.word	0xffffffff


	//   ....[7]....
        /*0050*/ 	.word	0xffffffff


	//   ....[8]....
        /*0054*/ 	.word	0xffffffff


	//   ....[9]....
        /*0058*/ 	.word	0xffffffff


	//----- nvinfo : EIATTR_COOP_GROUP_INSTR_OFFSETS
	.align		4
.L_805:
        /*005c*/ 	.byte	0x04, 0x28
        /*005e*/ 	.short	(.L_807 - .L_806)


	//   ....[0]....
.L_806:
        /*0060*/ 	.word	0x00000f70


	//   ....[1]....
        /*0064*/ 	.word	0x00000fb0


	//   ....[2]....
        /*0068*/ 	.word	0x00001040


	//   ....[3]....
        /*006c*/ 	.word	0x00001070


	//   ....[4]....
        /*0070*/ 	.word	0x000010b0


	//   ....[5]....
        /*0074*/ 	.word	0x000010d0


	//   ....[6]....
        /*0078*/ 	.word	0x00001100


	//   ....[7]....
        /*007c*/ 	.word	0x00001120


	//   ....[8]....
        /*0080*/ 	.word	0x00001170


	//   ....[9]....
        /*0084*/ 	.word	0x00001180


	//----- nvinfo : EIATTR_VRC_CTA_INIT_COUNT
	.align		4
.L_807:
        /*0088*/ 	.byte	0x02, 0x4a
	.zero		1
	.zero		1


	//----- nvinfo : EIATTR_EXIT_INSTR_OFFSETS
	.align		4
        /*008c*/ 	.byte	0x04, 0x1c
        /*008e*/ 	.short	(.L_809 - .L_808)


	//   ....[0]....
.L_808:
        /*0090*/ 	.word	0x000034e0


	//   ....[1]....
        /*0094*/ 	.word	0x00003610


	//   ....[2]....
        /*0098*/ 	.word	0x00003c00


	//   ....[3]....
        /*009c*/ 	.word	0x00004200


	//----- nvinfo : EIATTR_MAX_THREADS
	.align		4
.L_809:
        /*00a0*/ 	.byte	0x04, 0x05
        /*00a2*/ 	.short	(.L_811 - .L_810)
.L_810:
        /*00a4*/ 	.word	0x00000280
        /*00a8*/ 	.word	0x00000001
        /*00ac*/ 	.word	0x00000001


	//----- nvinfo : EIATTR_CRS_STACK_SIZE
	.align		4
.L_811:
        /*00b0*/ 	.byte	0x04, 0x1e
        /*00b2*/ 	.short	(.L_813 - .L_812)
.L_812:
        /*00b4*/ 	.word	0x00000000


	//----- nvinfo : EIATTR_CBANK_PARAM_SIZE
	.align		4
.L_813:
        /*00b8*/ 	.byte	0x03, 0x19
        /*00ba*/ 	.short	0x00b8


	//----- nvinfo : EIATTR_PARAM_CBANK
	.align		4
        /*00bc*/ 	.byte	0x04, 0x0a
        /*00be*/ 	.short	(.L_815 - .L_814)
	.align		4
.L_814:
        /*00c0*/ 	.word	index@(.nv.constant0._Z35group_norm_nhwc_bwd_one_pass_kernelI11Fp16IOBf16WLi64ELi40ELi640EEv26Group_norm_nhwc_bwd_params)
        /*00c4*/ 	.short	0x0380
        /*00c6*/ 	.short	0x00b8


	//----- nvinfo : EIATTR_SW_WAR
	.align		4
.L_815:
        /*00c8*/ 	.byte	0x04, 0x36
        /*00ca*/ 	.short	(.L_817 - .L_816)
.L_816:
        /*00cc*/ 	.word	0x00000008
.L_817:


//--------------------- .nv.info._Z35group_norm_nhwc_bwd_one_pass_kernelI11Fp16IOBf16WLi128ELi40ELi640EEv26Group_norm_nhwc_bwd_params --------------------------
	.section	.nv.info._Z35group_norm_nhwc_bwd_one_pass_kernelI11Fp16IOBf16WLi128ELi40ELi640EEv26Group_norm_nhwc_bwd_params,"",@"SHT_CUDA_INFO"
	.sectionflags	@""
	.align	4


	//----- nvinfo : EIATTR_CUDA_API_VERSION
	.align		4
        /*0000*/ 	.byte	0x04, 0x37
        /*0002*/ 	.short	(.L_819 - .L_818)
.L_818:
        /*0004*/ 	.word	0x00000082


	//----- nvinfo : EIATTR_KPARAM_INFO
	.align		4
.L_819:
        /*0008*/ 	.byte	0x04, 0x17
        /*000a*/ 	.short	(.L_821 - .L_820)
.L_820:
        /*000c*/ 	.word	0x00000000
        /*0010*/ 	.short	0x0000
        /*0012*/ 	.short	0x0000
        /*0014*/ 	.byte	0x00, 0xf0, 0xe1, 0x02


	//----- nvinfo : EIATTR_SPARSE_MMA_MASK
	.align		4
.L_821:
        /*0018*/ 	.byte	0x03, 0x50
        /*001a*/ 	.short	0x0000


	//----- nvinfo : EIATTR_MAXREG_COUNT
	.align		4
        /*001c*/ 	.byte	0x03, 0x1b
        /*001e*/ 	.short	0x0060


	//----- nvinfo : EIATTR_NUM_BARRIERS
	.align		4
        /*0020*/ 	.byte	0x02, 0x4c
        /*0022*/ 	.byte	0x01
	.zero		1


	//----- nvinfo : EIATTR_MERCURY_ISA_VERSION
	.align		4
        /*0024*/ 	.byte	0x03, 0x5f
        /*0026*/ 	.short	0x0101


	//----- nvinfo : EIATTR_INT_WARP_WIDE_INSTR_OFFSETS
	.align		4
        /*0028*/ 	.byte	0x04, 0x31
        /*002a*/ 	.short	(.L_823 - .L_822)


	//   ....[0]....
.L_822:
        /*002c*/ 	.word	0x00002f30


	//   ....[1]....
        /*0030*/ 	.word	0x00002f60


	//   ....[2]....
        /*0034*/ 	.word	0x00002f70


	//   ....[3]....
        /*0038*/ 	.word	0x00002fc0


	//   ....[4]....
        /*003c*/ 	.word	0x00003150


	//   ....[5]....
        /*0040*/ 	.word	0x000031a0


	//   ....[6]....
        /*0044*/ 	.word	0x000031b0


	//   ....[7]....
        /*0048*/ 	.word	0x00003200


	//----- nvinfo : EIATTR_COOP_GROUP_MASK_REGIDS
	.align		4
.L_823:
        /*004c*/ 	.byte	0x04, 0x29
        /*004e*/ 	.short	(.L_825 - .L_824)


	//   ....[0]....
.L_824:
        /*0050*/ 	.word	0xffffffff


	//   ....[1]....
        /*0054*/ 	.word	0xffffffff


	//   ....[2]....
        /*0058*/ 	.word	0xffffffff


	//   ....[3]....
        /*005c*/ 	.word	0xffffffff


	//   ....[4]....
        /*0060*/ 	.word	0xffffffff


	//   ....[5]....
        /*0064*/ 	.word	0xffffffff


	//   ....[6]....
        /*0068*/ 	.word	0xffffffff


	//   ....[7]....
        /*006c*/ 	.word	0xffffffff


	//   ....[8]....
        /*0070*/ 	.word	0xffffffff


	//   ....[9]....
        /*0074*/ 	.word	0xffffffff


	//----- nvinfo : EIATTR_COOP_GROUP_INSTR_OFFSETS
	.align		4
.L_825:
        /*0078*/ 	.byte	0x04, 0x28
        /*007a*/ 	.short	(.L_827 - .L_826)


	//   ....[0]....
.L_826:
        /*007c*/ 	.word	0x00001a60


	//   ....[1]....
        /*0080*/ 	.word	0x00001aa0


	//   ....[2]....
        /*0084*/ 	.word	0x00001b00


	//   ....[3]....
        /*0088*/ 	.word	0x00001b20


	//   ....[4]....
        /*008c*/ 	.word	0x00001b50


	//   ....[5]....
        /*0090*/ 	.word	0x00001b70


	//   ....[6]....
        /*0094*/ 	.word	0x00001ba0


	//   ....[7]....
        /*0098*/ 	.word	0x00001bc0


	//   ....[8]....
        /*009c*/ 	.word	0x00001c10


	//   ....[9]....
        /*00a0*/ 	.word	0x00001c20


	//----- nvinfo : EIATTR_VRC_CTA_INIT_COUNT
	.align		4
.L_827:
        /*00a4*/ 	.byte	0x02, 0x4a
	.zero		1
	.zero		1


	//----- nvinfo : EIATTR_EXIT_INSTR_OFFSETS
	.align		4
        /*00a8*/ 	.byte	0x04, 0x1c
        /*00aa*/ 	.short	(.L_829 - .L_828)


	//   ....[0]....
.L_828:
        /*00ac*/ 	.word	0x00004750


	//   ....[1]....
        /*00b0*/ 	.word	0x00004880


	//   ....[2]....
        /*00b4*/ 	.word	0x00004e50


	//   ....[3]....
        /*00b8*/ 	.word	0x00005450


	//----- nvinfo : EIATTR_MAX_THREADS
	.align		4
.L_829:
        /*00bc*/ 	.byte	0x04, 0x05
        /*00be*/ 	.short	(.L_831 - .L_830)
.L_830:
        /*00c0*/ 	.word	0x00000280
        /*00c4*/ 	.word	0x00000001
        /*00c8*/ 	.word	0x00000001


	//----- nvinfo : EIATTR_CRS_STACK_SIZE
	.align		4
.L_831:
        /*00cc*/ 	.byte	0x04, 0x1e
        /*00ce*/ 	.short	(.L_833 - .L_832)
.L_832:
        /*00d0*/ 	.word	0x00000000


	//----- nvinfo : EIATTR_CBANK_PARAM_SIZE
	.align		4
.L_833:
        /*00d4*/ 	.byte	0x03, 0x19
        /*00d6*/ 	.short	0x00b8


	//----- nvinfo : EIATTR_PARAM_CBANK
	.align		4
        /*00d8*/ 	.byte	0x04, 0x0a
        /*00da*/ 	.short	(.L_835 - .L_834)
	.align		4
.L_834:
        /*00dc*/ 	.word	index@(.nv.constant0._Z35group_norm_nhwc_bwd_one_pass_kernelI11Fp16IOBf16WLi128ELi40ELi640EEv26Group_norm_nhwc_bwd_params)
        /*00e0*/ 	.short	0x0380
        /*00e2*/ 	.short	0x00b8


	//----- nvinfo : EIATTR_SW_WAR
	.align		4
.L_835:
        /*00e4*/ 	.byte	0x04, 0x36
        /*00e6*/ 	.short	(.L_837 - .L_836)
.L_836:
        /*00e8*/ 	.word	0x00000008
.L_837:


//--------------------- .nv.info._Z35group_norm_nhwc_bwd_one_pass_kernelI11Fp16IOBf16WLi256ELi40ELi640EEv26Group_norm_nhwc_bwd_params --------------------------
	.section	.nv.info._Z35group_norm_nhwc_bwd_one_pass_kernelI11Fp16IOBf16WLi256ELi40ELi640EEv26Group_norm_nhwc_bwd_params,"",@"SHT_CUDA_INFO"
	.sectionflags	@""
	.align	4


	//----- nvinfo : EIATTR_CUDA_API_VERSION
	.align		4
        /*0000*/ 	.byte	0x04, 0x37
        /*0002*/ 	.short	(.L_839 - .L_838)
.L_838:
        /*0004*/ 	.word	0x00000082


	//----- nvinfo : EIATTR_KPARAM_INFO
	.align		4
.L_839:
        /*0008*/ 	.byte	0x04, 0x17
        /*000a*/ 	.short	(.L_841 - .L_840)
.L_840:
        /*000c*/ 	.word	0x00000000
        /*0010*/ 	.short	0x0000
        /*0012*/ 	.short	0x0000
        /*0014*/ 	.byte	0x00, 0xf0, 0xe1, 0x02


	//----- nvinfo : EIATTR_SPARSE_MMA_MASK
	.align		4
.L_841:
        /*0018*/ 	.byte	0x03, 0x50
        /*001a*/ 	.short	0x0000


	//----- nvinfo : EIATTR_MAXREG_COUNT
	.align		4
        /*001c*/ 	.byte	0x03, 0x1b
        /*001e*/ 	.short	0x0060


	//----- nvinfo : EIATTR_NUM_BARRIERS
	.align		4
        /*0020*/ 	.byte	0x02, 0x4c
        /*0022*/ 	.byte	0x01
	.zero		1


	//----- nvinfo : EIATTR_MERCURY_ISA_VERSION
	.align		4
        /*0024*/ 	.byte	0x03, 0x5f
        /*0026*/ 	.short	0x0101


	//----- nvinfo : EIATTR_INT_WARP_WIDE_INSTR_OFFSETS
	.align		4
        /*0028*/ 	.byte	0x04, 0x31
        /*002a*/ 	.short	(.L_843 - .L_842)


	//   ....[0]....
.L_842:
        /*002c*/ 	.word	0x00002ed0


	//----- nvinfo : EIATTR_COOP_GROUP_MASK_REGIDS
	.align		4
.L_843:
        /*0030*/ 	.byte	0x04, 0x29
        /*0032*/ 	.short	(.L_845 - .L_844)


	//   ....[0]....
.L_844:
        /*0034*/ 	.word	0xffffffff


	//   ....[1]....
        /*0038*/ 	.word	0xffffffff


	//   ....[2]....
        /*003c*/ 	.word	0xffffffff


	//   ....[3]....
        /*0040*/ 	.word	0xffffffff


	//   ....[4]....
        /*0044*/ 	.word	0xffffffff


	//   ....[5]....
        /*0048*/ 	.word	0xffffffff


	//   ....[6]....
        /*004c*/ 	.word	0xffffffff


	//   ....[7]....
        /*0050*/ 	.word	0xffffffff


	//   ....[8]....
        /*0054*/ 	.word	0xffffffff


	//   ....[9]....
        /*0058*/ 	.word	0xffffffff


	//----- nvinfo : EIATTR_COOP_GROUP_INSTR_OFFSETS
	.align		4
.L_845:
        /*005c*/ 	.byte	0x04, 0x28
        /*005e*/ 	.short	(.L_847 - .L_846)


	//   ....[0]....
.L_846:
        /*0060*/ 	.word	0x00002c60


	//   ....[1]....
        /*0064*/ 	.word	0x00002ca0


	//   ....[2]....
        /*0068*/ 	.word	0x00002d30


	//   ....[3]....
        /*006c*/ 	.word	0x00002d50


	//   ....[4]....
        /*0070*/ 	.word	0x00002db0


	//   ....[5]....
        /*0074*/ 	.word	0x00002dd0


	//   ....[6]....
        /*0078*/ 	.word	0x00002e00


	//   ....[7]....
        /*007c*/ 	.word	0x00002e20


	//   ....[8]....
        /*0080*/ 	.word	0x00002e70


	//   ....[9]....
        /*0084*/ 	.word	0x00002e80


	//----- nvinfo : EIATTR_VRC_CTA_INIT_COUNT
	.align		4
.L_847:
        /*0088*/ 	.byte	0x02, 0x4a
	.zero		1
	.zero		1


	//----- nvinfo : EIATTR_EXIT_INSTR_OFFSETS
	.align		4
        /*008c*/ 	.byte	0x04, 0x1c
        /*008e*/ 	.short	(.L_849 - .L_848)


	//   ....[0]....
.L_848:
        /*0090*/ 	.word	0x00006640


	//   ....[1]....
        /*0094*/ 	.word	0x00006770


	//   ....[2]....
        /*0098*/ 	.word	0x00006d90


	//   ....[3]....
        /*009c*/ 	.word	0x00007390


	//----- nvinfo : EIATTR_MAX_THREADS
	.align		4
.L_849:
        /*00a0*/ 	.byte	0x04, 0x05
        /*00a2*/ 	.short	(.L_851 - .L_850)
.L_850:
        /*00a4*/ 	.word	0x00000280
        /*00a8*/ 	.word	0x00000001
        /*00ac*/ 	.word	0x00000001


	//----- nvinfo : EIATTR_CRS_STACK_SIZE
	.align		4
.L_851:
        /*00b0*/ 	.byte	0x04, 0x1e
        /*00b2*/ 	.short	(.L_853 - .L_852)
.L_852:
        /*00b4*/ 	.word	0x00000000


	//----- nvinfo : EIATTR_CBANK_PARAM_SIZE
	.align		4
.L_853:
        /*00b8*/ 	.byte	0x03, 0x19
        /*00ba*/ 	.short	0x00b8


	//----- nvinfo : EIATTR_PARAM_CBANK
	.align		4
        /*00bc*/ 	.byte	0x04, 0x0a
        /*00be*/ 	.short	(.L_855 - .L_854)
	.align		4
.L_854:
        /*00c0*/ 	.word	index@(.nv.constant0._Z35group_norm_nhwc_bwd_one_pass_kernelI11Fp16IOBf16WLi256ELi40ELi640EEv26Group_norm_nhwc_bwd_params)
        /*00c4*/ 	.short	0x0380
        /*00c6*/ 	.short	0x00b8


	//----- nvinfo : EIATTR_SW_WAR
	.align		4
.L_855:
        /*00c8*/ 	.byte	0x04, 0x36
        /*00ca*/ 	.short	(.L_857 - .L_856)
.L_856:
        /*00cc*/ 	.word	0x00000008
.L_857:


//--------------------- .nv.info._Z35group_norm_nhwc_bwd_one_pass_kernelI11Fp16IOBf16WLi512ELi40ELi640EEv26Group_norm_nhwc_bwd_params --------------------------
	.section	.nv.info._Z35group_norm_nhwc_bwd_one_pass_kernelI11Fp16IOBf16WLi512ELi40ELi640EEv26Group_norm_nhwc_bwd_params,"",@"SHT_CUDA_INFO"
	.sectionflags	@""
	.align	4


	//----- nvinfo : EIATTR_CUDA_API_VERSION
	.align		4
        /*0000*/ 	.byte	0x04, 0x37
        /*0002*/ 	.short	(.L_859 - .L_858)
.L_858:
        /*0004*/ 	.word	0x00000082


	//----- nvinfo : EIATTR_KPARAM_INFO
	.align		4
.L_859:
        /*0008*/ 	.byte	0x04, 0x17
        /*000a*/ 	.short	(.L_861 - .L_860)
.L_860:
        /*000c*/ 	.word	0x00000000
        /*0010*/ 	.short	0x0000
        /*0012*/ 	.short	0x0000
        /*0014*/ 	.byte	0x00, 0xf0, 0xe1, 0x02


	//----- nvinfo : EIATTR_SPARSE_MMA_MASK
	.align		4
.L_861:
        /*0018*/ 	.byte	0x03, 0x50
        /*001a*/ 	.short	0x0000


	//----- nvinfo : EIATTR_MAXREG_COUNT
	.align		4
        /*001c*/ 	.byte	0x03, 0x1b
        /*001e*/ 	.short	0x0060


	//----- nvinfo : EIATTR_NUM_BARRIERS
	.align		4
        /*0020*/ 	.byte	0x02, 0x4c
        /*0022*/ 	.byte	0x01
	.zero		1


	//----- nvinfo : EIATTR_MERCURY_ISA_VERSION
	.align		4
        /*0024*/ 	.byte	0x03, 0x5f
        /*0026*/ 	.short	0x0101


	//----- nvinfo : EIATTR_INT_WARP_WIDE_INSTR_OFFSETS
	.align		4
        /*0028*/ 	.byte	0x04, 0x31
        /*002a*/ 	.short	(.L_863 - .L_862)


	//   ....[0]....
.L_862:
        /*002c*/ 	.word	0x00005490


	//----- nvinfo : EIATTR_COOP_GROUP_MASK_REGIDS
	.align		4
.L_863:
        /*0030*/ 	.byte	0x04, 0x29
        /*0032*/ 	.short	(.L_865 - .L_864)


	//   ....[0]....
.L_864:
        /*0034*/ 	.word	0xffffffff


	//   ....[1]....
        /*0038*/ 	.word	0xffffffff


	//   ....[2]....
        /*003c*/ 	.word	0xffffffff


	//   ....[3]....
        /*0040*/ 	.word	0xffffffff


	//   ....[4]....
        /*0044*/ 	.word	0xffffffff


	//   ....[5]....
        /*0048*/ 	.word	0xffffffff


	//   ....[6]....
        /*004c*/ 	.word	0xffffffff


	//   ....[7]....
        /*0050*/ 	.word	0xffffffff


	//   ....[8]....
        /*0054*/ 	.word	0xffffffff


	//   ....[9]....
        /*0058*/ 	.word	0xffffffff


	//----- nvinfo : EIATTR_COOP_GROUP_INSTR_OFFSETS
	.align		4
.L_865:
        /*005c*/ 	.byte	0x04, 0x28
        /*005e*/ 	.short	(.L_867 - .L_866)


	//   ....[0]....
.L_866:
        /*0060*/ 	.word	0x00005220


	//   ....[1]....
        /*0064*/ 	.word	0x00005260


	//   ....[2]....
        /*0068*/ 	.word	0x000052f0


	//   ....[3]....
        /*006c*/ 	.word	0x00005310


	//   ....[4]....
        /*0070*/ 	.word	0x00005370


	//   ....[5]....
        /*0074*/ 	.word	0x00005390


	//   ....[6]....
        /*0078*/ 	.word	0x000053c0


	//   ....[7]....
        /*007c*/ 	.word	0x000053e0


	//   ....[8]....
        /*0080*/ 	.word	0x00005430


	//   ....[9]....
        /*0084*/ 	.word	0x00005440


	//----- nvinfo : EIATTR_VRC_CTA_INIT_COUNT
	.align		4
.L_867:
        /*0088*/ 	.byte	0x02, 0x4a
	.zero		1
	.zero		1


	//----- nvinfo : EIATTR_EXIT_INSTR_OFFSETS
	.align		4
        /*008c*/ 	.byte	0x04, 0x1c
        /*008e*/ 	.short	(.L_869 - .L_868)


	//   ....[0]....
.L_868:
        /*0090*/ 	.word	0x0000af00


	//   ....[1]....
        /*0094*/ 	.word	0x0000b030


	//   ....[2]....
        /*0098*/ 	.word	0x0000b620


	//   ....[3]....
        /*009c*/ 	.word	0x0000bc20


	//----- nvinfo : EIATTR_MAX_THREADS
	.align		4
.L_869:
        /*00a0*/ 	.byte	0x04, 0x05
        /*00a2*/ 	.short	(.L_871 - .L_870)
.L_870:
        /*00a4*/ 	.word	0x00000280
        /*00a8*/ 	.word	0x00000001
        /*00ac*/ 	.word	0x00000001


	//----- nvinfo : EIATTR_CRS_STACK_SIZE
	.align		4
.L_871:
        /*00b0*/ 	.byte	0x04, 0x1e
        /*00b2*/ 	.short	(.L_873 - .L_872)
.L_872:
        /*00b4*/ 	.word	0x00000000


	//----- nvinfo : EIATTR_CBANK_PARAM_SIZE
	.align		4
.L_873:
        /*00b8*/ 	.byte	0x03, 0x19
        /*00ba*/ 	.short	0x00b8


	//----- nvinfo : EIATTR_PARAM_CBANK
	.align		4
        /*00bc*/ 	.byte	0x04, 0x0a
        /*00be*/ 	.short	(.L_875 - .L_874)
	.align		4
.L_874:
        /*00c0*/ 	.word	index@(.nv.constant0._Z35group_norm_nhwc_bwd_one_pass_kernelI11Fp16IOBf16WLi512ELi40ELi640EEv26Group_norm_nhwc_bwd_params)
        /*00c4*/ 	.short	0x0380
        /*00c6*/ 	.short	0x00b8


	//----- nvinfo : EIATTR_SW_WAR
	.align		4
.L_875:
        /*00c8*/ 	.byte	0x04, 0x36
        /*00ca*/ 	.short	(.L_877 - .L_876)
.L_876:
        /*00cc*/ 	.word	0x00000008
.L_877:


//--------------------- .nv.info._Z35group_norm_nhwc_bwd_one_pass_kernelI11Fp16IOFp16WLi64ELi40ELi640EEv26Group_norm_nhwc_bwd_params --------------------------
	.section	.nv.info._Z35group_norm_nhwc_bwd_one_pass_kernelI11Fp16IOFp16WLi64ELi40ELi640EEv26Group_norm_nhwc_bwd_params,"",@"SHT_CUDA_INFO"
	.sectionflags	@""
	.align	4


	//----- nvinfo : EIATTR_CUDA_API_VERSION
	.align		4
        /*0000*/ 	.byte	0x04, 0x37
        /*0002*/ 	.short	(.L_879 - .L_878)
.L_878:
        /*0004*/ 	.word	0x00000082


	//----- nvinfo : EIATTR_KPARAM_INFO
	.align		4
.L_879:
        /*0008*/ 	.byte	0x04, 0x17
        /*000a*/ 	.short	(.L_881 - .L_880)
.L_880:
        /*000c*/ 	.word	0x00000000
        /*0010*/ 	.short	0x0000
        /*0012*/ 	.short	0x0000
        /*0014*/ 	.byte	0x00, 0xf0, 0xe1, 0x02


	//----- nvinfo : EIATTR_SPARSE_MMA_MASK
	.align		4
.L_881:
        /*0018*/ 	.byte	0x03, 0x50
        /*001a*/ 	.short	0x0000


	//----- nvinfo : EIATTR_MAXREG_COUNT
	.align		4
        /*001c*/ 	.byte	0x03, 0x1b
        /*001e*/ 	.short	0x0060


	//----- nvinfo : EIATTR_NUM_BARRIERS
	.align		4
        /*0020*/ 	.byte	0x02, 0x4c
        /*0022*/ 	.byte	0x01
	.zero		1


	//----- nvinfo : EIATTR_MERCURY_ISA_VERSION
	.align		4
        /*0024*/ 	.byte	0x03, 0x5f
        /*0026*/ 	.short	0x0101


	//----- nvinfo : EIATTR_INT_WARP_WIDE_INSTR_OFFSETS
	.align		4
        /*0028*/ 	.byte	0x04, 0x31
        /*002a*/ 	.short	(.L_883 - .L_882)


	//   ....[0]....
.L_882:
        /*002c*/ 	.word	0x000011d0


	//----- nvinfo : EIATTR_COOP_GROUP_MASK_REGIDS
	.align		4
.L_883:
        /*0030*/ 	.byte	0x04, 0x29
        /*0032*/ 	.short	(.L_885 - .L_884)


	//   ....[0]....
.L_884:
        /*0034*/ 	.word	0xffffffff


	//   ....[1]....
        /*0038*/ 	.word	0xffffffff


	//   ....[2]....
        /*003c*/ 	.word	0xffffffff


	//   ....[3]....
        /*0040*/ 	.word	0xffffffff


	//   ....[4]....
        /*0044*/ 	.word	0xffffffff


	//   ....[5]....
        /*0048*/ 	.word	0xffffffff


	//   ....[6]....
        /*004c*/ 	.word	0xffffffff


	//   ....[7]....
        /*0050*/ 	.word	0xffffffff


	//   ....[8]....
        /*0054*/ 	.word	0xffffffff


	//   ....[9]....
        /*0058*/ 	.word	0xffffffff


	//----- nvinfo : EIATTR_COOP_GROUP_INSTR_OFFSETS
	.align		4
.L_885:
        /*005c*/ 	.byte	0x04, 0x28
        /*005e*/ 	.short	(.L_887 - .L_886)


	//   ....[0]....
.L_886:
        /*0060*/ 	.word	0x00000f70


	//   ....[1]....
        /*0064*/ 	.word	0x00000fb0


	//   ....[2]....
        /*0068*/ 	.word	0x00001040


	//   ....[3]....
        /*006c*/ 	.word	0x00001070


	//   ....[4]....
        /*0070*/ 	.word	0x000010b0


	//   ....[5]....
        /*0074*/ 	.word	0x000010d0


	//   ....[6]....
        /*0078*/ 	.word	0x00001100


	//   ....[7]....
        /*007c*/ 	.word	0x00001120


	//   ....[8]....
        /*0080*/ 	.word	0x00001170


	//   ....[9]....
        /*0084*/ 	.word	0x00001180


	//----- nvinfo : EIATTR_VRC_CTA_INIT_COUNT
	.align		4
.L_887:
        /*0088*/ 	.byte	0x02, 0x4a
	.zero		1
	.zero		1


	//----- nvinfo : EIATTR_EXIT_INSTR_OFFSETS
	.align		4
        /*008c*/ 	.byte	0x04, 0x1c
        /*008e*/ 	.short	(.L_889 - .L_888)


	//   ....[0]....
.L_888:
        /*0090*/ 	.word	0x000034e0


	//   ....[1]....
        /*0094*/ 	.word	0x00003610


	//   ....[2]....
        /*0098*/ 	.word	0x00003c00


	//   ....[3]....
        /*009c*/ 	.word	0x00004200


	//----- nvinfo : EIATTR_MAX_THREADS
	.align		4
.L_889:
        /*00a0*/ 	.byte	0x04, 0x05
        /*00a2*/ 	.short	(.L_891 - .L_890)
.L_890:
        /*00a4*/ 	.word	0x00000280
        /*00a8*/ 	.word	0x00000001
        /*00ac*/ 	.word	0x00000001


	//----- nvinfo : EIATTR_CRS_STACK_SIZE
	.align		4
.L_891:
        /*00b0*/ 	.byte	0x04, 0x1e
        /*00b2*/ 	.short	(.L_893 - .L_892)
.L_892:
        /*00b4*/ 	.word	0x00000000


	//----- nvinfo : EIATTR_CBANK_PARAM_SIZE
	.align		4
.L_893:
        /*00b8*/ 	.byte	0x03, 0x19
        /*00ba*/ 	.short	0x00b8


	//----- nvinfo : EIATTR_PARAM_CBANK
	.align		4
        /*00bc*/ 	.byte	0x04, 0x0a
        /*00be*/ 	.short	(.L_895 - .L_894)
	.align		4
.L_894:
        /*00c0*/ 	.word	index@(.nv.constant0._Z35group_norm_nhwc_bwd_one_pass_kernelI11Fp16IOFp16WLi64ELi40ELi640EEv26Group_norm_nhwc_bwd_params)
        /*00c4*/ 	.short	0x0380
        /*00c6*/ 	.short	0x00b8


	//----- nvinfo : EIATTR_SW_WAR
	.align		4
.L_895:
        /*00c8*/ 	.byte	0x04, 0x36
        /*00ca*/ 	.short	(.L_897 - .L_896)
.L_896:
        /*00cc*/ 	.word	0x00000008
.L_897:


//--------------------- .nv.info._Z35group_norm_nhwc_bwd_one_pass_kernelI11Fp16IOFp16WLi128ELi40ELi640EEv26Group_norm_nhwc_bwd_params --------------------------
	.section	.nv.info._Z35group_norm_nhwc_bwd_one_pass_kernelI11Fp16IOFp16WLi128ELi40ELi640EEv26Group_norm_nhwc_bwd_params,"",@"SHT_CUDA_INFO"
	.sectionflags	@""
	.align	4


	//----- nvinfo : EIATTR_CUDA_API_VERSION
	.align		4
        /*0000*/ 	.byte	0x04, 0x37
        /*0002*/ 	.short	(.L_899 - .L_898)
.L_898:
        /*0004*/ 	.word	0x00000082


	//----- nvinfo : EIATTR_KPARAM_INFO
	.align		4
.L_899:
        /*0008*/ 	.byte	0x04, 0x17
        /*000a*/ 	.short	(.L_901 - .L_900)
.L_900:
        /*000c*/ 	.word	0x00000000
        /*0010*/ 	.short	0x0000
        /*0012*/ 	.short	0x0000
        /*0014*/ 	.byte	0x00, 0xf0, 0xe1, 0x02


	//----- nvinfo : EIATTR_SPARSE_MMA_MASK
	.align		4
.L_901:
        /*0018*/ 	.byte	0x03, 0x50
        /*001a*/ 	.short	0x0000


	//----- nvinfo : EIATTR_MAXREG_COUNT
	.align		4
        /*001c*/ 	.byte	0x03, 0x1b
        /*001e*/ 	.short	0x0060


	//----- nvinfo : EIATTR_NUM_BARRIERS
	.align		4
        /*0020*/ 	.byte	0x02, 0x4c
        /*0022*/ 	.byte	0x01
	.zero		1


	//----- nvinfo : EIATTR_MERCURY_ISA_VERSION
	.align		4
        /*0024*/ 	.byte	0x03, 0x5f
        /*0026*/ 	.short	0x0101


	//----- nvinfo : EIATTR_INT_WARP_WIDE_INSTR_OFFSETS
	.align		4
        /*0028*/ 	.byte	0x04, 0x31
        /*002a*/ 	.short	(.L_903 - .L_902)


	//   ....[0]....
.L_902:
        /*002c*/ 	.word	0x00002f30


	//   ....[1]....
        /*0030*/ 	.word	0x00002f60


	//   ....[2]....
        /*0034*/ 	.word	0x00002f70


	//   ....[3]....
        /*0038*/ 	.word	0x00002fc0


	//   ....[4]....
        /*003c*/ 	.word	0x00003150


	//   ....[5]....
        /*0040*/ 	.word	0x000031a0


	//   ....[6]....
        /*0044*/ 	.word	0x000031b0


	//   ....[7]....
        /*0048*/ 	.word	0x00003200


	//----- nvinfo : EIATTR_COOP_GROUP_MASK_REGIDS
	.align		4
.L_903:
        /*004c*/ 	.byte	0x04, 0x29
        /*004e*/ 	.short	(.L_905 - .L_904)


	//   ....[0]....
.L_904:
        /*0050*/ 	.word	0xffffffff


	//   ....[1]....
        /*0054*/ 	.word	0xffffffff


	//   ....[2]....
        /*0058*/ 	.word	0xffffffff


	//   ....[3]....
        /*005c*/ 	.word	0xffffffff


	//   ....[4]....
        /*0060*/ 	.word	0xffffffff


	//   ....[5]....
        /*0064*/ 	.word	0xffffffff


	//   ....[6]....
        /*0068*/ 	.word	0xffffffff


	//   ....[7]....
        /*006c*/ 	.word	0xffffffff


	//   ....[8]....
        /*0070*/ 	.word	0xffffffff


	//   ....[9]....
        /*0074*/ 	.word	0xffffffff


	//----- nvinfo : EIATTR_COOP_GROUP_INSTR_OFFSETS
	.align		4
.L_905:
        /*0078*/ 	.byte	0x04, 0x28
        /*007a*/ 	.short	(.L_907 - .L_906)


	//   ....[0]....
.L_906:
        /*007c*/ 	.word	0x00001a60


	//   ....[1]....
        /*0080*/ 	.word	0x00001aa0


	//   ....[2]....
        /*0084*/ 	.word	0x00001b00


	//   ....[3]....
        /*0088*/ 	.word	0x00001b20


	//   ....[4]....
        /*008c*/ 	.word	0x00001b50


	//   ....[5]....
        /*0090*/ 	.word	0x00001b70


	//   ....[6]....
        /*0094*/ 	.word	0x00001ba0


	//   ....[7]....
        /*0098*/ 	.word	0x00001bc0


	//   ....[8]....
        /*009c*/ 	.word	0x00001c10


	//   ....[9]....
        /*00a0*/ 	.word	0x00001c20


	//----- nvinfo : EIATTR_VRC_CTA_INIT_COUNT
	.align		4
.L_907:
        /*00a4*/ 	.byte	0x02, 0x4a
	.zero		1
	.zero		1


	//----- nvinfo : EIATTR_EXIT_INSTR_OFFSETS
	.align		4
        /*00a8*/ 	.byte	0x04, 0x1c
        /*00aa*/ 	.short	(.L_909 - .L_908)


	//   ....[0]....
.L_908:
        /*00ac*/ 	.word	0x00004750


	//   ....[1]....
        /*00b0*/ 	.word	0x00004880


	//   ....[2]....
        /*00b4*/ 	.word	0x00004e50


	//   ....[3]....
        /*00b8*/ 	.word	0x00005450


	//----- nvinfo : EIATTR_MAX_THREADS
	.align		4
.L_909:
        /*00bc*/ 	.byte	0x04, 0x05
        /*00be*/ 	.short	(.L_911 - .L_910)
.L_910:
        /*00c0*/ 	.word	0x00000280
        /*00c4*/ 	.word	0x00000001
        /*00c8*/ 	.word	0x00000001


	//----- nvinfo : EIATTR_CRS_STACK_SIZE
	.align		4
.L_911:
        /*00cc*/ 	.byte	0x04, 0x1e
        /*00ce*/ 	.short	(.L_913 - .L_912)
.L_912:
        /*00d0*/ 	.word	0x00000000


	//----- nvinfo : EIATTR_CBANK_PARAM_SIZE
	.align		4
.L_913:
        /*00d4*/ 	.byte	0x03, 0x19
        /*00d6*/ 	.short	0x00b8


	//----- nvinfo : EIATTR_PARAM_CBANK
	.align		4
        /*00d8*/ 	.byte	0x04, 0x0a
        /*00da*/ 	.short	(.L_915 - .L_914)
	.align		4
.L_914:
        /*00dc*/ 	.word	index@(.nv.constant0._Z35group_norm_nhwc_bwd_one_pass_kernelI11Fp16IOFp16WLi128ELi40ELi640EEv26Group_norm_nhwc_bwd_params)
        /*00e0*/ 	.short	0x0380
        /*00e2*/ 	.short	0x00b8


	//----- nvinfo : EIATTR_SW_WAR
	.align		4
.L_915:
        /*00e4*/ 	.byte	0x04, 0x36
        /*00e6*/ 	.short	(.L_917 - .L_916)
.L_916:
        /*00e8*/ 	.word	0x00000008
.L_917:


//--------------------- .nv.info._Z35group_norm_nhwc_bwd_one_pass_kernelI11Fp16IOFp16WLi256ELi40ELi640EEv26Group_norm_nhwc_bwd_params --------------------------
	.section	.nv.info._Z35group_norm_nhwc_bwd_one_pass_kernelI11Fp16IOFp16WLi256ELi40ELi640EEv26Group_norm_nhwc_bwd_params,"",@"SHT_CUDA_INFO"
	.sectionflags	@""
	.align	4


	//----- nvinfo : EIATTR_CUDA_API_VERSION
	.align		4
        /*0000*/ 	.byte	0x04, 0x37
        /*0002*/ 	.short	(.L_919 - .L_918)
.L_918:
        /*0004*/ 	.word	0x00000082


	//----- nvinfo : EIATTR_KPARAM_INFO
	.align		4
.L_919:
        /*0008*/ 	.byte	0x04, 0x17
        /*000a*/ 	.short	(.L_921 - .L_920)
.L_920:
        /*000c*/ 	.word	0x00000000
        /*0010*/ 	.short	0x0000
        /*0012*/ 	.short	0x0000
        /*0014*/ 	.byte	0x00, 0xf0, 0xe1, 0x02


	//----- nvinfo : EIATTR_SPARSE_MMA_MASK
	.align		4
.L_921:
        /*0018*/ 	.byte	0x03, 0x50
        /*001a*/ 	.short	0x0000


	//----- nvinfo : EIATTR_MAXREG_COUNT
	.align		4
        /*001c*/ 	.byte	0x03, 0x1b
        /*001e*/ 	.short	0x0060


	//----- nvinfo : EIATTR_NUM_BARRIERS
	.align		4
        /*0020*/ 	.byte	0x02, 0x4c
        /*0022*/ 	.byte	0x01
	.zero		1


	//----- nvinfo : EIATTR_MERCURY_ISA_VERSION
	.align		4
        /*0024*/ 	.byte	0x03, 0x5f
        /*0026*/ 	.short	0x0101


	//----- nvinfo : EIATTR_INT_WARP_WIDE_INSTR_OFFSETS
	.align		4
        /*0028*/ 	.byte	0x04, 0x31
        /*002a*/ 	.short	(.L_923 - .L_922)


	//   ....[0]....
.L_922:
        /*002c*/ 	.word	0x00002ed0


	//----- nvinfo : EIATTR_COOP_GROUP_MASK_REGIDS
	.align		4
.L_923:
        /*0030*/ 	.byte	0x04, 0x29
        /*0032*/ 	.short	(.L_925 - .L_924)


	//   ....[0]....
.L_924:
        /*0034*/ 	.word	0xffffffff


	//   ....[1]....
        /*0038*/ 	.word	0xffffffff


	//   ....[2]....
        /*003c*/ 	.word	0xffffffff


	//   ....[3]....
        /*0040*/ 	.word	0xffffffff


	//   ....[4]....
        /*0044*/ 	.word	0xffffffff


	//   ....[5]....
        /*0048*/ 	.word	0xffffffff


	//   ....[6]....
        /*004c*/ 	.word	0xffffffff


	//   ....[7]....
        /*0050*/ 	.word	0xffffffff


	//   ....[8]....
        /*0054*/ 	.word	0xffffffff


	//   ....[9]....
        /*0058*/ 	.word	0xffffffff


	//----- nvinfo : EIATTR_COOP_GROUP_INSTR_OFFSETS
	.align		4
.L_925:
        /*005c*/ 	.byte	0x04, 0x28
        /*005e*/ 	.short	(.L_927 - .L_926)


	//   ....[0]....
.L_926:
        /*0060*/ 	.word	0x00002c60


	//   ....[1]....
        /*0064*/ 	.word	0x00002ca0


	//   ....[2]....
        /*0068*/ 	.word	0x00002d30


	//   ....[3]....
        /*006c*/ 	.word	0x00002d50


	//   ....[4]....
        /*0070*/ 	.word	0x00002db0


	//   ....[5]....
        /*0074*/ 	.word	0x00002dd0


	//   ....[6]....
        /*0078*/ 	.word	0x00002e00


	//   ....[7]....
        /*007c*/ 	.word	0x00002e20


	//   ....[8]....
        /*0080*/ 	.word	0x00002e70


	//   ....[9]....
        /*0084*/ 	.word	0x00002e80


	//----- nvinfo : EIATTR_VRC_CTA_INIT_COUNT
	.align		4
.L_927:
        /*0088*/ 	.byte	0x02, 0x4a
	.zero		1
	.zero		1


	//----- nvinfo : EIATTR_EXIT_INSTR_OFFSETS
	.align		4
        /*008c*/ 	.byte	0x04, 0x1c
        /*008e*/ 	.short	(.L_929 - .L_928)


	//   ....[0]....
.L_928:
        /*0090*/ 	.word	0x00006640


	//   ....[1]....
        /*0094*/ 	.word	0x00006770


	//   ....[2]....
        /*0098*/ 	.word	0x00006d90


	//   ....[3]....
        /*009c*/ 	.word	0x00007390


	//----- nvinfo : EIATTR_MAX_THREADS
	.align		4
.L_929:
        /*00a0*/ 	.byte	0x04, 0x05
        /*00a2*/ 	.short	(.L_931 - .L_930)
.L_930:
        /*00a4*/ 	.word	0x00000280
        /*00a8*/ 	.word	0x00000001
        /*00ac*/ 	.word	0x00000001


	//----- nvinfo : EIATTR_CRS_STACK_SIZE
	.align		4
.L_931:
        /*00b0*/ 	.byte	0x04, 0x1e
        /*00b2*/ 	.short	(.L_933 - .L_932)
.L_932:
        /*00b4*/ 	.word	0x00000000


	//----- nvinfo : EIATTR_CBANK_PARAM_SIZE
	.align		4
.L_933:
        /*00b8*/ 	.byte	0x03, 0x19
        /*00ba*/ 	.short	0x00b8


	//----- nvinfo : EIATTR_PARAM_CBANK
	.align		4
        /*00bc*/ 	.byte	0x04, 0x0a
        /*00be*/ 	.short	(.L_935 - .L_934)
	.align		4
.L_934:
        /*00c0*/ 	.word	index@(.nv.constant0._Z35group_norm_nhwc_bwd_one_pass_kernelI11Fp16IOFp16WLi256ELi40ELi640EEv26Group_norm_nhwc_bwd_params)
        /*00c4*/ 	.short	0x0380
        /*00c6*/ 	.short	0x00b8


	//----- nvinfo : EIATTR_SW_WAR
	.align		4
.L_935:
        /*00c8*/ 	.byte	0x04, 0x36
        /*00ca*/ 	.short	(.L_937 - .L_936)
.L_936:
        /*00cc*/ 	.word	0x00000008
.L_937:


//--------------------- .nv.info._Z35group_norm_nhwc_bwd_one_pass_kernelI11Fp16IOFp16WLi512ELi40ELi640EEv26Group_norm_nhwc_bwd_params --------------------------
	.section	.nv.info._Z35group_norm_nhwc_bwd_one_pass_kernelI11Fp16IOFp16WLi512ELi40ELi640EEv26Group_norm_nhwc_bwd_params,"",@"SHT_CUDA_INFO"
	.sectionflags	@""
	.align	4


	//----- nvinfo : EIATTR_CUDA_API_VERSION
	.align		4
        /*0000*/ 	.byte	0x04, 0x37
        /*0002*/ 	.short	(.L_939 - .L_938)
.L_938:
        /*0004*/ 	.word	0x00000082


	//----- nvinfo : EIATTR_KPARAM_INFO
	.align		4
.L_939:
        /*0008*/ 	.byte	0x04, 0x17
        /*000a*/ 	.short	(.L_941 - .L_940)
.L_940:
        /*000c*/ 	.word	0x00000000
        /*0010*/ 	.short	0x0000
        /*0012*/ 	.short	0x0000
        /*0014*/ 	.byte	0x00, 0xf0, 0xe1, 0x02


	//----- nvinfo : EIATTR_SPARSE_MMA_MASK
	.align		4
.L_941:
        /*0018*/ 	.byte	0x03, 0x50
        /*001a*/ 	.short	0x0000


	//----- nvinfo : EIATTR_MAXREG_COUNT
	.align		4
        /*001c*/ 	.byte	0x03, 0x1b
        /*001e*/ 	.short	0x0060


	//----- nvinfo : EIATTR_NUM_BARRIERS
	.align		4
        /*0020*/ 	.byte	0x02, 0x4c
        /*0022*/ 	.byte	0x01
	.zero		1


	//----- nvinfo : EIATTR_MERCURY_ISA_VERSION
	.align		4
        /*0024*/ 	.byte	0x03, 0x5f
        /*0026*/ 	.short	0x0101


	//----- nvinfo : EIATTR_INT_WARP_WIDE_INSTR_OFFSETS
	.align		4
        /*0028*/ 	.byte	0x04, 0x31
        /*002a*/ 	.short	(.L_943 - .L_942)


	//   ....[0]....
.L_942:
        /*002c*/ 	.word	0x00005490


	//----- nvinfo : EIATTR_COOP_GROUP_MASK_REGIDS
	.align		4
.L_943:
        /*0030*/ 	.byte	0x04, 0x29
        /*0032*/ 	.short	(.L_945 - .L_944)


	//   ....[0]....
.L_944:
        /*0034*/ 	.word	0xffffffff


	//   ....[1]....
        /*0038*/ 	.word	0xffffffff


	//   ....[2]....
        /*003c*/ 	.word	0xffffffff


	//   ....[3]....
        /*0040*/ 	.word	0xffffffff


	//   ....[4]....
        /*0044*/ 	.word	0xffffffff


	//   ....[5]....
        /*0048*/ 	.word	0xffffffff


	//   ....[6]....
        /*004c*/ 	.word	0xffffffff


	//   ....[7]....
        /*0050*/ 	.word	0xffffffff


	//   ....[8]....
        /*0054*/ 	.word	0xffffffff


	//   ....[9]....
        /*0058*/ 	.word	0xffffffff


	//----- nvinfo : EIATTR_COOP_GROUP_INSTR_OFFSETS
	.align		4
.L_945:
        /*005c*/ 	.byte	0x04, 0x28
        /*005e*/ 	.short	(.L_947 - .L_946)


	//   ....[0]....
.L_946:
        /*0060*/ 	.word	0x00005220


	//   ....[1]....
        /*0064*/ 	.word	0x00005260


	//   ....[2]....
        /*0068*/ 	.word	0x000052f0


	//   ....[3]....
        /*006c*/ 	.word	0x00005310


	//   ....[4]....
        /*0070*/ 	.word	0x00005370


	//   ....[5]....
        /*0074*/ 	.word	0x00005390


	//   ....[6]....
        /*0078*/ 	.word	0x000053c0


	//   ....[7]....
        /*007c*/ 	.word	0x000053e0


	//   ....[8]....
        /*0080*/ 	.word	0x00005430


	//   ....[9]....
        /*0084*/ 	.word	0x00005440


	//----- nvinfo : EIATTR_VRC_CTA_INIT_COUNT
	.align		4
.L_947:
        /*0088*/ 	.byte	0x02, 0x4a
	.zero		1
	.zero		1


	//----- nvinfo : EIATTR_EXIT_INSTR_OFFSETS
	.align		4
        /*008c*/ 	.byte	0x04, 0x1c
        /*008e*/ 	.short	(.L_949 - .L_948)


	//   ....[0]....
.L_948:
        /*0090*/ 	.word	0x0000af00


	//   ....[1]....
        /*0094*/ 	.word	0x0000b030


	//   ....[2]....
        /*0098*/ 	.word	0x0000b620


	//   ....[3]....
        /*009c*/ 	.word	0x0000bc20


	//----- nvinfo : EIATTR_MAX_THREADS
	.align		4
.L_949:
        /*00a0*/ 	.byte	0x04, 0x05
        /*00a2*/ 	.short	(.L_951 - .L_950)
.L_950:
        /*00a4*/ 	.word	0x00000280
        /*00a8*/ 	.word	0x00000001
        /*00ac*/ 	.word	0x00000001


	//----- nvinfo : EIATTR_CRS_STACK_SIZE
	.align		4
.L_951:
        /*00b0*/ 	.byte	0x04, 0x1e
        /*00b2*/ 	.short	(.L_953 - .L_952)
.L_952:
        /*00b4*/ 	.word	0x00000000


	//----- nvinfo : EIATTR_CBANK_PARAM_SIZE
	.align		4
.L_953:
        /*00b8*/ 	.byte	0x03, 0x19
        /*00ba*/ 	.short	0x00b8


	//----- nvinfo : EIATTR_PARAM_CBANK
	.align		4
        /*00bc*/ 	.byte	0x04, 0x0a
        /*00be*/ 	.short	(.L_955 - .L_954)
	.align		4
.L_954:
        /*00c0*/ 	.word	index@(.nv.constant0._Z35group_norm_nhwc_bwd_one_pass_kernelI11Fp16IOFp16WLi512ELi40ELi640EEv26Group_norm_nhwc_bwd_params)
        /*00c4*/ 	.short	0x0380
        /*00c6*/ 	.short	0x00b8


	//----- nvinfo : EIATTR_SW_WAR
	.align		4
.L_955:
        /*00c8*/ 	.byte	0x04, 0x36
        /*00ca*/ 	.short	(.L_957 - .L_956)
.L_956:
        /*00cc*/ 	.word	0x00000008
.L_957:


//--------------------- .nv.info._Z35group_norm_nhwc_bwd_one_pass_kernelI11Fp32IOFp32WLi64ELi40ELi640EEv26Group_norm_nhwc_bwd_params --------------------------
	.section	.nv.info._Z35group_norm_nhwc_bwd_one_pass_kernelI11Fp32IOFp32WLi64ELi40ELi640EEv26Group_norm_nhwc_bwd_params,"",@"SHT_CUDA_INFO"
	.sectionflags	@""
	.align	4


	//----- nvinfo : EIATTR_CUDA_API_VERSION
	.align		4
        /*0000*/ 	.byte	0x04, 0x37
        /*0002*/ 	.short	(.L_959 - .L_958)
.L_958:
        /*0004*/ 	.word	0x00000082


	//----- nvinfo : EIATTR_KPARAM_INFO
	.align		4
.L_959:
        /*0008*/ 	.byte	0x04, 0x17
        /*000a*/ 	.short	(.L_961 - .L_960)
.L_960:
        /*000c*/ 	.word	0x00000000
        /*0010*/ 	.short	0x0000
        /*0012*/ 	.short	0x0000
        /*0014*/ 	.byte	0x00, 0xf0, 0xe1, 0x02


	//----- nvinfo : EIATTR_SPARSE_MMA_MASK
	.align		4
.L_961:
        /*0018*/ 	.byte	0x03, 0x50
        /*001a*/ 	.short	0x0000


	//----- nvinfo : EIATTR_MAXREG_COUNT
	.align		4
        /*001c*/ 	.byte	0x03, 0x1b
        /*001e*/ 	.short	0x0060


	//----- nvinfo : EIATTR_NUM_BARRIERS
	.align		4
        /*0020*/ 	.byte	0x02, 0x4c
        /*0022*/ 	.byte	0x01
	.zero		1


	//----- nvinfo : EIATTR_MERCURY_ISA_VERSION
	.align		4
        /*0024*/ 	.byte	0x03, 0x5f
        /*0026*/ 	.short	0x0101


	//----- nvinfo : EIATTR_INT_WARP_WIDE_INSTR_OFFSETS
	.align		4
        /*0028*/ 	.byte	0x04, 0x31
        /*002a*/ 	.short	(.L_963 - .L_962)


	//   ....[0]....
.L_962:
        /*002c*/ 	.word	0x000011c0


	//   ....[1]....
        /*0030*/ 	.word	0x000024b0


	//   ....[2]....
        /*0034*/ 	.word	0x000024d0


	//   ....[3]....
        /*0038*/ 	.word	0x000024e0


	//   ....[4]....
        /*003c*/ 	.word	0x000025f0


	//   ....[5]....
        /*0040*/ 	.word	0x00002600


	//   ....[6]....
        /*0044*/ 	.word	0x000026e0


	//   ....[7]....
        /*0048*/ 	.word	0x00002710


	//   ....[8]....
        /*004c*/ 	.word	0x00002770


	//----- nvinfo : EIATTR_COOP_GROUP_MASK_REGIDS
	.align		4
.L_963:
        /*0050*/ 	.byte	0x04, 0x29
        /*0052*/ 	.short	(.L_965 - .L_964)


	//   ....[0]....
.L_964:
        /*0054*/ 	.word	0xffffffff


	//   ....[1]....
        /*0058*/ 	.word	0xffffffff


	//   ....[2]....
        /*005c*/ 	.word	0xffffffff


	//   ....[3]....
        /*0060*/ 	.word	0xffffffff


	//   ....[4]....
        /*0064*/ 	.word	0xffffffff


	//   ....[5]....
        /*0068*/ 	.word	0xffffffff


	//   ....[6]....
        /*006c*/ 	.word	0xffffffff


	//   ....[7]....
        /*0070*/ 	.word	0xffffffff


	//   ....[8]....
        /*0074*/ 	.word	0xffffffff


	//   ....[9]....
        /*0078*/ 	.word	0xffffffff


	//----- nvinfo : EIATTR_COOP_GROUP_INSTR_OFFSETS
	.align		4
.L_965:
        /*007c*/ 	.byte	0x04, 0x28
        /*007e*/ 	.short	(.L_967 - .L_966)


	//   ....[0]....
.L_966:
        /*0080*/ 	.word	0x00000f70


	//   ....[1]....
        /*0084*/ 	.word	0x00000fb0


	//   ....[2]....
        /*0088*/ 	.word	0x00001060


	//   ....[3]....
        /*008c*/ 	.word	0x00001070


	//   ....[4]....
        /*0090*/ 	.word	0x000010a0


	//   ....[5]....
        /*0094*/ 	.word	0x000010c0


	//   ....[6]....
        /*0098*/ 	.word	0x000010f0


	//   ....[7]....
        /*009c*/ 	.word	0x00001110


	//   ....[8]....
        /*00a0*/ 	.word	0x00001160


	//   ....[9]....
        /*00a4*/ 	.word	0x00001170


	//----- nvinfo : EIATTR_VRC_CTA_INIT_COUNT
	.align		4
.L_967:
        /*00a8*/ 	.byte	0x02, 0x4a
	.zero		1
	.zero		1


	//----- nvinfo : EIATTR_EXIT_INSTR_OFFSETS
	.align		4
        /*00ac*/ 	.byte	0x04, 0x1c
        /*00ae*/ 	.short	(.L_969 - .L_968)


	//   ....[0]....
.L_968:
        /*00b0*/ 	.word	0x000036a0


	//   ....[1]....
        /*00b4*/ 	.word	0x000037e0


	//   ....[2]....
        /*00b8*/ 	.word	0x00003e30


	//   ....[3]....
        /*00bc*/ 	.word	0x00004410


	//----- nvinfo : EIATTR_MAX_THREADS
	.align		4
.L_969:
        /*00c0*/ 	.byte	0x04, 0x05
        /*00c2*/ 	.short	(.L_971 - .L_970)
.L_970:
        /*00c4*/ 	.word	0x00000280
        /*00c8*/ 	.word	0x00000001
        /*00cc*/ 	.word	0x00000001


	//----- nvinfo : EIATTR_CRS_STACK_SIZE
	.align		4
.L_971:
        /*00d0*/ 	.byte	0x04, 0x1e
        /*00d2*/ 	.short	(.L_973 - .L_972)
.L_972:
        /*00d4*/ 	.word	0x00000000


	//----- nvinfo : EIATTR_CBANK_PARAM_SIZE
	.align		4
.L_973:
        /*00d8*/ 	.byte	0x03, 0x19
        /*00da*/ 	.short	0x00b8


	//----- nvinfo : EIATTR_PARAM_CBANK
	.align		4
        /*00dc*/ 	.byte	0x04, 0x0a
        /*00de*/ 	.short	(.L_975 - .L_974)
	.align		4
.L_974:
        /*00e0*/ 	.word	index@(.nv.constant0._Z35group_norm_nhwc_bwd_one_pass_kernelI11Fp32IOFp32WLi64ELi40ELi640EEv26Group_norm_nhwc_bwd_params)
        /*00e4*/ 	.short	0x0380
        /*00e6*/ 	.short	0x00b8


	//----- nvinfo : EIATTR_SW_WAR
	.align		4
.L_975:
        /*00e8*/ 	.byte	0x04, 0x36
        /*00ea*/ 	.short	(.L_977 - .L_976)
.L_976:
        /*00ec*/ 	.word	0x00000008
.L_977:


//--------------------- .nv.info._Z35group_norm_nhwc_bwd_one_pass_kernelI11Fp32IOFp32WLi128ELi40ELi640EEv26Group_norm_nhwc_bwd_params --------------------------
	.section	.nv.info._Z35group_norm_nhwc_bwd_one_pass_kernelI11Fp32IOFp32WLi128ELi40ELi640EEv26Group_norm_nhwc_bwd_params,"",@"SHT_CUDA_INFO"
	.sectionflags	@""
	.align	4


	//----- nvinfo : EIATTR_CUDA_API_VERSION
	.align		4
        /*0000*/ 	.byte	0x04, 0x37
        /*0002*/ 	.short	(.L_979 - .L_978)
.L_978:
        /*0004*/ 	.word	0x00000082


	//----- nvinfo : EIATTR_KPARAM_INFO
	.align		4
.L_979:
        /*0008*/ 	.byte	0x04, 0x17
        /*000a*/ 	.short	(.L_981 - .L_980)
.L_980:
        /*000c*/ 	.word	0x00000000
        /*0010*/ 	.short	0x0000
        /*0012*/ 	.short	0x0000
        /*0014*/ 	.byte	0x00, 0xf0, 0xe1, 0x02


	//----- nvinfo : EIATTR_SPARSE_MMA_MASK
	.align		4
.L_981:
        /*0018*/ 	.byte	0x03, 0x50
        /*001a*/ 	.short	0x0000


	//----- nvinfo : EIATTR_MAXREG_COUNT
	.align		4
        /*001c*/ 	.byte	0x03, 0x1b
        /*001e*/ 	.short	0x0060


	//----- nvinfo : EIATTR_NUM_BARRIERS
	.align		4
        /*0020*/ 	.byte	0x02, 0x4c
        /*0022*/ 	.byte	0x01
	.zero		1


	//----- nvinfo : EIATTR_MERCURY_ISA_VERSION
	.align		4
        /*0024*/ 	.byte	0x03, 0x5f
        /*0026*/ 	.short	0x0101


	//----- nvinfo : EIATTR_INT_WARP_WIDE_INSTR_OFFSETS
	.align		4
        /*0028*/ 	.byte	0x04, 0x31
        /*002a*/ 	.short	(.L_983 - .L_982)


	//   ....[0]....
.L_982:
        /*002c*/ 	.word	0x000019d0


	//----- nvinfo : EIATTR_COOP_GROUP_MASK_REGIDS
	.align		4
.L_983:
        /*0030*/ 	.byte	0x04, 0x29
        /*0032*/ 	.short	(.L_985 - .L_984)


	//   ....[0]....
.L_984:
        /*0034*/ 	.word	0xffffffff


	//   ....[1]....
        /*0038*/ 	.word	0xffffffff


	//   ....[2]....
        /*003c*/ 	.word	0xffffffff


	//   ....[3]....
        /*0040*/ 	.word	0xffffffff


	//   ....[4]....
        /*0044*/ 	.word	0xffffffff


	//   ....[5]....
        /*0048*/ 	.word	0xffffffff


	//   ....[6]....
        /*004c*/ 	.word	0xffffffff


	//   ....[7]....
        /*0050*/ 	.word	0xffffffff


	//   ....[8]....
        /*0054*/ 	.word	0xffffffff


	//   ....[9]....
        /*0058*/ 	.word	0xffffffff


	//----- nvinfo : EIATTR_COOP_GROUP_INSTR_OFFSETS
	.align		4
.L_985:
        /*005c*/ 	.byte	0x04, 0x28
        /*005e*/ 	.short	(.L_987 - .L_986)


	//   ....[0]....
.L_986:
        /*0060*/ 	.word	0x00001780


	//   ....[1]....
        /*0064*/ 	.word	0x000017c0


	//   ....[2]....
        /*0068*/ 	.word	0x00001830


	//   ....[3]....
        /*006c*/ 	.word	0x00001840


	//   ....[4]....
        /*0070*/ 	.word	0x00001880


	//   ....[5]....
        /*0074*/ 	.word	0x00001890


	//   ....[6]....
        /*0078*/ 	.word	0x000018d0


	//   ....[7]....
        /*007c*/ 	.word	0x000018e0


	//   ....[8]....
        /*0080*/ 	.word	0x00001970


	//   ....[9]....
        /*0084*/ 	.word	0x00001980


	//----- nvinfo : EIATTR_VRC_CTA_INIT_COUNT
	.align		4
.L_987:
        /*0088*/ 	.byte	0x02, 0x4a
	.zero		1
	.zero		1


	//----- nvinfo : EIATTR_EXIT_INSTR_OFFSETS
	.align		4
        /*008c*/ 	.byte	0x04, 0x1c
        /*008e*/ 	.short	(.L_989 - .L_988)


	//   ....[0]....
.L_988:
        /*0090*/ 	.word	0x000049b0


	//   ....[1]....
        /*0094*/ 	.word	0x00004ae0


	//   ....[2]....
        /*0098*/ 	.word	0x000050b0


	//   ....[3]....
        /*009c*/ 	.word	0x00005660


	//----- nvinfo : EIATTR_MAX_THREADS
	.align		4
.L_989:
        /*00a0*/ 	.byte	0x04, 0x05
        /*00a2*/ 	.short	(.L_991 - .L_990)
.L_990:
        /*00a4*/ 	.word	0x00000280
        /*00a8*/ 	.word	0x00000001
        /*00ac*/ 	.word	0x00000001


	//----- nvinfo : EIATTR_CRS_STACK_SIZE
	.align		4
.L_991:
        /*00b0*/ 	.byte	0x04, 0x1e
        /*00b2*/ 	.short	(.L_993 - .L_992)
.L_992:
        /*00b4*/ 	.word	0x00000000


	//----- nvinfo : EIATTR_CBANK_PARAM_SIZE
	.align		4
.L_993:
        /*00b8*/ 	.byte	0x03, 0x19
        /*00ba*/ 	.short	0x00b8


	//----- nvinfo : EIATTR_PARAM_CBANK
	.align		4
        /*00bc*/ 	.byte	0x04, 0x0a
        /*00be*/ 	.short	(.L_995 - .L_994)
	.align		4
.L_994:
        /*00c0*/ 	.word	index@(.nv.constant0._Z35group_norm_nhwc_bwd_one_pass_kernelI11Fp32IOFp32WLi128ELi40ELi640EEv26Group_norm_nhwc_bwd_params)
        /*00c4*/ 	.short	0x0380
        /*00c6*/ 	.short	0x00b8


	//----- nvinfo : EIATTR_SW_WAR
	.align		4
.L_995:
        /*00c8*/ 	.byte	0x04, 0x36
        /*00ca*/ 	.short	(.L_997 - .L_996)
.L_996:
        /*00cc*/ 	.word	0x00000008
.L_997:


//--------------------- .nv.info._Z35group_norm_nhwc_bwd_one_pass_kernelI11Fp32IOFp32WLi256ELi40ELi640EEv26Group_norm_nhwc_bwd_params --------------------------
	.section	.nv.info._Z35group_norm_nhwc_bwd_one_pass_kernelI11Fp32IOFp32WLi256ELi40ELi640EEv26Group_norm_nhwc_bwd_params,"",@"SHT_CUDA_INFO"
	.sectionflags	@""
	.align	4


	//----- nvinfo : EIATTR_CUDA_API_VERSION
	.align		4
        /*0000*/ 	.byte	0x04, 0x37
        /*0002*/ 	.short	(.L_999 - .L_998)
.L_998:
        /*0004*/ 	.word	0x00000082


	//----- nvinfo : EIATTR_KPARAM_INFO
	.align		4
.L_999:
        /*0008*/ 	.byte	0x04, 0x17
        /*000a*/ 	.short	(.L_1001 - .L_1000)
.L_1000:
        /*000c*/ 	.word	0x00000000
        /*0010*/ 	.short	0x0000
        /*0012*/ 	.short	0x0000
        /*0014*/ 	.byte	0x00, 0xf0, 0xe1, 0x02


	//----- nvinfo : EIATTR_SPARSE_MMA_MASK
	.align		4
.L_1001:
        /*0018*/ 	.byte	0x03, 0x50
        /*001a*/ 	.short	0x0000


	//----- nvinfo : EIATTR_MAXREG_COUNT
	.align		4
        /*001c*/ 	.byte	0x03, 0x1b
        /*001e*/ 	.short	0x0060


	//----- nvinfo : EIATTR_NUM_BARRIERS
	.align		4
        /*0020*/ 	.byte	0x02, 0x4c
        /*0022*/ 	.byte	0x01
	.zero		1


	//----- nvinfo : EIATTR_MERCURY_ISA_VERSION
	.align		4
        /*0024*/ 	.byte	0x03, 0x5f
        /*0026*/ 	.short	0x0101


	//----- nvinfo : EIATTR_COOP_GROUP_MASK_REGIDS
	.align		4
        /*0028*/ 	.byte	0x04, 0x29
        /*002a*/ 	.short	(.L_1003 - .L_1002)


	//   ....[0]....
.L_1002:
        /*002c*/ 	.word	0xffffffff


	//   ....[1]....
        /*0030*/ 	.word	0xffffffff


	//   ....[2]....
        /*0034*/ 	.word	0xffffffff


	//   ....[3]....
        /*0038*/ 	.word	0xffffffff


	//   ....[4]....
        /*003c*/ 	.word	0xffffffff


	//   ....[5]....
        /*0040*/ 	.word	0xffffffff


	//   ....[6]....
        /*0044*/ 	.word	0xffffffff


	//   ....[7]....
        /*0048*/ 	.word	0xffffffff


	//   ....[8]....
        /*004c*/ 	.word	0xffffffff


	//   ....[9]....
        /*0050*/ 	.word	0xffffffff


	//----- nvinfo : EIATTR_COOP_GROUP_INSTR_OFFSETS
	.align		4
.L_1003:
        /*0054*/ 	.byte	0x04, 0x28
        /*0056*/ 	.short	(.L_1005 - .L_1004)


	//   ....[0]....
.L_1004:
        /*0058*/ 	.word	0x00002980


	//   ....[1]....
        /*005c*/ 	.word	0x000029b0


	//   ....[2]....
        /*0060*/ 	.word	0x00002a00


	//   ....[3]....
        /*0064*/ 	.word	0x00002a20


	//   ....[4]....
        /*0068*/ 	.word	0x00002a50


	//   ....[5]....
        /*006c*/ 	.word	0x00002a70


	//   ....[6]....
        /*0070*/ 	.word	0x00002aa0


	//   ....[7]....
        /*0074*/ 	.word	0x00002ac0


	//   ....[8]....
        /*0078*/ 	.word	0x00002b10


	//   ....[9]....
        /*007c*/ 	.word	0x00002b20


	//----- nvinfo : EIATTR_VRC_CTA_INIT_COUNT
	.align		4
.L_1005:
        /*0080*/ 	.byte	0x02, 0x4a
	.zero		1
	.zero		1


	//----- nvinfo : EIATTR_EXIT_INSTR_OFFSETS
	.align		4
        /*0084*/ 	.byte	0x04, 0x1c
        /*0086*/ 	.short	(.L_1007 - .L_1006)


	//   ....[0]....
.L_1006:
        /*0088*/ 	.word	0x00005da0


	//   ....[1]....
        /*008c*/ 	.word	0x00005ed0


	//   ....[2]....
        /*0090*/ 	.word	0x000064a0


	//   ....[3]....
        /*0094*/ 	.word	0x00006a50


	//----- nvinfo : EIATTR_MAX_THREADS
	.align		4
.L_1007:
        /*0098*/ 	.byte	0x04, 0x05
        /*009a*/ 	.short	(.L_1009 - .L_1008)
.L_1008:
        /*009c*/ 	.word	0x00000280
        /*00a0*/ 	.word	0x00000001
        /*00a4*/ 	.word	0x00000001


	//----- nvinfo : EIATTR_CRS_STACK_SIZE
	.align		4
.L_1009:
        /*00a8*/ 	.byte	0x04, 0x1e
        /*00aa*/ 	.short	(.L_1011 - .L_1010)
.L_1010:
        /*00ac*/ 	.word	0x00000000


	//----- nvinfo : EIATTR_CBANK_PARAM_SIZE
	.align		4
.L_1011:
        /*00b0*/ 	.byte	0x03, 0x19
        /*00b2*/ 	.short	0x00b8


	//----- nvinfo : EIATTR_PARAM_CBANK
	.align		4
        /*00b4*/ 	.byte	0x04, 0x0a
        /*00b6*/ 	.short	(.L_1013 - .L_1012)
	.align		4
.L_1012:
        /*00b8*/ 	.word	index@(.nv.constant0._Z35group_norm_nhwc_bwd_one_pass_kernelI11Fp32IOFp32WLi256ELi40ELi640EEv26Group_norm_nhwc_bwd_params)
        /*00bc*/ 	.short	0x0380
        /*00be*/ 	.short	0x00b8


	//----- nvinfo : EIATTR_SW_WAR
	.align		4
.L_1013:
        /*00c0*/ 	.byte	0x04, 0x36
        /*00c2*/ 	.short	(.L_1015 - .L_1014)
.L_1014:
        /*00c4*/ 	.word	0x00000008
.L_1015:


//--------------------- .nv.info._Z35group_norm_nhwc_bwd_one_pass_kernelI11Fp32IOFp32WLi512ELi40ELi640EEv26Group_norm_nhwc_bwd_params --------------------------
	.section	.nv.info._Z35group_norm_nhwc_bwd_one_pass_kernelI11Fp32IOFp32WLi512ELi40ELi640EEv26Group_norm_nhwc_bwd_params,"",@"SHT_CUDA_INFO"
	.sectionflags	@""
	.align	4


	//----- nvinfo : EIATTR_CUDA_API_VERSION
	.align		4
        /*0000*/ 	.byte	0x04, 0x37
        /*0002*/ 	.short	(.L_1017 - .L_1016)
.L_1016:
        /*0004*/ 	.word	0x00000082


	//----- nvinfo : EIATTR_KPARAM_INFO
	.align		4
.L_1017:
        /*0008*/ 	.byte	0x04, 0x17
        /*000a*/ 	.short	(.L_1019 - .L_1018)
.L_1018:
        /*000c*/ 	.word	0x00000000
        /*0010*/ 	.short	0x0000
        /*0012*/ 	.short	0x0000
        /*0014*/ 	.byte	0x00, 0xf0, 0xe1, 0x02


	//----- nvinfo : EIATTR_SPARSE_MMA_MASK
	.align		4
.L_1019:
        /*0018*/ 	.byte	0x03, 0x50
        /*001a*/ 	.short	0x0000


	//----- nvinfo : EIATTR_MAXREG_COUNT
	.align		4
        /*001c*/ 	.byte	0x03, 0x1b
        /*001e*/ 	.short	0x0060


	//----- nvinfo : EIATTR_NUM_BARRIERS
	.align		4
        /*0020*/ 	.byte	0x02, 0x4c
        /*0022*/ 	.byte	0x01
	.zero		1


	//----- nvinfo : EIATTR_MERCURY_ISA_VERSION
	.align		4
        /*0024*/ 	.byte	0x03, 0x5f
        /*0026*/ 	.short	0x0101


	//----- nvinfo : EIATTR_INT_WARP_WIDE_INSTR_OFFSETS
	.align		4
        /*0028*/ 	.byte	0x04, 0x31
        /*002a*/ 	.short	(.L_1021 - .L_1020)


	//   ....[0]....
.L_1020:
        /*002c*/ 	.word	0x00004d50


	//----- nvinfo : EIATTR_COOP_GROUP_MASK_REGIDS
	.align		4
.L_1021:
        /*0030*/ 	.byte	0x04, 0x29
        /*0032*/ 	.short	(.L_1023 - .L_1022)


	//   ....[0]....
.L_1022:
        /*0034*/ 	.word	0xffffffff


	//   ....[1]....
        /*0038*/ 	.word	0xffffffff


	//   ....[2]....
        /*003c*/ 	.word	0xffffffff


	//   ....[3]....
        /*0040*/ 	.word	0xffffffff


	//   ....[4]....
        /*0044*/ 	.word	0xffffffff


	//   ....[5]....
        /*0048*/ 	.word	0xffffffff


	//   ....[6]....
        /*004c*/ 	.word	0xffffffff


	//   ....[7]....
        /*0050*/ 	.word	0xffffffff


	//   ....[8]....
        /*0054*/ 	.word	0xffffffff


	//   ....[9]....
        /*0058*/ 	.word	0xffffffff


	//----- nvinfo : EIATTR_COOP_GROUP_INSTR_OFFSETS
	.align		4
.L_1023:
        /*005c*/ 	.byte	0x04, 0x28
        /*005e*/ 	.short	(.L_1025 - .L_1024)


	//   ....[0]....
.L_1024:
        /*0060*/ 	.word	0x00004b00


	//   ....[1]....
        /*0064*/ 	.word	0x00004b20


	//   ....[2]....
        /*0068*/ 	.word	0x00004be0


	//   ....[3]....
        /*006c*/ 	.word	0x00004bf0


	//   ....[4]....
        /*0070*/ 	.word	0x00004c20


	//   ....[5]....
        /*0074*/ 	.word	0x00004c40


	//   ....[6]....
        /*0078*/ 	.word	0x00004c70


	//   ....[7]....
        /*007c*/ 	.word	0x00004c90


	//   ....[8]....
        /*0080*/ 	.word	0x00004ce0


	//   ....[9]....
        /*0084*/ 	.word	0x00004cf0


	//----- nvinfo : EIATTR_VRC_CTA_INIT_COUNT
	.align		4
.L_1025:
        /*0088*/ 	.byte	0x02, 0x4a
	.zero		1
	.zero		1


	//----- nvinfo : EIATTR_EXIT_INSTR_OFFSETS
	.align		4
        /*008c*/ 	.byte	0x04, 0x1c
        /*008e*/ 	.short	(.L_1027 - .L_1026)


	//   ....[0]....
.L_1026:
        /*0090*/ 	.word	0x0000a3e0


	//   ....[1]....
        /*0094*/ 	.word	0x0000a510


	//   ....[2]....
        /*0098*/ 	.word	0x0000ab00


	//   ....[3]....
        /*009c*/ 	.word	0x0000b0b0


	//----- nvinfo : EIATTR_MAX_THREADS
	.align		4
.L_1027:
        /*00a0*/ 	.byte	0x04, 0x05
        /*00a2*/ 	.short	(.L_1029 - .L_1028)
.L_1028:
        /*00a4*/ 	.word	0x00000280
        /*00a8*/ 	.word	0x00000001
        /*00ac*/ 	.word	0x00000001


	//----- nvinfo : EIATTR_CRS_STACK_SIZE
	.align		4
.L_1029:
        /*00b0*/ 	.byte	0x04, 0x1e
        /*00b2*/ 	.short	(.L_1031 - .L_1030)
.L_1030:
        /*00b4*/ 	.word	0x00000000


	//----- nvinfo : EIATTR_CBANK_PARAM_SIZE
	.align		4
.L_1031:
        /*00b8*/ 	.byte	0x03, 0x19
        /*00ba*/ 	.short	0x00b8


	//----- nvinfo : EIATTR_PARAM_CBANK
	.align		4
        /*00bc*/ 	.byte	0x04, 0x0a
        /*00be*/ 	.short	(.L_1033 - .L_1032)
	.align		4
.L_1032:
        /*00c0*/ 	.word	index@(.nv.constant0._Z35group_norm_nhwc_bwd_one_pass_kernelI11Fp32IOFp32WLi512ELi40ELi640EEv26Group_norm_nhwc_bwd_params)
        /*00c4*/ 	.short	0x0380
        /*00c6*/ 	.short	0x00b8


	//----- nvinfo : EIATTR_SW_WAR
	.align		4
.L_1033:
        /*00c8*/ 	.byte	0x04, 0x36
        /*00ca*/ 	.short	(.L_1035 - .L_1034)
.L_1034:
        /*00cc*/ 	.word	0x00000008
.L_1035:


//--------------------- .nv.info._Z35group_norm_nhwc_bwd_one_pass_kernelI11Fp32IOBf16WLi64ELi40ELi640EEv26Group_norm_nhwc_bwd_params --------------------------
	.section	.nv.info._Z35group_norm_nhwc_bwd_one_pass_kernelI11Fp32IOBf16WLi64ELi40ELi640EEv26Group_norm_nhwc_bwd_params,"",@"SHT_CUDA_INFO"
	.sectionflags	@""
	.align	4


	//----- nvinfo : EIATTR_CUDA_API_VERSION
	.align		4
        /*0000*/ 	.byte	0x04, 0x37
        /*0002*/ 	.short	(.L_1037 - .L_1036)
.L_1036:
        /*0004*/ 	.word	0x00000082


	//----- nvinfo : EIATTR_KPARAM_INFO
	.align		4
.L_1037:
        /*0008*/ 	.byte	0x04, 0x17
        /*000a*/ 	.short	(.L_1039 - .L_1038)
.L_1038:
        /*000c*/ 	.word	0x00000000
        /*0010*/ 	.short	0x0000
        /*0012*/ 	.short	0x0000
        /*0014*/ 	.byte	0x00, 0xf0, 0xe1, 0x02


	//----- nvinfo : EIATTR_SPARSE_MMA_MASK
	.align		4
.L_1039:
        /*0018*/ 	.byte	0x03, 0x50
        /*001a*/ 	.short	0x0000


	//----- nvinfo : EIATTR_MAXREG_COUNT
	.align		4
        /*001c*/ 	.byte	0x03, 0x1b
        /*001e*/ 	.short	0x0060


	//----- nvinfo : EIATTR_NUM_BARRIERS
	.align		4
        /*0020*/ 	.byte	0x02, 0x4c
        /*0022*/ 	.byte	0x01
	.zero		1


	//----- nvinfo : EIATTR_MERCURY_ISA_VERSION
	.align		4
        /*0024*/ 	.byte	0x03, 0x5f
        /*0026*/ 	.short	0x0101


	//----- nvinfo : EIATTR_INT_WARP_WIDE_INSTR_OFFSETS
	.align		4
        /*0028*/ 	.byte	0x04, 0x31
        /*002a*/ 	.short	(.L_1041 - .L_1040)


	//   ....[0]....
.L_1040:
        /*002c*/ 	.word	0x00001210


	//   ....[1]....
        /*0030*/ 	.word	0x00002500


	//   ....[2]....
        /*0034*/ 	.word	0x00002520


	//   ....[3]....
        /*0038*/ 	.word	0x00002530


	//   ....[4]....
        /*003c*/ 	.word	0x00002640


	//   ....[5]....
        /*0040*/ 	.word	0x00002650


	//   ....[6]....
        /*0044*/ 	.word	0x00002730


	//   ....[7]....
        /*0048*/ 	.word	0x00002760


	//   ....[8]....
        /*004c*/ 	.word	0x000027c0


	//----- nvinfo : EIATTR_COOP_GROUP_MASK_REGIDS
	.align		4
.L_1041:
        /*0050*/ 	.byte	0x04, 0x29
        /*0052*/ 	.short	(.L_1043 - .L_1042)


	//   ....[0]....
.L_1042:
        /*0054*/ 	.word	0xffffffff


	//   ....[1]....
        /*0058*/ 	.word	0xffffffff


	//   ....[2]....
        /*005c*/ 	.word	0xffffffff


	//   ....[3]....
        /*0060*/ 	.word	0xffffffff


	//   ....[4]....
        /*0064*/ 	.word	0xffffffff


	//   ....[5]....
        /*0068*/ 	.word	0xffffffff


	//   ....[6]....
        /*006c*/ 	.word	0xffffffff


	//   ....[7]....
        /*0070*/ 	.word	0xffffffff


	//   ....[8]....
        /*0074*/ 	.word	0xffffffff


	//   ....[9]....
        /*0078*/ 	.word	0xffffffff


	//----- nvinfo : EIATTR_COOP_GROUP_INSTR_OFFSETS
	.align		4
.L_1043:
        /*007c*/ 	.byte	0x04, 0x28
        /*007e*/ 	.short	(.L_1045 - .L_1044)


	//   ....[0]....
.L_1044:
        /*0080*/ 	.word	0x00000fd0


	//   ....[1]....
        /*0084*/ 	.word	0x00001010


	//   ....[2]....
        /*0088*/ 	.word	0x000010b0


	//   ....[3]....
        /*008c*/ 	.word	0x000010c0


	//   ....[4]....
        /*0090*/ 	.word	0x000010f0


	//   ....[5]....
        /*0094*/ 	.word	0x00001110


	//   ....[6]....
        /*0098*/ 	.word	0x00001140


	//   ....[7]....
        /*009c*/ 	.word	0x00001160


	//   ....[8]....
        /*00a0*/ 	.word	0x000011b0


	//   ....[9]....
        /*00a4*/ 	.word	0x000011c0


	//----- nvinfo : EIATTR_VRC_CTA_INIT_COUNT
	.align		4
.L_1045:
        /*00a8*/ 	.byte	0x02, 0x4a
	.zero		1
	.zero		1


	//----- nvinfo : EIATTR_EXIT_INSTR_OFFSETS
	.align		4
        /*00ac*/ 	.byte	0x04, 0x1c
        /*00ae*/ 	.short	(.L_1047 - .L_1046)


	//   ....[0]....
.L_1046:
        /*00b0*/ 	.word	0x000036f0


	//   ....[1]....
        /*00b4*/ 	.word	0x00003830


	//   ....[2]....
        /*00b8*/ 	.word	0x00003ec0


	//   ....[3]....
        /*00bc*/ 	.word	0x000044f0


	//----- nvinfo : EIATTR_MAX_THREADS
	.align		4
.L_1047:
        /*00c0*/ 	.byte	0x04, 0x05
        /*00c2*/ 	.short	(.L_1049 - .L_1048)
.L_1048:
        /*00c4*/ 	.word	0x00000280
        /*00c8*/ 	.word	0x00000001
        /*00cc*/ 	.word	0x00000001


	//----- nvinfo : EIATTR_CRS_STACK_SIZE
	.align		4
.L_1049:
        /*00d0*/ 	.byte	0x04, 0x1e
        /*00d2*/ 	.short	(.L_1051 - .L_1050)
.L_1050:
        /*00d4*/ 	.word	0x00000000


	//----- nvinfo : EIATTR_CBANK_PARAM_SIZE
	.align		4
.L_1051:
        /*00d8*/ 	.byte	0x03, 0x19
        /*00da*/ 	.short	0x00b8


	//----- nvinfo : EIATTR_PARAM_CBANK
	.align		4
        /*00dc*/ 	.byte	0x04, 0x0a
        /*00de*/ 	.short	(.L_1053 - .L_1052)
	.align		4
.L_1052:
        /*00e0*/ 	.word	index@(.nv.constant0._Z35group_norm_nhwc_bwd_one_pass_kernelI11Fp32IOBf16WLi64ELi40ELi640EEv26Group_norm_nhwc_bwd_params)
        /*00e4*/ 	.short	0x0380
        /*00e6*/ 	.short	0x00b8


	//----- nvinfo : EIATTR_SW_WAR
	.align		4
.L_1053:
        /*00e8*/ 	.byte	0x04, 0x36
        /*00ea*/ 	.short	(.L_1055 - .L_1054)
.L_1054:
        /*00ec*/ 	.word	0x00000008
.L_1055:


//--------------------- .nv.info._Z35group_norm_nhwc_bwd_one_pass_kernelI11Fp32IOBf16WLi128ELi40ELi640EEv26Group_norm_nhwc_bwd_params --------------------------
	.section	.nv.info._Z35group_norm_nhwc_bwd_one_pass_kernelI11Fp32IOBf16WLi128ELi40ELi640EEv26Group_norm_nhwc_bwd_params,"",@"SHT_CUDA_INFO"
	.sectionflags	@""
	.align	4


	//----- nvinfo : EIATTR_CUDA_API_VERSION
	.align		4
        /*0000*/ 	.byte	0x04, 0x37
        /*0002*/ 	.short	(.L_1057 - .L_1056)
.L_1056:
        /*0004*/ 	.word	0x00000082


	//----- nvinfo : EIATTR_KPARAM_INFO
	.align		4
.L_1057:
        /*0008*/ 	.byte	0x04, 0x17
        /*000a*/ 	.short	(.L_1059 - .L_1058)
.L_1058:
        /*000c*/ 	.word	0x00000000
        /*0010*/ 	.short	0x0000
        /*0012*/ 	.short	0x0000
        /*0014*/ 	.byte	0x00, 0xf0, 0xe1, 0x02


	//----- nvinfo : EIATTR_SPARSE_MMA_MASK
	.align		4
.L_1059:
        /*0018*/ 	.byte	0x03, 0x50
        /*001a*/ 	.short	0x0000


	//----- nvinfo : EIATTR_MAXREG_COUNT
	.align		4
        /*001c*/ 	.byte	0x03, 0x1b
        /*001e*/ 	.short	0x0060


	//----- nvinfo : EIATTR_NUM_BARRIERS
	.align		4
        /*0020*/ 	.byte	0x02, 0x4c
        /*0022*/ 	.byte	0x01
	.zero		1


	//----- nvinfo : EIATTR_MERCURY_ISA_VERSION
	.align		4
        /*0024*/ 	.byte	0x03, 0x5f
        /*0026*/ 	.short	0x0101


	//----- nvinfo : EIATTR_INT_WARP_WIDE_INSTR_OFFSETS
	.align		4
        /*0028*/ 	.byte	0x04, 0x31
        /*002a*/ 	.short	(.L_1061 - .L_1060)


	//   ....[0]....
.L_1060:
        /*002c*/ 	.word	0x00001a00


	//----- nvinfo : EIATTR_COOP_GROUP_MASK_REGIDS
	.align		4
.L_1061:
        /*0030*/ 	.byte	0x04, 0x29
        /*0032*/ 	.short	(.L_1063 - .L_1062)


	//   ....[0]....
.L_1062:
        /*0034*/ 	.word	0xffffffff


	//   ....[1]....
        /*0038*/ 	.word	0xffffffff


	//   ....[2]....
        /*003c*/ 	.word	0xffffffff


	//   ....[3]....
        /*0040*/ 	.word	0xffffffff


	//   ....[4]....
        /*0044*/ 	.word	0xffffffff


	//   ....[5]....
        /*0048*/ 	.word	0xffffffff


	//   ....[6]....
        /*004c*/ 	.word	0xffffffff


	//   ....[7]....
        /*0050*/ 	.word	0xffffffff


	//   ....[8]....
        /*0054*/ 	.word	0xffffffff


	//   ....[9]....
        /*0058*/ 	.word	0xffffffff


	//----- nvinfo : EIATTR_COOP_GROUP_INSTR_OFFSETS
	.align		4
.L_1063:
        /*005c*/ 	.byte	0x04, 0x28
        /*005e*/ 	.short	(.L_1065 - .L_1064)


	//   ....[0]....
.L_1064:
        /*0060*/ 	.word	0x00001780


	//   ....[1]....
        /*0064*/ 	.word	0x000017c0


	//   ....[2]....
        /*0068*/ 	.word	0x00001860


	//   ....[3]....
        /*006c*/ 	.word	0x00001880


	//   ....[4]....
        /*0070*/ 	.word	0x000018e0


	//   ....[5]....
        /*0074*/ 	.word	0x00001900


	//   ....[6]....
        /*0078*/ 	.word	0x00001930


	//   ....[7]....
        /*007c*/ 	.word	0x00001950


	//   ....[8]....
        /*0080*/ 	.word	0x000019a0


	//   ....[9]....
        /*0084*/ 	.word	0x000019b0


	//----- nvinfo : EIATTR_VRC_CTA_INIT_COUNT
	.align		4
.L_1065:
        /*0088*/ 	.byte	0x02, 0x4a
	.zero		1
	.zero		1


	//----- nvinfo : EIATTR_EXIT_INSTR_OFFSETS
	.align		4
        /*008c*/ 	.byte	0x04, 0x1c
        /*008e*/ 	.short	(.L_1067 - .L_1066)


	//   ....[0]....
.L_1066:
        /*0090*/ 	.word	0x000049e0


	//   ....[1]....
        /*0094*/ 	.word	0x00004b10


	//   ....[2]....
        /*0098*/ 	.word	0x00005110


	//   ....[3]....
        /*009c*/ 	.word	0x00005710


	//----- nvinfo : EIATTR_MAX_THREADS
	.align		4
.L_1067:
        /*00a0*/ 	.byte	0x04, 0x05
        /*00a2*/ 	.short	(.L_1069 - .L_1068)
.L_1068:
        /*00a4*/ 	.word	0x00000280
        /*00a8*/ 	.word	0x00000001
        /*00ac*/ 	.word	0x00000001


	//----- nvinfo : EIATTR_CRS_STACK_SIZE
	.align		4
.L_1069:
        /*00b0*/ 	.byte	0x04, 0x1e
        /*00b2*/ 	.short	(.L_1071 - .L_1070)
.L_1070:
        /*00b4*/ 	.word	0x00000000


	//----- nvinfo : EIATTR_CBANK_PARAM_SIZE
	.align		4
.L_1071:
        /*00b8*/ 	.byte	0x03, 0x19
        /*00ba*/ 	.short	0x00b8


	//----- nvinfo : EIATTR_PARAM_CBANK
	.align		4
        /*00bc*/ 	.byte	0x04, 0x0a
        /*00be*/ 	.short	(.L_1073 - .L_1072)
	.align		4
.L_1072:
        /*00c0*/ 	.word	index@(.nv.constant0._Z35group_norm_nhwc_bwd_one_pass_kernelI11Fp32IOBf16WLi128ELi40ELi640EEv26Group_norm_nhwc_bwd_params)
        /*00c4*/ 	.short	0x0380
        /*00c6*/ 	.short	0x00b8


	//----- nvinfo : EIATTR_SW_WAR
	.align		4
.L_1073:
        /*00c8*/ 	.byte	0x04, 0x36
        /*00ca*/ 	.short	(.L_1075 - .L_1074)
.L_1074:
        /*00cc*/ 	.word	0x00000008
.L_1075:


//--------------------- .nv.info._Z35group_norm_nhwc_bwd_one_pass_kernelI11Fp32IOBf16WLi256ELi40ELi640EEv26Group_norm_nhwc_bwd_params --------------------------
	.section	.nv.info._Z35group_norm_nhwc_bwd_one_pass_kernelI11Fp32IOBf16WLi256ELi40ELi640EEv26Group_norm_nhwc_bwd_params,"",@"SHT_CUDA_INFO"
	.sectionflags	@""
	.align	4


	//----- nvinfo : EIATTR_CUDA_API_VERSION
	.align		4
        /*0000*/ 	.byte	0x04, 0x37
        /*0002*/ 	.short	(.L_1077 - .L_1076)
.L_1076:
        /*0004*/ 	.word	0x00000082


	//----- nvinfo : EIATTR_KPARAM_INFO
	.align		4
.L_1077:
        /*0008*/ 	.byte	0x04, 0x17
        /*000a*/ 	.short	(.L_1079 - .L_1078)
.L_1078:
        /*000c*/ 	.word	0x00000000
        /*0010*/ 	.short	0x0000
        /*0012*/ 	.short	0x0000
        /*0014*/ 	.byte	0x00, 0xf0, 0xe1, 0x02


	//----- nvinfo : EIATTR_SPARSE_MMA_MASK
	.align		4
.L_1079:
        /*0018*/ 	.byte	0x03, 0x50
        /*001a*/ 	.short	0x0000


	//----- nvinfo : EIATTR_MAXREG_COUNT
	.align		4
        /*001c*/ 	.byte	0x03, 0x1b
        /*001e*/ 	.short	0x0060


	//----- nvinfo : EIATTR_NUM_BARRIERS
	.align		4
        /*0020*/ 	.byte	0x02, 0x4c
        /*0022*/ 	.byte	0x01
	.zero		1


	//----- nvinfo : EIATTR_MERCURY_ISA_VERSION
	.align		4
        /*0024*/ 	.byte	0x03, 0x5f
        /*0026*/ 	.short	0x0101


	//----- nvinfo : EIATTR_COOP_GROUP_MASK_REGIDS
	.align		4
        /*0028*/ 	.byte	0x04, 0x29
        /*002a*/ 	.short	(.L_1081 - .L_1080)


	//   ....[0]....
.L_1080:
        /*002c*/ 	.word	0xffffffff


	//   ....[1]....
        /*0030*/ 	.word	0xffffffff


	//   ....[2]....
        /*0034*/ 	.word	0xffffffff


	//   ....[3]....
        /*0038*/ 	.word	0xffffffff


	//   ....[4]....
        /*003c*/ 	.word	0xffffffff


	//   ....[5]....
        /*0040*/ 	.word	0xffffffff


	//   ....[6]....
        /*0044*/ 	.word	0xffffffff


	//   ....[7]....
        /*0048*/ 	.word	0xffffffff


	//   ....[8]....
        /*004c*/ 	.word	0xffffffff


	//   ....[9]....
        /*0050*/ 	.word	0xffffffff


	//----- nvinfo : EIATTR_COOP_GROUP_INSTR_OFFSETS
	.align		4
.L_1081:
        /*0054*/ 	.byte	0x04, 0x28
        /*0056*/ 	.short	(.L_1083 - .L_1082)


	//   ....[0]....
.L_1082:
        /*0058*/ 	.word	0x000029e0


	//   ....[1]....
        /*005c*/ 	.word	0x00002a10


	//   ....[2]....
        /*0060*/ 	.word	0x00002a60


	//   ....[3]....
        /*0064*/ 	.word	0x00002a80


	//   ....[4]....
        /*0068*/ 	.word	0x00002ab0


	//   ....[5]....
        /*006c*/ 	.word	0x00002ad0


	//   ....[6]....
        /*0070*/ 	.word	0x00002b00


	//   ....[7]....
        /*0074*/ 	.word	0x00002b20


	//   ....[8]....
        /*0078*/ 	.word	0x00002b70


	//   ....[9]....
        /*007c*/ 	.word	0x00002b80


	//----- nvinfo : EIATTR_VRC_CTA_INIT_COUNT
	.align		4
.L_1083:
        /*0080*/ 	.byte	0x02, 0x4a
	.zero		1
	.zero		1


	//----- nvinfo : EIATTR_EXIT_INSTR_OFFSETS
	.align		4
        /*0084*/ 	.byte	0x04, 0x1c
        /*0086*/ 	.short	(.L_1085 - .L_1084)


	//   ....[0]....
.L_1084:
        /*0088*/ 	.word	0x00005e00


	//   ....[1]....
        /*008c*/ 	.word	0x00005f30


	//   ....[2]....
        /*0090*/ 	.word	0x00006520


	//   ....[3]....
        /*0094*/ 	.word	0x00006b20


	//----- nvinfo : EIATTR_MAX_THREADS
	.align		4
.L_1085:
        /*0098*/ 	.byte	0x04, 0x05
        /*009a*/ 	.short	(.L_1087 - .L_1086)
.L_1086:
        /*009c*/ 	.word	0x00000280
        /*00a0*/ 	.word	0x00000001
        /*00a4*/ 	.word	0x00000001


	//----- nvinfo : EIATTR_CRS_STACK_SIZE
	.align		4
.L_1087:
        /*00a8*/ 	.byte	0x04, 0x1e
        /*00aa*/ 	.short	(.L_1089 - .L_1088)
.L_1088:
        /*00ac*/ 	.word	0x00000000


	//----- nvinfo : EIATTR_CBANK_PARAM_SIZE
	.align		4
.L_1089:
        /*00b0*/ 	.byte	0x03, 0x19
        /*00b2*/ 	.short	0x00b8


	//----- nvinfo : EIATTR_PARAM_CBANK
	.align		4
        /*00b4*/ 	.byte	0x04, 0x0a
        /*00b6*/ 	.short	(.L_1091 - .L_1090)
	.align		4
.L_1090:
        /*00b8*/ 	.word	index@(.nv.constant0._Z35group_norm_nhwc_bwd_one_pass_kernelI11Fp32IOBf16WLi256ELi40ELi640EEv26Group_norm_nhwc_bwd_params)
        /*00bc*/ 	.short	0x0380
        /*00be*/ 	.short	0x00b8


	//----- nvinfo : EIATTR_SW_WAR
	.align		4
.L_1091:
        /*00c0*/ 	.byte	0x04, 0x36
        /*00c2*/ 	.short	(.L_1093 - .L_1092)
.L_1092:
        /*00c4*/ 	.word	0x00000008
.L_1093:


//--------------------- .nv.info._Z35group_norm_nhwc_bwd_one_pass_kernelI11Fp32IOBf16WLi512ELi40ELi640EEv26Group_norm_nhwc_bwd_params --------------------------
	.section	.nv.info._Z35group_norm_nhwc_bwd_one_pass_kernelI11Fp32IOBf16WLi512ELi40ELi640EEv26Group_norm_nhwc_bwd_params,"",@"SHT_CUDA_INFO"
	.sectionflags	@""
	.align	4


	//----- nvinfo : EIATTR_CUDA_API_VERSION
	.align		4
        /*0000*/ 	.byte	0x04, 0x37
        /*0002*/ 	.short	(.L_1095 - .L_1094)
.L_1094:
        /*0004*/ 	.word	0x00000082


	//----- nvinfo : EIATTR_KPARAM_INFO
	.align		4
.L_1095:
        /*0008*/ 	.byte	0x04, 0x17
        /*000a*/ 	.short	(.L_1097 - .L_1096)
.L_1096:
        /*000c*/ 	.word	0x00000000
        /*0010*/ 	.short	0x0000
        /*0012*/ 	.short	0x0000
        /*0014*/ 	.byte	0x00, 0xf0, 0xe1, 0x02


	//----- nvinfo : EIATTR_SPARSE_MMA_MASK
	.align		4
.L_1097:
        /*0018*/ 	.byte	0x03, 0x50
        /*001a*/ 	.short	0x0000


	//----- nvinfo : EIATTR_MAXREG_COUNT
	.align		4
        /*001c*/ 	.byte	0x03, 0x1b
        /*001e*/ 	.short	0x0060


	//----- nvinfo : EIATTR_NUM_BARRIERS
	.align		4
        /*0020*/ 	.byte	0x02, 0x4c
        /*0022*/ 	.byte	0x01
	.zero		1


	//----- nvinfo : EIATTR_MERCURY_ISA_VERSION
	.align		4
        /*0024*/ 	.byte	0x03, 0x5f
        /*0026*/ 	.short	0x0101


	//----- nvinfo : EIATTR_INT_WARP_WIDE_INSTR_OFFSETS
	.align		4
        /*0028*/ 	.byte	0x04, 0x31
        /*002a*/ 	.short	(.L_1099 - .L_1098)


	//   ....[0]....
.L_1098:
        /*002c*/ 	.word	0x00004dd0


	//----- nvinfo : EIATTR_COOP_GROUP_MASK_REGIDS
	.align		4
.L_1099:
        /*0030*/ 	.byte	0x04, 0x29
        /*0032*/ 	.short	(.L_1101 - .L_1100)


	//   ....[0]....
.L_1100:
        /*0034*/ 	.word	0xffffffff


	//   ....[1]....
        /*0038*/ 	.word	0xffffffff


	//   ....[2]....
        /*003c*/ 	.word	0xffffffff


	//   ....[3]....
        /*0040*/ 	.word	0xffffffff


	//   ....[4]....
        /*0044*/ 	.word	0xffffffff


	//   ....[5]....
        /*0048*/ 	.word	0xffffffff


	//   ....[6]....
        /*004c*/ 	.word	0xffffffff


	//   ....[7]....
        /*0050*/ 	.word	0xffffffff


	//   ....[8]....
        /*0054*/ 	.word	0xffffffff


	//   ....[9]....
        /*0058*/ 	.word	0xffffffff


	//----- nvinfo : EIATTR_COOP_GROUP_INSTR_OFFSETS
	.align		4
.L_1101:
        /*005c*/ 	.byte	0x04, 0x28
        /*005e*/ 	.short	(.L_1103 - .L_1102)


	//   ....[0]....
.L_1102:
        /*0060*/ 	.word	0x00004b80


	//   ....[1]....
        /*0064*/ 	.word	0x00004ba0


	//   ....[2]....
        /*0068*/ 	.word	0x00004c60


	//   ....[3]....
        /*006c*/ 	.word	0x00004c70


	//   ....[4]....
        /*0070*/ 	.word	0x00004ca0


	//   ....[5]....
        /*0074*/ 	.word	0x00004cc0


	//   ....[6]....
        /*0078*/ 	.word	0x00004cf0


	//   ....[7]....
        /*007c*/ 	.word	0x00004d10


	//   ....[8]....
        /*0080*/ 	.word	0x00004d60


	//   ....[9]....
        /*0084*/ 	.word	0x00004d70


	//----- nvinfo : EIATTR_VRC_CTA_INIT_COUNT
	.align		4
.L_1103:
        /*0088*/ 	.byte	0x02, 0x4a
	.zero		1
	.zero		1


	//----- nvinfo : EIATTR_EXIT_INSTR_OFFSETS
	.align		4
        /*008c*/ 	.byte	0x04, 0x1c
        /*008e*/ 	.short	(.L_1105 - .L_1104)


	//   ....[0]....
.L_1104:
        /*0090*/ 	.word	0x0000a460


	//   ....[1]....
        /*0094*/ 	.word	0x0000a590


	//   ....[2]....
        /*0098*/ 	.word	0x0000aba0


	//   ....[3]....
        /*009c*/ 	.word	0x0000b1a0


	//----- nvinfo : EIATTR_MAX_THREADS
	.align		4
.L_1105:
        /*00a0*/ 	.byte	0x04, 0x05
        /*00a2*/ 	.short	(.L_1107 - .L_1106)
.L_1106:
        /*00a4*/ 	.word	0x00000280
        /*00a8*/ 	.word	0x00000001
        /*00ac*/ 	.word	0x00000001


	//----- nvinfo : EIATTR_CRS_STACK_SIZE
	.align		4
.L_1107:
        /*00b0*/ 	.byte	0x04, 0x1e
        /*00b2*/ 	.short	(.L_1109 - .L_1108)
.L_1108:
        /*00b4*/ 	.word	0x00000000


	//----- nvinfo : EIATTR_CBANK_PARAM_SIZE
	.align		4
.L_1109:
        /*00b8*/ 	.byte	0x03, 0x19
        /*00ba*/ 	.short	0x00b8


	//----- nvinfo : EIATTR_PARAM_CBANK
	.align		4
        /*00bc*/ 	.byte	0x04, 0x0a
        /*00be*/ 	.short	(.L_1111 - .L_1110)
	.align		4
.L_1110:
        /*00c0*/ 	.word	index@(.nv.constant0._Z35group_norm_nhwc_bwd_one_pass_kernelI11Fp32IOBf16WLi512ELi40ELi640EEv26Group_norm_nhwc_bwd_params)
        /*00c4*/ 	.short	0x0380
        /*00c6*/ 	.short	0x00b8


	//----- nvinfo : EIATTR_SW_WAR
	.align		4
.L_1111:
        /*00c8*/ 	.byte	0x04, 0x36
        /*00ca*/ 	.short	(.L_1113 - .L_1112)
.L_1112:
        /*00cc*/ 	.word	0x00000008
.L_1113:


//--------------------- .nv.info._Z35group_norm_nhwc_bwd_one_pass_kernelI11Fp32IOFp16WLi64ELi40ELi640EEv26Group_norm_nhwc_bwd_params --------------------------
	.section	.nv.info._Z35group_norm_nhwc_bwd_one_pass_kernelI11Fp32IOFp16WLi64ELi40ELi640EEv26Group_norm_nhwc_bwd_params,"",@"SHT_CUDA_INFO"
	.sectionflags	@""
	.align	4


	//----- nvinfo : EIATTR_CUDA_API_VERSION
	.align		4
        /*0000*/ 	.byte	0x04, 0x37
        /*0002*/ 	.short	(.L_1115 - .L_1114)
.L_1114:
        /*0004*/ 	.word	0x00000082


	//----- nvinfo : EIATTR_KPARAM_INFO
	.align		4
.L_1115:
        /*0008*/ 	.byte	0x04, 0x17
        /*000a*/ 	.short	(.L_1117 - .L_1116)
.L_1116:
        /*000c*/ 	.word	0x00000000
        /*0010*/ 	.short	0x0000
        /*0012*/ 	.short	0x0000
        /*0014*/ 	.byte	0x00, 0xf0, 0xe1, 0x02


	//----- nvinfo : EIATTR_SPARSE_MMA_MASK
	.align		4
.L_1117:
        /*0018*/ 	.byte	0x03, 0x50
        /*001a*/ 	.short	0x0000


	//----- nvinfo : EIATTR_MAXREG_COUNT
	.align		4
        /*001c*/ 	.byte	0x03, 0x1b
        /*001e*/ 	.short	0x0060


	//----- nvinfo : EIATTR_NUM_BARRIERS
	.align		4
        /*0020*/ 	.byte	0x02, 0x4c
        /*0022*/ 	.byte	0x01
	.zero		1


	//----- nvinfo : EIATTR_MERCURY_ISA_VERSION
	.align		4
        /*0024*/ 	.byte	0x03, 0x5f
        /*0026*/ 	.short	0x0101


	//----- nvinfo : EIATTR_INT_WARP_WIDE_INSTR_OFFSETS
	.align		4
        /*0028*/ 	.byte	0x04, 0x31
        /*002a*/ 	.short	(.L_1119 - .L_1118)


	//   ....[0]....
.L_1118:
        /*002c*/ 	.word	0x00001210


	//   ....[1]....
        /*0030*/ 	.word	0x00002500


	//   ....[2]....
        /*0034*/ 	.word	0x00002520


	//   ....[3]....
        /*0038*/ 	.word	0x00002530


	//   ....[4]....
        /*003c*/ 	.word	0x00002640


	//   ....[5]....
        /*0040*/ 	.word	0x00002650


	//   ....[6]....
        /*0044*/ 	.word	0x00002730


	//   ....[7]....
        /*0048*/ 	.word	0x00002760


	//   ....[8]....
        /*004c*/ 	.word	0x000027c0


	//----- nvinfo : EIATTR_COOP_GROUP_MASK_REGIDS
	.align		4
.L_1119:
        /*0050*/ 	.byte	0x04, 0x29
        /*0052*/ 	.short	(.L_1121 - .L_1120)


	//   ....[0]....
.L_1120:
        /*0054*/ 	.word	0xffffffff


	//   ....[1]....
        /*0058*/ 	.word	0xffffffff


	//   ....[2]....
        /*005c*/ 	.word	0xffffffff


	//   ....[3]....
        /*0060*/ 	.word	0xffffffff


	//   ....[4]....
        /*0064*/ 	.word	0xffffffff


	//   ....[5]....
        /*0068*/ 	.word	0xffffffff


	//   ....[6]....
        /*006c*/ 	.word	0xffffffff


	//   ....[7]....
        /*0070*/ 	.word	0xffffffff


	//   ....[8]....
        /*0074*/ 	.word	0xffffffff


	//   ....[9]....
        /*0078*/ 	.word	0xffffffff


	//----- nvinfo : EIATTR_COOP_GROUP_INSTR_OFFSETS
	.align		4
.L_1121:
        /*007c*/ 	.byte	0x04, 0x28
        /*007e*/ 	.short	(.L_1123 - .L_1122)


	//   ....[0]....
.L_1122:
        /*0080*/ 	.word	0x00000fd0


	//   ....[1]....
        /*0084*/ 	.word	0x00001010


	//   ....[2]....
        /*0088*/ 	.word	0x000010b0


	//   ....[3]....
        /*008c*/ 	.word	0x000010c0


	//   ....[4]....
        /*0090*/ 	.word	0x000010f0


	//   ....[5]....
        /*0094*/ 	.word	0x00001110


	//   ....[6]....
        /*0098*/ 	.word	0x00001140


	//   ....[7]....
        /*009c*/ 	.word	0x00001160


	//   ....[8]....
        /*00a0*/ 	.word	0x000011b0


	//   ....[9]....
        /*00a4*/ 	.word	0x000011c0


	//----- nvinfo : EIATTR_VRC_CTA_INIT_COUNT
	.align		4
.L_1123:
        /*00a8*/ 	.byte	0x02, 0x4a
	.zero		1
	.zero		1


	//----- nvinfo : EIATTR_EXIT_INSTR_OFFSETS
	.align		4
        /*00ac*/ 	.byte	0x04, 0x1c
        /*00ae*/ 	.short	(.L_1125 - .L_1124)


	//   ....[0]....
.L_1124:
        /*00b0*/ 	.word	0x000036f0


	//   ....[1]....
        /*00b4*/ 	.word	0x00003830


	//   ....[2]....
        /*00b8*/ 	.word	0x00003ec0


	//   ....[3]....
        /*00bc*/ 	.word	0x000044f0


	//----- nvinfo : EIATTR_MAX_THREADS
	.align		4
.L_1125:
        /*00c0*/ 	.byte	0x04, 0x05
        /*00c2*/ 	.short	(.L_1127 - .L_1126)
.L_1126:
        /*00c4*/ 	.word	0x00000280
        /*00c8*/ 	.word	0x00000001
        /*00cc*/ 	.word	0x00000001


	//----- nvinfo : EIATTR_CRS_STACK_SIZE
	.align		4
.L_1127:
        /*00d0*/ 	.byte	0x04, 0x1e
        /*00d2*/ 	.short	(.L_1129 - .L_1128)
.L_1128:
        /*00d4*/ 	.word	0x00000000


	//----- nvinfo : EIATTR_CBANK_PARAM_SIZE
	.align		4
.L_1129:
        /*00d8*/ 	.byte	0x03, 0x19
        /*00da*/ 	.short	0x00b8


	//----- nvinfo : EIATTR_PARAM_CBANK
	.align		4
        /*00dc*/ 	.byte	0x04, 0x0a
        /*00de*/ 	.short	(.L_1131 - .L_1130)
	.align		4
.L_1130:
        /*00e0*/ 	.word	index@(.nv.constant0._Z35group_norm_nhwc_bwd_one_pass_kernelI11Fp32IOFp16WLi64ELi40ELi640EEv26Group_norm_nhwc_bwd_params)
        /*00e4*/ 	.short	0x0380
        /*00e6*/ 	.short	0x00b8


	//----- nvinfo : EIATTR_SW_WAR
	.align		4
.L_1131:
        /*00e8*/ 	.byte	0x04, 0x36
        /*00ea*/ 	.short	(.L_1133 - .L_1132)
.L_1132:
        /*00ec*/ 	.word	0x00000008
.L_1133:


//--------------------- .nv.info._Z35group_norm_nhwc_bwd_one_pass_kernelI11Fp32IOFp16WLi128ELi40ELi640EEv26Group_norm_nhwc_bwd_params --------------------------
	.section	.nv.info._Z35group_norm_nhwc_bwd_one_pass_kernelI11Fp32IOFp16WLi128ELi40ELi640EEv26Group_norm_nhwc_bwd_params,"",@"SHT_CUDA_INFO"
	.sectionflags	@""
	.align	4


	//----- nvinfo : EIATTR_CUDA_API_VERSION
	.align		4
        /*0000*/ 	.byte	0x04, 0x37
        /*0002*/ 	.short	(.L_1135 - .L_1134)
.L_1134:
        /*0004*/ 	.word	0x00000082


	//----- nvinfo : EIATTR_KPARAM_INFO
	.align		4
.L_1135:
        /*0008*/ 	.byte	0x04, 0x17
        /*000a*/ 	.short	(.L_1137 - .L_1136)
.L_1136:
        /*000c*/ 	.word	0x00000000
        /*0010*/ 	.short	0x0000
        /*0012*/ 	.short	0x0000
        /*0014*/ 	.byte	0x00, 0xf0, 0xe1, 0x02


	//----- nvinfo : EIATTR_SPARSE_MMA_MASK
	.align		4
.L_1137:
        /*0018*/ 	.byte	0x03, 0x50
        /*001a*/ 	.short	0x0000


	//----- nvinfo : EIATTR_MAXREG_COUNT
	.align		4
        /*001c*/ 	.byte	0x03, 0x1b
        /*001e*/ 	.short	0x0060


	//----- nvinfo : EIATTR_NUM_BARRIERS
	.align		4
        /*0020*/ 	.byte	0x02, 0x4c
        /*0022*/ 	.byte	0x01
	.zero		1


	//----- nvinfo : EIATTR_MERCURY_ISA_VERSION
	.align		4
        /*0024*/ 	.byte	0x03, 0x5f
        /*0026*/ 	.short	0x0101


	//----- nvinfo : EIATTR_INT_WARP_WIDE_INSTR_OFFSETS
	.align		4
        /*0028*/ 	.byte	0x04, 0x31
        /*002a*/ 	.short	(.L_1139 - .L_1138)


	//   ....[0]....
.L_1138:
        /*002c*/ 	.word	0x00001a00


	//----- nvinfo : EIATTR_COOP_GROUP_MASK_REGIDS
	.align		4
.L_1139:
        /*0030*/ 	.byte	0x04, 0x29
        /*0032*/ 	.short	(.L_1141 - .L_1140)


	//   ....[0]....
.L_1140:
        /*0034*/ 	.word	0xffffffff


	//   ....[1]....
        /*0038*/ 	.word	0xffffffff


	//   ....[2]....
        /*003c*/ 	.word	0xffffffff


	//   ....[3]....
        /*0040*/ 	.word	0xffffffff


	//   ....[4]....
        /*0044*/ 	.word	0xffffffff


	//   ....[5]....
        /*0048*/ 	.word	0xffffffff


	//   ....[6]....
        /*004c*/ 	.word	0xffffffff


	//   ....[7]....
        /*0050*/ 	.word	0xffffffff


	//   ....[8]....
        /*0054*/ 	.word	0xffffffff


	//   ....[9]....
        /*0058*/ 	.word	0xffffffff


	//----- nvinfo : EIATTR_COOP_GROUP_INSTR_OFFSETS
	.align		4
.L_1141:
        /*005c*/ 	.byte	0x04, 0x28
        /*005e*/ 	.short	(.L_1143 - .L_1142)


	//   ....[0]....
.L_1142:
        /*0060*/ 	.word	0x00001780


	//   ....[1]....
        /*0064*/ 	.word	0x000017c0


	//   ....[2]....
        /*0068*/ 	.word	0x00001860


	//   ....[3]....
        /*006c*/ 	.word	0x00001880


	//   ....[4]....
        /*0070*/ 	.word	0x000018e0


	//   ....[5]....
        /*0074*/ 	.word	0x00001900


	//   ....[6]....
        /*0078*/ 	.word	0x00001930


	//   ....[7]....
        /*007c*/ 	.word	0x00001950


	//   ....[8]....
        /*0080*/ 	.word	0x000019a0


	//   ....[9]....
        /*0084*/ 	.word	0x000019b0


	//----- nvinfo : EIATTR_VRC_CTA_INIT_COUNT
	.align		4
.L_1143:
        /*0088*/ 	.byte	0x02, 0x4a
	.zero		1
	.zero		1


	//----- nvinfo : EIATTR_EXIT_INSTR_OFFSETS
	.align		4
        /*008c*/ 	.byte	0x04, 0x1c
        /*008e*/ 	.short	(.L_1145 - .L_1144)


	//   ....[0]....
.L_1144:
        /*0090*/ 	.word	0x000049e0


	//   ....[1]....
        /*0094*/ 	.word	0x00004b10


	//   ....[2]....
        /*0098*/ 	.word	0x00005110


	//   ....[3]....
        /*009c*/ 	.word	0x00005710


	//----- nvinfo : EIATTR_MAX_THREADS
	.align		4
.L_1145:
        /*00a0*/ 	.byte	0x04, 0x05
        /*00a2*/ 	.short	(.L_1147 - .L_1146)
.L_1146:
        /*00a4*/ 	.word	0x00000280
        /*00a8*/ 	.word	0x00000001
        /*00ac*/ 	.word	0x00000001


	//----- nvinfo : EIATTR_CRS_STACK_SIZE
	.align		4
.L_1147:
        /*00b0*/ 	.byte	0x04, 0x1e
        /*00b2*/ 	.short	(.L_1149 - .L_1148)
.L_1148:
        /*00b4*/ 	.word	0x00000000


	//----- nvinfo : EIATTR_CBANK_PARAM_SIZE
	.align		4
.L_1149:
        /*00b8*/ 	.byte	0x03, 0x19
        /*00ba*/ 	.short	0x00b8


	//----- nvinfo : EIATTR_PARAM_CBANK
	.align		4
        /*00bc*/ 	.byte	0x04, 0x0a
        /*00be*/ 	.short	(.L_1151 - .L_1150)
	.align		4
.L_1150:
        /*00c0*/ 	.word	index@(.nv.constant0._Z35group_norm_nhwc_bwd_one_pass_kernelI11Fp32IOFp16WLi128ELi40ELi640EEv26Group_norm_nhwc_bwd_params)
        /*00c4*/ 	.short	0x0380
        /*00c6*/ 	.short	0x00b8


	//----- nvinfo : EIATTR_SW_WAR
	.align		4
.L_1151:
        /*00c8*/ 	.byte	0x04, 0x36
        /*00ca*/ 	.short	(.L_1153 - .L_1152)
.L_1152:
        /*00cc*/ 	.word	0x00000008
.L_1153:


//--------------------- .nv.info._Z35group_norm_nhwc_bwd_one_pass_kernelI11Fp32IOFp16WLi256ELi40ELi640EEv26Group_norm_nhwc_bwd_params --------------------------
	.section	.nv.info._Z35group_norm_nhwc_bwd_one_pass_kernelI11Fp32IOFp16WLi256ELi40ELi640EEv26Group_norm_nhwc_bwd_params,"",@"SHT_CUDA_INFO"
	.sectionflags	@""
	.align	4


	//----- nvinfo : EIATTR_CUDA_API_VERSION
	.align		4
        /*0000*/ 	.byte	0x04, 0x37
        /*0002*/ 	.short	(.L_1155 - .L_1154)
.L_1154:
        /*0004*/ 	.word	0x00000082


	//----- nvinfo : EIATTR_KPARAM_INFO
	.align		4
.L_1155:
        /*0008*/ 	.byte	0x04, 0x17
        /*000a*/ 	.short	(.L_1157 - .L_1156)
.L_1156:
        /*000c*/ 	.word	0x00000000
        /*0010*/ 	.short	0x0000
        /*0012*/ 	.short	0x0000
        /*0014*/ 	.byte	0x00, 0xf0, 0xe1, 0x02


	//----- nvinfo : EIATTR_SPARSE_MMA_MASK
	.align		4
.L_1157:
        /*0018*/ 	.byte	0x03, 0x50
        /*001a*/ 	.short	0x0000


	//----- nvinfo : EIATTR_MAXREG_COUNT
	.align		4
        /*001c*/ 	.byte	0x03, 0x1b
        /*001e*/ 	.short	0x0060


	//----- nvinfo : EIATTR_NUM_BARRIERS
	.align		4
        /*0020*/ 	.byte	0x02, 0x4c
        /*0022*/ 	.byte	0x01
	.zero		1


	//----- nvinfo : EIATTR_MERCURY_ISA_VERSION
	.align		4
        /*0024*/ 	.byte	0x03, 0x5f
        /*0026*/ 	.short	0x0101


	//----- nvinfo : EIATTR_COOP_GROUP_MASK_REGIDS
	.align		4
        /*0028*/ 	.byte	0x04, 0x29
        /*002a*/ 	.short	(.L_1159 - .L_1158)


	//   ....[0]....
.L_1158:
        /*002c*/ 	.word	0xffffffff


	//   ....[1]....
        /*0030*/ 	.word	0xffffffff


	//   ....[2]....
        /*0034*/ 	.word	0xffffffff


	//   ....[3]....
        /*0038*/ 	.word	0xffffffff


	//   ....[4]....
        /*003c*/ 	.word	0xffffffff


	//   ....[5]....
        /*0040*/ 	.word	0xffffffff


	//   ....[6]....
        /*0044*/ 	.word	0xffffffff


	//   ....[7]....
        /*0048*/ 	.word	0xffffffff


	//   ....[8]....
        /*004c*/ 	.word	0xffffffff


	//   ....[9]....
        /*0050*/ 	.word	0xffffffff


	//----- nvinfo : EIATTR_COOP_GROUP_INSTR_OFFSETS
	.align		4
.L_1159:
        /*0054*/ 	.byte	0x04, 0x28
        /*0056*/ 	.short	(.L_1161 - .L_1160)


	//   ....[0]....
.L_1160:
        /*0058*/ 	.word	0x000029e0


	//   ....[1]....
        /*005c*/ 	.word	0x00002a10


	//   ....[2]....
        /*0060*/ 	.word	0x00002a60


	//   ....[3]....
        /*0064*/ 	.word	0x00002a80


	//   ....[4]....
        /*0068*/ 	.word	0x00002ab0


	//   ....[5]....
        /*006c*/ 	.word	0x00002ad0


	//   ....[6]....
        /*0070*/ 	.word	0x00002b00


	//   ....[7]....
        /*0074*/ 	.word	0x00002b20


	//   ....[8]....
        /*0078*/ 	.word	0x00002b70


	//   ....[9]....
        /*007c*/ 	.word	0x00002b80


	//----- nvinfo : EIATTR_VRC_CTA_INIT_COUNT
	.align		4
.L_1161:
        /*0080*/ 	.byte	0x02, 0x4a
	.zero		1
	.zero		1


	//----- nvinfo : EIATTR_EXIT_INSTR_OFFSETS
	.align		4
        /*0084*/ 	.byte	0x04, 0x1c
        /*0086*/ 	.short	(.L_1163 - .L_1162)


	//   ....[0]....
.L_1162:
        /*0088*/ 	.word	0x00005e00


	//   ....[1]....
        /*008c*/ 	.word	0x00005f30


	//   ....[2]....
        /*0090*/ 	.word	0x00006520


	//   ....[3]....
        /*0094*/ 	.word	0x00006b20


	//----- nvinfo : EIATTR_MAX_THREADS
	.align		4
.L_1163:
        /*0098*/ 	.byte	0x04, 0x05
        /*009a*/ 	.short	(.L_1165 - .L_1164)
.L_1164:
        /*009c*/ 	.word	0x00000280
        /*00a0*/ 	.word	0x00000001
        /*00a4*/ 	.word	0x00000001


	//----- nvinfo : EIATTR_CRS_STACK_SIZE
	.align		4
.L_1165:
        /*00a8*/ 	.byte	0x04, 0x1e
        /*00aa*/ 	.short	(.L_1167 - .L_1166)
.L_1166:
        /*00ac*/ 	.word	0x00000000


	//----- nvinfo : EIATTR_CBANK_PARAM_SIZE
	.align		4
.L_1167:
        /*00b0*/ 	.byte	0x03, 0x19
        /*00b2*/ 	.short	0x00b8


	//----- nvinfo : EIATTR_PARAM_CBANK
	.align		4
        /*00b4*/ 	.byte	0x04, 0x0a
        /*00b6*/ 	.short	(.L_1169 - .L_1168)
	.align		4
.L_1168:
        /*00b8*/ 	.word	index@(.nv.constant0._Z35group_norm_nhwc_bwd_one_pass_kernelI11Fp32IOFp16WLi256ELi40ELi640EEv26Group_norm_nhwc_bwd_params)
        /*00bc*/ 	.short	0x0380
        /*00be*/ 	.short	0x00b8


	//----- nvinfo : EIATTR_SW_WAR
	.align		4
.L_1169:
        /*00c0*/ 	.byte	0x04, 0x36
        /*00c2*/ 	.short	(.L_1171 - .L_1170)
.L_1170:
        /*00c4*/ 	.word	0x00000008
.L_1171:


//--------------------- .nv.info._Z35group_norm_nhwc_bwd_one_pass_kernelI11Fp32IOFp16WLi512ELi40ELi640EEv26Group_norm_nhwc_bwd_params --------------------------
	.section	.nv.info._Z35group_norm_nhwc_bwd_one_pass_kernelI11Fp32IOFp16WLi512ELi40ELi640EEv26Group_norm_nhwc_bwd_params,"",@"SHT_CUDA_INFO"
	.sectionflags	@""
	.align	4


	//----- nvinfo : EIATTR_CUDA_API_VERSION
	.align		4
        /*0000*/ 	.byte	0x04, 0x37
        /*0002*/ 	.short	(.L_1173 - .L_1172)
.L_1172:
        /*0004*/ 	.word	0x00000082


	//----- nvinfo : EIATTR_KPARAM_INFO
	.align		4
.L_1173:
        /*0008*/ 	.byte	0x04, 0x17
        /*000a*/ 	.short	(.L_1175 - .L_1174)
.L_1174:
        /*000c*/ 	.word	0x00000000
        /*0010*/ 	.short	0x0000
        /*0012*/ 	.short	0x0000
        /*0014*/ 	.byte	0x00, 0xf0, 0xe1, 0x02


	//----- nvinfo : EIATTR_SPARSE_MMA_MASK
	.align		4
.L_1175:
        /*0018*/ 	.byte	0x03, 0x50
        /*001a*/ 	.short	0x0000


	//----- nvinfo : EIATTR_MAXREG_COUNT
	.align		4
        /*001c*/ 	.byte	0x03, 0x1b
        /*001e*/ 	.short	0x0060


	//----- nvinfo : EIATTR_NUM_BARRIERS
	.align		4
        /*0020*/ 	.byte	0x02, 0x4c
        /*0022*/ 	.byte	0x01
	.zero		1


	//----- nvinfo : EIATTR_MERCURY_ISA_VERSION
	.align		4
        /*0024*/ 	.byte	0x03, 0x5f
        /*0026*/ 	.short	0x0101


	//----- nvinfo : EIATTR_INT_WARP_WIDE_INSTR_OFFSETS
	.align		4
        /*0028*/ 	.byte	0x04, 0x31
        /*002a*/ 	.short	(.L_1177 - .L_1176)


	//   ....[0]....
.L_1176:
        /*002c*/ 	.word	0x00004dd0


	//----- nvinfo : EIATTR_COOP_GROUP_MASK_REGIDS
	.align		4
.L_1177:
        /*0030*/ 	.byte	0x04, 0x29
        /*0032*/ 	.short	(.L_1179 - .L_1178)


	//   ....[0]....
.L_1178:
        /*0034*/ 	.word	0xffffffff


	//   ....[1]....
        /*0038*/ 	.word	0xffffffff


	//   ....[2]....
        /*003c*/ 	.word	0xffffffff


	//   ....[3]....
        /*0040*/ 	.word	0xffffffff


	//   ....[4]....
        /*0044*/ 	.word	0xffffffff


	//   ....[5]....
        /*0048*/ 	.word	0xffffffff


	//   ....[6]....
        /*004c*/ 	.word	0xffffffff


	//   ....[7]....
        /*0050*/ 	.word	0xffffffff


	//   ....[8]....
        /*0054*/ 	.word	0xffffffff


	//   ....[9]....
        /*0058*/ 	.word	0xffffffff


	//----- nvinfo : EIATTR_COOP_GROUP_INSTR_OFFSETS
	.align		4
.L_1179:
        /*005c*/ 	.byte	0x04, 0x28
        /*005e*/ 	.short	(.L_1181 - .L_1180)


	//   ....[0]....
.L_1180:
        /*0060*/ 	.word	0x00004b80


	//   ....[1]....
        /*0064*/ 	.word	0x00004ba0


	//   ....[2]....
        /*0068*/ 	.word	0x00004c60


	//   ....[3]....
        /*006c*/ 	.word	0x00004c70


	//   ....[4]....
        /*0070*/ 	.word	0x00004ca0


	//   ....[5]....
        /*0074*/ 	.word	0x00004cc0


	//   ....[6]....
        /*0078*/ 	.word	0x00004cf0


	//   ....[7]....
        /*007c*/ 	.word	0x00004d10


	//   ....[8]....
        /*0080*/ 	.word	0x00004d60


	//   ....[9]....
        /*0084*/ 	.word	0x00004d70


	//----- nvinfo : EIATTR_VRC_CTA_INIT_COUNT
	.align		4
.L_1181:
        /*0088*/ 	.byte	0x02, 0x4a
	.zero		1
	.zero		1


	//----- nvinfo : EIATTR_EXIT_INSTR_OFFSETS
	.align		4
        /*008c*/ 	.byte	0x04, 0x1c
        /*008e*/ 	.short	(.L_1183 - .L_1182)


	//   ....[0]....
.L_1182:
        /*0090*/ 	.word	0x0000a460


	//   ....[1]....
        /*0094*/ 	.word	0x0000a590


	//   ....[2]....
        /*0098*/ 	.word	0x0000aba0


	//   ....[3]....
        /*009c*/ 	.word	0x0000b1a0


	//----- nvinfo : EIATTR_MAX_THREADS
	.align		4
.L_1183:
        /*00a0*/ 	.byte	0x04, 0x05
        /*00a2*/ 	.short	(.L_1185 - .L_1184)
.L_1184:
        /*00a4*/ 	.word	0x00000280
        /*00a8*/ 	.word	0x00000001
        /*00ac*/ 	.word	0x00000001


	//----- nvinfo : EIATTR_CRS_STACK_SIZE
	.align		4
.L_1185:
        /*00b0*/ 	.byte	0x04, 0x1e
        /*00b2*/ 	.short	(.L_1187 - .L_1186)
.L_1186:
        /*00b4*/ 	.word	0x00000000


	//----- nvinfo : EIATTR_CBANK_PARAM_SIZE
	.align		4
.L_1187:
        /*00b8*/ 	.byte	0x03, 0x19
        /*00ba*/ 	.short	0x00b8


	//----- nvinfo : EIATTR_PARAM_CBANK
	.align		4
        /*00bc*/ 	.byte	0x04, 0x0a
        /*00be*/ 	.short	(.L_1189 - .L_1188)
	.align		4
.L_1188:
        /*00c0*/ 	.word	index@(.nv.constant0._Z35group_norm_nhwc_bwd_one_pass_kernelI11Fp32IOFp16WLi512ELi40ELi640EEv26Group_norm_nhwc_bwd_params)
        /*00c4*/ 	.short	0x0380
        /*00c6*/ 	.short	0x00b8


	//----- nvinfo : EIATTR_SW_WAR
	.align		4
.L_1189:
        /*00c8*/ 	.byte	0x04, 0x36
        /*00ca*/ 	.short	(.L_1191 - .L_1190)
.L_1190:
        /*00cc*/ 	.word	0x00000008
.L_1191:


//--------------------- .nv.info._Z35group_norm_nhwc_fwd_one_pass_kernelI11Bf16IOFp32WLi64ELi40ELi640EEv26Group_norm_nhwc_fwd_params --------------------------
	.section	.nv.info._Z35group_norm_nhwc_fwd_one_pass_kernelI11Bf16IOFp32WLi64ELi40ELi640EEv26Group_norm_nhwc_fwd_params,"",@"SHT_CUDA_INFO"
	.sectionflags	@""
	.align	4


	//----- nvinfo : EIATTR_CUDA_API_VERSION
	.align		4
        /*0000*/ 	.byte	0x04, 0x37
        /*0002*/ 	.short	(.L_1193 - .L_1192)
.L_1192:
        /*0004*/ 	.word	0x00000082


	//----- nvinfo : EIATTR_KPARAM_INFO
	.align		4
.L_1193:
        /*0008*/ 	.byte	0x04, 0x17
        /*000a*/ 	.short	(.L_1195 - .L_1194)
.L_1194:
        /*000c*/ 	.word	0x00000000
        /*0010*/ 	.short	0x0000
        /*0012*/ 	.short	0x0000
        /*0014*/ 	.byte	0x00, 0xf0, 0x81, 0x02


	//----- nvinfo : EIATTR_SPARSE_MMA_MASK
	.align		4
.L_1195:
        /*0018*/ 	.byte	0x03, 0x50
        /*001a*/ 	.short	0x0000


	//----- nvinfo : EIATTR_MAXREG_COUNT
	.align		4
        /*001c*/ 	.byte	0x03, 0x1b
        /*001e*/ 	.short	0x0060


	//----- nvinfo : EIATTR_NUM_BARRIERS
	.align		4
        /*0020*/ 	.byte	0x02, 0x4c
        /*0022*/ 	.byte	0x01
	.zero		1


	//----- nvinfo : EIATTR_MERCURY_ISA_VERSION
	.align		4
        /*0024*/ 	.byte	0x03, 0x5f
        /*0026*/ 	.short	0x0101


	//----- nvinfo : EIATTR_INT_WARP_WIDE_INSTR_OFFSETS
	.align		4
        /*0028*/ 	.byte	0x04, 0x31
        /*002a*/ 	.short	(.L_1197 - .L_1196)


	//   ....[0]....
.L_1196:
        /*002c*/ 	.word	0x000010b0


	//   ....[1]....
        /*0030*/ 	.word	0x000010e0


	//   ....[2]....
        /*0034*/ 	.word	0x000011a0


	//   ....[3]....
        /*0038*/ 	.word	0x00001220


	//   ....[4]....
        /*003c*/ 	.word	0x00001280


	//   ....[5]....
        /*0040*/ 	.word	0x00001360


	//   ....[6]....
        /*0044*/ 	.word	0x000013d0


	//   ....[7]....
        /*0048*/ 	.word	0x00001420


	//   ....[8]....
        /*004c*/ 	.word	0x00001720


	//   ....[9]....
        /*0050*/ 	.word	0x00001750


	//   ....[10]....
        /*0054*/ 	.word	0x00001770


	//   ....[11]....
        /*0058*/ 	.word	0x00001790


	//   ....[12]....
        /*005c*/ 	.word	0x000019f0


	//   ....[13]....
        /*0060*/ 	.word	0x00001a10


	//----- nvinfo : EIATTR_COOP_GROUP_MASK_REGIDS
	.align		4
.L_1197:
        /*0064*/ 	.byte	0x04, 0x29
        /*0066*/ 	.short	(.L_1199 - .L_1198)


	//   ....[0]....
.L_1198:
        /*0068*/ 	.word	0xffffffff


	//   ....[1]....
        /*006c*/ 	.word	0xffffffff


	//   ....[2]....
        /*0070*/ 	.word	0xffffffff


	//   ....[3]....
        /*0074*/ 	.word	0xffffffff


	//   ....[4]....
        /*0078*/ 	.word	0xffffffff


	//   ....[5]....
        /*007c*/ 	.word	0xffffffff


	//   ....[6]....
        /*0080*/ 	.word	0xffffffff


	//   ....[7]....
        /*0084*/ 	.word	0xffffffff


	//   ....[8]....
        /*0088*/ 	.word	0xffffffff


	//   ....[9]....
        /*008c*/ 	.word	0xffffffff


	//----- nvinfo : EIATTR_COOP_GROUP_INSTR_OFFSETS
	.align		4
.L_1199:
        /*0090*/ 	.byte	0x04, 0x28
        /*0092*/ 	.short	(.L_1201 - .L_1200)


	//   ....[0]....
.L_1200:
        /*0094*/ 	.word	0x00000780


	//   ....[1]....
        /*0098*/ 	.word	0x00000790


	//   ....[2]....
        /*009c*/ 	.word	0x000007c0


	//   ....[3]....
        /*00a0*/ 	.word	0x000007e0


	//   ....[4]....
        /*00a4*/ 	.word	0x00000810


	//   ....[5]....
        /*00a8*/ 	.word	0x00000830


	//   ....[6]....
        /*00ac*/ 	.word	0x00000860


	//   ....[7]....
        /*00b0*/ 	.word	0x00000880


	//   ....[8]....
        /*00b4*/ 	.word	0x000008d0


	//   ....[9]....
        /*00b8*/ 	.word	0x000008e0


	//----- nvinfo : EIATTR_VRC_CTA_INIT_COUNT
	.align		4
.L_1201:
        /*00bc*/ 	.byte	0x02, 0x4a
	.zero		1
	.zero		1


	//----- nvinfo : EIATTR_EXIT_INSTR_OFFSETS
	.align		4
        /*00c0*/ 	.byte	0x04, 0x1c
        /*00c2*/ 	.short	(.L_1203 - .L_1202)


	//   ....[0]....
.L_1202:
        /*00c4*/ 	.word	0x00000070


	//   ....[1]....
        /*00c8*/ 	.word	0x00002570


	//----- nvinfo : EIATTR_MAX_THREADS
	.align		4
.L_1203:
        /*00cc*/ 	.byte	0x04, 0x05
        /*00ce*/ 	.short	(.L_1205 - .L_1204)
.L_1204:
        /*00d0*/ 	.word	0x00000280
        /*00d4*/ 	.word	0x00000001
        /*00d8*/ 	.word	0x00000001


	//----- nvinfo : EIATTR_CRS_STACK_SIZE
	.align		4
.L_1205:
        /*00dc*/ 	.byte	0x04, 0x1e
        /*00de*/ 	.short	(.L_1207 - .L_1206)
.L_1206:
        /*00e0*/ 	.word	0x00000000


	//----- nvinfo : EIATTR_CBANK_PARAM_SIZE
	.align		4
.L_1207:
        /*00e4*/ 	.byte	0x03, 0x19
        /*00e6*/ 	.short	0x00a0


	//----- nvinfo : EIATTR_PARAM_CBANK
	.align		4
        /*00e8*/ 	.byte	0x04, 0x0a
        /*00ea*/ 	.short	(.L_1209 - .L_1208)
	.align		4
.L_1208:
        /*00ec*/ 	.word	index@(.nv.constant0._Z35group_norm_nhwc_fwd_one_pass_kernelI11Bf16IOFp32WLi64ELi40ELi640EEv26Group_norm_nhwc_fwd_params)
        /*00f0*/ 	.short	0x0380
        /*00f2*/ 	.short	0x00a0


	//----- nvinfo : EIATTR_SW_WAR
	.align		4
.L_1209:
        /*00f4*/ 	.byte	0x04, 0x36
        /*00f6*/ 	.short	(.L_1211 - .L_1210)
.L_1210:
        /*00f8*/ 	.word	0x00000008
.L_1211:


//--------------------- .nv.info._Z35group_norm_nhwc_fwd_one_pass_kernelI11Bf16IOFp32WLi128ELi40ELi640EEv26Group_norm_nhwc_fwd_params --------------------------
	.section	.nv.info._Z35group_norm_nhwc_fwd_one_pass_kernelI11Bf16IOFp32WLi128ELi40ELi640EEv26Group_norm_nhwc_fwd_params,"",@"SHT_CUDA_INFO"
	.sectionflags	@""
	.align	4


	//----- nvinfo : EIATTR_CUDA_API_VERSION
	.align		4
        /*0000*/ 	.byte	0x04, 0x37
        /*0002*/ 	.short	(.L_1213 - .L_1212)
.L_1212:
        /*0004*/ 	.word	0x00000082


	//----- nvinfo : EIATTR_KPARAM_INFO
	.align		4
.L_1213:
        /*0008*/ 	.byte	0x04, 0x17
        /*000a*/ 	.short	(.L_1215 - .L_1214)
.L_1214:
        /*000c*/ 	.word	0x00000000
        /*0010*/ 	.short	0x0000
        /*0012*/ 	.short	0x0000
        /*0014*/ 	.byte	0x00, 0xf0, 0x81, 0x02


	//----- nvinfo : EIATTR_SPARSE_MMA_MASK
	.align		4
.L_1215:
        /*0018*/ 	.byte	0x03, 0x50
        /*001a*/ 	.short	0x0000


	//----- nvinfo : EIATTR_MAXREG_COUNT
	.align		4
        /*001c*/ 	.byte	0x03, 0x1b
        /*001e*/ 	.short	0x0060


	//----- nvinfo : EIATTR_NUM_BARRIERS
	.align		4
        /*0020*/ 	.byte	0x02, 0x4c
        /*0022*/ 	.byte	0x01
	.zero		1


	//----- nvinfo : EIATTR_MERCURY_ISA_VERSION
	.align		4
        /*0024*/ 	.byte	0x03, 0x5f
        /*0026*/ 	.short	0x0101


	//----- nvinfo : EIATTR_INT_WARP_WIDE_INSTR_OFFSETS
	.align		4
        /*0028*/ 	.byte	0x04, 0x31
        /*002a*/ 	.short	(.L_1217 - .L_1216)


	//   ....[0]....
.L_1216:
        /*002c*/ 	.word	0x00001470


	//   ....[1]....
        /*0030*/ 	.word	0x00001490


	//   ....[2]....
        /*0034*/ 	.word	0x00001570


	//   ....[3]....
        /*0038*/ 	.word	0x000015c0


	//   ....[4]....
        /*003c*/ 	.word	0x000016a0


	//   ....[5]....
        /*0040*/ 	.word	0x00001720


	//   ....[6]....
        /*0044*/ 	.word	0x000017f0


	//   ....[7]....
        /*0048*/ 	.word	0x00001810


	//   ....[8]....
        /*004c*/ 	.word	0x00001a60


	//   ....[9]....
        /*0050*/ 	.word	0x00001b50


	//   ....[10]....
        /*0054*/ 	.word	0x00001b70


	//   ....[11]....
        /*0058*/ 	.word	0x00001ba0


	//   ....[12]....
        /*005c*/ 	.word	0x00001db0


	//   ....[13]....
        /*0060*/ 	.word	0x00001dd0


	//----- nvinfo : EIATTR_COOP_GROUP_MASK_REGIDS
	.align		4
.L_1217:
        /*0064*/ 	.byte	0x04, 0x29
        /*0066*/ 	.short	(.L_1219 - .L_1218)


	//   ....[0]....
.L_1218:
        /*0068*/ 	.word	0xffffffff


	//   ....[1]....
        /*006c*/ 	.word	0xffffffff


	//   ....[2]....
        /*0070*/ 	.word	0xffffffff


	//   ....[3]....
        /*0074*/ 	.word	0xffffffff


	//   ....[4]....
        /*0078*/ 	.word	0xffffffff


	//   ....[5]....
        /*007c*/ 	.word	0xffffffff


	//   ....[6]....
        /*0080*/ 	.word	0xffffffff


	//   ....[7]....
        /*0084*/ 	.word	0xffffffff


	//   ....[8]....
        /*0088*/ 	.word	0xffffffff


	//   ....[9]....
        /*008c*/ 	.word	0xffffffff


	//----- nvinfo : EIATTR_COOP_GROUP_INSTR_OFFSETS
	.align		4
.L_1219:
        /*0090*/ 	.byte	0x04, 0x28
        /*0092*/ 	.short	(.L_1221 - .L_1220)


	//   ....[0]....
.L_1220:
        /*0094*/ 	.word	0x00000b80


	//   ....[1]....
        /*0098*/ 	.word	0x00000b90


	//   ....[2]....
        /*009c*/ 	.word	0x00000bc0


	//   ....[3]....
        /*00a0*/ 	.word	0x00000be0


	//   ....[4]....
        /*00a4*/ 	.word	0x00000c10


	//   ....[5]....
        /*00a8*/ 	.word	0x00000c30


	//   ....[6]....
        /*00ac*/ 	.word	0x00000c60


	//   ....[7]....
        /*00b0*/ 	.word	0x00000c80


	//   ....[8]....
        /*00b4*/ 	.word	0x00000cd0


	//   ....[9]....
        /*00b8*/ 	.word	0x00000ce0


	//----- nvinfo : EIATTR_VRC_CTA_INIT_COUNT
	.align		4
.L_1221:
        /*00bc*/ 	.byte	0x02, 0x4a
	.zero		1
	.zero		1


	//----- nvinfo : EIATTR_EXIT_INSTR_OFFSETS
	.align		4
        /*00c0*/ 	.byte	0x04, 0x1c
        /*00c2*/ 	.short	(.L_1223 - .L_1222)


	//   ....[0]....
.L_1222:
        /*00c4*/ 	.word	0x00000070


	//   ....[1]....
        /*00c8*/ 	.word	0x000030b0


	//----- nvinfo : EIATTR_MAX_THREADS
	.align		4
.L_1223:
        /*00cc*/ 	.byte	0x04, 0x05
        /*00ce*/ 	.short	(.L_1225 - .L_1224)
.L_1224:
        /*00d0*/ 	.word	0x00000280
        /*00d4*/ 	.word	0x00000001
        /*00d8*/ 	.word	0x00000001


	//----- nvinfo : EIATTR_CRS_STACK_SIZE
	.align		4
.L_1225:
        /*00dc*/ 	.byte	0x04, 0x1e
        /*00de*/ 	.short	(.L_1227 - .L_1226)
.L_1226:
        /*00e0*/ 	.word	0x00000000


	//----- nvinfo : EIATTR_CBANK_PARAM_SIZE
	.align		4
.L_1227:
        /*00e4*/ 	.byte	0x03, 0x19
        /*00e6*/ 	.short	0x00a0


	//----- nvinfo : EIATTR_PARAM_CBANK
	.align		4
        /*00e8*/ 	.byte	0x04, 0x0a
        /*00ea*/ 	.short	(.L_1229 - .L_1228)
	.align		4
.L_1228:
        /*00ec*/ 	.word	index@(.nv.constant0._Z35group_norm_nhwc_fwd_one_pass_kernelI11Bf16IOFp32WLi128ELi40ELi640EEv26Group_norm_nhwc_fwd_params)
        /*00f0*/ 	.short	0x0380
        /*00f2*/ 	.short	0x00a0


	//----- nvinfo : EIATTR_SW_WAR
	.align		4
.L_1229:
        /*00f4*/ 	.byte	0x04, 0x36
        /*00f6*/ 	.short	(.L_1231 - .L_1230)
.L_1230:
        /*00f8*/ 	.word	0x00000008
.L_1231:


//--------------------- .nv.info._Z35group_norm_nhwc_fwd_one_pass_kernelI11Bf16IOFp32WLi256ELi40ELi640EEv26Group_norm_nhwc_fwd_params --------------------------
	.section	.nv.info._Z35group_norm_nhwc_fwd_one_pass_kernelI11Bf16IOFp32WLi256ELi40ELi640EEv26Group_norm_nhwc_fwd_params,"",@"SHT_CUDA_INFO"
	.sectionflags	@""
	.align	4


	//----- nvinfo : EIATTR_CUDA_API_VERSION
	.align		4
        /*0000*/ 	.byte	0x04, 0x37
        /*0002*/ 	.short	(.L_1233 - .L_1232)
.L_1232:
        /*0004*/ 	.word	0x00000082


	//----- nvinfo : EIATTR_KPARAM_INFO
	.align		4
.L_1233:
        /*0008*/ 	.byte	0x04, 0x17
        /*000a*/ 	.short	(.L_1235 - .L_1234)
.L_1234:
        /*000c*/ 	.word	0x00000000
        /*0010*/ 	.short	0x0000
        /*0012*/ 	.short	0x0000
        /*0014*/ 	.byte	0x00, 0xf0, 0x81, 0x02


	//----- nvinfo : EIATTR_SPARSE_MMA_MASK
	.align		4
.L_1235:
        /*0018*/ 	.byte	0x03, 0x50
        /*001a*/ 	.short	0x0000


	//----- nvinfo : EIATTR_MAXREG_COUNT
	.align		4
        /*001c*/ 	.byte	0x03, 0x1b
        /*001e*/ 	.short	0x0060


	//----- nvinfo : EIATTR_NUM_BARRIERS
	.align		4
        /*0020*/ 	.byte	0x02, 0x4c
        /*0022*/ 	.byte	0x01
	.zero		1


	//----- nvinfo : EIATTR_MERCURY_ISA_VERSION
	.align		4
        /*0024*/ 	.byte	0x03, 0x5f
        /*0026*/ 	.short	0x0101


	//----- nvinfo : EIATTR_INT_WARP_WIDE_INSTR_OFFSETS
	.align		4
        /*0028*/ 	.byte	0x04, 0x31
        /*002a*/ 	.short	(.L_1237 - .L_1236)


	//   ....[0]....
.L_1236:
        /*002c*/ 	.word	0x00001ac0


	//   ....[1]....
        /*0030*/ 	.word	0x00001b00


	//   ....[2]....
        /*0034*/ 	.word	0x00001b80


	//   ....[3]....
        /*0038*/ 	.word	0x00001b90


	//   ....[4]....
        /*003c*/ 	.word	0x00001d40


	//   ....[5]....
        /*0040*/ 	.word	0x00001d90


	//   ....[6]....
        /*0044*/ 	.word	0x00001db0


	//   ....[7]....
        /*0048*/ 	.word	0x00001de0


	//   ....[8]....
        /*004c*/ 	.word	0x00002100


	//   ....[9]....
        /*0050*/ 	.word	0x00002130


	//   ....[10]....
        /*0054*/ 	.word	0x00002150


	//   ....[11]....
        /*0058*/ 	.word	0x00002190


	//   ....[12]....
        /*005c*/ 	.word	0x000023d0


	//   ....[13]....
        /*0060*/ 	.word	0x000023f0


	//----- nvinfo : EIATTR_COOP_GROUP_MASK_REGIDS
	.align		4
.L_1237:
        /*0064*/ 	.byte	0x04, 0x29
        /*0066*/ 	.short	(.L_1239 - .L_1238)


	//   ....[0]....
.L_1238:
        /*0068*/ 	.word	0xffffffff


	//   ....[1]....
        /*006c*/ 	.word	0xffffffff


	//   ....[2]....
        /*0070*/ 	.word	0xffffffff


	//   ....[3]....
        /*0074*/ 	.word	0xffffffff


	//   ....[4]....
        /*0078*/ 	.word	0xffffffff


	//   ....[5]....
        /*007c*/ 	.word	0xffffffff


	//   ....[6]....
        /*0080*/ 	.word	0xffffffff


	//   ....[7]....
        /*0084*/ 	.word	0xffffffff


	//   ....[8]....
        /*0088*/ 	.word	0xffffffff


	//   ....[9]....
        /*008c*/ 	.word	0xffffffff


	//----- nvinfo : EIATTR_COOP_GROUP_INSTR_OFFSETS
	.align		4
.L_1239:
        /*0090*/ 	.byte	0x04, 0x28
        /*0092*/ 	.short	(.L_1241 - .L_1240)


	//   ....[0]....
.L_1240:
        /*0094*/ 	.word	0x00001110


	//   ....[1]....
        /*0098*/ 	.word	0x00001120


	//   ....[2]....
        /*009c*/ 	.word	0x00001150


	//   ....[3]....
        /*00a0*/ 	.word	0x00001160


	//   ....[4]....
        /*00a4*/ 	.word	0x000011a0


	//   ....[5]....
        /*00a8*/ 	.word	0x000011b0


	//   ....[6]....
        /*00ac*/ 	.word	0x000011f0


	//   ....[7]....
        /*00b0*/ 	.word	0x00001200


	//   ....[8]....
        /*00b4*/ 	.word	0x00001290


	//   ....[9]....
        /*00b8*/ 	.word	0x000012a0


	//----- nvinfo : EIATTR_VRC_CTA_INIT_COUNT
	.align		4
.L_1241:
        /*00bc*/ 	.byte	0x02, 0x4a
	.zero		1
	.zero		1


	//----- nvinfo : EIATTR_EXIT_INSTR_OFFSETS
	.align		4
        /*00c0*/ 	.byte	0x04, 0x1c
        /*00c2*/ 	.short	(.L_1243 - .L_1242)


	//   ....[0]....
.L_1242:
        /*00c4*/ 	.word	0x00000070


	//   ....[1]....
        /*00c8*/ 	.word	0x00004540


	//----- nvinfo : EIATTR_MAX_THREADS
	.align		4
.L_1243:
        /*00cc*/ 	.byte	0x04, 0x05
        /*00ce*/ 	.short	(.L_1245 - .L_1244)
.L_1244:
        /*00d0*/ 	.word	0x00000280
        /*00d4*/ 	.word	0x00000001
        /*00d8*/ 	.word	0x00000001


	//----- nvinfo : EIATTR_CRS_STACK_SIZE
	.align		4
.L_1245:
        /*00dc*/ 	.byte	0x04, 0x1e
        /*00de*/ 	.short	(.L_1247 - .L_1246)
.L_1246:
        /*00e0*/ 	.word	0x00000000


	//----- nvinfo : EIATTR_CBANK_PARAM_SIZE
	.align		4
.L_1247:
        /*00e4*/ 	.byte	0x03, 0x19
        /*00e6*/ 	.short	0x00a0


	//----- nvinfo : EIATTR_PARAM_CBANK
	.align		4
        /*00e8*/ 	.byte	0x04, 0x0a
        /*00ea*/ 	.short	(.L_1249 - .L_1248)
	.align		4
.L_1248:
        /*00ec*/ 	.word	index@(.nv.constant0._Z35group_norm_nhwc_fwd_one_pass_kernelI11Bf16IOFp32WLi256ELi40ELi640EEv26Group_norm_nhwc_fwd_params)
        /*00f0*/ 	.short	0x0380
        /*00f2*/ 	.short	0x00a0


	//----- nvinfo : EIATTR_SW_WAR
	.align		4
.L_1249:
        /*00f4*/ 	.byte	0x04, 0x36
        /*00f6*/ 	.short	(.L_1251 - .L_1250)
.L_1250:
        /*00f8*/ 	.word	0x00000008
.L_1251:


//--------------------- .nv.info._Z35group_norm_nhwc_fwd_one_pass_kernelI11Bf16IOFp32WLi512ELi40ELi640EEv26Group_norm_nhwc_fwd_params --------------------------
	.section	.nv.info._Z35group_norm_nhwc_fwd_one_pass_kernelI11Bf16IOFp32WLi512ELi40ELi640EEv26Group_norm_nhwc_fwd_params,"",@"SHT_CUDA_INFO"
	.sectionflags	@""
	.align	4


	//----- nvinfo : EIATTR_CUDA_API_VERSION
	.align		4
        /*0000*/ 	.byte	0x04, 0x37
        /*0002*/ 	.short	(.L_1253 - .L_1252)
.L_1252:
        /*0004*/ 	.word	0x00000082


	//----- nvinfo : EIATTR_KPARAM_INFO
	.align		4
.L_1253:
        /*0008*/ 	.byte	0x04, 0x17
        /*000a*/ 	.short	(.L_1255 - .L_1254)
.L_1254:
        /*000c*/ 	.word	0x00000000
        /*0010*/ 	.short	0x0000
        /*0012*/ 	.short	0x0000
        /*0014*/ 	.byte	0x00, 0xf0, 0x81, 0x02


	//----- nvinfo : EIATTR_SPARSE_MMA_MASK
	.align		4
.L_1255:
        /*0018*/ 	.byte	0x03, 0x50
        /*001a*/ 	.short	0x0000


	//----- nvinfo : EIATTR_MAXREG_COUNT
	.align		4
        /*001c*/ 	.byte	0x03, 0x1b
        /*001e*/ 	.short	0x0060


	//----- nvinfo : EIATTR_NUM_BARRIERS
	.align		4
        /*0020*/ 	.byte	0x02, 0x4c
        /*0022*/ 	.byte	0x01
	.zero		1


	//----- nvinfo : EIATTR_MERCURY_ISA_VERSION
	.align		4
        /*0024*/ 	.byte	0x03, 0x5f
        /*0026*/ 	.short	0x0101


	//----- nvinfo : EIATTR_COOP_GROUP_MASK_REGIDS
	.align		4
        /*0028*/ 	.byte	0x04, 0x29
        /*002a*/ 	.short	(.L_1257 - .L_1256)


	//   ....[0]....
.L_1256:
        /*002c*/ 	.word	0xffffffff


	//   ....[1]....
        /*0030*/ 	.word	0xffffffff


	//   ....[2]....
        /*0034*/ 	.word	0xffffffff


	//   ....[3]....
        /*0038*/ 	.word	0xffffffff


	//   ....[4]....
        /*003c*/ 	.word	0xffffffff


	//   ....[5]....
        /*0040*/ 	.word	0xffffffff


	//   ....[6]....
        /*0044*/ 	.word	0xffffffff


	//   ....[7]....
        /*0048*/ 	.word	0xffffffff


	//   ....[8]....
        /*004c*/ 	.word	0xffffffff


	//   ....[9]....
        /*0050*/ 	.word	0xffffffff


	//----- nvinfo : EIATTR_COOP_GROUP_INSTR_OFFSETS
	.align		4
.L_1257:
        /*0054*/ 	.byte	0x04, 0x28
        /*0056*/ 	.short	(.L_1259 - .L_1258)


	//   ....[0]....
.L_1258:
        /*0058*/ 	.word	0x00001c10


	//   ....[1]....
        /*005c*/ 	.word	0x00001c20


	//   ....[2]....
        /*0060*/ 	.word	0x00001c60


	//   ....[3]....
        /*0064*/ 	.word	0x00001c70


	//   ....[4]....
        /*0068*/ 	.word	0x00001cb0


	//   ....[5]....
        /*006c*/ 	.word	0x00001cc0


	//   ....[6]....
        /*0070*/ 	.word	0x00001d00


	//   ....[7]....
        /*0074*/ 	.word	0x00001d10


	//   ....[8]....
        /*0078*/ 	.word	0x00001da0


	//   ....[9]....
        /*007c*/ 	.word	0x00001db0


	//----- nvinfo : EIATTR_VRC_CTA_INIT_COUNT
	.align		4
.L_1259:
        /*0080*/ 	.byte	0x02, 0x4a
	.zero		1
	.zero		1


	//----- nvinfo : EIATTR_EXIT_INSTR_OFFSETS
	.align		4
        /*0084*/ 	.byte	0x04, 0x1c
        /*0086*/ 	.short	(.L_1261 - .L_1260)


	//   ....[0]....
.L_1260:
        /*0088*/ 	.word	0x00000060


	//   ....[1]....
        /*008c*/ 	.word	0x000068e0


	//----- nvinfo : EIATTR_MAX_THREADS
	.align		4
.L_1261:
        /*0090*/ 	.byte	0x04, 0x05
        /*0092*/ 	.short	(.L_1263 - .L_1262)
.L_1262:
        /*0094*/ 	.word	0x00000280
        /*0098*/ 	.word	0x00000001
        /*009c*/ 	.word	0x00000001


	//----- nvinfo : EIATTR_CRS_STACK_SIZE
	.align		4
.L_1263:
        /*00a0*/ 	.byte	0x04, 0x1e
        /*00a2*/ 	.short	(.L_1265 - .L_1264)
.L_1264:
        /*00a4*/ 	.word	0x00000000


	//----- nvinfo : EIATTR_CBANK_PARAM_SIZE
	.align		4
.L_1265:
        /*00a8*/ 	.byte	0x03, 0x19
        /*00aa*/ 	.short	0x00a0


	//----- nvinfo : EIATTR_PARAM_CBANK
	.align		4
        /*00ac*/ 	.byte	0x04, 0x0a
        /*00ae*/ 	.short	(.L_1267 - .L_1266)
	.align		4
.L_1266:
        /*00b0*/ 	.word	index@(.nv.constant0._Z35group_norm_nhwc_fwd_one_pass_kernelI11Bf16IOFp32WLi512ELi40ELi640EEv26Group_norm_nhwc_fwd_params)
        /*00b4*/ 	.short	0x0380
        /*00b6*/ 	.short	0x00a0


	//----- nvinfo : EIATTR_SW_WAR
	.align		4
.L_1267:
        /*00b8*/ 	.byte	0x04, 0x36
        /*00ba*/ 	.short	(.L_1269 - .L_1268)
.L_1268:
        /*00bc*/ 	.word	0x00000008
.L_1269:


//--------------------- .nv.info._Z35group_norm_nhwc_fwd_one_pass_kernelI11Bf16IOBf16WLi64ELi40ELi640EEv26Group_norm_nhwc_fwd_params --------------------------
	.section	.nv.info._Z35group_norm_nhwc_fwd_one_pass_kernelI11Bf16IOBf16WLi64ELi40ELi640EEv26Group_norm_nhwc_fwd_params,"",@"SHT_CUDA_INFO"
	.sectionflags	@""
	.align	4


	//----- nvinfo : EIATTR_CUDA_API_VERSION
	.align		4
        /*0000*/ 	.byte	0x04, 0x37
        /*0002*/ 	.short	(.L_1271 - .L_1270)
.L_1270:
        /*0004*/ 	.word	0x00000082


	//----- nvinfo : EIATTR_KPARAM_INFO
	.align		4
.L_1271:
        /*0008*/ 	.byte	0x04, 0x17
        /*000a*/ 	.short	(.L_1273 - .L_1272)
.L_1272:
        /*000c*/ 	.word	0x00000000
        /*0010*/ 	.short	0x0000
        /*0012*/ 	.short	0x0000
        /*0014*/ 	.byte	0x00, 0xf0, 0x81, 0x02


	//----- nvinfo : EIATTR_SPARSE_MMA_MASK
	.align		4
.L_1273:
        /*0018*/ 	.byte	0x03, 0x50
        /*001a*/ 	.short	0x0000


	//----- nvinfo : EIATTR_MAXREG_COUNT
	.align		4
        /*001c*/ 	.byte	0x03, 0x1b
        /*001e*/ 	.short	0x0060


	//----- nvinfo : EIATTR_NUM_BARRIERS
	.align		4
        /*0020*/ 	.byte	0x02, 0x4c
        /*0022*/ 	.byte	0x01
	.zero		1


	//----- nvinfo : EIATTR_MERCURY_ISA_VERSION
	.align		4
        /*0024*/ 	.byte	0x03, 0x5f
        /*0026*/ 	.short	0x0101


	//----- nvinfo : EIATTR_INT_WARP_WIDE_INSTR_OFFSETS
	.align		4
        /*0028*/ 	.byte	0x04, 0x31
        /*002a*/ 	.short	(.L_1275 - .L_1274)


	//   ....[0]....
.L_1274:
        /*002c*/ 	.word	0x000010a0


	//   ....[1]....
        /*0030*/ 	.word	0x000010d0


	//   ....[2]....
        /*0034*/ 	.word	0x00001190


	//   ....[3]....
        /*0038*/ 	.word	0x00001200


	//   ....[4]....
        /*003c*/ 	.word	0x00001270


	//   ....[5]....
        /*0040*/ 	.word	0x00001350


	//   ....[6]....
        /*0044*/ 	.word	0x000013c0


	//   ....[7]....
        /*0048*/ 	.word	0x00001410


	//   ....[8]....
        /*004c*/ 	.word	0x00001710


	//   ....[9]....
        /*0050*/ 	.word	0x00001740


	//   ....[10]....
        /*0054*/ 	.word	0x00001760


	//   ....[11]....
        /*0058*/ 	.word	0x00001790


	//   ....[12]....
        /*005c*/ 	.word	0x000019e0


	//   ....[13]....
        /*0060*/ 	.word	0x00001a00


	//----- nvinfo : EIATTR_COOP_GROUP_MASK_REGIDS
	.align		4
.L_1275:
        /*0064*/ 	.byte	0x04, 0x29
        /*0066*/ 	.short	(.L_1277 - .L_1276)


	//   ....[0]....
.L_1276:
        /*0068*/ 	.word	0xffffffff


	//   ....[1]....
        /*006c*/ 	.word	0xffffffff


	//   ....[2]....
        /*0070*/ 	.word	0xffffffff


	//   ....[3]....
        /*0074*/ 	.word	0xffffffff


	//   ....[4]....
        /*0078*/ 	.word	0xffffffff


	//   ....[5]....
        /*007c*/ 	.word	0xffffffff


	//   ....[6]....
        /*0080*/ 	.word	0xffffffff


	//   ....[7]....
        /*0084*/ 	.word	0xffffffff


	//   ....[8]....
        /*0088*/ 	.word	0xffffffff


	//   ....[9]....
        /*008c*/ 	.word	0xffffffff


	//----- nvinfo : EIATTR_COOP_GROUP_INSTR_OFFSETS
	.align		4
.L_1277:
        /*0090*/ 	.byte	0x04, 0x28
        /*0092*/ 	.short	(.L_1279 - .L_1278)


	//   ....[0]....
.L_1278:
        /*0094*/ 	.word	0x00000770


	//   ....[1]....
        /*0098*/ 	.word	0x00000780


	//   ....[2]....
        /*009c*/ 	.word	0x000007b0


	//   ....[3]....
        /*00a0*/ 	.word	0x000007d0


	//   ....[4]....
        /*00a4*/ 	.word	0x00000800


	//   ....[5]....
        /*00a8*/ 	.word	0x00000820


	//   ....[6]....
        /*00ac*/ 	.word	0x00000850


	//   ....[7]....
        /*00b0*/ 	.word	0x00000870


	//   ....[8]....
        /*00b4*/ 	.word	0x000008c0


	//   ....[9]....
        /*00b8*/ 	.word	0x000008d0


	//----- nvinfo : EIATTR_VRC_CTA_INIT_COUNT
	.align		4
.L_1279:
        /*00bc*/ 	.byte	0x02, 0x4a
	.zero		1
	.zero		1


	//----- nvinfo : EIATTR_EXIT_INSTR_OFFSETS
	.align		4
        /*00c0*/ 	.byte	0x04, 0x1c
        /*00c2*/ 	.short	(.L_1281 - .L_1280)


	//   ....[0]....
.L_1280:
        /*00c4*/ 	.word	0x00000070


	//   ....[1]....
        /*00c8*/ 	.word	0x000025c0


	//----- nvinfo : EIATTR_MAX_THREADS
	.align		4
.L_1281:
        /*00cc*/ 	.byte	0x04, 0x05
        /*00ce*/ 	.short	(.L_1283 - .L_1282)
.L_1282:
        /*00d0*/ 	.word	0x00000280
        /*00d4*/ 	.word	0x00000001
        /*00d8*/ 	.word	0x00000001


	//----- nvinfo : EIATTR_CRS_STACK_SIZE
	.align		4
.L_1283:
        /*00dc*/ 	.byte	0x04, 0x1e
        /*00de*/ 	.short	(.L_1285 - .L_1284)
.L_1284:
        /*00e0*/ 	.word	0x00000000


	//----- nvinfo : EIATTR_CBANK_PARAM_SIZE
	.align		4
.L_1285:
        /*00e4*/ 	.byte	0x03, 0x19
        /*00e6*/ 	.short	0x00a0


	//----- nvinfo : EIATTR_PARAM_CBANK
	.align		4
        /*00e8*/ 	.byte	0x04, 0x0a
        /*00ea*/ 	.short	(.L_1287 - .L_1286)
	.align		4
.L_1286:
        /*00ec*/ 	.word	index@(.nv.constant0._Z35group_norm_nhwc_fwd_one_pass_kernelI11Bf16IOBf16WLi64ELi40ELi640EEv26Group_norm_nhwc_fwd_params)
        /*00f0*/ 	.short	0x0380
        /*00f2*/ 	.short	0x00a0


	//----- nvinfo : EIATTR_SW_WAR
	.align		4
.L_1287:
        /*00f4*/ 	.byte	0x04, 0x36
        /*00f6*/ 	.short	(.L_1289 - .L_1288)
.L_1288:
        /*00f8*/ 	.word	0x00000008
.L_1289:


//--------------------- .nv.info._Z35group_norm_nhwc_fwd_one_pass_kernelI11Bf16IOBf16WLi128ELi40ELi640EEv26Group_norm_nhwc_fwd_params --------------------------
	.section	.nv.info._Z35group_norm_nhwc_fwd_one_pass_kernelI11Bf16IOBf16WLi128ELi40ELi640EEv26Group_norm_nhwc_fwd_params,"",@"SHT_CUDA_INFO"
	.sectionflags	@""
	.align	4


	//----- nvinfo : EIATTR_CUDA_API_VERSION
	.align		4
        /*0000*/ 	.byte	0x04, 0x37
        /*0002*/ 	.short	(.L_1291 - .L_1290)
.L_1290:
        /*0004*/ 	.word	0x00000082


	//----- nvinfo : EIATTR_KPARAM_INFO
	.align		4
.L_1291:
        /*0008*/ 	.byte	0x04, 0x17
        /*000a*/ 	.short	(.L_1293 - .L_1292)
.L_1292:
        /*000c*/ 	.word	0x00000000
        /*0010*/ 	.short	0x0000
        /*0012*/ 	.short	0x0000
        /*0014*/ 	.byte	0x00, 0xf0, 0x81, 0x02


	//----- nvinfo : EIATTR_SPARSE_MMA_MASK
	.align		4
.L_1293:
        /*0018*/ 	.byte	0x03, 0x50
        /*001a*/ 	.short	0x0000


	//----- nvinfo : EIATTR_MAXREG_COUNT
	.align		4
        /*001c*/ 	.byte	0x03, 0x1b
        /*001e*/ 	.short	0x0060


	//----- nvinfo : EIATTR_NUM_BARRIERS
	.align		4
        /*0020*/ 	.byte	0x02, 0x4c
        /*0022*/ 	.byte	0x01
	.zero		1


	//----- nvinfo : EIATTR_MERCURY_ISA_VERSION
	.align		4
        /*0024*/ 	.byte	0x03, 0x5f
        /*0026*/ 	.short	0x0101


	//----- nvinfo : EIATTR_INT_WARP_WIDE_INSTR_OFFSETS
	.align		4
        /*0028*/ 	.byte	0x04, 0x31
        /*002a*/ 	.short	(.L_1295 - .L_1294)


	//   ....[0]....
.L_1294:
        /*002c*/ 	.word	0x00001450


	//   ....[1]....
        /*0030*/ 	.word	0x00001470


	//   ....[2]....
        /*0034*/ 	.word	0x00001550


	//   ....[3]....
        /*0038*/ 	.word	0x00001570


	//   ....[4]....
        /*003c*/ 	.word	0x00001680


	//   ....[5]....
        /*0040*/ 	.word	0x000016e0


	//   ....[6]....
        /*0044*/ 	.word	0x000017d0


	//   ....[7]....
        /*0048*/ 	.word	0x000017f0


	//   ....[8]....
        /*004c*/ 	.word	0x00001a40


	//   ....[9]....
        /*0050*/ 	.word	0x00001b30


	//   ....[10]....
        /*0054*/ 	.word	0x00001b50


	//   ....[11]....
        /*0058*/ 	.word	0x00001b70


	//   ....[12]....
        /*005c*/ 	.word	0x00001d90


	//   ....[13]....
        /*0060*/ 	.word	0x00001db0


	//----- nvinfo : EIATTR_COOP_GROUP_MASK_REGIDS
	.align		4
.L_1295:
        /*0064*/ 	.byte	0x04, 0x29
        /*0066*/ 	.short	(.L_1297 - .L_1296)


	//   ....[0]....
.L_1296:
        /*0068*/ 	.word	0xffffffff


	//   ....[1]....
        /*006c*/ 	.word	0xffffffff


	//   ....[2]....
        /*0070*/ 	.word	0xffffffff


	//   ....[3]....
        /*0074*/ 	.word	0xffffffff


	//   ....[4]....
        /*0078*/ 	.word	0xffffffff


	//   ....[5]....
        /*007c*/ 	.word	0xffffffff


	//   ....[6]....
        /*0080*/ 	.word	0xffffffff


	//   ....[7]....
        /*0084*/ 	.word	0xffffffff


	//   ....[8]....
        /*0088*/ 	.word	0xffffffff


	//   ....[9]....
        /*008c*/ 	.word	0xffffffff


	//----- nvinfo : EIATTR_COOP_GROUP_INSTR_OFFSETS
	.align		4
.L_1297:
        /*0090*/ 	.byte	0x04, 0x28
        /*0092*/ 	.short	(.L_1299 - .L_1298)


	//   ....[0]....
.L_1298:
        /*0094*/ 	.word	0x00000b60


	//   ....[1]....
        /*0098*/ 	.word	0x00000b70


	//   ....[2]....
        /*009c*/ 	.word	0x00000ba0


	//   ....[3]....
        /*00a0*/ 	.word	0x00000bb0


	//   ....[4]....
        /*00a4*/ 	.word	0x00000bf0


	//   ....[5]....
        /*00a8*/ 	.word	0x00000c00


	//   ....[6]....
        /*00ac*/ 	.word	0x00000c40


	//   ....[7]....
        /*00b0*/ 	.word	0x00000c50


	//   ....[8]....
        /*00b4*/ 	.word	0x00000cb0


	//   ....[9]....
        /*00b8*/ 	.word	0x00000cc0


	//----- nvinfo : EIATTR_VRC_CTA_INIT_COUNT
	.align		4
.L_1299:
        /*00bc*/ 	.byte	0x02, 0x4a
	.zero		1
	.zero		1


	//----- nvinfo : EIATTR_EXIT_INSTR_OFFSETS
	.align		4
        /*00c0*/ 	.byte	0x04, 0x1c
        /*00c2*/ 	.short	(.L_1301 - .L_1300)


	//   ....[0]....
.L_1300:
        /*00c4*/ 	.word	0x00000070


	//   ....[1]....
        /*00c8*/ 	.word	0x000030a0


	//----- nvinfo : EIATTR_MAX_THREADS
	.align		4
.L_1301:
        /*00cc*/ 	.byte	0x04, 0x05
        /*00ce*/ 	.short	(.L_1303 - .L_1302)
.L_1302:
        /*00d0*/ 	.word	0x00000280
        /*00d4*/ 	.word	0x00000001
        /*00d8*/ 	.word	0x00000001


	//----- nvinfo : EIATTR_CRS_STACK_SIZE
	.align		4
.L_1303:
        /*00dc*/ 	.byte	0x04, 0x1e
        /*00de*/ 	.short	(.L_1305 - .L_1304)
.L_1304:
        /*00e0*/ 	.word	0x00000000


	//----- nvinfo : EIATTR_CBANK_PARAM_SIZE
	.align		4
.L_1305:
        /*00e4*/ 	.byte	0x03, 0x19
        /*00e6*/ 	.short	0x00a0


	//----- nvinfo : EIATTR_PARAM_CBANK
	.align		4
        /*00e8*/ 	.byte	0x04, 0x0a
        /*00ea*/ 	.short	(.L_1307 - .L_1306)
	.align		4
.L_1306:
        /*00ec*/ 	.word	index@(.nv.constant0._Z35group_norm_nhwc_fwd_one_pass_kernelI11Bf16IOBf16WLi128ELi40ELi640EEv26Group_norm_nhwc_fwd_params)
        /*00f0*/ 	.short	0x0380
        /*00f2*/ 	.short	0x00a0


	//----- nvinfo : EIATTR_SW_WAR
	.align		4
.L_1307:
        /*00f4*/ 	.byte	0x04, 0x36
        /*00f6*/ 	.short	(.L_1309 - .L_1308)
.L_1308:
        /*00f8*/ 	.word	0x00000008
.L_1309:


//--------------------- .nv.info._Z35group_norm_nhwc_fwd_one_pass_kernelI11Bf16IOBf16WLi256ELi40ELi640EEv26Group_norm_nhwc_fwd_params --------------------------
	.section	.nv.info._Z35group_norm_nhwc_fwd_one_pass_kernelI11Bf16IOBf16WLi256ELi40ELi640EEv26Group_norm_nhwc_fwd_params,"",@"SHT_CUDA_INFO"
	.sectionflags	@""
	.align	4


	//----- nvinfo : EIATTR_CUDA_API_VERSION
	.align		4
        /*0000*/ 	.byte	0x04, 0x37
        /*0002*/ 	.short	(.L_1311 - .L_1310)
.L_1310:
        /*0004*/ 	.word	0x00000082


	//----- nvinfo : EIATTR_KPARAM_INFO
	.align		4
.L_1311:
        /*0008*/ 	.byte	0x04, 0x17
        /*000a*/ 	.short	(.L_1313 - .L_1312)
.L_1312:
        /*000c*/ 	.word	0x00000000
        /*0010*/ 	.short	0x0000
        /*0012*/ 	.short	0x0000
        /*0014*/ 	.byte	0x00, 0xf0, 0x81, 0x02


	//----- nvinfo : EIATTR_SPARSE_MMA_MASK
	.align		4
.L_1313:
        /*0018*/ 	.byte	0x03, 0x50
        /*001a*/ 	.short	0x0000


	//----- nvinfo : EIATTR_MAXREG_COUNT
	.align		4
        /*001c*/ 	.byte	0x03, 0x1b
        /*001e*/ 	.short	0x0060


	//----- nvinfo : EIATTR_NUM_BARRIERS
	.align		4
        /*0020*/ 	.byte	0x02, 0x4c
        /*0022*/ 	.byte	0x01
	.zero		1


	//----- nvinfo : EIATTR_MERCURY_ISA_VERSION
	.align		4
        /*0024*/ 	.byte	0x03, 0x5f
        /*0026*/ 	.short	0x0101


	//----- nvinfo : EIATTR_INT_WARP_WIDE_INSTR_OFFSETS
	.align		4
        /*0028*/ 	.byte	0x04, 0x31
        /*002a*/ 	.short	(.L_1315 - .L_1314)


	//   ....[0]....
.L_1314:
        /*002c*/ 	.word	0x00001ac0


	//   ....[1]....
        /*0030*/ 	.word	0x00001b00


	//   ....[2]....
        /*0034*/ 	.word	0x00001b80


	//   ....[3]....
        /*0038*/ 	.word	0x00001b90


	//   ....[4]....
        /*003c*/ 	.word	0x00001d30


	//   ....[5]....
        /*0040*/ 	.word	0x00001d90


	//   ....[6]....
        /*0044*/ 	.word	0x00001db0


	//   ....[7]....
        /*0048*/ 	.word	0x00001de0


	//   ....[8]....
        /*004c*/ 	.word	0x00002100


	//   ....[9]....
        /*0050*/ 	.word	0x00002130


	//   ....[10]....
        /*0054*/ 	.word	0x00002150


	//   ....[11]....
        /*0058*/ 	.word	0x00002180


	//   ....[12]....
        /*005c*/ 	.word	0x000023d0


	//   ....[13]....
        /*0060*/ 	.word	0x000023f0


	//----- nvinfo : EIATTR_COOP_GROUP_MASK_REGIDS
	.align		4
.L_1315:
        /*0064*/ 	.byte	0x04, 0x29
        /*0066*/ 	.short	(.L_1317 - .L_1316)


	//   ....[0]....
.L_1316:
        /*0068*/ 	.word	0xffffffff


	//   ....[1]....
        /*006c*/ 	.word	0xffffffff


	//   ....[2]....
        /*0070*/ 	.word	0xffffffff


	//   ....[3]....
        /*0074*/ 	.word	0xffffffff


	//   ....[4]....
        /*0078*/ 	.word	0xffffffff


	//   ....[5]....
        /*007c*/ 	.word	0xffffffff


	//   ....[6]....
        /*0080*/ 	.word	0xffffffff


	//   ....[7]....
        /*0084*/ 	.word	0xffffffff


	//   ....[8]....
        /*0088*/ 	.word	0xffffffff


	//   ....[9]....
        /*008c*/ 	.word	0xffffffff


	//----- nvinfo : EIATTR_COOP_GROUP_INSTR_OFFSETS
	.align		4
.L_1317:
        /*0090*/ 	.byte	0x04, 0x28
        /*0092*/ 	.short	(.L_1319 - .L_1318)


	//   ....[0]....
.L_1318:
        /*0094*/ 	.word	0x00001110


	//   ....[1]....
        /*0098*/ 	.word	0x00001120


	//   ....[2]....
        /*009c*/ 	.word	0x00001150


	//   ....[3]....
        /*00a0*/ 	.word	0x00001160


	//   ....[4]....
        /*00a4*/ 	.word	0x000011a0


	//   ....[5]....
        /*00a8*/ 	.word	0x000011b0


	//   ....[6]....
        /*00ac*/ 	.word	0x000011f0


	//   ....[7]....
        /*00b0*/ 	.word	0x00001200


	//   ....[8]....
        /*00b4*/ 	.word	0x00001290


	//   ....[9]....
        /*00b8*/ 	.word	0x000012a0


	//----- nvinfo : EIATTR_VRC_CTA_INIT_COUNT
	.align		4
.L_1319:
        /*00bc*/ 	.byte	0x02, 0x4a
	.zero		1
	.zero		1


	//----- nvinfo : EIATTR_EXIT_INSTR_OFFSETS
	.align		4
        /*00c0*/ 	.byte	0x04, 0x1c
        /*00c2*/ 	.short	(.L_1321 - .L_1320)


	//   ....[0]....
.L_1320:
        /*00c4*/ 	.word	0x00000070


	//   ....[1]....
        /*00c8*/ 	.word	0x000045a0


	//----- nvinfo : EIATTR_MAX_THREADS
	.align		4
.L_1321:
        /*00cc*/ 	.byte	0x04, 0x05
        /*00ce*/ 	.short	(.L_1323 - .L_1322)
.L_1322:
        /*00d0*/ 	.word	0x00000280
        /*00d4*/ 	.word	0x00000001
        /*00d8*/ 	.word	0x00000001


	//----- nvinfo : EIATTR_CRS_STACK_SIZE
	.align		4
.L_1323:
        /*00dc*/ 	.byte	0x04, 0x1e
        /*00de*/ 	.short	(.L_1325 - .L_1324)
.L_1324:
        /*00e0*/ 	.word	0x00000000


	//----- nvinfo : EIATTR_CBANK_PARAM_SIZE
	.align		4
.L_1325:
        /*00e4*/ 	.byte	0x03, 0x19
        /*00e6*/ 	.short	0x00a0


	//----- nvinfo : EIATTR_PARAM_CBANK
	.align		4
        /*00e8*/ 	.byte	0x04, 0x0a
        /*00ea*/ 	.short	(.L_1327 - .L_1326)
	.align		4
.L_1326:
        /*00ec*/ 	.word	index@(.nv.constant0._Z35group_norm_nhwc_fwd_one_pass_kernelI11Bf16IOBf16WLi256ELi40ELi640EEv26Group_norm_nhwc_fwd_params)
        /*00f0*/ 	.short	0x0380
        /*00f2*/ 	.short	0x00a0


	//----- nvinfo : EIATTR_SW_WAR
	.align		4
.L_1327:
        /*00f4*/ 	.byte	0x04, 0x36
        /*00f6*/ 	.short	(.L_1329 - .L_1328)
.L_1328:
        /*00f8*/ 	.word	0x00000008
.L_1329:


//--------------------- .nv.info._Z35group_norm_nhwc_fwd_one_pass_kernelI11Bf16IOBf16WLi512ELi40ELi640EEv26Group_norm_nhwc_fwd_params --------------------------
	.section	.nv.info._Z35group_norm_nhwc_fwd_one_pass_kernelI11Bf16IOBf16WLi512ELi40ELi640EEv26Group_norm_nhwc_fwd_params,"",@"SHT_CUDA_INFO"
	.sectionflags	@""
	.align	4


	//----- nvinfo : EIATTR_CUDA_API_VERSION
	.align		4
        /*0000*/ 	.byte	0x04, 0x37
        /*0002*/ 	.short	(.L_1331 - .L_1330)
.L_1330:
        /*0004*/ 	.word	0x00000082


	//----- nvinfo : EIATTR_KPARAM_INFO
	.align		4
.L_1331:
        /*0008*/ 	.byte	0x04, 0x17
        /*000a*/ 	.short	(.L_1333 - .L_1332)
.L_1332:
        /*000c*/ 	.word	0x00000000
        /*0010*/ 	.short	0x0000
        /*0012*/ 	.short	0x0000
        /*0014*/ 	.byte	0x00, 0xf0, 0x81, 0x02


	//----- nvinfo : EIATTR_SPARSE_MMA_MASK
	.align		4
.L_1333:
        /*0018*/ 	.byte	0x03, 0x50
        /*001a*/ 	.short	0x0000


	//----- nvinfo : EIATTR_MAXREG_COUNT
	.align		4
        /*001c*/ 	.byte	0x03, 0x1b
        /*001e*/ 	.short	0x0060


	//----- nvinfo : EIATTR_NUM_BARRIERS
	.align		4
        /*0020*/ 	.byte	0x02, 0x4c
        /*0022*/ 	.byte	0x01
	.zero		1


	//----- nvinfo : EIATTR_MERCURY_ISA_VERSION
	.align		4
        /*0024*/ 	.byte	0x03, 0x5f
        /*0026*/ 	.short	0x0101


	//----- nvinfo : EIATTR_COOP_GROUP_MASK_REGIDS
	.align		4
        /*0028*/ 	.byte	0x04, 0x29
        /*002a*/ 	.short	(.L_1335 - .L_1334)


	//   ....[0]....
.L_1334:
        /*002c*/ 	.word	0xffffffff


	//   ....[1]....
        /*0030*/ 	.word	0xffffffff


	//   ....[2]....
        /*0034*/ 	.word	0xffffffff


	//   ....[3]....
        /*0038*/ 	.word	0xffffffff


	//   ....[4]....
        /*003c*/ 	.word	0xffffffff


	//   ....[5]....
        /*0040*/ 	.word	0xffffffff


	//   ....[6]....
        /*0044*/ 	.word	0xffffffff


	//   ....[7]....
        /*0048*/ 	.word	0xffffffff


	//   ....[8]....
        /*004c*/ 	.word	0xffffffff


	//   ....[9]....
        /*0050*/ 	.word	0xffffffff


	//----- nvinfo : EIATTR_COOP_GROUP_INSTR_OFFSETS
	.align		4
.L_1335:
        /*0054*/ 	.byte	0x04, 0x28
        /*0056*/ 	.short	(.L_1337 - .L_1336)


	//   ....[0]....
.L_1336:
        /*0058*/ 	.word	0x00001c20


	//   ....[1]....
        /*005c*/ 	.word	0x00001c30


	//   ....[2]....
        /*0060*/ 	.word	0x00001c70


	//   ....[3]....
        /*0064*/ 	.word	0x00001c80


	//   ....[4]....
        /*0068*/ 	.word	0x00001cc0


	//   ....[5]....
        /*006c*/ 	.word	0x00001cd0


	//   ....[6]....
        /*0070*/ 	.word	0x00001d10


	//   ....[7]....
        /*0074*/ 	.word	0x00001d20


	//   ....[8]....
        /*0078*/ 	.word	0x00001db0


	//   ....[9]....
        /*007c*/ 	.word	0x00001dc0


	//----- nvinfo : EIATTR_VRC_CTA_INIT_COUNT
	.align		4
.L_1337:
        /*0080*/ 	.byte	0x02, 0x4a
	.zero		1
	.zero		1


	//----- nvinfo : EIATTR_EXIT_INSTR_OFFSETS
	.align		4
        /*0084*/ 	.byte	0x04, 0x1c
        /*0086*/ 	.short	(.L_1339 - .L_1338)


	//   ....[0]....
.L_1338:
        /*0088*/ 	.word	0x00000060


	//   ....[1]....
        /*008c*/ 	.word	0x00006950


	//----- nvinfo : EIATTR_MAX_THREADS
	.align		4
.L_1339:
        /*0090*/ 	.byte	0x04, 0x05
        /*0092*/ 	.short	(.L_1341 - .L_1340)
.L_1340:
        /*0094*/ 	.word	0x00000280
        /*0098*/ 	.word	0x00000001
        /*009c*/ 	.word	0x00000001


	//----- nvinfo : EIATTR_CRS_STACK_SIZE
	.align		4
.L_1341:
        /*00a0*/ 	.byte	0x04, 0x1e
        /*00a2*/ 	.short	(.L_1343 - .L_1342)
.L_1342:
        /*00a4*/ 	.word	0x00000000


	//----- nvinfo : EIATTR_CBANK_PARAM_SIZE
	.align		4
.L_1343:
        /*00a8*/ 	.byte	0x03, 0x19
        /*00aa*/ 	.short	0x00a0


	//----- nvinfo : EIATTR_PARAM_CBANK
	.align		4
        /*00ac*/ 	.byte	0x04, 0x0a
        /*00ae*/ 	.short	(.L_1345 - .L_1344)
	.align		4
.L_1344:
        /*00b0*/ 	.word	index@(.nv.constant0._Z35group_norm_nhwc_fwd_one_pass_kernelI11Bf16IOBf16WLi512ELi40ELi640EEv26Group_norm_nhwc_fwd_params)
        /*00b4*/ 	.short	0x0380
        /*00b6*/ 	.short	0x00a0


	//----- nvinfo : EIATTR_SW_WAR
	.align		4
.L_1345:
        /*00b8*/ 	.byte	0x04, 0x36
        /*00ba*/ 	.short	(.L_1347 - .L_1346)
.L_1346:
        /*00bc*/ 	.word	0x00000008
.L_1347:


//--------------------- .nv.info._Z35group_norm_nhwc_fwd_one_pass_kernelI11Bf16IOFp16WLi64ELi40ELi640EEv26Group_norm_nhwc_fwd_params --------------------------
	.section	.nv.info._Z35group_norm_nhwc_fwd_one_pass_kernelI11Bf16IOFp16WLi64ELi40ELi640EEv26Group_norm_nhwc_fwd_params,"",@"SHT_CUDA_INFO"
	.sectionflags	@""
	.align	4


	//----- nvinfo : EIATTR_CUDA_API_VERSION
	.align		4
        /*0000*/ 	.byte	0x04, 0x37
        /*0002*/ 	.short	(.L_1349 - .L_1348)
.L_1348:
        /*0004*/ 	.word	0x00000082


	//----- nvinfo : EIATTR_KPARAM_INFO
	.align		4
.L_1349:
        /*0008*/ 	.byte	0x04, 0x17
        /*000a*/ 	.short	(.L_1351 - .L_1350)
.L_1350:
        /*000c*/ 	.word	0x00000000
        /*0010*/ 	.short	0x0000
        /*0012*/ 	.short	0x0000
        /*0014*/ 	.byte	0x00, 0xf0, 0x81, 0x02


	//----- nvinfo : EIATTR_SPARSE_MMA_MASK
	.align		4
.L_1351:
        /*0018*/ 	.byte	0x03, 0x50
        /*001a*/ 	.short	0x0000


	//----- nvinfo : EIATTR_MAXREG_COUNT
	.align		4
        /*001c*/ 	.byte	0x03, 0x1b
        /*001e*/ 	.short	0x0060


	//----- nvinfo : EIATTR_NUM_BARRIERS
	.align		4
        /*0020*/ 	.byte	0x02, 0x4c
        /*0022*/ 	.byte	0x01
	.zero		1


	//----- nvinfo : EIATTR_MERCURY_ISA_VERSION
	.align		4
        /*0024*/ 	.byte	0x03, 0x5f
        /*0026*/ 	.short	0x0101


	//----- nvinfo : EIATTR_INT_WARP_WIDE_INSTR_OFFSETS
	.align		4
        /*0028*/ 	.byte	0x04, 0x31
        /*002a*/ 	.short	(.L_1353 - .L_1352)


	//   ....[0]....
.L_1352:
        /*002c*/ 	.word	0x000010a0


	//   ....[1]....
        /*0030*/ 	.word	0x000010d0


	//   ....[2]....
        /*0034*/ 	.word	0x00001190


	//   ....[3]....
        /*0038*/ 	.word	0x00001210


	//   ....[4]....
        /*003c*/ 	.word	0x00001270


	//   ....[5]....
        /*0040*/ 	.word	0x00001350


	//   ....[6]....
        /*0044*/ 	.word	0x000013c0


	//   ....[7]....
        /*0048*/ 	.word	0x00001410


	//   ....[8]....
        /*004c*/ 	.word	0x00001710


	//   ....[9]....
        /*0050*/ 	.word	0x00001740


	//   ....[10]....
        /*0054*/ 	.word	0x00001760


	//   ....[11]....
        /*0058*/ 	.word	0x000017a0


	//   ....[12]....
        /*005c*/ 	.word	0x000019e0


	//   ....[13]....
        /*0060*/ 	.word	0x00001a00


	//----- nvinfo : EIATTR_COOP_GROUP_MASK_REGIDS
	.align		4
.L_1353:
        /*0064*/ 	.byte	0x04, 0x29
        /*0066*/ 	.short	(.L_1355 - .L_1354)


	//   ....[0]....
.L_1354:
        /*0068*/ 	.word	0xffffffff


	//   ....[1]....
        /*006c*/ 	.word	0xffffffff


	//   ....[2]....
        /*0070*/ 	.word	0xffffffff


	//   ....[3]....
        /*0074*/ 	.word	0xffffffff


	//   ....[4]....
        /*0078*/ 	.word	0xffffffff


	//   ....[5]....
        /*007c*/ 	.word	0xffffffff


	//   ....[6]....
        /*0080*/ 	.word	0xffffffff


	//   ....[7]....
        /*0084*/ 	.word	0xffffffff


	//   ....[8]....
        /*0088*/ 	.word	0xffffffff


	//   ....[9]....
        /*008c*/ 	.word	0xffffffff


	//----- nvinfo : EIATTR_COOP_GROUP_INSTR_OFFSETS
	.align		4
.L_1355:
        /*0090*/ 	.byte	0x04, 0x28
        /*0092*/ 	.short	(.L_1357 - .L_1356)


	//   ....[0]....
.L_1356:
        /*0094*/ 	.word	0x00000770


	//   ....[1]....
        /*0098*/ 	.word	0x00000780


	//   ....[2]....
        /*009c*/ 	.word	0x000007b0


	//   ....[3]....
        /*00a0*/ 	.word	0x000007d0


	//   ....[4]....
        /*00a4*/ 	.word	0x00000800


	//   ....[5]....
        /*00a8*/ 	.word	0x00000820


	//   ....[6]....
        /*00ac*/ 	.word	0x00000850


	//   ....[7]....
        /*00b0*/ 	.word	0x00000870


	//   ....[8]....
        /*00b4*/ 	.word	0x000008c0


	//   ....[9]....
        /*00b8*/ 	.word	0x000008d0


	//----- nvinfo : EIATTR_VRC_CTA_INIT_COUNT
	.align		4
.L_1357:
        /*00bc*/ 	.byte	0x02, 0x4a
	.zero		1
	.zero		1


	//----- nvinfo : EIATTR_EXIT_INSTR_OFFSETS
	.align		4
        /*00c0*/ 	.byte	0x04, 0x1c
        /*00c2*/ 	.short	(.L_1359 - .L_1358)


	//   ....[0]....
.L_1358:
        /*00c4*/ 	.word	0x00000070


	//   ....[1]....
        /*00c8*/ 	.word	0x000025c0


	//----- nvinfo : EIATTR_MAX_THREADS
	.align		4
.L_1359:
        /*00cc*/ 	.byte	0x04, 0x05
        /*00ce*/ 	.short	(.L_1361 - .L_1360)
.L_1360:
        /*00d0*/ 	.word	0x00000280
        /*00d4*/ 	.word	0x00000001
        /*00d8*/ 	.word	0x00000001


	//----- nvinfo : EIATTR_CRS_STACK_SIZE
	.align		4
.L_1361:
        /*00dc*/ 	.byte	0x04, 0x1e
        /*00de*/ 	.short	(.L_1363 - .L_1362)
.L_1362:
        /*00e0*/ 	.word	0x00000000


	//----- nvinfo : EIATTR_CBANK_PARAM_SIZE
	.align		4
.L_1363:
        /*00e4*/ 	.byte	0x03, 0x19
        /*00e6*/ 	.short	0x00a0


	//----- nvinfo : EIATTR_PARAM_CBANK
	.align		4
        /*00e8*/ 	.byte	0x04, 0x0a
        /*00ea*/ 	.short	(.L_1365 - .L_1364)
	.align		4
.L_1364:
        /*00ec*/ 	.word	index@(.nv.constant0._Z35group_norm_nhwc_fwd_one_pass_kernelI11Bf16IOFp16WLi64ELi40ELi640EEv26Group_norm_nhwc_fwd_params)
        /*00f0*/ 	.short	0x0380
        /*00f2*/ 	.short	0x00a0


	//----- nvinfo : EIATTR_SW_WAR
	.align		4
.L_1365:
        /*00f4*/ 	.byte	0x04, 0x36
        /*00f6*/ 	.short	(.L_1367 - .L_1366)
.L_1366:
        /*00f8*/ 	.word	0x00000008
.L_1367:


//--------------------- .nv.info._Z35group_norm_nhwc_fwd_one_pass_kernelI11Bf16IOFp16WLi128ELi40ELi640EEv26Group_norm_nhwc_fwd_params --------------------------
	.section	.nv.info._Z35group_norm_nhwc_fwd_one_pass_kernelI11Bf16IOFp16WLi128ELi40ELi640EEv26Group_norm_nhwc_fwd_params,"",@"SHT_CUDA_INFO"
	.sectionflags	@""
	.align	4


	//----- nvinfo : EIATTR_CUDA_API_VERSION
	.align		4
        /*0000*/ 	.byte	0x04, 0x37
        /*0002*/ 	.short	(.L_1369 - .L_1368)
.L_1368:
        /*0004*/ 	.word	0x00000082


	//----- nvinfo : EIATTR_KPARAM_INFO
	.align		4
.L_1369:
        /*0008*/ 	.byte	0x04, 0x17
        /*000a*/ 	.short	(.L_1371 - .L_1370)
.L_1370:
        /*000c*/ 	.word	0x00000000
        /*0010*/ 	.short	0x0000
        /*0012*/ 	.short	0x0000
        /*0014*/ 	.byte	0x00, 0xf0, 0x81, 0x02


	//----- nvinfo : EIATTR_SPARSE_MMA_MASK
	.align		4
.L_1371:
        /*0018*/ 	.byte	0x03, 0x50
        /*001a*/ 	.short	0x0000


	//----- nvinfo : EIATTR_MAXREG_COUNT
	.align		4
        /*001c*/ 	.byte	0x03, 0x1b
        /*001e*/ 	.short	0x0060


	//----- nvinfo : EIATTR_NUM_BARRIERS
	.align		4
        /*0020*/ 	.byte	0x02, 0x4c
        /*0022*/ 	.byte	0x01
	.zero		1


	//----- nvinfo : EIATTR_MERCURY_ISA_VERSION
	.align		4
        /*0024*/ 	.byte	0x03, 0x5f
        /*0026*/ 	.short	0x0101


	//----- nvinfo : EIATTR_INT_WARP_WIDE_INSTR_OFFSETS
	.align		4
        /*0028*/ 	.byte	0x04, 0x31
        /*002a*/ 	.short	(.L_1373 - .L_1372)


	//   ....[0]....
.L_1372:
        /*002c*/ 	.word	0x00001450


	//   ....[1]....
        /*0030*/ 	.word	0x00001470


	//   ....[2]....
        /*0034*/ 	.word	0x00001550


	//   ....[3]....
        /*0038*/ 	.word	0x00001570


	//   ....[4]....
        /*003c*/ 	.word	0x00001680


	//   ....[5]....
        /*0040*/ 	.word	0x000016e0


	//   ....[6]....
        /*0044*/ 	.word	0x000017d0


	//   ....[7]....
        /*0048*/ 	.word	0x000017f0


	//   ....[8]....
        /*004c*/ 	.word	0x00001a40


	//   ....[9]....
        /*0050*/ 	.word	0x00001b30


	//   ....[10]....
        /*0054*/ 	.word	0x00001b50


	//   ....[11]....
        /*0058*/ 	.word	0x00001b70


	//   ....[12]....
        /*005c*/ 	.word	0x00001d90


	//   ....[13]....
        /*0060*/ 	.word	0x00001db0


	//----- nvinfo : EIATTR_COOP_GROUP_MASK_REGIDS
	.align		4
.L_1373:
        /*0064*/ 	.byte	0x04, 0x29
        /*0066*/ 	.short	(.L_1375 - .L_1374)


	//   ....[0]....
.L_1374:
        /*0068*/ 	.word	0xffffffff


	//   ....[1]....
        /*006c*/ 	.word	0xffffffff


	//   ....[2]....
        /*0070*/ 	.word	0xffffffff


	//   ....[3]....
        /*0074*/ 	.word	0xffffffff


	//   ....[4]....
        /*0078*/ 	.word	0xffffffff


	//   ....[5]....
        /*007c*/ 	.word	0xffffffff


	//   ....[6]....
        /*0080*/ 	.word	0xffffffff


	//   ....[7]....
        /*0084*/ 	.word	0xffffffff


	//   ....[8]....
        /*0088*/ 	.word	0xffffffff


	//   ....[9]....
        /*008c*/ 	.word	0xffffffff


	//----- nvinfo : EIATTR_COOP_GROUP_INSTR_OFFSETS
	.align		4
.L_1375:
        /*0090*/ 	.byte	0x04, 0x28
        /*0092*/ 	.short	(.L_1377 - .L_1376)


	//   ....[0]....
.L_1376:
        /*0094*/ 	.word	0x00000b60


	//   ....[1]....
        /*0098*/ 	.word	0x00000b70


	//   ....[2]....
        /*009c*/ 	.word	0x00000ba0


	//   ....[3]....
        /*00a0*/ 	.word	0x00000bb0


	//   ....[4]....
        /*00a4*/ 	.word	0x00000bf0


	//   ....[5]....
        /*00a8*/ 	.word	0x00000c00


	//   ....[6]....
        /*00ac*/ 	.word	0x00000c40


	//   ....[7]....
        /*00b0*/ 	.word	0x00000c50


	//   ....[8]....
        /*00b4*/ 	.word	0x00000cb0


	//   ....[9]....
        /*00b8*/ 	.word	0x00000cc0


	//----- nvinfo : EIATTR_VRC_CTA_INIT_COUNT
	.align		4
.L_1377:
        /*00bc*/ 	.byte	0x02, 0x4a
	.zero		1
	.zero		1


	//----- nvinfo : EIATTR_EXIT_INSTR_OFFSETS
	.align		4
        /*00c0*/ 	.byte	0x04, 0x1c
        /*00c2*/ 	.short	(.L_1379 - .L_1378)


	//   ....[0]....
.L_1378:
        /*00c4*/ 	.word	0x00000070


	//   ....[1]....
        /*00c8*/ 	.word	0x000030a0


	//----- nvinfo : EIATTR_MAX_THREADS
	.align		4
.L_1379:
        /*00cc*/ 	.byte	0x04, 0x05
        /*00ce*/ 	.short	(.L_1381 - .L_1380)
.L_1380:
        /*00d0*/ 	.word	0x00000280
        /*00d4*/ 	.word	0x00000001
        /*00d8*/ 	.word	0x00000001


	//----- nvinfo : EIATTR_CRS_STACK_SIZE
	.align		4
.L_1381:
        /*00dc*/ 	.byte	0x04, 0x1e
        /*00de*/ 	.short	(.L_1383 - .L_1382)
.L_1382:
        /*00e0*/ 	.word	0x00000000


	//----- nvinfo : EIATTR_CBANK_PARAM_SIZE
	.align		4
.L_1383:
        /*00e4*/ 	.byte	0x03, 0x19
        /*00e6*/ 	.short	0x00a0


	//----- nvinfo : EIATTR_PARAM_CBANK
	.align		4
        /*00e8*/ 	.byte	0x04, 0x0a
        /*00ea*/ 	.short	(.L_1385 - .L_1384)
	.align		4
.L_1384:
        /*00ec*/ 	.word	index@(.nv.constant0._Z35group_norm_nhwc_fwd_one_pass_kernelI11Bf16IOFp16WLi128ELi40ELi640EEv26Group_norm_nhwc_fwd_params)
        /*00f0*/ 	.short	0x0380
        /*00f2*/ 	.short	0x00a0


	//----- nvinfo : EIATTR_SW_WAR
	.align		4
.L_1385:
        /*00f4*/ 	.byte	0x04, 0x36
        /*00f6*/ 	.short	(.L_1387 - .L_1386)
.L_1386:
        /*00f8*/ 	.word	0x00000008
.L_1387:


//--------------------- .nv.info._Z35group_norm_nhwc_fwd_one_pass_kernelI11Bf16IOFp16WLi256ELi40ELi640EEv26Group_norm_nhwc_fwd_params --------------------------
	.section	.nv.info._Z35group_norm_nhwc_fwd_one_pass_kernelI11Bf16IOFp16WLi256ELi40ELi640EEv26Group_norm_nhwc_fwd_params,"",@"SHT_CUDA_INFO"
	.sectionflags	@""
	.align	4


	//----- nvinfo : EIATTR_CUDA_API_VERSION
	.align		4
        /*0000*/ 	.byte	0x04, 0x37
        /*0002*/ 	.short	(.L_1389 - .L_1388)
.L_1388:
        /*0004*/ 	.word	0x00000082


	//----- nvinfo : EIATTR_KPARAM_INFO
	.align		4
.L_1389:
        /*0008*/ 	.byte	0x04, 0x17
        /*000a*/ 	.short	(.L_1391 - .L_1390)
.L_1390:
        /*000c*/ 	.word	0x00000000
        /*0010*/ 	.short	0x0000
        /*0012*/ 	.short	0x0000
        /*0014*/ 	.byte	0x00, 0xf0, 0x81, 0x02


	//----- nvinfo : EIATTR_SPARSE_MMA_MASK
	.align		4
.L_1391:
        /*0018*/ 	.byte	0x03, 0x50
        /*001a*/ 	.short	0x0000


	//----- nvinfo : EIATTR_MAXREG_COUNT
	.align		4
        /*001c*/ 	.byte	0x03, 0x1b
        /*001e*/ 	.short	0x0060


	//----- nvinfo : EIATTR_NUM_BARRIERS
	.align		4
        /*0020*/ 	.byte	0x02, 0x4c
        /*0022*/ 	.byte	0x01
	.zero		1


	//----- nvinfo : EIATTR_MERCURY_ISA_VERSION
	.align		4
        /*0024*/ 	.byte	0x03, 0x5f
        /*0026*/ 	.short	0x0101


	//----- nvinfo : EIATTR_INT_WARP_WIDE_INSTR_OFFSETS
	.align		4
        /*0028*/ 	.byte	0x04, 0x31
        /*002a*/ 	.short	(.L_1393 - .L_1392)


	//   ....[0]....
.L_1392:
        /*002c*/ 	.word	0x00001ac0


	//   ....[1]....
        /*0030*/ 	.word	0x00001b00


	//   ....[2]....
        /*0034*/ 	.word	0x00001b80


	//   ....[3]....
        /*0038*/ 	.word	0x00001b90


	//   ....[4]....
        /*003c*/ 	.word	0x00001d40


	//   ....[5]....
        /*0040*/ 	.word	0x00001d90


	//   ....[6]....
        /*0044*/ 	.word	0x00001db0


	//   ....[7]....
        /*0048*/ 	.word	0x00001de0


	//   ....[8]....
        /*004c*/ 	.word	0x00002100


	//   ....[9]....
        /*0050*/ 	.word	0x00002130


	//   ....[10]....
        /*0054*/ 	.word	0x00002150


	//   ....[11]....
        /*0058*/ 	.word	0x00002180


	//   ....[12]....
        /*005c*/ 	.word	0x000023d0


	//   ....[13]....
        /*0060*/ 	.word	0x000023f0


	//----- nvinfo : EIATTR_COOP_GROUP_MASK_REGIDS
	.align		4
.L_1393:
        /*0064*/ 	.byte	0x04, 0x29
        /*0066*/ 	.short	(.L_1395 - .L_1394)


	//   ....[0]....
.L_1394:
        /*0068*/ 	.word	0xffffffff


	//   ....[1]....
        /*006c*/ 	.word	0xffffffff


	//   ....[2]....
        /*0070*/ 	.word	0xffffffff


	//   ....[3]....
        /*0074*/ 	.word	0xffffffff


	//   ....[4]....
        /*0078*/ 	.word	0xffffffff


	//   ....[5]....
        /*007c*/ 	.word	0xffffffff


	//   ....[6]....
        /*0080*/ 	.word	0xffffffff


	//   ....[7]....
        /*0084*/ 	.word	0xffffffff


	//   ....[8]....
        /*0088*/ 	.word	0xffffffff


	//   ....[9]....
        /*008c*/ 	.word	0xffffffff


	//----- nvinfo : EIATTR_COOP_GROUP_INSTR_OFFSETS
	.align		4
.L_1395:
        /*0090*/ 	.byte	0x04, 0x28
        /*0092*/ 	.short	(.L_1397 - .L_1396)


	//   ....[0]....
.L_1396:
        /*0094*/ 	.word	0x00001110


	//   ....[1]....
        /*0098*/ 	.word	0x00001120


	//   ....[2]....
        /*009c*/ 	.word	0x00001150


	//   ....[3]....
        /*00a0*/ 	.word	0x00001160


	//   ....[4]....
        /*00a4*/ 	.word	0x000011a0


	//   ....[5]....
        /*00a8*/ 	.word	0x000011b0


	//   ....[6]....
        /*00ac*/ 	.word	0x000011f0


	//   ....[7]....
        /*00b0*/ 	.word	0x00001200


	//   ....[8]....
        /*00b4*/ 	.word	0x00001290


	//   ....[9]....
        /*00b8*/ 	.word	0x000012a0


	//----- nvinfo : EIATTR_VRC_CTA_INIT_COUNT
	.align		4
.L_1397:
        /*00bc*/ 	.byte	0x02, 0x4a
	.zero		1
	.zero		1


	//----- nvinfo : EIATTR_EXIT_INSTR_OFFSETS
	.align		4
        /*00c0*/ 	.byte	0x04, 0x1c
        /*00c2*/ 	.short	(.L_1399 - .L_1398)


	//   ....[0]....
.L_1398:
        /*00c4*/ 	.word	0x00000070


	//   ....[1]....
        /*00c8*/ 	.word	0x000045a0


	//----- nvinfo : EIATTR_MAX_THREADS
	.align		4
.L_1399:
        /*00cc*/ 	.byte	0x04, 0x05
        /*00ce*/ 	.short	(.L_1401 - .L_1400)
.L_1400:
        /*00d0*/ 	.word	0x00000280
        /*00d4*/ 	.word	0x00000001
        /*00d8*/ 	.word	0x00000001


	//----- nvinfo : EIATTR_CRS_STACK_SIZE
	.align		4
.L_1401:
        /*00dc*/ 	.byte	0x04, 0x1e
        /*00de*/ 	.short	(.L_1403 - .L_1402)
.L_1402:
        /*00e0*/ 	.word	0x00000000


	//----- nvinfo : EIATTR_CBANK_PARAM_SIZE
	.align		4
.L_1403:
        /*00e4*/ 	.byte	0x03, 0x19
        /*00e6*/ 	.short	0x00a0


	//----- nvinfo : EIATTR_PARAM_CBANK
	.align		4
        /*00e8*/ 	.byte	0x04, 0x0a
        /*00ea*/ 	.short	(.L_1405 - .L_1404)
	.align		4
.L_1404:
        /*00ec*/ 	.word	index@(.nv.constant0._Z35group_norm_nhwc_fwd_one_pass_kernelI11Bf16IOFp16WLi256ELi40ELi640EEv26Group_norm_nhwc_fwd_params)
        /*00f0*/ 	.short	0x0380
        /*00f2*/ 	.short	0x00a0


	//----- nvinfo : EIATTR_SW_WAR
	.align		4
.L_1405:
        /*00f4*/ 	.byte	0x04, 0x36
        /*00f6*/ 	.short	(.L_1407 - .L_1406)
.L_1406:
        /*00f8*/ 	.word	0x00000008
.L_1407:


//--------------------- .nv.info._Z35group_norm_nhwc_fwd_one_pass_kernelI11Bf16IOFp16WLi512ELi40ELi640EEv26Group_norm_nhwc_fwd_params --------------------------
	.section	.nv.info._Z35group_norm_nhwc_fwd_one_pass_kernelI11Bf16IOFp16WLi512ELi40ELi640EEv26Group_norm_nhwc_fwd_params,"",@"SHT_CUDA_INFO"
	.sectionflags	@""
	.align	4


	//----- nvinfo : EIATTR_CUDA_API_VERSION
	.align		4
        /*0000*/ 	.byte	0x04, 0x37
        /*0002*/ 	.short	(.L_1409 - .L_1408)
.L_1408:
        /*0004*/ 	.word	0x00000082


	//----- nvinfo : EIATTR_KPARAM_INFO
	.align		4
.L_1409:
        /*0008*/ 	.byte	0x04, 0x17
        /*000a*/ 	.short	(.L_1411 - .L_1410)
.L_1410:
        /*000c*/ 	.word	0x00000000
        /*0010*/ 	.short	0x0000
        /*0012*/ 	.short	0x0000
        /*0014*/ 	.byte	0x00, 0xf0, 0x81, 0x02


	//----- nvinfo : EIATTR_SPARSE_MMA_MASK
	.align		4
.L_1411:
        /*0018*/ 	.byte	0x03, 0x50
        /*001a*/ 	.short	0x0000


	//----- nvinfo : EIATTR_MAXREG_COUNT
	.align		4
        /*001c*/ 	.byte	0x03, 0x1b
        /*001e*/ 	.short	0x0060


	//----- nvinfo : EIATTR_NUM_BARRIERS
	.align		4
        /*0020*/ 	.byte	0x02, 0x4c
        /*0022*/ 	.byte	0x01
	.zero		1


	//----- nvinfo : EIATTR_MERCURY_ISA_VERSION
	.align		4
        /*0024*/ 	.byte	0x03, 0x5f
        /*0026*/ 	.short	0x0101


	//----- nvinfo : EIATTR_COOP_GROUP_MASK_REGIDS
	.align		4
        /*0028*/ 	.byte	0x04, 0x29
        /*002a*/ 	.short	(.L_1413 - .L_1412)


	//   ....[0]....
.L_1412:
        /*002c*/ 	.word	0xffffffff


	//   ....[1]....
        /*0030*/ 	.word	0xffffffff


	//   ....[2]....
        /*0034*/ 	.word	0xffffffff


	//   ....[3]....
        /*0038*/ 	.word	0xffffffff


	//   ....[4]....
        /*003c*/ 	.word	0xffffffff


	//   ....[5]....
        /*0040*/ 	.word	0xffffffff


	//   ....[6]....
        /*0044*/ 	.word	0xffffffff


	//   ....[7]....
        /*0048*/ 	.word	0xffffffff


	//   ....[8]....
        /*004c*/ 	.word	0xffffffff


	//   ....[9]....
        /*0050*/ 	.word	0xffffffff


	//----- nvinfo : EIATTR_COOP_GROUP_INSTR_OFFSETS
	.align		4
.L_1413:
        /*0054*/ 	.byte	0x04, 0x28
        /*0056*/ 	.short	(.L_1415 - .L_1414)


	//   ....[0]....
.L_1414:
        /*0058*/ 	.word	0x00001c20


	//   ....[1]....
        /*005c*/ 	.word	0x00001c30


	//   ....[2]....
        /*0060*/ 	.word	0x00001c70


	//   ....[3]....
        /*0064*/ 	.word	0x00001c80


	//   ....[4]....
        /*0068*/ 	.word	0x00001cc0


	//   ....[5]....
        /*006c*/ 	.word	0x00001cd0


	//   ....[6]....
        /*0070*/ 	.word	0x00001d10


	//   ....[7]....
        /*0074*/ 	.word	0x00001d20


	//   ....[8]....
        /*0078*/ 	.word	0x00001db0


	//   ....[9]....
        /*007c*/ 	.word	0x00001dc0


	//----- nvinfo : EIATTR_VRC_CTA_INIT_COUNT
	.align		4
.L_1415:
        /*0080*/ 	.byte	0x02, 0x4a
	.zero		1
	.zero		1


	//----- nvinfo : EIATTR_EXIT_INSTR_OFFSETS
	.align		4
        /*0084*/ 	.byte	0x04, 0x1c
        /*0086*/ 	.short	(.L_1417 - .L_1416)


	//   ....[0]....
.L_1416:
        /*0088*/ 	.word	0x00000060


	//   ....[1]....
        /*008c*/ 	.word	0x00006950


	//----- nvinfo : EIATTR_MAX_THREADS
	.align		4
.L_1417:
        /*0090*/ 	.byte	0x04, 0x05
        /*0092*/ 	.short	(.L_1419 - .L_1418)
.L_1418:
        /*0094*/ 	.word	0x00000280
        /*0098*/ 	.word	0x00000001
        /*009c*/ 	.word	0x00000001


	//----- nvinfo : EIATTR_CRS_STACK_SIZE
	.align		4
.L_1419:
        /*00a0*/ 	.byte	0x04, 0x1e
        /*00a2*/ 	.short	(.L_1421 - .L_1420)
.L_1420:
        /*00a4*/ 	.word	0x00000000


	//----- nvinfo : EIATTR_CBANK_PARAM_SIZE
	.align		4
.L_1421:
        /*00a8*/ 	.byte	0x03, 0x19
        /*00aa*/ 	.short	0x00a0


	//----- nvinfo : EIATTR_PARAM_CBANK
	.align		4
        /*00ac*/ 	.byte	0x04, 0x0a
        /*00ae*/ 	.short	(.L_1423 - .L_1422)
	.align		4
.L_1422:
        /*00b0*/ 	.word	index@(.nv.constant0._Z35group_norm_nhwc_fwd_one_pass_kernelI11Bf16IOFp16WLi512ELi40ELi640EEv26Group_norm_nhwc_fwd_params)
        /*00b4*/ 	.short	0x0380
        /*00b6*/ 	.short	0x00a0


	//----- nvinfo : EIATTR_SW_WAR
	.align		4
.L_1423:
        /*00b8*/ 	.byte	0x04, 0x36
        /*00ba*/ 	.short	(.L_1425 - .L_1424)
.L_1424:
        /*00bc*/ 	.word	0x00000008
.L_1425:


//--------------------- .nv.info._Z35group_norm_nhwc_fwd_one_pass_kernelI11Fp16IOFp32WLi64ELi40ELi640EEv26Group_norm_nhwc_fwd_params --------------------------
	.section	.nv.info._Z35group_norm_nhwc_fwd_one_pass_kernelI11Fp16IOFp32WLi64ELi40ELi640EEv26Group_norm_nhwc_fwd_params,"",@"SHT_CUDA_INFO"
	.sectionflags	@""
	.align	4


	//----- nvinfo : EIATTR_CUDA_API_VERSION
	.align		4
        /*0000*/ 	.byte	0x04, 0x37
        /*0002*/ 	.short	(.L_1427 - .L_1426)
.L_1426:
        /*0004*/ 	.word	0x00000082


	//----- nvinfo : EIATTR_KPARAM_INFO
	.align		4
.L_1427:
        /*0008*/ 	.byte	0x04, 0x17
        /*000a*/ 	.short	(.L_1429 - .L_1428)
.L_1428:
        /*000c*/ 	.word	0x00000000
        /*0010*/ 	.short	0x0000
        /*0012*/ 	.short	0x0000
        /*0014*/ 	.byte	0x00, 0xf0, 0x81, 0x02


	//----- nvinfo : EIATTR_SPARSE_MMA_MASK
	.align		4
.L_1429:
        /*0018*/ 	.byte	0x03, 0x50
        /*001a*/ 	.short	0x0000


	//----- nvinfo : EIATTR_MAXREG_COUNT
	.align		4
        /*001c*/ 	.byte	0x03, 0x1b
        /*001e*/ 	.short	0x0060


	//----- nvinfo : EIATTR_NUM_BARRIERS
	.align		4
        /*0020*/ 	.byte	0x02, 0x4c
        /*0022*/ 	.byte	0x01
	.zero		1


	//----- nvinfo : EIATTR_MERCURY_ISA_VERSION
	.align		4
        /*0024*/ 	.byte	0x03, 0x5f
        /*0026*/ 	.short	0x0101


	//----- nvinfo : EIATTR_INT_WARP_WIDE_INSTR_OFFSETS
	.align		4
        /*0028*/ 	.byte	0x04, 0x31
        /*002a*/ 	.short	(.L_1431 - .L_1430)


	//   ....[0]....
.L_1430:
        /*002c*/ 	.word	0x00001090


	//   ....[1]....
        /*0030*/ 	.word	0x000010c0


	//   ....[2]....
        /*0034*/ 	.word	0x00001180


	//   ....[3]....
        /*0038*/ 	.word	0x000011f0


	//   ....[4]....
        /*003c*/ 	.word	0x00001260


	//   ....[5]....
        /*0040*/ 	.word	0x00001340


	//   ....[6]....
        /*0044*/ 	.word	0x000013b0


	//   ....[7]....
        /*0048*/ 	.word	0x00001400


	//   ....[8]....
        /*004c*/ 	.word	0x00001700


	//   ....[9]....
        /*0050*/ 	.word	0x00001730


	//   ....[10]....
        /*0054*/ 	.word	0x00001750


	//   ....[11]....
        /*0058*/ 	.word	0x00001780


	//   ....[12]....
        /*005c*/ 	.word	0x000019d0


	//   ....[13]....
        /*0060*/ 	.word	0x000019f0


	//----- nvinfo : EIATTR_COOP_GROUP_MASK_REGIDS
	.align		4
.L_1431:
        /*0064*/ 	.byte	0x04, 0x29
        /*0066*/ 	.short	(.L_1433 - .L_1432)


	//   ....[0]....
.L_1432:
        /*0068*/ 	.word	0xffffffff


	//   ....[1]....
        /*006c*/ 	.word	0xffffffff


	//   ....[2]....
        /*0070*/ 	.word	0xffffffff


	//   ....[3]....
        /*0074*/ 	.word	0xffffffff


	//   ....[4]....
        /*0078*/ 	.word	0xffffffff


	//   ....[5]....
        /*007c*/ 	.word	0xffffffff


	//   ....[6]....
        /*0080*/ 	.word	0xffffffff


	//   ....[7]....
        /*0084*/ 	.word	0xffffffff


	//   ....[8]....
        /*0088*/ 	.word	0xffffffff


	//   ....[9]....
        /*008c*/ 	.word	0xffffffff


	//----- nvinfo : EIATTR_COOP_GROUP_INSTR_OFFSETS
	.align		4
.L_1433:
        /*0090*/ 	.byte	0x04, 0x28
        /*0092*/ 	.short	(.L_1435 - .L_1434)


	//   ....[0]....
.L_1434:
        /*0094*/ 	.word	0x00000760


	//   ....[1]....
        /*0098*/ 	.word	0x00000770


	//   ....[2]....
        /*009c*/ 	.word	0x000007a0


	//   ....[3]....
        /*00a0*/ 	.word	0x000007b0


	//   ....[4]....
        /*00a4*/ 	.word	0x000007f0


	//   ....[5]....
        /*00a8*/ 	.word	0x00000800


	//   ....[6]....
        /*00ac*/ 	.word	0x00000840


	//   ....[7]....
        /*00b0*/ 	.word	0x00000850


	//   ....[8]....
        /*00b4*/ 	.word	0x000008b0


	//   ....[9]....
        /*00b8*/ 	.word	0x000008c0


	//----- nvinfo : EIATTR_VRC_CTA_INIT_COUNT
	.align		4
.L_1435:
        /*00bc*/ 	.byte	0x02, 0x4a
	.zero		1
	.zero		1


	//----- nvinfo : EIATTR_EXIT_INSTR_OFFSETS
	.align		4
        /*00c0*/ 	.byte	0x04, 0x1c
        /*00c2*/ 	.short	(.L_1437 - .L_1436)


	//   ....[0]....
.L_1436:
        /*00c4*/ 	.word	0x00000070


	//   ....[1]....
        /*00c8*/ 	.word	0x00002550


	//----- nvinfo : EIATTR_MAX_THREADS
	.align		4
.L_1437:
        /*00cc*/ 	.byte	0x04, 0x05
        /*00ce*/ 	.short	(.L_1439 - .L_1438)
.L_1438:
        /*00d0*/ 	.word	0x00000280
        /*00d4*/ 	.word	0x00000001
        /*00d8*/ 	.word	0x00000001


	//----- nvinfo : EIATTR_CRS_STACK_SIZE
	.align		4
.L_1439:
        /*00dc*/ 	.byte	0x04, 0x1e
        /*00de*/ 	.short	(.L_1441 - .L_1440)
.L_1440:
        /*00e0*/ 	.word	0x00000000


	//----- nvinfo : EIATTR_CBANK_PARAM_SIZE
	.align		4
.L_1441:
        /*00e4*/ 	.byte	0x03, 0x19
        /*00e6*/ 	.short	0x00a0


	//----- nvinfo : EIATTR_PARAM_CBANK
	.align		4
        /*00e8*/ 	.byte	0x04, 0x0a
        /*00ea*/ 	.short	(.L_1443 - .L_1442)
	.align		4
.L_1442:
        /*00ec*/ 	.word	index@(.nv.constant0._Z35group_norm_nhwc_fwd_one_pass_kernelI11Fp16IOFp32WLi64ELi40ELi640EEv26Group_norm_nhwc_fwd_params)
        /*00f0*/ 	.short	0x0380
        /*00f2*/ 	.short	0x00a0


	//----- nvinfo : EIATTR_SW_WAR
	.align		4
.L_1443:
        /*00f4*/ 	.byte	0x04, 0x36
        /*00f6*/ 	.short	(.L_1445 - .L_1444)
.L_1444:
        /*00f8*/ 	.word	0x00000008
.L_1445:


//--------------------- .nv.info._Z35group_norm_nhwc_fwd_one_pass_kernelI11Fp16IOFp32WLi128ELi40ELi640EEv26Group_norm_nhwc_fwd_params --------------------------
	.section	.nv.info._Z35group_norm_nhwc_fwd_one_pass_kernelI11Fp16IOFp32WLi128ELi40ELi640EEv26Group_norm_nhwc_fwd_params,"",@"SHT_CUDA_INFO"
	.sectionflags	@""
	.align	4


	//----- nvinfo : EIATTR_CUDA_API_VERSION
	.align		4
        /*0000*/ 	.byte	0x04, 0x37
        /*0002*/ 	.short	(.L_1447 - .L_1446)
.L_1446:
        /*0004*/ 	.word	0x00000082


	//----- nvinfo : EIATTR_KPARAM_INFO
	.align		4
.L_1447:
        /*0008*/ 	.byte	0x04, 0x17
        /*000a*/ 	.short	(.L_1449 - .L_1448)
.L_1448:
        /*000c*/ 	.word	0x00000000
        /*0010*/ 	.short	0x0000
        /*0012*/ 	.short	0x0000
        /*0014*/ 	.byte	0x00, 0xf0, 0x81, 0x02


	//----- nvinfo : EIATTR_SPARSE_MMA_MASK
	.align		4
.L_1449:
        /*0018*/ 	.byte	0x03, 0x50
        /*001a*/ 	.short	0x0000


	//----- nvinfo : EIATTR_MAXREG_COUNT
	.align		4
        /*001c*/ 	.byte	0x03, 0x1b
        /*001e*/ 	.short	0x0060


	//----- nvinfo : EIATTR_NUM_BARRIERS
	.align		4
        /*0020*/ 	.byte	0x02, 0x4c
        /*0022*/ 	.byte	0x01
	.zero		1


	//----- nvinfo : EIATTR_MERCURY_ISA_VERSION
	.align		4
        /*0024*/ 	.byte	0x03, 0x5f
        /*0026*/ 	.short	0x0101


	//----- nvinfo : EIATTR_INT_WARP_WIDE_INSTR_OFFSETS
	.align		4
        /*0028*/ 	.byte	0x04, 0x31
        /*002a*/ 	.short	(.L_1451 - .L_1450)


	//   ....[0]....
.L_1450:
        /*002c*/ 	.word	0x00001430


	//   ....[1]....
        /*0030*/ 	.word	0x00001450


	//   ....[2]....
        /*0034*/ 	.word	0x00001530


	//   ....[3]....
        /*0038*/ 	.word	0x00001580


	//   ....[4]....
        /*003c*/ 	.word	0x00001660


	//   ....[5]....
        /*0040*/ 	.word	0x000016e0


	//   ....[6]....
        /*0044*/ 	.word	0x000017b0


	//   ....[7]....
        /*0048*/ 	.word	0x000017d0


	//   ....[8]....
        /*004c*/ 	.word	0x00001a20


	//   ....[9]....
        /*0050*/ 	.word	0x00001b10


	//   ....[10]....
        /*0054*/ 	.word	0x00001b30


	//   ....[11]....
        /*0058*/ 	.word	0x00001b60


	//   ....[12]....
        /*005c*/ 	.word	0x00001d70


	//   ....[13]....
        /*0060*/ 	.word	0x00001d90


	//----- nvinfo : EIATTR_COOP_GROUP_MASK_REGIDS
	.align		4
.L_1451:
        /*0064*/ 	.byte	0x04, 0x29
        /*0066*/ 	.short	(.L_1453 - .L_1452)


	//   ....[0]....
.L_1452:
        /*0068*/ 	.word	0xffffffff


	//   ....[1]....
        /*006c*/ 	.word	0xffffffff


	//   ....[2]....
        /*0070*/ 	.word	0xffffffff


	//   ....[3]....
        /*0074*/ 	.word	0xffffffff


	//   ....[4]....
        /*0078*/ 	.word	0xffffffff


	//   ....[5]....
        /*007c*/ 	.word	0xffffffff


	//   ....[6]....
        /*0080*/ 	.word	0xffffffff


	//   ....[7]....
        /*0084*/ 	.word	0xffffffff


	//   ....[8]....
        /*0088*/ 	.word	0xffffffff


	//   ....[9]....
        /*008c*/ 	.word	0xffffffff


	//----- nvinfo : EIATTR_COOP_GROUP_INSTR_OFFSETS
	.align		4
.L_1453:
        /*0090*/ 	.byte	0x04, 0x28
        /*0092*/ 	.short	(.L_1455 - .L_1454)


	//   ....[0]....
.L_1454:
        /*0094*/ 	.word	0x00000b40


	//   ....[1]....
        /*0098*/ 	.word	0x00000b50


	//   ....[2]....
        /*009c*/ 	.word	0x00000b80


	//   ....[3]....
        /*00a0*/ 	.word	0x00000ba0


	//   ....[4]....
        /*00a4*/ 	.word	0x00000bd0


	//   ....[5]....
        /*00a8*/ 	.word	0x00000bf0


	//   ....[6]....
        /*00ac*/ 	.word	0x00000c20


	//   ....[7]....
        /*00b0*/ 	.word	0x00000c40


	//   ....[8]....
        /*00b4*/ 	.word	0x00000c90


	//   ....[9]....
        /*00b8*/ 	.word	0x00000ca0


	//----- nvinfo : EIATTR_VRC_CTA_INIT_COUNT
	.align		4
.L_1455:
        /*00bc*/ 	.byte	0x02, 0x4a
	.zero		1
	.zero		1


	//----- nvinfo : EIATTR_EXIT_INSTR_OFFSETS
	.align		4
        /*00c0*/ 	.byte	0x04, 0x1c
        /*00c2*/ 	.short	(.L_1457 - .L_1456)


	//   ....[0]....
.L_1456:
        /*00c4*/ 	.word	0x00000070


	//   ....[1]....
        /*00c8*/ 	.word	0x00003070


	//----- nvinfo : EIATTR_MAX_THREADS
	.align		4
.L_1457:
        /*00cc*/ 	.byte	0x04, 0x05
        /*00ce*/ 	.short	(.L_1459 - .L_1458)
.L_1458:
        /*00d0*/ 	.word	0x00000280
        /*00d4*/ 	.word	0x00000001
        /*00d8*/ 	.word	0x00000001


	//----- nvinfo : EIATTR_CRS_STACK_SIZE
	.align		4
.L_1459:
        /*00dc*/ 	.byte	0x04, 0x1e
        /*00de*/ 	.short	(.L_1461 - .L_1460)
.L_1460:
        /*00e0*/ 	.word	0x00000000


	//----- nvinfo : EIATTR_CBANK_PARAM_SIZE
	.align		4
.L_1461:
        /*00e4*/ 	.byte	0x03, 0x19
        /*00e6*/ 	.short	0x00a0


	//----- nvinfo : EIATTR_PARAM_CBANK
	.align		4
        /*00e8*/ 	.byte	0x04, 0x0a
        /*00ea*/ 	.short	(.L_1463 - .L_1462)
	.align		4
.L_1462:
        /*00ec*/ 	.word	index@(.nv.constant0._Z35group_norm_nhwc_fwd_one_pass_kernelI11Fp16IOFp32WLi128ELi40ELi640EEv26Group_norm_nhwc_fwd_params)
        /*00f0*/ 	.short	0x0380
        /*00f2*/ 	.short	0x00a0


	//----- nvinfo : EIATTR_SW_WAR
	.align		4
.L_1463:
        /*00f4*/ 	.byte	0x04, 0x36
        /*00f6*/ 	.short	(.L_1465 - .L_1464)
.L_1464:
        /*00f8*/ 	.word	0x00000008
.L_1465:


//--------------------- .nv.info._Z35group_norm_nhwc_fwd_one_pass_kernelI11Fp16IOFp32WLi256ELi40ELi640EEv26Group_norm_nhwc_fwd_params --------------------------
	.section	.nv.info._Z35group_norm_nhwc_fwd_one_pass_kernelI11Fp16IOFp32WLi256ELi40ELi640EEv26Group_norm_nhwc_fwd_params,"",@"SHT_CUDA_INFO"
	.sectionflags	@""
	.align	4


	//----- nvinfo : EIATTR_CUDA_API_VERSION
	.align		4
        /*0000*/ 	.byte	0x04, 0x37
        /*0002*/ 	.short	(.L_1467 - .L_1466)
.L_1466:
        /*0004*/ 	.word	0x00000082


	//----- nvinfo : EIATTR_KPARAM_INFO
	.align		4
.L_1467:
        /*0008*/ 	.byte	0x04, 0x17
        /*000a*/ 	.short	(.L_1469 - .L_1468)
.L_1468:
        /*000c*/ 	.word	0x00000000
        /*0010*/ 	.short	0x0000
        /*0012*/ 	.short	0x0000
        /*0014*/ 	.byte	0x00, 0xf0, 0x81, 0x02


	//----- nvinfo : EIATTR_SPARSE_MMA_MASK
	.align		4
.L_1469:
        /*0018*/ 	.byte	0x03, 0x50
        /*001a*/ 	.short	0x0000


	//----- nvinfo : EIATTR_MAXREG_COUNT
	.align		4
        /*001c*/ 	.byte	0x03, 0x1b
        /*001e*/ 	.short	0x0060


	//----- nvinfo : EIATTR_NUM_BARRIERS
	.align		4
        /*0020*/ 	.byte	0x02, 0x4c
        /*0022*/ 	.byte	0x01
	.zero		1


	//----- nvinfo : EIATTR_MERCURY_ISA_VERSION
	.align		4
        /*0024*/ 	.byte	0x03, 0x5f
        /*0026*/ 	.short	0x0101


	//----- nvinfo : EIATTR_INT_WARP_WIDE_INSTR_OFFSETS
	.align		4
        /*0028*/ 	.byte	0x04, 0x31
        /*002a*/ 	.short	(.L_1471 - .L_1470)


	//   ....[0]....
.L_1470:
        /*002c*/ 	.word	0x00001a40


	//   ....[1]....
        /*0030*/ 	.word	0x00001a80


	//   ....[2]....
        /*0034*/ 	.word	0x00001b00


	//   ....[3]....
        /*0038*/ 	.word	0x00001b10


	//   ....[4]....
        /*003c*/ 	.word	0x00001cb0


	//   ....[5]....
        /*0040*/ 	.word	0x00001d10


	//   ....[6]....
        /*0044*/ 	.word	0x00001d30


	//   ....[7]....
        /*0048*/ 	.word	0x00001d60


	//   ....[8]....
        /*004c*/ 	.word	0x00002080


	//   ....[9]....
        /*0050*/ 	.word	0x000020b0


	//   ....[10]....
        /*0054*/ 	.word	0x000020d0


	//   ....[11]....
        /*0058*/ 	.word	0x00002100


	//   ....[12]....
        /*005c*/ 	.word	0x00002350


	//   ....[13]....
        /*0060*/ 	.word	0x00002370


	//----- nvinfo : EIATTR_COOP_GROUP_MASK_REGIDS
	.align		4
.L_1471:
        /*0064*/ 	.byte	0x04, 0x29
        /*0066*/ 	.short	(.L_1473 - .L_1472)


	//   ....[0]....
.L_1472:
        /*0068*/ 	.word	0xffffffff


	//   ....[1]....
        /*006c*/ 	.word	0xffffffff


	//   ....[2]....
        /*0070*/ 	.word	0xffffffff


	//   ....[3]....
        /*0074*/ 	.word	0xffffffff


	//   ....[4]....
        /*0078*/ 	.word	0xffffffff


	//   ....[5]....
        /*007c*/ 	.word	0xffffffff


	//   ....[6]....
        /*0080*/ 	.word	0xffffffff


	//   ....[7]....
        /*0084*/ 	.word	0xffffffff


	//   ....[8]....
        /*0088*/ 	.word	0xffffffff


	//   ....[9]....
        /*008c*/ 	.word	0xffffffff


	//----- nvinfo : EIATTR_COOP_GROUP_INSTR_OFFSETS
	.align		4
.L_1473:
        /*0090*/ 	.byte	0x04, 0x28
        /*0092*/ 	.short	(.L_1475 - .L_1474)


	//   ....[0]....
.L_1474:
        /*0094*/ 	.word	0x00001090


	//   ....[1]....
        /*0098*/ 	.word	0x000010a0


	//   ....[2]....
        /*009c*/ 	.word	0x000010d0


	//   ....[3]....
        /*00a0*/ 	.word	0x000010e0


	//   ....[4]....
        /*00a4*/ 	.word	0x00001120


	//   ....[5]....
        /*00a8*/ 	.word	0x00001130


	//   ....[6]....
        /*00ac*/ 	.word	0x00001170


	//   ....[7]....
        /*00b0*/ 	.word	0x00001180


	//   ....[8]....
        /*00b4*/ 	.word	0x00001210


	//   ....[9]....
        /*00b8*/ 	.word	0x00001220


	//----- nvinfo : EIATTR_VRC_CTA_INIT_COUNT
	.align		4
.L_1475:
        /*00bc*/ 	.byte	0x02, 0x4a
	.zero		1
	.zero		1


	//----- nvinfo : EIATTR_EXIT_INSTR_OFFSETS
	.align		4
        /*00c0*/ 	.byte	0x04, 0x1c
        /*00c2*/ 	.short	(.L_1477 - .L_1476)


	//   ....[0]....
.L_1476:
        /*00c4*/ 	.word	0x00000070


	//   ....[1]....
        /*00c8*/ 	.word	0x000044c0


	//----- nvinfo : EIATTR_MAX_THREADS
	.align		4
.L_1477:
        /*00cc*/ 	.byte	0x04, 0x05
        /*00ce*/ 	.short	(.L_1479 - .L_1478)
.L_1478:
        /*00d0*/ 	.word	0x00000280
        /*00d4*/ 	.word	0x00000001
        /*00d8*/ 	.word	0x00000001


	//----- nvinfo : EIATTR_CRS_STACK_SIZE
	.align		4
.L_1479:
        /*00dc*/ 	.byte	0x04, 0x1e
        /*00de*/ 	.short	(.L_1481 - .L_1480)
.L_1480:
        /*00e0*/ 	.word	0x00000000


	//----- nvinfo : EIATTR_CBANK_PARAM_SIZE
	.align		4
.L_1481:
        /*00e4*/ 	.byte	0x03, 0x19
        /*00e6*/ 	.short	0x00a0


	//----- nvinfo : EIATTR_PARAM_CBANK
	.align		4
        /*00e8*/ 	.byte	0x04, 0x0a
        /*00ea*/ 	.short	(.L_1483 - .L_1482)
	.align		4
.L_1482:
        /*00ec*/ 	.word	index@(.nv.constant0._Z35group_norm_nhwc_fwd_one_pass_kernelI11Fp16IOFp32WLi256ELi40ELi640EEv26Group_norm_nhwc_fwd_params)
        /*00f0*/ 	.short	0x0380
        /*00f2*/ 	.short	0x00a0


	//----- nvinfo : EIATTR_SW_WAR
	.align		4
.L_1483:
        /*00f4*/ 	.byte	0x04, 0x36
        /*00f6*/ 	.short	(.L_1485 - .L_1484)
.L_1484:
        /*00f8*/ 	.word	0x00000008
.L_1485:


//--------------------- .nv.info._Z35group_norm_nhwc_fwd_one_pass_kernelI11Fp16IOFp32WLi512ELi40ELi640EEv26Group_norm_nhwc_fwd_params --------------------------
	.section	.nv.info._Z35group_norm_nhwc_fwd_one_pass_kernelI11Fp16IOFp32WLi512ELi40ELi640EEv26Group_norm_nhwc_fwd_params,"",@"SHT_CUDA_INFO"
	.sectionflags	@""
	.align	4


	//----- nvinfo : EIATTR_CUDA_API_VERSION
	.align		4
        /*0000*/ 	.byte	0x04, 0x37
        /*0002*/ 	.short	(.L_1487 - .L_1486)
.L_1486:
        /*0004*/ 	.word	0x00000082


	//----- nvinfo : EIATTR_KPARAM_INFO
	.align		4
.L_1487:
        /*0008*/ 	.byte	0x04, 0x17
        /*000a*/ 	.short	(.L_1489 - .L_1488)
.L_1488:
        /*000c*/ 	.word	0x00000000
        /*0010*/ 	.short	0x0000
        /*0012*/ 	.short	0x0000
        /*0014*/ 	.byte	0x00, 0xf0, 0x81, 0x02


	//----- nvinfo : EIATTR_SPARSE_MMA_MASK
	.align		4
.L_1489:
        /*0018*/ 	.byte	0x03, 0x50
        /*001a*/ 	.short	0x0000


	//----- nvinfo : EIATTR_MAXREG_COUNT
	.align		4
        /*001c*/ 	.byte	0x03, 0x1b
        /*001e*/ 	.short	0x0060


	//----- nvinfo : EIATTR_NUM_BARRIERS
	.align		4
        /*0020*/ 	.byte	0x02, 0x4c
        /*0022*/ 	.byte	0x01
	.zero		1


	//----- nvinfo : EIATTR_MERCURY_ISA_VERSION
	.align		4
        /*0024*/ 	.byte	0x03, 0x5f
        /*0026*/ 	.short	0x0101


	//----- nvinfo : EIATTR_COOP_GROUP_MASK_REGIDS
	.align		4
        /*0028*/ 	.byte	0x04, 0x29
        /*002a*/ 	.short	(.L_1491 - .L_1490)


	//   ....[0]....
.L_1490:
        /*002c*/ 	.word	0xffffffff


	//   ....[1]....
        /*0030*/ 	.word	0xffffffff


	//   ....[2]....
        /*0034*/ 	.word	0xffffffff


	//   ....[3]....
        /*0038*/ 	.word	0xffffffff


	//   ....[4]....
        /*003c*/ 	.word	0xffffffff


	//   ....[5]....
        /*0040*/ 	.word	0xffffffff


	//   ....[6]....
        /*0044*/ 	.word	0xffffffff


	//   ....[7]....
        /*0048*/ 	.word	0xffffffff


	//   ....[8]....
        /*004c*/ 	.word	0xffffffff


	//   ....[9]....
        /*0050*/ 	.word	0xffffffff


	//----- nvinfo : EIATTR_COOP_GROUP_INSTR_OFFSETS
	.align		4
.L_1491:
        /*0054*/ 	.byte	0x04, 0x28
        /*0056*/ 	.short	(.L_1493 - .L_1492)


	//   ....[0]....
.L_1492:
        /*0058*/ 	.word	0x00001b40


	//   ....[1]....
        /*005c*/ 	.word	0x00001b50


	//   ....[2]....
        /*0060*/ 	.word	0x00001b80


	//   ....[3]....
        /*0064*/ 	.word	0x00001b90


	//   ....[4]....
        /*0068*/ 	.word	0x00001bd0


	//   ....[5]....
        /*006c*/ 	.word	0x00001be0


	//   ....[6]....
        /*0070*/ 	.word	0x00001c20


	//   ....[7]....
        /*0074*/ 	.word	0x00001c30


	//   ....[8]....
        /*0078*/ 	.word	0x00001cc0


	//   ....[9]....
        /*007c*/ 	.word	0x00001cd0


	//----- nvinfo : EIATTR_VRC_CTA_INIT_COUNT
	.align		4
.L_1493:
        /*0080*/ 	.byte	0x02, 0x4a
	.zero		1
	.zero		1


	//----- nvinfo : EIATTR_EXIT_INSTR_OFFSETS
	.align		4
        /*0084*/ 	.byte	0x04, 0x1c
        /*0086*/ 	.short	(.L_1495 - .L_1494)


	//   ....[0]....
.L_1494:
        /*0088*/ 	.word	0x00000060


	//   ....[1]....
        /*008c*/ 	.word	0x00006800


	//----- nvinfo : EIATTR_MAX_THREADS
	.align		4
.L_1495:
        /*0090*/ 	.byte	0x04, 0x05
        /*0092*/ 	.short	(.L_1497 - .L_1496)
.L_1496:
        /*0094*/ 	.word	0x00000280
        /*0098*/ 	.word	0x00000001
        /*009c*/ 	.word	0x00000001


	//----- nvinfo : EIATTR_CRS_STACK_SIZE
	.align		4
.L_1497:
        /*00a0*/ 	.byte	0x04, 0x1e
        /*00a2*/ 	.short	(.L_1499 - .L_1498)
.L_1498:
        /*00a4*/ 	.word	0x00000000


	//----- nvinfo : EIATTR_CBANK_PARAM_SIZE
	.align		4
.L_1499:
        /*00a8*/ 	.byte	0x03, 0x19
        /*00aa*/ 	.short	0x00a0


	//----- nvinfo : EIATTR_PARAM_CBANK
	.align		4
        /*00ac*/ 	.byte	0x04, 0x0a
        /*00ae*/ 	.short	(.L_1501 - .L_1500)
	.align		4
.L_1500:
        /*00b0*/ 	.word	index@(.nv.constant0._Z35group_norm_nhwc_fwd_one_pass_kernelI11Fp16IOFp32WLi512ELi40ELi640EEv26Group_norm_nhwc_fwd_params)
        /*00b4*/ 	.short	0x0380
        /*00b6*/ 	.short	0x00a0


	//----- nvinfo : EIATTR_SW_WAR
	.align		4
.L_1501:
        /*00b8*/ 	.byte	0x04, 0x36
        /*00ba*/ 	.short	(.L_1503 - .L_1502)
.L_1502:
        /*00bc*/ 	.word	0x00000008
.L_1503:


//--------------------- .nv.info._Z35group_norm_nhwc_fwd_one_pass_kernelI11Fp16IOBf16WLi64ELi40ELi640EEv26Group_norm_nhwc_fwd_params --------------------------
	.section	.nv.info._Z35group_norm_nhwc_fwd_one_pass_kernelI11Fp16IOBf16WLi64ELi40ELi640EEv26Group_norm_nhwc_fwd_params,"",@"SHT_CUDA_INFO"
	.sectionflags	@""
	.align	4


	//----- nvinfo : EIATTR_CUDA_API_VERSION
	.align		4
        /*0000*/ 	.byte	0x04, 0x37
        /*0002*/ 	.short	(.L_1505 - .L_1504)
.L_1504:
        /*0004*/ 	.word	0x00000082


	//----- nvinfo : EIATTR_KPARAM_INFO
	.align		4
.L_1505:
        /*0008*/ 	.byte	0x04, 0x17
        /*000a*/ 	.short	(.L_1507 - .L_1506)
.L_1506:
        /*000c*/ 	.word	0x00000000
        /*0010*/ 	.short	0x0000
        /*0012*/ 	.short	0x0000
        /*0014*/ 	.byte	0x00, 0xf0, 0x81, 0x02


	//----- nvinfo : EIATTR_SPARSE_MMA_MASK
	.align		4
.L_1507:
        /*0018*/ 	.byte	0x03, 0x50
        /*001a*/ 	.short	0x0000


	//----- nvinfo : EIATTR_MAXREG_COUNT
	.align		4
        /*001c*/ 	.byte	0x03, 0x1b
        /*001e*/ 	.short	0x0060


	//----- nvinfo : EIATTR_NUM_BARRIERS
	.align		4
        /*0020*/ 	.byte	0x02, 0x4c
        /*0022*/ 	.byte	0x01
	.zero		1


	//----- nvinfo : EIATTR_MERCURY_ISA_VERSION
	.align		4
        /*0024*/ 	.byte	0x03, 0x5f
        /*0026*/ 	.short	0x0101


	//----- nvinfo : EIATTR_INT_WARP_WIDE_INSTR_OFFSETS
	.align		4
        /*0028*/ 	.byte	0x04, 0x31
        /*002a*/ 	.short	(.L_1509 - .L_1508)


	//   ....[0]....
.L_1508:
        /*002c*/ 	.word	0x00001080


	//   ....[1]....
        /*0030*/ 	.word	0x000010b0


	//   ....[2]....
        /*0034*/ 	.word	0x00001170


	//   ....[3]....
        /*0038*/ 	.word	0x000011e0


	//   ....[4]....
        /*003c*/ 	.word	0x00001250


	//   ....[5]....
        /*0040*/ 	.word	0x00001330


	//   ....[6]....
        /*0044*/ 	.word	0x000013a0


	//   ....[7]....
        /*0048*/ 	.word	0x000013f0


	//   ....[8]....
        /*004c*/ 	.word	0x000016f0


	//   ....[9]....
        /*0050*/ 	.word	0x00001720


	//   ....[10]....
        /*0054*/ 	.word	0x00001740


	//   ....[11]....
        /*0058*/ 	.word	0x00001760


	//   ....[12]....
        /*005c*/ 	.word	0x000019c0


	//   ....[13]....
        /*0060*/ 	.word	0x000019e0


	//----- nvinfo : EIATTR_COOP_GROUP_MASK_REGIDS
	.align		4
.L_1509:
        /*0064*/ 	.byte	0x04, 0x29
        /*0066*/ 	.short	(.L_1511 - .L_1510)


	//   ....[0]....
.L_1510:
        /*0068*/ 	.word	0xffffffff


	//   ....[1]....
        /*006c*/ 	.word	0xffffffff


	//   ....[2]....
        /*0070*/ 	.word	0xffffffff


	//   ....[3]....
        /*0074*/ 	.word	0xffffffff


	//   ....[4]....
        /*0078*/ 	.word	0xffffffff


	//   ....[5]....
        /*007c*/ 	.word	0xffffffff


	//   ....[6]....
        /*0080*/ 	.word	0xffffffff


	//   ....[7]....
        /*0084*/ 	.word	0xffffffff


	//   ....[8]....
        /*0088*/ 	.word	0xffffffff


	//   ....[9]....
        /*008c*/ 	.word	0xffffffff


	//----- nvinfo : EIATTR_COOP_GROUP_INSTR_OFFSETS
	.align		4
.L_1511:
        /*0090*/ 	.byte	0x04, 0x28
        /*0092*/ 	.short	(.L_1513 - .L_1512)


	//   ....[0]....
.L_1512:
        /*0094*/ 	.word	0x00000750


	//   ....[1]....
        /*0098*/ 	.word	0x00000760


	//   ....[2]....
        /*009c*/ 	.word	0x00000790


	//   ....[3]....
        /*00a0*/ 	.word	0x000007a0


	//   ....[4]....
        /*00a4*/ 	.word	0x000007e0


	//   ....[5]....
        /*00a8*/ 	.word	0x000007f0


	//   ....[6]....
        /*00ac*/ 	.word	0x00000830


	//   ....[7]....
        /*00b0*/ 	.word	0x00000840


	//   ....[8]....
        /*00b4*/ 	.word	0x000008a0


	//   ....[9]....
        /*00b8*/ 	.word	0x000008b0


	//----- nvinfo : EIATTR_VRC_CTA_INIT_COUNT
	.align		4
.L_1513:
        /*00bc*/ 	.byte	0x02, 0x4a
	.zero		1
	.zero		1


	//----- nvinfo : EIATTR_EXIT_INSTR_OFFSETS
	.align		4
        /*00c0*/ 	.byte	0x04, 0x1c
        /*00c2*/ 	.short	(.L_1515 - .L_1514)


	//   ....[0]....
.L_1514:
        /*00c4*/ 	.word	0x00000070


	//   ....[1]....
        /*00c8*/ 	.word	0x000025a0


	//----- nvinfo : EIATTR_MAX_THREADS
	.align		4
.L_1515:
        /*00cc*/ 	.byte	0x04, 0x05
        /*00ce*/ 	.short	(.L_1517 - .L_1516)
.L_1516:
        /*00d0*/ 	.word	0x00000280
        /*00d4*/ 	.word	0x00000001
        /*00d8*/ 	.word	0x00000001


	//----- nvinfo : EIATTR_CRS_STACK_SIZE
	.align		4
.L_1517:
        /*00dc*/ 	.byte	0x04, 0x1e
        /*00de*/ 	.short	(.L_1519 - .L_1518)
.L_1518:
        /*00e0*/ 	.word	0x00000000


	//----- nvinfo : EIATTR_CBANK_PARAM_SIZE
	.align		4
.L_1519:
        /*00e4*/ 	.byte	0x03, 0x19
        /*00e6*/ 	.short	0x00a0


	//----- nvinfo : EIATTR_PARAM_CBANK
	.align		4
        /*00e8*/ 	.byte	0x04, 0x0a
        /*00ea*/ 	.short	(.L_1521 - .L_1520)
	.align		4
.L_1520:
        /*00ec*/ 	.word	index@(.nv.constant0._Z35group_norm_nhwc_fwd_one_pass_kernelI11Fp16IOBf16WLi64ELi40ELi640EEv26Group_norm_nhwc_fwd_params)
        /*00f0*/ 	.short	0x0380
        /*00f2*/ 	.short	0x00a0


	//----- nvinfo : EIATTR_SW_WAR
	.align		4
.L_1521:
        /*00f4*/ 	.byte	0x04, 0x36
        /*00f6*/ 	.short	(.L_1523 - .L_1522)
.L_1522:
        /*00f8*/ 	.word	0x00000008
.L_1523:


//--------------------- .nv.info._Z35group_norm_nhwc_fwd_one_pass_kernelI11Fp16IOBf16WLi128ELi40ELi640EEv26Group_norm_nhwc_fwd_params --------------------------
	.section	.nv.info._Z35group_norm_nhwc_fwd_one_pass_kernelI11Fp16IOBf16WLi128ELi40ELi640EEv26Group_norm_nhwc_fwd_params,"",@"SHT_CUDA_INFO"
	.sectionflags	@""
	.align	4


	//----- nvinfo : EIATTR_CUDA_API_VERSION
	.align		4
        /*0000*/ 	.byte	0x04, 0x37
        /*0002*/ 	.short	(.L_1525 - .L_1524)
.L_1524:
        /*0004*/ 	.word	0x00000082


	//----- nvinfo : EIATTR_KPARAM_INFO
	.align		4
.L_1525:
        /*0008*/ 	.byte	0x04, 0x17
        /*000a*/ 	.short	(.L_1527 - .L_1526)
.L_1526:
        /*000c*/ 	.word	0x00000000
        /*0010*/ 	.short	0x0000
        /*0012*/ 	.short	0x0000
        /*0014*/ 	.byte	0x00, 0xf0, 0x81, 0x02


	//----- nvinfo : EIATTR_SPARSE_MMA_MASK
	.align		4
.L_1527:
        /*0018*/ 	.byte	0x03, 0x50
        /*001a*/ 	.short	0x0000


	//----- nvinfo : EIATTR_MAXREG_COUNT
	.align		4
        /*001c*/ 	.byte	0x03, 0x1b
        /*001e*/ 	.short	0x0060


	//----- nvinfo : EIATTR_NUM_BARRIERS
	.align		4
        /*0020*/ 	.byte	0x02, 0x4c
        /*0022*/ 	.byte	0x01
	.zero		1


	//----- nvinfo : EIATTR_MERCURY_ISA_VERSION
	.align		4
        /*0024*/ 	.byte	0x03, 0x5f
        /*0026*/ 	.short	0x0101


	//----- nvinfo : EIATTR_INT_WARP_WIDE_INSTR_OFFSETS
	.align		4
        /*0028*/ 	.byte	0x04, 0x31
        /*002a*/ 	.short	(.L_1529 - .L_1528)


	//   ....[0]....
.L_1528:
        /*002c*/ 	.word	0x00001410


	//   ....[1]....
        /*0030*/ 	.word	0x00001430


	//   ....[2]....
        /*0034*/ 	.word	0x00001510


	//   ....[3]....
        /*0038*/ 	.word	0x00001530


	//   ....[4]....
        /*003c*/ 	.word	0x00001640


	//   ....[5]....
        /*0040*/ 	.word	0x000016a0


	//   ....[6]....
        /*0044*/ 	.word	0x00001790


	//   ....[7]....
        /*0048*/ 	.word	0x000017b0


	//   ....[8]....
        /*004c*/ 	.word	0x00001a00


	//   ....[9]....
        /*0050*/ 	.word	0x00001af0


	//   ....[10]....
        /*0054*/ 	.word	0x00001b10


	//   ....[11]....
        /*0058*/ 	.word	0x00001b30


	//   ....[12]....
        /*005c*/ 	.word	0x00001d50


	//   ....[13]....
        /*0060*/ 	.word	0x00001d70


	//----- nvinfo : EIATTR_COOP_GROUP_MASK_REGIDS
	.align		4
.L_1529:
        /*0064*/ 	.byte	0x04, 0x29
        /*0066*/ 	.short	(.L_1531 - .L_1530)


	//   ....[0]....
.L_1530:
        /*0068*/ 	.word	0xffffffff


	//   ....[1]....
        /*006c*/ 	.word	0xffffffff


	//   ....[2]....
        /*0070*/ 	.word	0xffffffff


	//   ....[3]....
        /*0074*/ 	.word	0xffffffff


	//   ....[4]....
        /*0078*/ 	.word	0xffffffff


	//   ....[5]....
        /*007c*/ 	.word	0xffffffff


	//   ....[6]....
        /*0080*/ 	.word	0xffffffff


	//   ....[7]....
        /*0084*/ 	.word	0xffffffff


	//   ....[8]....
        /*0088*/ 	.word	0xffffffff


	//   ....[9]....
        /*008c*/ 	.word	0xffffffff


	//----- nvinfo : EIATTR_COOP_GROUP_INSTR_OFFSETS
	.align		4
.L_1531:
        /*0090*/ 	.byte	0x04, 0x28
        /*0092*/ 	.short	(.L_1533 - .L_1532)


	//   ....[0]....
.L_1532:
        /*0094*/ 	.word	0x00000b20


	//   ....[1]....
        /*0098*/ 	.word	0x00000b30


	//   ....[2]....
        /*009c*/ 	.word	0x00000b60


	//   ....[3]....
        /*00a0*/ 	.word	0x00000b70


	//   ....[4]....
        /*00a4*/ 	.word	0x00000bb0


	//   ....[5]....
        /*00a8*/ 	.word	0x00000bc0


	//   ....[6]....
        /*00ac*/ 	.word	0x00000c00


	//   ....[7]....
        /*00b0*/ 	.word	0x00000c10


	//   ....[8]....
        /*00b4*/ 	.word	0x00000c70


	//   ....[9]....
        /*00b8*/ 	.word	0x00000c80


	//----- nvinfo : EIATTR_VRC_CTA_INIT_COUNT
	.align		4
.L_1533:
        /*00bc*/ 	.byte	0x02, 0x4a
	.zero		1
	.zero		1


	//----- nvinfo : EIATTR_EXIT_INSTR_OFFSETS
	.align		4
        /*00c0*/ 	.byte	0x04, 0x1c
        /*00c2*/ 	.short	(.L_1535 - .L_1534)


	//   ....[0]....
.L_1534:
        /*00c4*/ 	.word	0x00000070


	//   ....[1]....
        /*00c8*/ 	.word	0x00003060


	//----- nvinfo : EIATTR_MAX_THREADS
	.align		4
.L_1535:
        /*00cc*/ 	.byte	0x04, 0x05
        /*00ce*/ 	.short	(.L_1537 - .L_1536)
.L_1536:
        /*00d0*/ 	.word	0x00000280
        /*00d4*/ 	.word	0x00000001
        /*00d8*/ 	.word	0x00000001


	//----- nvinfo : EIATTR_CRS_STACK_SIZE
	.align		4
.L_1537:
        /*00dc*/ 	.byte	0x04, 0x1e
        /*00de*/ 	.short	(.L_1539 - .L_1538)
.L_1538:
        /*00e0*/ 	.word	0x00000000


	//----- nvinfo : EIATTR_CBANK_PARAM_SIZE
	.align		4
.L_1539:
        /*00e4*/ 	.byte	0x03, 0x19
        /*00e6*/ 	.short	0x00a0


	//----- nvinfo : EIATTR_PARAM_CBANK
	.align		4
        /*00e8*/ 	.byte	0x04, 0x0a
        /*00ea*/ 	.short	(.L_1541 - .L_1540)
	.align		4
.L_1540:
        /*00ec*/ 	.word	index@(.nv.constant0._Z35group_norm_nhwc_fwd_one_pass_kernelI11Fp16IOBf16WLi128ELi40ELi640EEv26Group_norm_nhwc_fwd_params)
        /*00f0*/ 	.short	0x0380
        /*00f2*/ 	.short	0x00a0


	//----- nvinfo : EIATTR_SW_WAR
	.align		4
.L_1541:
        /*00f4*/ 	.byte	0x04, 0x36
        /*00f6*/ 	.short	(.L_1543 - .L_1542)
.L_1542:
        /*00f8*/ 	.word	0x00000008
.L_1543:


//--------------------- .nv.info._Z35group_norm_nhwc_fwd_one_pass_kernelI11Fp16IOBf16WLi256ELi40ELi640EEv26Group_norm_nhwc_fwd_params --------------------------
	.section	.nv.info._Z35group_norm_nhwc_fwd_one_pass_kernelI11Fp16IOBf16WLi256ELi40ELi640EEv26Group_norm_nhwc_fwd_params,"",@"SHT_CUDA_INFO"
	.sectionflags	@""
	.align	4


	//----- nvinfo : EIATTR_CUDA_API_VERSION
	.align		4
        /*0000*/ 	.byte	0x04, 0x37
        /*0002*/ 	.short	(.L_1545 - .L_1544)
.L_1544:
        /*0004*/ 	.word	0x00000082


	//----- nvinfo : EIATTR_KPARAM_INFO
	.align		4
.L_1545:
        /*0008*/ 	.byte	0x04, 0x17
        /*000a*/ 	.short	(.L_1547 - .L_1546)
.L_1546:
        /*000c*/ 	.word	0x00000000
        /*0010*/ 	.short	0x0000
        /*0012*/ 	.short	0x0000
        /*0014*/ 	.byte	0x00, 0xf0, 0x81, 0x02


	//----- nvinfo : EIATTR_SPARSE_MMA_MASK
	.align		4
.L_1547:
        /*0018*/ 	.byte	0x03, 0x50
        /*001a*/ 	.short	0x0000


	//----- nvinfo : EIATTR_MAXREG_COUNT
	.align		4
        /*001c*/ 	.byte	0x03, 0x1b
        /*001e*/ 	.short	0x0060


	//----- nvinfo : EIATTR_NUM_BARRIERS
	.align		4
        /*0020*/ 	.byte	0x02, 0x4c
        /*0022*/ 	.byte	0x01
	.zero		1


	//----- nvinfo : EIATTR_MERCURY_ISA_VERSION
	.align		4
        /*0024*/ 	.byte	0x03, 0x5f
        /*0026*/ 	.short	0x0101


	//----- nvinfo : EIATTR_INT_WARP_WIDE_INSTR_OFFSETS
	.align		4
        /*0028*/ 	.byte	0x04, 0x31
        /*002a*/ 	.short	(.L_1549 - .L_1548)


	//   ....[0]....
.L_1548:
        /*002c*/ 	.word	0x00001a40


	//   ....[1]....
        /*0030*/ 	.word	0x00001a80


	//   ....[2]....
        /*0034*/ 	.word	0x00001b00


	//   ....[3]....
        /*0038*/ 	.word	0x00001b10


	//   ....[4]....
        /*003c*/ 	.word	0x00001cb0


	//   ....[5]....
        /*0040*/ 	.word	0x00001d10


	//   ....[6]....
        /*0044*/ 	.word	0x00001d30


	//   ....[7]....
        /*0048*/ 	.word	0x00001d60


	//   ....[8]....
        /*004c*/ 	.word	0x00002080


	//   ....[9]....
        /*0050*/ 	.word	0x000020b0


	//   ....[10]....
        /*0054*/ 	.word	0x000020d0


	//   ....[11]....
        /*0058*/ 	.word	0x00002100


	//   ....[12]....
        /*005c*/ 	.word	0x00002350


	//   ....[13]....
        /*0060*/ 	.word	0x00002370


	//----- nvinfo : EIATTR_COOP_GROUP_MASK_REGIDS
	.align		4
.L_1549:
        /*0064*/ 	.byte	0x04, 0x29
        /*0066*/ 	.short	(.L_1551 - .L_1550)


	//   ....[0]....
.L_1550:
        /*0068*/ 	.word	0xffffffff


	//   ....[1]....
        /*006c*/ 	.word	0xffffffff


	//   ....[2]....
        /*0070*/ 	.word	0xffffffff


	//   ....[3]....
        /*0074*/ 	.word	0xffffffff


	//   ....[4]....
        /*0078*/ 	.word	0xffffffff


	//   ....[5]....
        /*007c*/ 	.word	0xffffffff


	//   ....[6]....
        /*0080*/ 	.word	0xffffffff


	//   ....[7]....
        /*0084*/ 	.word	0xffffffff


	//   ....[8]....
        /*0088*/ 	.word	0xffffffff


	//   ....[9]....
        /*008c*/ 	.word	0xffffffff


	//----- nvinfo : EIATTR_COOP_GROUP_INSTR_OFFSETS
	.align		4
.L_1551:
        /*0090*/ 	.byte	0x04, 0x28
        /*0092*/ 	.short	(.L_1553 - .L_1552)


	//   ....[0]....
.L_1552:
        /*0094*/ 	.word	0x00001090


	//   ....[1]....
        /*0098*/ 	.word	0x000010a0


	//   ....[2]....
        /*009c*/ 	.word	0x000010d0


	//   ....[3]....
        /*00a0*/ 	.word	0x000010e0


	//   ....[4]....
        /*00a4*/ 	.word	0x00001120


	//   ....[5]....
        /*00a8*/ 	.word	0x00001130


	//   ....[6]....
        /*00ac*/ 	.word	0x00001170


	//   ....[7]....
        /*00b0*/ 	.word	0x00001180


	//   ....[8]....
        /*00b4*/ 	.word	0x00001210


	//   ....[9]....
        /*00b8*/ 	.word	0x00001220


	//----- nvinfo : EIATTR_VRC_CTA_INIT_COUNT
	.align		4
.L_1553:
        /*00bc*/ 	.byte	0x02, 0x4a
	.zero		1
	.zero		1


	//----- nvinfo : EIATTR_EXIT_INSTR_OFFSETS
	.align		4
        /*00c0*/ 	.byte	0x04, 0x1c
        /*00c2*/ 	.short	(.L_1555 - .L_1554)


	//   ....[0]....
.L_1554:
        /*00c4*/ 	.word	0x00000070


	//   ....[1]....
        /*00c8*/ 	.word	0x00004520


	//----- nvinfo : EIATTR_MAX_THREADS
	.align		4
.L_1555:
        /*00cc*/ 	.byte	0x04, 0x05
        /*00ce*/ 	.short	(.L_1557 - .L_1556)
.L_1556:
        /*00d0*/ 	.word	0x00000280
        /*00d4*/ 	.word	0x00000001
        /*00d8*/ 	.word	0x00000001


	//----- nvinfo : EIATTR_CRS_STACK_SIZE
	.align		4
.L_1557:
        /*00dc*/ 	.byte	0x04, 0x1e
        /*00de*/ 	.short	(.L_1559 - .L_1558)
.L_1558:
        /*00e0*/ 	.word	0x00000000


	//----- nvinfo : EIATTR_CBANK_PARAM_SIZE
	.align		4
.L_1559:
        /*00e4*/ 	.byte	0x03, 0x19
        /*00e6*/ 	.short	0x00a0


	//----- nvinfo : EIATTR_PARAM_CBANK
	.align		4
        /*00e8*/ 	.byte	0x04, 0x0a
        /*00ea*/ 	.short	(.L_1561 - .L_1560)
	.align		4
.L_1560:
        /*00ec*/ 	.word	index@(.nv.constant0._Z35group_norm_nhwc_fwd_one_pass_kernelI11Fp16IOBf16WLi256ELi40ELi640EEv26Group_norm_nhwc_fwd_params)
        /*00f0*/ 	.short	0x0380
        /*00f2*/ 	.short	0x00a0


	//----- nvinfo : EIATTR_SW_WAR
	.align		4
.L_1561:
        /*00f4*/ 	.byte	0x04, 0x36
        /*00f6*/ 	.short	(.L_1563 - .L_1562)
.L_1562:
        /*00f8*/ 	.word	0x00000008
.L_1563:


//--------------------- .nv.info._Z35group_norm_nhwc_fwd_one_pass_kernelI11Fp16IOBf16WLi512ELi40ELi640EEv26Group_norm_nhwc_fwd_params --------------------------
	.section	.nv.info._Z35group_norm_nhwc_fwd_one_pass_kernelI11Fp16IOBf16WLi512ELi40ELi640EEv26Group_norm_nhwc_fwd_params,"",@"SHT_CUDA_INFO"
	.sectionflags	@""
	.align	4


	//----- nvinfo : EIATTR_CUDA_API_VERSION
	.align		4
        /*0000*/ 	.byte	0x04, 0x37
        /*0002*/ 	.short	(.L_1565 - .L_1564)
.L_1564:
        /*0004*/ 	.word	0x00000082


	//----- nvinfo : EIATTR_KPARAM_INFO
	.align		4
.L_1565:
        /*0008*/ 	.byte	0x04, 0x17
        /*000a*/ 	.short	(.L_1567 - .L_1566)
.L_1566:
        /*000c*/ 	.word	0x00000000
        /*0010*/ 	.short	0x0000
        /*0012*/ 	.short	0x0000
        /*0014*/ 	.byte	0x00, 0xf0, 0x81, 0x02


	//----- nvinfo : EIATTR_SPARSE_MMA_MASK
	.align		4
.L_1567:
        /*0018*/ 	.byte	0x03, 0x50
        /*001a*/ 	.short	0x0000


	//----- nvinfo : EIATTR_MAXREG_COUNT
	.align		4
        /*001c*/ 	.byte	0x03, 0x1b
        /*001e*/ 	.short	0x0060


	//----- nvinfo : EIATTR_NUM_BARRIERS
	.align		4
        /*0020*/ 	.byte	0x02, 0x4c
        /*0022*/ 	.byte	0x01
	.zero		1


	//----- nvinfo : EIATTR_MERCURY_ISA_VERSION
	.align		4
        /*0024*/ 	.byte	0x03, 0x5f
        /*0026*/ 	.short	0x0101


	//----- nvinfo : EIATTR_COOP_GROUP_MASK_REGIDS
	.align		4
        /*0028*/ 	.byte	0x04, 0x29
        /*002a*/ 	.short	(.L_1569 - .L_1568)


	//   ....[0]....
.L_1568:
        /*002c*/ 	.word	0xffffffff


	//   ....[1]....
        /*0030*/ 	.word	0xffffffff


	//   ....[2]....
        /*0034*/ 	.word	0xffffffff


	//   ....[3]....
        /*0038*/ 	.word	0xffffffff


	//   ....[4]....
        /*003c*/ 	.word	0xffffffff


	//   ....[5]....
        /*0040*/ 	.word	0xffffffff


	//   ....[6]....
        /*0044*/ 	.word	0xffffffff


	//   ....[7]....
        /*0048*/ 	.word	0xffffffff


	//   ....[8]....
        /*004c*/ 	.word	0xffffffff


	//   ....[9]....
        /*0050*/ 	.word	0xffffffff


	//----- nvinfo : EIATTR_COOP_GROUP_INSTR_OFFSETS
	.align		4
.L_1569:
        /*0054*/ 	.byte	0x04, 0x28
        /*0056*/ 	.short	(.L_1571 - .L_1570)


	//   ....[0]....
.L_1570:
        /*0058*/ 	.word	0x00001b40


	//   ....[1]....
        /*005c*/ 	.word	0x00001b50


	//   ....[2]....
        /*0060*/ 	.word	0x00001b80


	//   ....[3]....
        /*0064*/ 	.word	0x00001b90


	//   ....[4]....
        /*0068*/ 	.word	0x00001bd0


	//   ....[5]....
        /*006c*/ 	.word	0x00001be0


	//   ....[6]....
        /*0070*/ 	.word	0x00001c20


	//   ....[7]....
        /*0074*/ 	.word	0x00001c30


	//   ....[8]....
        /*0078*/ 	.word	0x00001cc0


	//   ....[9]....
        /*007c*/ 	.word	0x00001cd0


	//----- nvinfo : EIATTR_VRC_CTA_INIT_COUNT
	.align		4
.L_1571:
        /*0080*/ 	.byte	0x02, 0x4a
	.zero		1
	.zero		1


	//----- nvinfo : EIATTR_EXIT_INSTR_OFFSETS
	.align		4
        /*0084*/ 	.byte	0x04, 0x1c
        /*0086*/ 	.short	(.L_1573 - .L_1572)


	//   ....[0]....
.L_1572:
        /*0088*/ 	.word	0x00000060


	//   ....[1]....
        /*008c*/ 	.word	0x00006860


	//----- nvinfo : EIATTR_MAX_THREADS
	.align		4
.L_1573:
        /*0090*/ 	.byte	0x04, 0x05
        /*0092*/ 	.short	(.L_1575 - .L_1574)
.L_1574:
        /*0094*/ 	.word	0x00000280
        /*0098*/ 	.word	0x00000001
        /*009c*/ 	.word	0x00000001


	//----- nvinfo : EIATTR_CRS_STACK_SIZE
	.align		4
.L_1575:
        /*00a0*/ 	.byte	0x04, 0x1e
        /*00a2*/ 	.short	(.L_1577 - .L_1576)
.L_1576:
        /*00a4*/ 	.word	0x00000000


	//----- nvinfo : EIATTR_CBANK_PARAM_SIZE
	.align		4
.L_1577:
        /*00a8*/ 	.byte	0x03, 0x19
        /*00aa*/ 	.short	0x00a0


	//----- nvinfo : EIATTR_PARAM_CBANK
	.align		4
        /*00ac*/ 	.byte	0x04, 0x0a
        /*00ae*/ 	.short	(.L_1579 - .L_1578)
	.align		4
.L_1578:
        /*00b0*/ 	.word	index@(.nv.constant0._Z35group_norm_nhwc_fwd_one_pass_kernelI11Fp16IOBf16WLi512ELi40ELi640EEv26Group_norm_nhwc_fwd_params)
        /*00b4*/ 	.short	0x0380
        /*00b6*/ 	.short	0x00a0


	//----- nvinfo : EIATTR_SW_WAR
	.align		4
.L_1579:
        /*00b8*/ 	.byte	0x04, 0x36
        /*00ba*/ 	.short	(.L_1581 - .L_1580)
.L_1580:
        /*00bc*/ 	.word	0x00000008
.L_1581:


//--------------------- .nv.info._Z35group_norm_nhwc_fwd_one_pass_kernelI11Fp16IOFp16WLi64ELi40ELi640EEv26Group_norm_nhwc_fwd_params --------------------------
	.section	.nv.info._Z35group_norm_nhwc_fwd_one_pass_kernelI11Fp16IOFp16WLi64ELi40ELi640EEv26Group_norm_nhwc_fwd_params,"",@"SHT_CUDA_INFO"
	.sectionflags	@""
	.align	4


	//----- nvinfo : EIATTR_CUDA_API_VERSION
	.align		4
        /*0000*/ 	.byte	0x04, 0x37
        /*0002*/ 	.short	(.L_1583 - .L_1582)
.L_1582:
        /*0004*/ 	.word	0x00000082


	//----- nvinfo : EIATTR_KPARAM_INFO
	.align		4
.L_1583:
        /*0008*/ 	.byte	0x04, 0x17
        /*000a*/ 	.short	(.L_1585 - .L_1584)
.L_1584:
        /*000c*/ 	.word	0x00000000
        /*0010*/ 	.short	0x0000
        /*0012*/ 	.short	0x0000
        /*0014*/ 	.byte	0x00, 0xf0, 0x81, 0x02


	//----- nvinfo : EIATTR_SPARSE_MMA_MASK
	.align		4
.L_1585:
        /*0018*/ 	.byte	0x03, 0x50
        /*001a*/ 	.short	0x0000


	//----- nvinfo : EIATTR_MAXREG_COUNT
	.align		4
        /*001c*/ 	.byte	0x03, 0x1b
        /*001e*/ 	.short	0x0060


	//----- nvinfo : EIATTR_NUM_BARRIERS
	.align		4
        /*0020*/ 	.byte	0x02, 0x4c
        /*0022*/ 	.byte	0x01
	.zero		1


	//----- nvinfo : EIATTR_MERCURY_ISA_VERSION
	.align		4
        /*0024*/ 	.byte	0x03, 0x5f
        /*0026*/ 	.short	0x0101


	//----- nvinfo : EIATTR_INT_WARP_WIDE_INSTR_OFFSETS
	.align		4
        /*0028*/ 	.byte	0x04, 0x31
        /*002a*/ 	.short	(.L_1587 - .L_1586)


	//   ....[0]....
.L_1586:
        /*002c*/ 	.word	0x00001080


	//   ....[1]....
        /*0030*/ 	.word	0x000010b0


	//   ....[2]....
        /*0034*/ 	.word	0x00001170


	//   ....[3]....
        /*0038*/ 	.word	0x000011e0


	//   ....[4]....
        /*003c*/ 	.word	0x00001250


	//   ....[5]....
        /*0040*/ 	.word	0x00001330


	//   ....[6]....
        /*0044*/ 	.word	0x000013a0


	//   ....[7]....
        /*0048*/ 	.word	0x000013f0


	//   ....[8]....
        /*004c*/ 	.word	0x000016f0


	//   ....[9]....
        /*0050*/ 	.word	0x00001720


	//   ....[10]....
        /*0054*/ 	.word	0x00001740


	//   ....[11]....
        /*0058*/ 	.word	0x00001770


	//   ....[12]....
        /*005c*/ 	.word	0x000019c0


	//   ....[13]....
        /*0060*/ 	.word	0x000019e0


	//----- nvinfo : EIATTR_COOP_GROUP_MASK_REGIDS
	.align		4
.L_1587:
        /*0064*/ 	.byte	0x04, 0x29
        /*0066*/ 	.short	(.L_1589 - .L_1588)


	//   ....[0]....
.L_1588:
        /*0068*/ 	.word	0xffffffff


	//   ....[1]....
        /*006c*/ 	.word	0xffffffff


	//   ....[2]....
        /*0070*/ 	.word	0xffffffff


	//   ....[3]....
        /*0074*/ 	.word	0xffffffff


	//   ....[4]....
        /*0078*/ 	.word	0xffffffff


	//   ....[5]....
        /*007c*/ 	.word	0xffffffff


	//   ....[6]....
        /*0080*/ 	.word	0xffffffff


	//   ....[7]....
        /*0084*/ 	.word	0xffffffff


	//   ....[8]....
        /*0088*/ 	.word	0xffffffff


	//   ....[9]....
        /*008c*/ 	.word	0xffffffff


	//----- nvinfo : EIATTR_COOP_GROUP_INSTR_OFFSETS
	.align		4
.L_1589:
        /*0090*/ 	.byte	0x04, 0x28
        /*0092*/ 	.short	(.L_1591 - .L_1590)


	//   ....[0]....
.L_1590:
        /*0094*/ 	.word	0x00000750


	//   ....[1]....
        /*0098*/ 	.word	0x00000760


	//   ....[2]....
        /*009c*/ 	.word	0x00000790


	//   ....[3]....
        /*00a0*/ 	.word	0x000007b0


	//   ....[4]....
        /*00a4*/ 	.word	0x000007e0


	//   ....[5]....
        /*00a8*/ 	.word	0x00000800


	//   ....[6]....
        /*00ac*/ 	.word	0x00000830


	//   ....[7]....
        /*00b0*/ 	.word	0x00000850


	//   ....[8]....
        /*00b4*/ 	.word	0x000008a0


	//   ....[9]....
        /*00b8*/ 	.word	0x000008b0


	//----- nvinfo : EIATTR_VRC_CTA_INIT_COUNT
	.align		4
.L_1591:
        /*00bc*/ 	.byte	0x02, 0x4a
	.zero		1
	.zero		1


	//----- nvinfo : EIATTR_EXIT_INSTR_OFFSETS
	.align		4
        /*00c0*/ 	.byte	0x04, 0x1c
        /*00c2*/ 	.short	(.L_1593 - .L_1592)


	//   ....[0]....
.L_1592:
        /*00c4*/ 	.word	0x00000070


	//   ....[1]....
        /*00c8*/ 	.word	0x000025a0


	//----- nvinfo : EIATTR_MAX_THREADS
	.align		4
.L_1593:
        /*00cc*/ 	.byte	0x04, 0x05
        /*00ce*/ 	.short	(.L_1595 - .L_1594)
.L_1594:
        /*00d0*/ 	.word	0x00000280
        /*00d4*/ 	.word	0x00000001
        /*00d8*/ 	.word	0x00000001


	//----- nvinfo : EIATTR_CRS_STACK_SIZE
	.align		4
.L_1595:
        /*00dc*/ 	.byte	0x04, 0x1e
        /*00de*/ 	.short	(.L_1597 - .L_1596)
.L_1596:
        /*00e0*/ 	.word	0x00000000


	//----- nvinfo : EIATTR_CBANK_PARAM_SIZE
	.align		4
.L_1597:
        /*00e4*/ 	.byte	0x03, 0x19
        /*00e6*/ 	.short	0x00a0


	//----- nvinfo : EIATTR_PARAM_CBANK
	.align		4
        /*00e8*/ 	.byte	0x04, 0x0a
        /*00ea*/ 	.short	(.L_1599 - .L_1598)
	.align		4
.L_1598:
        /*00ec*/ 	.word	index@(.nv.constant0._Z35group_norm_nhwc_fwd_one_pass_kernelI11Fp16IOFp16WLi64ELi40ELi640EEv26Group_norm_nhwc_fwd_params)
        /*00f0*/ 	.short	0x0380
        /*00f2*/ 	.short	0x00a0


	//----- nvinfo : EIATTR_SW_WAR
	.align		4
.L_1599:
        /*00f4*/ 	.byte	0x04, 0x36
        /*00f6*/ 	.short	(.L_1601 - .L_1600)
.L_1600:
        /*00f8*/ 	.word	0x00000008
.L_1601:


//--------------------- .nv.info._Z35group_norm_nhwc_fwd_one_pass_kernelI11Fp16IOFp16WLi128ELi40ELi640EEv26Group_norm_nhwc_fwd_params --------------------------
	.section	.nv.info._Z35group_norm_nhwc_fwd_one_pass_kernelI11Fp16IOFp16WLi128ELi40ELi640EEv26Group_norm_nhwc_fwd_params,"",@"SHT_CUDA_INFO"
	.sectionflags	@""
	.align	4


	//----- nvinfo : EIATTR_CUDA_API_VERSION
	.align		4
        /*0000*/ 	.byte	0x04, 0x37
        /*0002*/ 	.short	(.L_1603 - .L_1602)
.L_1602:
        /*0004*/ 	.word	0x00000082


	//----- nvinfo : EIATTR_KPARAM_INFO
	.align		4
.L_1603:
        /*0008*/ 	.byte	0x04, 0x17
        /*000a*/ 	.short	(.L_1605 - .L_1604)
.L_1604:
        /*000c*/ 	.word	0x00000000
        /*0010*/ 	.short	0x0000
        /*0012*/ 	.short	0x0000
        /*0014*/ 	.byte	0x00, 0xf0, 0x81, 0x02


	//----- nvinfo : EIATTR_SPARSE_MMA_MASK
	.align		4
.L_1605:
        /*0018*/ 	.byte	0x03, 0x50
        /*001a*/ 	.short	0x0000


	//----- nvinfo : EIATTR_MAXREG_COUNT
	.align		4
        /*001c*/ 	.byte	0x03, 0x1b
        /*001e*/ 	.short	0x0060


	//----- nvinfo : EIATTR_NUM_BARRIERS
	.align		4
        /*0020*/ 	.byte	0x02, 0x4c
        /*0022*/ 	.byte	0x01
	.zero		1


	//----- nvinfo : EIATTR_MERCURY_ISA_VERSION
	.align		4
        /*0024*/ 	.byte	0x03, 0x5f
        /*0026*/ 	.short	0x0101


	//----- nvinfo : EIATTR_INT_WARP_WIDE_INSTR_OFFSETS
	.align		4
        /*0028*/ 	.byte	0x04, 0x31
        /*002a*/ 	.short	(.L_1607 - .L_1606)


	//   ....[0]....
.L_1606:
        /*002c*/ 	.word	0x00001410


	//   ....[1]....
        /*0030*/ 	.word	0x00001430


	//   ....[2]....
        /*0034*/ 	.word	0x00001510


	//   ....[3]....
        /*0038*/ 	.word	0x00001530


	//   ....[4]....
        /*003c*/ 	.word	0x00001640


	//   ....[5]....
        /*0040*/ 	.word	0x000016a0


	//   ....[6]....
        /*0044*/ 	.word	0x00001790


	//   ....[7]....
        /*0048*/ 	.word	0x000017b0


	//   ....[8]....
        /*004c*/ 	.word	0x00001a00


	//   ....[9]....
        /*0050*/ 	.word	0x00001af0


	//   ....[10]....
        /*0054*/ 	.word	0x00001b10


	//   ....[11]....
        /*0058*/ 	.word	0x00001b30


	//   ....[12]....
        /*005c*/ 	.word	0x00001d50


	//   ....[13]....
        /*0060*/ 	.word	0x00001d70


	//----- nvinfo : EIATTR_COOP_GROUP_MASK_REGIDS
	.align		4
.L_1607:
        /*0064*/ 	.byte	0x04, 0x29
        /*0066*/ 	.short	(.L_1609 - .L_1608)


	//   ....[0]....
.L_1608:
        /*0068*/ 	.word	0xffffffff


	//   ....[1]....
        /*006c*/ 	.word	0xffffffff


	//   ....[2]....
        /*0070*/ 	.word	0xffffffff


	//   ....[3]....
        /*0074*/ 	.word	0xffffffff


	//   ....[4]....
        /*0078*/ 	.word	0xffffffff


	//   ....[5]....
        /*007c*/ 	.word	0xffffffff


	//   ....[6]....
        /*0080*/ 	.word	0xffffffff


	//   ....[7]....
        /*0084*/ 	.word	0xffffffff


	//   ....[8]....
        /*0088*/ 	.word	0xffffffff


	//   ....[9]....
        /*008c*/ 	.word	0xffffffff


	//----- nvinfo : EIATTR_COOP_GROUP_INSTR_OFFSETS
	.align		4
.L_1609:
        /*0090*/ 	.byte	0x04, 0x28
        /*0092*/ 	.short	(.L_1611 - .L_1610)


	//   ....[0]....
.L_1610:
        /*0094*/ 	.word	0x00000b20


	//   ....[1]....
        /*0098*/ 	.word	0x00000b30


	//   ....[2]....
        /*009c*/ 	.word	0x00000b60


	//   ....[3]....
        /*00a0*/ 	.word	0x00000b70


	//   ....[4]....
        /*00a4*/ 	.word	0x00000bb0


	//   ....[5]....
        /*00a8*/ 	.word	0x00000bc0


	//   ....[6]....
        /*00ac*/ 	.word	0x00000c00


	//   ....[7]....
        /*00b0*/ 	.word	0x00000c10


	//   ....[8]....
        /*00b4*/ 	.word	0x00000c70


	//   ....[9]....
        /*00b8*/ 	.word	0x00000c80


	//----- nvinfo : EIATTR_VRC_CTA_INIT_COUNT
	.align		4
.L_1611:
        /*00bc*/ 	.byte	0x02, 0x4a
	.zero		1
	.zero		1


	//----- nvinfo : EIATTR_EXIT_INSTR_OFFSETS
	.align		4
        /*00c0*/ 	.byte	0x04, 0x1c
        /*00c2*/ 	.short	(.L_1613 - .L_1612)


	//   ....[0]....
.L_1612:
        /*00c4*/ 	.word	0x00000070


	//   ....[1]....
        /*00c8*/ 	.word	0x00003060


	//----- nvinfo : EIATTR_MAX_THREADS
	.align		4
.L_1613:
        /*00cc*/ 	.byte	0x04, 0x05
        /*00ce*/ 	.short	(.L_1615 - .L_1614)
.L_1614:
        /*00d0*/ 	.word	0x00000280
        /*00d4*/ 	.word	0x00000001
        /*00d8*/ 	.word	0x00000001


	//----- nvinfo : EIATTR_CRS_STACK_SIZE
	.align		4
.L_1615:
        /*00dc*/ 	.byte	0x04, 0x1e
        /*00de*/ 	.short	(.L_1617 - .L_1616)
.L_1616:
        /*00e0*/ 	.word	0x00000000


	//----- nvinfo : EIATTR_CBANK_PARAM_SIZE
	.align		4
.L_1617:
        /*00e4*/ 	.byte	0x03, 0x19
        /*00e6*/ 	.short	0x00a0


	//----- nvinfo : EIATTR_PARAM_CBANK
	.align		4
        /*00e8*/ 	.byte	0x04, 0x0a
        /*00ea*/ 	.short	(.L_1619 - .L_1618)
	.align		4
.L_1618:
        /*00ec*/ 	.word	index@(.nv.constant0._Z35group_norm_nhwc_fwd_one_pass_kernelI11Fp16IOFp16WLi128ELi40ELi640EEv26Group_norm_nhwc_fwd_params)
        /*00f0*/ 	.short	0x0380
        /*00f2*/ 	.short	0x00a0


	//----- nvinfo : EIATTR_SW_WAR
	.align		4
.L_1619:
        /*00f4*/ 	.byte	0x04, 0x36
        /*00f6*/ 	.short	(.L_1621 - .L_1620)
.L_1620:
        /*00f8*/ 	.word	0x00000008
.L_1621:


//--------------------- .nv.info._Z35group_norm_nhwc_fwd_one_pass_kernelI11Fp16IOFp16WLi256ELi40ELi640EEv26Group_norm_nhwc_fwd_params --------------------------
	.section	.nv.info._Z35group_norm_nhwc_fwd_one_pass_kernelI11Fp16IOFp16WLi256ELi40ELi640EEv26Group_norm_nhwc_fwd_params,"",@"SHT_CUDA_INFO"
	.sectionflags	@""
	.align	4


	//----- nvinfo : EIATTR_CUDA_API_VERSION
	.align		4
        /*0000*/ 	.byte	0x04, 0x37
        /*0002*/ 	.short	(.L_1623 - .L_1622)
.L_1622:
        /*0004*/ 	.word	0x00000082


	//----- nvinfo : EIATTR_KPARAM_INFO
	.align		4
.L_1623:
        /*0008*/ 	.byte	0x04, 0x17
        /*000a*/ 	.short	(.L_1625 - .L_1624)
.L_1624:
        /*000c*/ 	.word	0x00000000
        /*0010*/ 	.short	0x0000
        /*0012*/ 	.short	0x0000
        /*0014*/ 	.byte	0x00, 0xf0, 0x81, 0x02


	//----- nvinfo : EIATTR_SPARSE_MMA_MASK
	.align		4
.L_1625:
        /*0018*/ 	.byte	0x03, 0x50
        /*001a*/ 	.short	0x0000


	//----- nvinfo : EIATTR_MAXREG_COUNT
	.align		4
        /*001c*/ 	.byte	0x03, 0x1b
        /*001e*/ 	.short	0x0060


	//----- nvinfo : EIATTR_NUM_BARRIERS
	.align		4
        /*0020*/ 	.byte	0x02, 0x4c
        /*0022*/ 	.byte	0x01
	.zero		1


	//----- nvinfo : EIATTR_MERCURY_ISA_VERSION
	.align		4
        /*0024*/ 	.byte	0x03, 0x5f
        /*0026*/ 	.short	0x0101


	//----- nvinfo : EIATTR_INT_WARP_WIDE_INSTR_OFFSETS
	.align		4
        /*0028*/ 	.byte	0x04, 0x31
        /*002a*/ 	.short	(.L_1627 - .L_1626)


	//   ....[0]....
.L_1626:
        /*002c*/ 	.word	0x00001a40


	//   ....[1]....
        /*0030*/ 	.word	0x00001a80


	//   ....[2]....
        /*0034*/ 	.word	0x00001b00


	//   ....[3]....
        /*0038*/ 	.word	0x00001b10


	//   ....[4]....
        /*003c*/ 	.word	0x00001cb0


	//   ....[5]....
        /*0040*/ 	.word	0x00001d10


	//   ....[6]....
        /*0044*/ 	.word	0x00001d30


	//   ....[7]....
        /*0048*/ 	.word	0x00001d60


	//   ....[8]....
        /*004c*/ 	.word	0x00002080


	//   ....[9]....
        /*0050*/ 	.word	0x000020b0


	//   ....[10]....
        /*0054*/ 	.word	0x000020d0


	//   ....[11]....
        /*0058*/ 	.word	0x00002100


	//   ....[12]....
        /*005c*/ 	.word	0x00002350


	//   ....[13]....
        /*0060*/ 	.word	0x00002370


	//----- nvinfo : EIATTR_COOP_GROUP_MASK_REGIDS
	.align		4
.L_1627:
        /*0064*/ 	.byte	0x04, 0x29
        /*0066*/ 	.short	(.L_1629 - .L_1628)


	//   ....[0]....
.L_1628:
        /*0068*/ 	.word	0xffffffff


	//   ....[1]....
        /*006c*/ 	.word	0xffffffff


	//   ....[2]....
        /*0070*/ 	.word	0xffffffff


	//   ....[3]....
        /*0074*/ 	.word	0xffffffff


	//   ....[4]....
        /*0078*/ 	.word	0xffffffff


	//   ....[5]....
        /*007c*/ 	.word	0xffffffff


	//   ....[6]....
        /*0080*/ 	.word	0xffffffff


	//   ....[7]....
        /*0084*/ 	.word	0xffffffff


	//   ....[8]....
        /*0088*/ 	.word	0xffffffff


	//   ....[9]....
        /*008c*/ 	.word	0xffffffff


	//----- nvinfo : EIATTR_COOP_GROUP_INSTR_OFFSETS
	.align		4
.L_1629:
        /*0090*/ 	.byte	0x04, 0x28
        /*0092*/ 	.short	(.L_1631 - .L_1630)


	//   ....[0]....
.L_1630:
        /*0094*/ 	.word	0x00001090


	//   ....[1]....
        /*0098*/ 	.word	0x000010a0


	//   ....[2]....
        /*009c*/ 	.word	0x000010d0


	//   ....[3]....
        /*00a0*/ 	.word	0x000010e0


	//   ....[4]....
        /*00a4*/ 	.word	0x00001120


	//   ....[5]....
        /*00a8*/ 	.word	0x00001130


	//   ....[6]....
        /*00ac*/ 	.word	0x00001170


	//   ....[7]....
        /*00b0*/ 	.word	0x00001180


	//   ....[8]....
        /*00b4*/ 	.word	0x00001210


	//   ....[9]....
        /*00b8*/ 	.word	0x00001220


	//----- nvinfo : EIATTR_VRC_CTA_INIT_COUNT
	.align		4
.L_1631:
        /*00bc*/ 	.byte	0x02, 0x4a
	.zero		1
	.zero		1


	//----- nvinfo : EIATTR_EXIT_INSTR_OFFSETS
	.align		4
        /*00c0*/ 	.byte	0x04, 0x1c
        /*00c2*/ 	.short	(.L_1633 - .L_1632)


	//   ....[0]....
.L_1632:
        /*00c4*/ 	.word	0x00000070


	//   ....[1]....
        /*00c8*/ 	.word	0x00004520


	//----- nvinfo : EIATTR_MAX_THREADS
	.align		4
.L_1633:
        /*00cc*/ 	.byte	0x04, 0x05
        /*00ce*/ 	.short	(.L_1635 - .L_1634)
.L_1634:
        /*00d0*/ 	.word	0x00000280
        /*00d4*/ 	.word	0x00000001
        /*00d8*/ 	.word	0x00000001


	//----- nvinfo : EIATTR_CRS_STACK_SIZE
	.align		4
.L_1635:
        /*00dc*/ 	.byte	0x04, 0x1e
        /*00de*/ 	.short	(.L_1637 - .L_1636)
.L_1636:
        /*00e0*/ 	.word	0x00000000


	//----- nvinfo : EIATTR_CBANK_PARAM_SIZE
	.align		4
.L_1637:
        /*00e4*/ 	.byte	0x03, 0x19
        /*00e6*/ 	.short	0x00a0


	//----- nvinfo : EIATTR_PARAM_CBANK
	.align		4
        /*00e8*/ 	.byte	0x04, 0x0a
        /*00ea*/ 	.short	(.L_1639 - .L_1638)
	.align		4
.L_1638:
        /*00ec*/ 	.word	index@(.nv.constant0._Z35group_norm_nhwc_fwd_one_pass_kernelI11Fp16IOFp16WLi256ELi40ELi640EEv26Group_norm_nhwc_fwd_params)
        /*00f0*/ 	.short	0x0380
        /*00f2*/ 	.short	0x00a0


	//----- nvinfo : EIATTR_SW_WAR
	.align		4
.L_1639:
        /*00f4*/ 	.byte	0x04, 0x36
        /*00f6*/ 	.short	(.L_1641 - .L_1640)
.L_1640:
        /*00f8*/ 	.word	0x00000008
.L_1641:


//--------------------- .nv.info._Z35group_norm_nhwc_fwd_one_pass_kernelI11Fp16IOFp16WLi512ELi40ELi640EEv26Group_norm_nhwc_fwd_params --------------------------
	.section	.nv.info._Z35group_norm_nhwc_fwd_one_pass_kernelI11Fp16IOFp16WLi512ELi40ELi640EEv26Group_norm_nhwc_fwd_params,"",@"SHT_CUDA_INFO"
	.sectionflags	@""
	.align	4


	//----- nvinfo : EIATTR_CUDA_API_VERSION
	.align		4
        /*0000*/ 	.byte	0x04, 0x37
        /*0002*/ 	.short	(.L_1643 - .L_1642)
.L_1642:
        /*0004*/ 	.word	0x00000082


	//----- nvinfo : EIATTR_KPARAM_INFO
	.align		4
.L_1643:
        /*0008*/ 	.byte	0x04, 0x17
        /*000a*/ 	.short	(.L_1645 - .L_1644)
.L_1644:
        /*000c*/ 	.word	0x00000000
        /*0010*/ 	.short	0x0000
        /*0012*/ 	.short	0x0000
        /*0014*/ 	.byte	0x00, 0xf0, 0x81, 0x02


	//----- nvinfo : EIATTR_SPARSE_MMA_MASK
	.align		4
.L_1645:
        /*0018*/ 	.byte	0x03, 0x50
        /*001a*/ 	.short	0x0000


	//----- nvinfo : EIATTR_MAXREG_COUNT
	.align		4
        /*001c*/ 	.byte	0x03, 0x1b
        /*001e*/ 	.short	0x0060


	//----- nvinfo : EIATTR_NUM_BARRIERS
	.align		4
        /*0020*/ 	.byte	0x02, 0x4c
        /*0022*/ 	.byte	0x01
	.zero		1


	//----- nvinfo : EIATTR_MERCURY_ISA_VERSION
	.align		4
        /*0024*/ 	.byte	0x03, 0x5f
        /*0026*/ 	.short	0x0101


	//----- nvinfo : EIATTR_COOP_GROUP_MASK_REGIDS
	.align		4
        /*0028*/ 	.byte	0x04, 0x29
        /*002a*/ 	.short	(.L_1647 - .L_1646)


	//   ....[0]....
.L_1646:
        /*002c*/ 	.word	0xffffffff


	//   ....[1]....
        /*0030*/ 	.word	0xffffffff


	//   ....[2]....
        /*0034*/ 	.word	0xffffffff


	//   ....[3]....
        /*0038*/ 	.word	0xffffffff


	//   ....[4]....
        /*003c*/ 	.word	0xffffffff


	//   ....[5]....
        /*0040*/ 	.word	0xffffffff


	//   ....[6]....
        /*0044*/ 	.word	0xffffffff


	//   ....[7]....
        /*0048*/ 	.word	0xffffffff


	//   ....[8]....
        /*004c*/ 	.word	0xffffffff


	//   ....[9]....
        /*0050*/ 	.word	0xffffffff


	//----- nvinfo : EIATTR_COOP_GROUP_INSTR_OFFSETS
	.align		4
.L_1647:
        /*0054*/ 	.byte	0x04, 0x28
        /*0056*/ 	.short	(.L_1649 - .L_1648)


	//   ....[0]....
.L_1648:
        /*0058*/ 	.word	0x00001b40


	//   ....[1]....
        /*005c*/ 	.word	0x00001b50


	//   ....[2]....
        /*0060*/ 	.word	0x00001b80


	//   ....[3]....
        /*0064*/ 	.word	0x00001b90


	//   ....[4]....
        /*0068*/ 	.word	0x00001bd0


	//   ....[5]....
        /*006c*/ 	.word	0x00001be0


	//   ....[6]....
        /*0070*/ 	.word	0x00001c20


	//   ....[7]....
        /*0074*/ 	.word	0x00001c30


	//   ....[8]....
        /*0078*/ 	.word	0x00001cc0


	//   ....[9]....
        /*007c*/ 	.word	0x00001cd0


	//----- nvinfo : EIATTR_VRC_CTA_INIT_COUNT
	.align		4
.L_1649:
        /*0080*/ 	.byte	0x02, 0x4a
	.zero		1
	.zero		1


	//----- nvinfo : EIATTR_EXIT_INSTR_OFFSETS
	.align		4
        /*0084*/ 	.byte	0x04, 0x1c
        /*0086*/ 	.short	(.L_1651 - .L_1650)


	//   ....[0]....
.L_1650:
        /*0088*/ 	.word	0x00000060


	//   ....[1]....
        /*008c*/ 	.word	0x00006860


	//----- nvinfo : EIATTR_MAX_THREADS
	.align		4
.L_1651:
        /*0090*/ 	.byte	0x04, 0x05
        /*0092*/ 	.short	(.L_1653 - .L_1652)
.L_1652:
        /*0094*/ 	.word	0x00000280
        /*0098*/ 	.word	0x00000001
        /*009c*/ 	.word	0x00000001


	//----- nvinfo : EIATTR_CRS_STACK_SIZE
	.align		4
.L_1653:
        /*00a0*/ 	.byte	0x04, 0x1e
        /*00a2*/ 	.short	(.L_1655 - .L_1654)
.L_1654:
        /*00a4*/ 	.word	0x00000000


	//----- nvinfo : EIATTR_CBANK_PARAM_SIZE
	.align		4
.L_1655:
        /*00a8*/ 	.byte	0x03, 0x19
        /*00aa*/ 	.short	0x00a0


	//----- nvinfo : EIATTR_PARAM_CBANK
	.align		4
        /*00ac*/ 	.byte	0x04, 0x0a
        /*00ae*/ 	.short	(.L_1657 - .L_1656)
	.align		4
.L_1656:
        /*00b0*/ 	.word	index@(.nv.constant0._Z35group_norm_nhwc_fwd_one_pass_kernelI11Fp16IOFp16WLi512ELi40ELi640EEv26Group_norm_nhwc_fwd_params)
        /*00b4*/ 	.short	0x0380
        /*00b6*/ 	.short	0x00a0


	//----- nvinfo : EIATTR_SW_WAR
	.align		4
.L_1657:
        /*00b8*/ 	.byte	0x04, 0x36
        /*00ba*/ 	.short	(.L_1659 - .L_1658)
.L_1658:
        /*00bc*/ 	.word	0x00000008
.L_1659:


//--------------------- .nv.info._Z35group_norm_nhwc_fwd_one_pass_kernelI11Fp32IOFp32WLi64ELi40ELi640EEv26Group_norm_nhwc_fwd_params --------------------------
	.section	.nv.info._Z35group_norm_nhwc_fwd_one_pass_kernelI11Fp32IOFp32WLi64ELi40ELi640EEv26Group_norm_nhwc_fwd_params,"",@"SHT_CUDA_INFO"
	.sectionflags	@""
	.align	4


	//----- nvinfo : EIATTR_CUDA_API_VERSION
	.align		4
        /*0000*/ 	.byte	0x04, 0x37
        /*0002*/ 	.short	(.L_1661 - .L_1660)
.L_1660:
        /*0004*/ 	.word	0x00000082


	//----- nvinfo : EIATTR_KPARAM_INFO
	.align		4
.L_1661:
        /*0008*/ 	.byte	0x04, 0x17
        /*000a*/ 	.short	(.L_1663 - .L_1662)
.L_1662:
        /*000c*/ 	.word	0x00000000
        /*0010*/ 	.short	0x0000
        /*0012*/ 	.short	0x0000
        /*0014*/ 	.byte	0x00, 0xf0, 0x81, 0x02


	//----- nvinfo : EIATTR_SPARSE_MMA_MASK
	.align		4
.L_1663:
        /*0018*/ 	.byte	0x03, 0x50
        /*001a*/ 	.short	0x0000


	//----- nvinfo : EIATTR_MAXREG_COUNT
	.align		4
        /*001c*/ 	.byte	0x03, 0x1b
        /*001e*/ 	.short	0x0060


	//----- nvinfo : EIATTR_NUM_BARRIERS
	.align		4
        /*0020*/ 	.byte	0x02, 0x4c
        /*0022*/ 	.byte	0x01
	.zero		1


	//----- nvinfo : EIATTR_MERCURY_ISA_VERSION
	.align		4
        /*0024*/ 	.byte	0x03, 0x5f
        /*0026*/ 	.short	0x0101


	//----- nvinfo : EIATTR_INT_WARP_WIDE_INSTR_OFFSETS
	.align		4
        /*0028*/ 	.byte	0x04, 0x31
        /*002a*/ 	.short	(.L_1665 - .L_1664)


	//   ....[0]....
.L_1664:
        /*002c*/ 	.word	0x00001050


	//   ....[1]....
        /*0030*/ 	.word	0x00001090


	//   ....[2]....
        /*0034*/ 	.word	0x00001140


	//   ....[3]....
        /*0038*/ 	.word	0x000011b0


	//   ....[4]....
        /*003c*/ 	.word	0x00001220


	//   ....[5]....
        /*0040*/ 	.word	0x00001300


	//   ....[6]....
        /*0044*/ 	.word	0x00001370


	//   ....[7]....
        /*0048*/ 	.word	0x000013c0


	//   ....[8]....
        /*004c*/ 	.word	0x000016c0


	//   ....[9]....
        /*0050*/ 	.word	0x000016f0


	//   ....[10]....
        /*0054*/ 	.word	0x00001710


	//   ....[11]....
        /*0058*/ 	.word	0x00001730


	//   ....[12]....
        /*005c*/ 	.word	0x00001990


	//   ....[13]....
        /*0060*/ 	.word	0x000019b0


	//----- nvinfo : EIATTR_COOP_GROUP_MASK_REGIDS
	.align		4
.L_1665:
        /*0064*/ 	.byte	0x04, 0x29
        /*0066*/ 	.short	(.L_1667 - .L_1666)


	//   ....[0]....
.L_1666:
        /*0068*/ 	.word	0xffffffff


	//   ....[1]....
        /*006c*/ 	.word	0xffffffff


	//   ....[2]....
        /*0070*/ 	.word	0xffffffff


	//   ....[3]....
        /*0074*/ 	.word	0xffffffff


	//   ....[4]....
        /*0078*/ 	.word	0xffffffff


	//   ....[5]....
        /*007c*/ 	.word	0xffffffff


	//   ....[6]....
        /*0080*/ 	.word	0xffffffff


	//   ....[7]....
        /*0084*/ 	.word	0xffffffff


	//   ....[8]....
        /*0088*/ 	.word	0xffffffff


	//   ....[9]....
        /*008c*/ 	.word	0xffffffff


	//----- nvinfo : EIATTR_COOP_GROUP_INSTR_OFFSETS
	.align		4
.L_1667:
        /*0090*/ 	.byte	0x04, 0x28
        /*0092*/ 	.short	(.L_1669 - .L_1668)


	//   ....[0]....
.L_1668:
        /*0094*/ 	.word	0x00000720


	//   ....[1]....
        /*0098*/ 	.word	0x00000730


	//   ....[2]....
        /*009c*/ 	.word	0x00000760


	//   ....[3]....
        /*00a0*/ 	.word	0x00000780


	//   ....[4]....
        /*00a4*/ 	.word	0x000007b0


	//   ....[5]....
        /*00a8*/ 	.word	0x000007d0


	//   ....[6]....
        /*00ac*/ 	.word	0x00000800


	//   ....[7]....
        /*00b0*/ 	.word	0x00000820


	//   ....[8]....
        /*00b4*/ 	.word	0x00000870


	//   ....[9]....
        /*00b8*/ 	.word	0x00000880


	//----- nvinfo : EIATTR_VRC_CTA_INIT_COUNT
	.align		4
.L_1669:
        /*00bc*/ 	.byte	0x02, 0x4a
	.zero		1
	.zero		1


	//----- nvinfo : EIATTR_EXIT_INSTR_OFFSETS
	.align		4
        /*00c0*/ 	.byte	0x04, 0x1c
        /*00c2*/ 	.short	(.L_1671 - .L_1670)


	//   ....[0]....
.L_1670:
        /*00c4*/ 	.word	0x00000070


	//   ....[1]....
        /*00c8*/ 	.word	0x000024e0


	//----- nvinfo : EIATTR_MAX_THREADS
	.align		4
.L_1671:
        /*00cc*/ 	.byte	0x04, 0x05
        /*00ce*/ 	.short	(.L_1673 - .L_1672)
.L_1672:
        /*00d0*/ 	.word	0x00000280
        /*00d4*/ 	.word	0x00000001
        /*00d8*/ 	.word	0x00000001


	//----- nvinfo : EIATTR_CRS_STACK_SIZE
	.align		4
.L_1673:
        /*00dc*/ 	.byte	0x04, 0x1e
        /*00de*/ 	.short	(.L_1675 - .L_1674)
.L_1674:
        /*00e0*/ 	.word	0x00000000


	//----- nvinfo : EIATTR_CBANK_PARAM_SIZE
	.align		4
.L_1675:
        /*00e4*/ 	.byte	0x03, 0x19
        /*00e6*/ 	.short	0x00a0


	//----- nvinfo : EIATTR_PARAM_CBANK
	.align		4
        /*00e8*/ 	.byte	0x04, 0x0a
        /*00ea*/ 	.short	(.L_1677 - .L_1676)
	.align		4
.L_1676:
        /*00ec*/ 	.word	index@(.nv.constant0._Z35group_norm_nhwc_fwd_one_pass_kernelI11Fp32IOFp32WLi64ELi40ELi640EEv26Group_norm_nhwc_fwd_params)
        /*00f0*/ 	.short	0x0380
        /*00f2*/ 	.short	0x00a0


	//----- nvinfo : EIATTR_SW_WAR
	.align		4
.L_1677:
        /*00f4*/ 	.byte	0x04, 0x36
        /*00f6*/ 	.short	(.L_1679 - .L_1678)
.L_1678:
        /*00f8*/ 	.word	0x00000008
.L_1679:


//--------------------- .nv.info._Z35group_norm_nhwc_fwd_one_pass_kernelI11Fp32IOFp32WLi128ELi40ELi640EEv26Group_norm_nhwc_fwd_params --------------------------
	.section	.nv.info._Z35group_norm_nhwc_fwd_one_pass_kernelI11Fp32IOFp32WLi128ELi40ELi640EEv26Group_norm_nhwc_fwd_params,"",@"SHT_CUDA_INFO"
	.sectionflags	@""
	.align	4


	//----- nvinfo : EIATTR_CUDA_API_VERSION
	.align		4
        /*0000*/ 	.byte	0x04, 0x37
        /*0002*/ 	.short	(.L_1681 - .L_1680)
.L_1680:
        /*0004*/ 	.word	0x00000082


	//----- nvinfo : EIATTR_KPARAM_INFO
	.align		4
.L_1681:
        /*0008*/ 	.byte	0x04, 0x17
        /*000a*/ 	.short	(.L_1683 - .L_1682)
.L_1682:
        /*000c*/ 	.word	0x00000000
        /*0010*/ 	.short	0x0000
        /*0012*/ 	.short	0x0000
        /*0014*/ 	.byte	0x00, 0xf0, 0x81, 0x02


	//----- nvinfo : EIATTR_SPARSE_MMA_MASK
	.align		4
.L_1683:
        /*0018*/ 	.byte	0x03, 0x50
        /*001a*/ 	.short	0x0000


	//----- nvinfo : EIATTR_MAXREG_COUNT
	.align		4
        /*001c*/ 	.byte	0x03, 0x1b
        /*001e*/ 	.short	0x0060


	//----- nvinfo : EIATTR_NUM_BARRIERS
	.align		4
        /*0020*/ 	.byte	0x02, 0x4c
        /*0022*/ 	.byte	0x01
	.zero		1


	//----- nvinfo : EIATTR_MERCURY_ISA_VERSION
	.align		4
        /*0024*/ 	.byte	0x03, 0x5f
        /*0026*/ 	.short	0x0101


	//----- nvinfo : EIATTR_INT_WARP_WIDE_INSTR_OFFSETS
	.align		4
        /*0028*/ 	.byte	0x04, 0x31
        /*002a*/ 	.short	(.L_1685 - .L_1684)


	//   ....[0]....
.L_1684:
        /*002c*/ 	.word	0x000013c0


	//   ....[1]....
        /*0030*/ 	.word	0x000013e0


	//   ....[2]....
        /*0034*/ 	.word	0x000014c0


	//   ....[3]....
        /*0038*/ 	.word	0x000014e0


	//   ....[4]....
        /*003c*/ 	.word	0x000015f0


	//   ....[5]....
        /*0040*/ 	.word	0x00001650


	//   ....[6]....
        /*0044*/ 	.word	0x00001740


	//   ....[7]....
        /*0048*/ 	.word	0x00001760


	//   ....[8]....
        /*004c*/ 	.word	0x000019e0


	//   ....[9]....
        /*0050*/ 	.word	0x00001a00


	//   ....[10]....
        /*0054*/ 	.word	0x00001b00


	//   ....[11]....
        /*0058*/ 	.word	0x00001b20


	//   ....[12]....
        /*005c*/ 	.word	0x00001d00


	//   ....[13]....
        /*0060*/ 	.word	0x00001d20


	//----- nvinfo : EIATTR_COOP_GROUP_MASK_REGIDS
	.align		4
.L_1685:
        /*0064*/ 	.byte	0x04, 0x29
        /*0066*/ 	.short	(.L_1687 - .L_1686)


	//   ....[0]....
.L_1686:
        /*0068*/ 	.word	0xffffffff


	//   ....[1]....
        /*006c*/ 	.word	0xffffffff


	//   ....[2]....
        /*0070*/ 	.word	0xffffffff


	//   ....[3]....
        /*0074*/ 	.word	0xffffffff


	//   ....[4]....
        /*0078*/ 	.word	0xffffffff


	//   ....[5]....
        /*007c*/ 	.word	0xffffffff


	//   ....[6]....
        /*0080*/ 	.word	0xffffffff


	//   ....[7]....
        /*0084*/ 	.word	0xffffffff


	//   ....[8]....
        /*0088*/ 	.word	0xffffffff


	//   ....[9]....
        /*008c*/ 	.word	0xffffffff


	//----- nvinfo : EIATTR_COOP_GROUP_INSTR_OFFSETS
	.align		4
.L_1687:
        /*0090*/ 	.byte	0x04, 0x28
        /*0092*/ 	.short	(.L_1689 - .L_1688)


	//   ....[0]....
.L_1688:
        /*0094*/ 	.word	0x00000ad0


	//   ....[1]....
        /*0098*/ 	.word	0x00000ae0


	//   ....[2]....
        /*009c*/ 	.word	0x00000b10


	//   ....[3]....
        /*00a0*/ 	.word	0x00000b20


	//   ....[4]....
        /*00a4*/ 	.word	0x00000b60


	//   ....[5]....
        /*00a8*/ 	.word	0x00000b70


	//   ....[6]....
        /*00ac*/ 	.word	0x00000bb0


	//   ....[7]....
        /*00b0*/ 	.word	0x00000bc0


	//   ....[8]....
        /*00b4*/ 	.word	0x00000c20


	//   ....[9]....
        /*00b8*/ 	.word	0x00000c30


	//----- nvinfo : EIATTR_VRC_CTA_INIT_COUNT
	.align		4
.L_1689:
        /*00bc*/ 	.byte	0x02, 0x4a
	.zero		1
	.zero		1


	//----- nvinfo : EIATTR_EXIT_INSTR_OFFSETS
	.align		4
        /*00c0*/ 	.byte	0x04, 0x1c
        /*00c2*/ 	.short	(.L_1691 - .L_1690)


	//   ....[0]....
.L_1690:
        /*00c4*/ 	.word	0x00000070


	//   ....[1]....
        /*00c8*/ 	.word	0x00002f30


	//----- nvinfo : EIATTR_MAX_THREADS
	.align		4
.L_1691:
        /*00cc*/ 	.byte	0x04, 0x05
        /*00ce*/ 	.short	(.L_1693 - .L_1692)
.L_1692:
        /*00d0*/ 	.word	0x00000280
        /*00d4*/ 	.word	0x00000001
        /*00d8*/ 	.word	0x00000001


	//----- nvinfo : EIATTR_CRS_STACK_SIZE
	.align		4
.L_1693:
        /*00dc*/ 	.byte	0x04, 0x1e
        /*00de*/ 	.short	(.L_1695 - .L_1694)
.L_1694:
        /*00e0*/ 	.word	0x00000000


	//----- nvinfo : EIATTR_CBANK_PARAM_SIZE
	.align		4
.L_1695:
        /*00e4*/ 	.byte	0x03, 0x19
        /*00e6*/ 	.short	0x00a0


	//----- nvinfo : EIATTR_PARAM_CBANK
	.align		4
        /*00e8*/ 	.byte	0x04, 0x0a
        /*00ea*/ 	.short	(.L_1697 - .L_1696)
	.align		4
.L_1696:
        /*00ec*/ 	.word	index@(.nv.constant0._Z35group_norm_nhwc_fwd_one_pass_kernelI11Fp32IOFp32WLi128ELi40ELi640EEv26Group_norm_nhwc_fwd_params)
        /*00f0*/ 	.short	0x0380
        /*00f2*/ 	.short	0x00a0


	//----- nvinfo : EIATTR_SW_WAR
	.align		4
.L_1697:
        /*00f4*/ 	.byte	0x04, 0x36
        /*00f6*/ 	.short	(.L_1699 - .L_1698)
.L_1698:
        /*00f8*/ 	.word	0x00000008
.L_1699:


//--------------------- .nv.info._Z35group_norm_nhwc_fwd_one_pass_kernelI11Fp32IOFp32WLi256ELi40ELi640EEv26Group_norm_nhwc_fwd_params --------------------------
	.section	.nv.info._Z35group_norm_nhwc_fwd_one_pass_kernelI11Fp32IOFp32WLi256ELi40ELi640EEv26Group_norm_nhwc_fwd_params,"",@"SHT_CUDA_INFO"
	.sectionflags	@""
	.align	4


	//----- nvinfo : EIATTR_CUDA_API_VERSION
	.align		4
        /*0000*/ 	.byte	0x04, 0x37
        /*0002*/ 	.short	(.L_1701 - .L_1700)
.L_1700:
        /*0004*/ 	.word	0x00000082


	//----- nvinfo : EIATTR_KPARAM_INFO
	.align		4
.L_1701:
        /*0008*/ 	.byte	0x04, 0x17
        /*000a*/ 	.short	(.L_1703 - .L_1702)
.L_1702:
        /*000c*/ 	.word	0x00000000
        /*0010*/ 	.short	0x0000
        /*0012*/ 	.short	0x0000
        /*0014*/ 	.byte	0x00, 0xf0, 0x81, 0x02


	//----- nvinfo : EIATTR_SPARSE_MMA_MASK
	.align		4
.L_1703:
        /*0018*/ 	.byte	0x03, 0x50
        /*001a*/ 	.short	0x0000


	//----- nvinfo : EIATTR_MAXREG_COUNT
	.align		4
        /*001c*/ 	.byte	0x03, 0x1b
        /*001e*/ 	.short	0x0060


	//----- nvinfo : EIATTR_NUM_BARRIERS
	.align		4
        /*0020*/ 	.byte	0x02, 0x4c
        /*0022*/ 	.byte	0x01
	.zero		1


	//----- nvinfo : EIATTR_MERCURY_ISA_VERSION
	.align		4
        /*0024*/ 	.byte	0x03, 0x5f
        /*0026*/ 	.short	0x0101


	//----- nvinfo : EIATTR_INT_WARP_WIDE_INSTR_OFFSETS
	.align		4
        /*0028*/ 	.byte	0x04, 0x31
        /*002a*/ 	.short	(.L_1705 - .L_1704)


	//   ....[0]....
.L_1704:
        /*002c*/ 	.word	0x00001970


	//   ....[1]....
        /*0030*/ 	.word	0x000019b0


	//   ....[2]....
        /*0034*/ 	.word	0x00001a30


	//   ....[3]....
        /*0038*/ 	.word	0x00001a40


	//   ....[4]....
        /*003c*/ 	.word	0x00001be0


	//   ....[5]....
        /*0040*/ 	.word	0x00001c40


	//   ....[6]....
        /*0044*/ 	.word	0x00001c60


	//   ....[7]....
        /*0048*/ 	.word	0x00001c90


	//   ....[8]....
        /*004c*/ 	.word	0x00001fb0


	//   ....[9]....
        /*0050*/ 	.word	0x00001fe0


	//   ....[10]....
        /*0054*/ 	.word	0x00002000


	//   ....[11]....
        /*0058*/ 	.word	0x00002030


	//   ....[12]....
        /*005c*/ 	.word	0x00002280


	//   ....[13]....
        /*0060*/ 	.word	0x000022a0


	//----- nvinfo : EIATTR_COOP_GROUP_MASK_REGIDS
	.align		4
.L_1705:
        /*0064*/ 	.byte	0x04, 0x29
        /*0066*/ 	.short	(.L_1707 - .L_1706)


	//   ....[0]....
.L_1706:
        /*0068*/ 	.word	0xffffffff


	//   ....[1]....
        /*006c*/ 	.word	0xffffffff


	//   ....[2]....
        /*0070*/ 	.word	0xffffffff


	//   ....[3]....
        /*0074*/ 	.word	0xffffffff


	//   ....[4]....
        /*0078*/ 	.word	0xffffffff


	//   ....[5]....
        /*007c*/ 	.word	0xffffffff


	//   ....[6]....
        /*0080*/ 	.word	0xffffffff


	//   ....[7]....
        /*0084*/ 	.word	0xffffffff


	//   ....[8]....
        /*0088*/ 	.word	0xffffffff


	//   ....[9]....
        /*008c*/ 	.word	0xffffffff


	//----- nvinfo : EIATTR_COOP_GROUP_INSTR_OFFSETS
	.align		4
.L_1707:
        /*0090*/ 	.byte	0x04, 0x28
        /*0092*/ 	.short	(.L_1709 - .L_1708)


	//   ....[0]....
.L_1708:
        /*0094*/ 	.word	0x00000fc0


	//   ....[1]....
        /*0098*/ 	.word	0x00000fd0


	//   ....[2]....
        /*009c*/ 	.word	0x00001000


	//   ....[3]....
        /*00a0*/ 	.word	0x00001010


	//   ....[4]....
        /*00a4*/ 	.word	0x00001050


	//   ....[5]....
        /*00a8*/ 	.word	0x00001060


	//   ....[6]....
        /*00ac*/ 	.word	0x000010a0


	//   ....[7]....
        /*00b0*/ 	.word	0x000010b0


	//   ....[8]....
        /*00b4*/ 	.word	0x00001140


	//   ....[9]....
        /*00b8*/ 	.word	0x00001150


	//----- nvinfo : EIATTR_VRC_CTA_INIT_COUNT
	.align		4
.L_1709:
        /*00bc*/ 	.byte	0x02, 0x4a
	.zero		1
	.zero		1


	//----- nvinfo : EIATTR_EXIT_INSTR_OFFSETS
	.align		4
        /*00c0*/ 	.byte	0x04, 0x1c
        /*00c2*/ 	.short	(.L_1711 - .L_1710)


	//   ....[0]....
.L_1710:
        /*00c4*/ 	.word	0x00000070


	//   ....[1]....
        /*00c8*/ 	.word	0x000042d0


	//----- nvinfo : EIATTR_MAX_THREADS
	.align		4
.L_1711:
        /*00cc*/ 	.byte	0x04, 0x05
        /*00ce*/ 	.short	(.L_1713 - .L_1712)
.L_1712:
        /*00d0*/ 	.word	0x00000280
        /*00d4*/ 	.word	0x00000001
        /*00d8*/ 	.word	0x00000001


	//----- nvinfo : EIATTR_CRS_STACK_SIZE
	.align		4
.L_1713:
        /*00dc*/ 	.byte	0x04, 0x1e
        /*00de*/ 	.short	(.L_1715 - .L_1714)
.L_1714:
        /*00e0*/ 	.word	0x00000000


	//----- nvinfo : EIATTR_CBANK_PARAM_SIZE
	.align		4
.L_1715:
        /*00e4*/ 	.byte	0x03, 0x19
        /*00e6*/ 	.short	0x00a0


	//----- nvinfo : EIATTR_PARAM_CBANK
	.align		4
        /*00e8*/ 	.byte	0x04, 0x0a
        /*00ea*/ 	.short	(.L_1717 - .L_1716)
	.align		4
.L_1716:
        /*00ec*/ 	.word	index@(.nv.constant0._Z35group_norm_nhwc_fwd_one_pass_kernelI11Fp32IOFp32WLi256ELi40ELi640EEv26Group_norm_nhwc_fwd_params)
        /*00f0*/ 	.short	0x0380
        /*00f2*/ 	.short	0x00a0


	//----- nvinfo : EIATTR_SW_WAR
	.align		4
.L_1717:
        /*00f4*/ 	.byte	0x04, 0x36
        /*00f6*/ 	.short	(.L_1719 - .L_1718)
.L_1718:
        /*00f8*/ 	.word	0x00000008
.L_1719:


//--------------------- .nv.info._Z35group_norm_nhwc_fwd_one_pass_kernelI11Fp32IOFp32WLi512ELi40ELi640EEv26Group_norm_nhwc_fwd_params --------------------------
	.section	.nv.info._Z35group_norm_nhwc_fwd_one_pass_kernelI11Fp32IOFp32WLi512ELi40ELi640EEv26Group_norm_nhwc_fwd_params,"",@"SHT_CUDA_INFO"
	.sectionflags	@""
	.align	4


	//----- nvinfo : EIATTR_CUDA_API_VERSION
	.align		4
        /*0000*/ 	.byte	0x04, 0x37
        /*0002*/ 	.short	(.L_1721 - .L_1720)
.L_1720:
        /*0004*/ 	.word	0x00000082


	//----- nvinfo : EIATTR_KPARAM_INFO
	.align		4
.L_1721:
        /*0008*/ 	.byte	0x04, 0x17
        /*000a*/ 	.short	(.L_1723 - .L_1722)
.L_1722:
        /*000c*/ 	.word	0x00000000
        /*0010*/ 	.short	0x0000
        /*0012*/ 	.short	0x0000
        /*0014*/ 	.byte	0x00, 0xf0, 0x81, 0x02


	//----- nvinfo : EIATTR_SPARSE_MMA_MASK
	.align		4
.L_1723:
        /*0018*/ 	.byte	0x03, 0x50
        /*001a*/ 	.short	0x0000


	//----- nvinfo : EIATTR_MAXREG_COUNT
	.align		4
        /*001c*/ 	.byte	0x03, 0x1b
        /*001e*/ 	.short	0x0060


	//----- nvinfo : EIATTR_NUM_BARRIERS
	.align		4
        /*0020*/ 	.byte	0x02, 0x4c
        /*0022*/ 	.byte	0x01
	.zero		1


	//----- nvinfo : EIATTR_MERCURY_ISA_VERSION
	.align		4
        /*0024*/ 	.byte	0x03, 0x5f
        /*0026*/ 	.short	0x0101


	//----- nvinfo : EIATTR_COOP_GROUP_MASK_REGIDS
	.align		4
        /*0028*/ 	.byte	0x04, 0x29
        /*002a*/ 	.short	(.L_1725 - .L_1724)


	//   ....[0]....
.L_1724:
        /*002c*/ 	.word	0xffffffff


	//   ....[1]....
        /*0030*/ 	.word	0xffffffff


	//   ....[2]....
        /*0034*/ 	.word	0xffffffff


	//   ....[3]....
        /*0038*/ 	.word	0xffffffff


	//   ....[4]....
        /*003c*/ 	.word	0xffffffff


	//   ....[5]....
        /*0040*/ 	.word	0xffffffff


	//   ....[6]....
        /*0044*/ 	.word	0xffffffff


	//   ....[7]....
        /*0048*/ 	.word	0xffffffff


	//   ....[8]....
        /*004c*/ 	.word	0xffffffff


	//   ....[9]....
        /*0050*/ 	.word	0xffffffff


	//----- nvinfo : EIATTR_COOP_GROUP_INSTR_OFFSETS
	.align		4
.L_1725:
        /*0054*/ 	.byte	0x04, 0x28
        /*0056*/ 	.short	(.L_1727 - .L_1726)


	//   ....[0]....
.L_1726:
        /*0058*/ 	.word	0x00001980


	//   ....[1]....
        /*005c*/ 	.word	0x00001990


	//   ....[2]....
        /*0060*/ 	.word	0x000019c0


	//   ....[3]....
        /*0064*/ 	.word	0x000019d0


	//   ....[4]....
        /*0068*/ 	.word	0x00001a10


	//   ....[5]....
        /*006c*/ 	.word	0x00001a20


	//   ....[6]....
        /*0070*/ 	.word	0x00001a60


	//   ....[7]....
        /*0074*/ 	.word	0x00001a70


	//   ....[8]....
        /*0078*/ 	.word	0x00001ad0


	//   ....[9]....
        /*007c*/ 	.word	0x00001ae0


	//----- nvinfo : EIATTR_VRC_CTA_INIT_COUNT
	.align		4
.L_1727:
        /*0080*/ 	.byte	0x02, 0x4a
	.zero		1
	.zero		1


	//----- nvinfo : EIATTR_EXIT_INSTR_OFFSETS
	.align		4
        /*0084*/ 	.byte	0x04, 0x1c
        /*0086*/ 	.short	(.L_1729 - .L_1728)


	//   ....[0]....
.L_1728:
        /*0088*/ 	.word	0x00000060


	//   ....[1]....
        /*008c*/ 	.word	0x00006420


	//----- nvinfo : EIATTR_MAX_THREADS
	.align		4
.L_1729:
        /*0090*/ 	.byte	0x04, 0x05
        /*0092*/ 	.short	(.L_1731 - .L_1730)
.L_1730:
        /*0094*/ 	.word	0x00000280
        /*0098*/ 	.word	0x00000001
        /*009c*/ 	.word	0x00000001


	//----- nvinfo : EIATTR_CRS_STACK_SIZE
	.align		4
.L_1731:
        /*00a0*/ 	.byte	0x04, 0x1e
        /*00a2*/ 	.short	(.L_1733 - .L_1732)
.L_1732:
        /*00a4*/ 	.word	0x00000000


	//----- nvinfo : EIATTR_CBANK_PARAM_SIZE
	.align		4
.L_1733:
        /*00a8*/ 	.byte	0x03, 0x19
        /*00aa*/ 	.short	0x00a0


	//----- nvinfo : EIATTR_PARAM_CBANK
	.align		4
        /*00ac*/ 	.byte	0x04, 0x0a
        /*00ae*/ 	.short	(.L_1735 - .L_1734)
	.align		4
.L_1734:
        /*00b0*/ 	.word	index@(.nv.constant0._Z35group_norm_nhwc_fwd_one_pass_kernelI11Fp32IOFp32WLi512ELi40ELi640EEv26Group_norm_nhwc_fwd_params)
        /*00b4*/ 	.short	0x0380
        /*00b6*/ 	.short	0x00a0


	//----- nvinfo : EIATTR_SW_WAR
	.align		4
.L_1735:
        /*00b8*/ 	.byte	0x04, 0x36
        /*00ba*/ 	.short	(.L_1737 - .L_1736)
.L_1736:
        /*00bc*/ 	.word	0x00000008
.L_1737:


//--------------------- .nv.info._Z35group_norm_nhwc_fwd_one_pass_kernelI11Fp32IOBf16WLi64ELi40ELi640EEv26Group_norm_nhwc_fwd_params --------------------------
	.section	.nv.info._Z35group_norm_nhwc_fwd_one_pass_kernelI11Fp32IOBf16WLi64ELi40ELi640EEv26Group_norm_nhwc_fwd_params,"",@"SHT_CUDA_INFO"
	.sectionflags	@""
	.align	4


	//----- nvinfo : EIATTR_CUDA_API_VERSION
	.align		4
        /*0000*/ 	.byte	0x04, 0x37
        /*0002*/ 	.short	(.L_1739 - .L_1738)
.L_1738:
        /*0004*/ 	.word	0x00000082


	//----- nvinfo : EIATTR_KPARAM_INFO
	.align		4
.L_1739:
        /*0008*/ 	.byte	0x04, 0x17
        /*000a*/ 	.short	(.L_1741 - .L_1740)
.L_1740:
        /*000c*/ 	.word	0x00000000
        /*0010*/ 	.short	0x0000
        /*0012*/ 	.short	0x0000
        /*0014*/ 	.byte	0x00, 0xf0, 0x81, 0x02


	//----- nvinfo : EIATTR_SPARSE_MMA_MASK
	.align		4
.L_1741:
        /*0018*/ 	.byte	0x03, 0x50
        /*001a*/ 	.short	0x0000


	//----- nvinfo : EIATTR_MAXREG_COUNT
	.align		4
        /*001c*/ 	.byte	0x03, 0x1b
        /*001e*/ 	.short	0x0060


	//----- nvinfo : EIATTR_NUM_BARRIERS
	.align		4
        /*0020*/ 	.byte	0x02, 0x4c
        /*0022*/ 	.byte	0x01
	.zero		1


	//----- nvinfo : EIATTR_MERCURY_ISA_VERSION
	.align		4
        /*0024*/ 	.byte	0x03, 0x5f
        /*0026*/ 	.short	0x0101


	//----- nvinfo : EIATTR_INT_WARP_WIDE_INSTR_OFFSETS
	.align		4
        /*0028*/ 	.byte	0x04, 0x31
        /*002a*/ 	.short	(.L_1743 - .L_1742)


	//   ....[0]....
.L_1742:
        /*002c*/ 	.word	0x00001060


	//   ....[1]....
        /*0030*/ 	.word	0x00001090


	//   ....[2]....
        /*0034*/ 	.word	0x00001140


	//   ....[3]....
        /*0038*/ 	.word	0x000011b0


	//   ....[4]....
        /*003c*/ 	.word	0x00001220


	//   ....[5]....
        /*0040*/ 	.word	0x00001300


	//   ....[6]....
        /*0044*/ 	.word	0x00001370


	//   ....[7]....
        /*0048*/ 	.word	0x000013c0


	//   ....[8]....
        /*004c*/ 	.word	0x000016c0


	//   ....[9]....
        /*0050*/ 	.word	0x000016f0


	//   ....[10]....
        /*0054*/ 	.word	0x00001710


	//   ....[11]....
        /*0058*/ 	.word	0x00001730


	//   ....[12]....
        /*005c*/ 	.word	0x00001990


	//   ....[13]....
        /*0060*/ 	.word	0x000019b0


	//----- nvinfo : EIATTR_COOP_GROUP_MASK_REGIDS
	.align		4
.L_1743:
        /*0064*/ 	.byte	0x04, 0x29
        /*0066*/ 	.short	(.L_1745 - .L_1744)


	//   ....[0]....
.L_1744:
        /*0068*/ 	.word	0xffffffff


	//   ....[1]....
        /*006c*/ 	.word	0xffffffff


	//   ....[2]....
        /*0070*/ 	.word	0xffffffff


	//   ....[3]....
        /*0074*/ 	.word	0xffffffff


	//   ....[4]....
        /*0078*/ 	.word	0xffffffff


	//   ....[5]....
        /*007c*/ 	.word	0xffffffff


	//   ....[6]....
        /*0080*/ 	.word	0xffffffff


	//   ....[7]....
        /*0084*/ 	.word	0xffffffff


	//   ....[8]....
        /*0088*/ 	.word	0xffffffff


	//   ....[9]....
        /*008c*/ 	.word	0xffffffff


	//----- nvinfo : EIATTR_COOP_GROUP_INSTR_OFFSETS
	.align		4
.L_1745:
        /*0090*/ 	.byte	0x04, 0x28
        /*0092*/ 	.short	(.L_1747 - .L_1746)


	//   ....[0]....
.L_1746:
        /*0094*/ 	.word	0x00000720


	//   ....[1]....
        /*0098*/ 	.word	0x00000730


	//   ....[2]....
        /*009c*/ 	.word	0x00000760


	//   ....[3]....
        /*00a0*/ 	.word	0x00000770


	//   ....[4]....
        /*00a4*/ 	.word	0x000007b0


	//   ....[5]....
        /*00a8*/ 	.word	0x000007c0


	//   ....[6]....
        /*00ac*/ 	.word	0x00000800


	//   ....[7]....
        /*00b0*/ 	.word	0x00000810


	//   ....[8]....
        /*00b4*/ 	.word	0x00000870


	//   ....[9]....
        /*00b8*/ 	.word	0x00000880


	//----- nvinfo : EIATTR_VRC_CTA_INIT_COUNT
	.align		4
.L_1747:
        /*00bc*/ 	.byte	0x02, 0x4a
	.zero		1
	.zero		1


	//----- nvinfo : EIATTR_EXIT_INSTR_OFFSETS
	.align		4
        /*00c0*/ 	.byte	0x04, 0x1c
        /*00c2*/ 	.short	(.L_1749 - .L_1748)


	//   ....[0]....
.L_1748:
        /*00c4*/ 	.word	0x00000070


	//   ....[1]....
        /*00c8*/ 	.word	0x00002540


	//----- nvinfo : EIATTR_MAX_THREADS
	.align		4
.L_1749:
        /*00cc*/ 	.byte	0x04, 0x05
        /*00ce*/ 	.short	(.L_1751 - .L_1750)
.L_1750:
        /*00d0*/ 	.word	0x00000280
        /*00d4*/ 	.word	0x00000001
        /*00d8*/ 	.word	0x00000001


	//----- nvinfo : EIATTR_CRS_STACK_SIZE
	.align		4
.L_1751:
        /*00dc*/ 	.byte	0x04, 0x1e
        /*00de*/ 	.short	(.L_1753 - .L_1752)
.L_1752:
        /*00e0*/ 	.word	0x00000000


	//----- nvinfo : EIATTR_CBANK_PARAM_SIZE
	.align		4
.L_1753:
        /*00e4*/ 	.byte	0x03, 0x19
        /*00e6*/ 	.short	0x00a0


	//----- nvinfo : EIATTR_PARAM_CBANK
	.align		4
        /*00e8*/ 	.byte	0x04, 0x0a
        /*00ea*/ 	.short	(.L_1755 - .L_1754)
	.align		4
.L_1754:
        /*00ec*/ 	.word	index@(.nv.constant0._Z35group_norm_nhwc_fwd_one_pass_kernelI11Fp32IOBf16WLi64ELi40ELi640EEv26Group_norm_nhwc_fwd_params)
        /*00f0*/ 	.short	0x0380
        /*00f2*/ 	.short	0x00a0


	//----- nvinfo : EIATTR_SW_WAR
	.align		4
.L_1755:
        /*00f4*/ 	.byte	0x04, 0x36
        /*00f6*/ 	.short	(.L_1757 - .L_1756)
.L_1756:
        /*00f8*/ 	.word	0x00000008
.L_1757:


//--------------------- .nv.info._Z35group_norm_nhwc_fwd_one_pass_kernelI11Fp32IOBf16WLi128ELi40ELi640EEv26Group_norm_nhwc_fwd_params --------------------------
	.section	.nv.info._Z35group_norm_nhwc_fwd_one_pass_kernelI11Fp32IOBf16WLi128ELi40ELi640EEv26Group_norm_nhwc_fwd_params,"",@"SHT_CUDA_INFO"
	.sectionflags	@""
	.align	4


	//----- nvinfo : EIATTR_CUDA_API_VERSION
	.align		4
        /*0000*/ 	.byte	0x04, 0x37
        /*0002*/ 	.short	(.L_1759 - .L_1758)
.L_1758:
        /*0004*/ 	.word	0x00000082


	//----- nvinfo : EIATTR_KPARAM_INFO
	.align		4
.L_1759:
        /*0008*/ 	.byte	0x04, 0x17
        /*000a*/ 	.short	(.L_1761 - .L_1760)
.L_1760:
        /*000c*/ 	.word	0x00000000
        /*0010*/ 	.short	0x0000
        /*0012*/ 	.short	0x0000
        /*0014*/ 	.byte	0x00, 0xf0, 0x81, 0x02


	//----- nvinfo : EIATTR_SPARSE_MMA_MASK
	.align		4
.L_1761:
        /*0018*/ 	.byte	0x03, 0x50
        /*001a*/ 	.short	0x0000


	//----- nvinfo : EIATTR_MAXREG_COUNT
	.align		4
        /*001c*/ 	.byte	0x03, 0x1b
        /*001e*/ 	.short	0x0060


	//----- nvinfo : EIATTR_NUM_BARRIERS
	.align		4
        /*0020*/ 	.byte	0x02, 0x4c
        /*0022*/ 	.byte	0x01
	.zero		1


	//----- nvinfo : EIATTR_MERCURY_ISA_VERSION
	.align		4
        /*0024*/ 	.byte	0x03, 0x5f
        /*0026*/ 	.short	0x0101


	//----- nvinfo : EIATTR_INT_WARP_WIDE_INSTR_OFFSETS
	.align		4
        /*0028*/ 	.byte	0x04, 0x31
        /*002a*/ 	.short	(.L_1763 - .L_1762)


	//   ....[0]....
.L_1762:
        /*002c*/ 	.word	0x00001410


	//   ....[1]....
        /*0030*/ 	.word	0x00001440


	//   ....[2]....
        /*0034*/ 	.word	0x00001460


	//   ....[3]....
        /*0038*/ 	.word	0x00001490


	//   ....[4]....
        /*003c*/ 	.word	0x00001660


	//   ....[5]....
        /*0040*/ 	.word	0x000016c0


	//   ....[6]....
        /*0044*/ 	.word	0x00001700


	//   ....[7]....
        /*0048*/ 	.word	0x00001710


	//   ....[8]....
        /*004c*/ 	.word	0x000019c0


	//   ....[9]....
        /*0050*/ 	.word	0x00001aa0


	//   ....[10]....
        /*0054*/ 	.word	0x00001ab0


	//   ....[11]....
        /*0058*/ 	.word	0x00001b90


	//   ....[12]....
        /*005c*/ 	.word	0x00001d00


	//   ....[13]....
        /*0060*/ 	.word	0x00001d20


	//----- nvinfo : EIATTR_COOP_GROUP_MASK_REGIDS
	.align		4
.L_1763:
        /*0064*/ 	.byte	0x04, 0x29
        /*0066*/ 	.short	(.L_1765 - .L_1764)


	//   ....[0]....
.L_1764:
        /*0068*/ 	.word	0xffffffff


	//   ....[1]....
        /*006c*/ 	.word	0xffffffff


	//   ....[2]....
        /*0070*/ 	.word	0xffffffff


	//   ....[3]....
        /*0074*/ 	.word	0xffffffff


	//   ....[4]....
        /*0078*/ 	.word	0xffffffff


	//   ....[5]....
        /*007c*/ 	.word	0xffffffff


	//   ....[6]....
        /*0080*/ 	.word	0xffffffff


	//   ....[7]....
        /*0084*/ 	.word	0xffffffff


	//   ....[8]....
        /*0088*/ 	.word	0xffffffff


	//   ....[9]....
        /*008c*/ 	.word	0xffffffff


	//----- nvinfo : EIATTR_COOP_GROUP_INSTR_OFFSETS
	.align		4
.L_1765:
        /*0090*/ 	.byte	0x04, 0x28
        /*0092*/ 	.short	(.L_1767 - .L_1766)


	//   ....[0]....
.L_1766:
        /*0094*/ 	.word	0x00000ae0


	//   ....[1]....
        /*0098*/ 	.word	0x00000af0


	//   ....[2]....
        /*009c*/ 	.word	0x00000b20


	//   ....[3]....
        /*00a0*/ 	.word	0x00000b30


	//   ....[4]....
        /*00a4*/ 	.word	0x00000b70


	//   ....[5]....
        /*00a8*/ 	.word	0x00000b80


	//   ....[6]....
        /*00ac*/ 	.word	0x00000bc0


	//   ....[7]....
        /*00b0*/ 	.word	0x00000bd0


	//   ....[8]....
        /*00b4*/ 	.word	0x00000c30


	//   ....[9]....
        /*00b8*/ 	.word	0x00000c40


	//----- nvinfo : EIATTR_VRC_CTA_INIT_COUNT
	.align		4
.L_1767:
        /*00bc*/ 	.byte	0x02, 0x4a
	.zero		1
	.zero		1


	//----- nvinfo : EIATTR_EXIT_INSTR_OFFSETS
	.align		4
        /*00c0*/ 	.byte	0x04, 0x1c
        /*00c2*/ 	.short	(.L_1769 - .L_1768)


	//   ....[0]....
.L_1768:
        /*00c4*/ 	.word	0x00000070


	//   ....[1]....
        /*00c8*/ 	.word	0x00002f90


	//----- nvinfo : EIATTR_MAX_THREADS
	.align		4
.L_1769:
        /*00cc*/ 	.byte	0x04, 0x05
        /*00ce*/ 	.short	(.L_1771 - .L_1770)
.L_1770:
        /*00d0*/ 	.word	0x00000280
        /*00d4*/ 	.word	0x00000001
        /*00d8*/ 	.word	0x00000001


	//----- nvinfo : EIATTR_CRS_STACK_SIZE
	.align		4
.L_1771:
        /*00dc*/ 	.byte	0x04, 0x1e
        /*00de*/ 	.short	(.L_1773 - .L_1772)
.L_1772:
        /*00e0*/ 	.word	0x00000000


	//----- nvinfo : EIATTR_CBANK_PARAM_SIZE
	.align		4
.L_1773:
        /*00e4*/ 	.byte	0x03, 0x19
        /*00e6*/ 	.short	0x00a0


	//----- nvinfo : EIATTR_PARAM_CBANK
	.align		4
        /*00e8*/ 	.byte	0x04, 0x0a
        /*00ea*/ 	.short	(.L_1775 - .L_1774)
	.align		4
.L_1774:
        /*00ec*/ 	.word	index@(.nv.constant0._Z35group_norm_nhwc_fwd_one_pass_kernelI11Fp32IOBf16WLi128ELi40ELi640EEv26Group_norm_nhwc_fwd_params)
        /*00f0*/ 	.short	0x0380
        /*00f2*/ 	.short	0x00a0


	//----- nvinfo : EIATTR_SW_WAR
	.align		4
.L_1775:
        /*00f4*/ 	.byte	0x04, 0x36
        /*00f6*/ 	.short	(.L_1777 - .L_1776)
.L_1776:
        /*00f8*/ 	.word	0x00000008
.L_1777:


//--------------------- .nv.info._Z35group_norm_nhwc_fwd_one_pass_kernelI11Fp32IOBf16WLi256ELi40ELi640EEv26Group_norm_nhwc_fwd_params --------------------------
	.section	.nv.info._Z35group_norm_nhwc_fwd_one_pass_kernelI11Fp32IOBf16WLi256ELi40ELi640EEv26Group_norm_nhwc_fwd_params,"",@"SHT_CUDA_INFO"
	.sectionflags	@""
	.align	4


	//----- nvinfo : EIATTR_CUDA_API_VERSION
	.align		4
        /*0000*/ 	.byte	0x04, 0x37
        /*0002*/ 	.short	(.L_1779 - .L_1778)
.L_1778:
        /*0004*/ 	.word	0x00000082


	//----- nvinfo : EIATTR_KPARAM_INFO
	.align		4
.L_1779:
        /*0008*/ 	.byte	0x04, 0x17
        /*000a*/ 	.short	(.L_1781 - .L_1780)
.L_1780:
        /*000c*/ 	.word	0x00000000
        /*0010*/ 	.short	0x0000
        /*0012*/ 	.short	0x0000
        /*0014*/ 	.byte	0x00, 0xf0, 0x81, 0x02


	//----- nvinfo : EIATTR_SPARSE_MMA_MASK
	.align		4
.L_1781:
        /*0018*/ 	.byte	0x03, 0x50
        /*001a*/ 	.short	0x0000


	//----- nvinfo : EIATTR_MAXREG_COUNT
	.align		4
        /*001c*/ 	.byte	0x03, 0x1b
        /*001e*/ 	.short	0x0060


	//----- nvinfo : EIATTR_NUM_BARRIERS
	.align		4
        /*0020*/ 	.byte	0x02, 0x4c
        /*0022*/ 	.byte	0x01
	.zero		1


	//----- nvinfo : EIATTR_MERCURY_ISA_VERSION
	.align		4
        /*0024*/ 	.byte	0x03, 0x5f
        /*0026*/ 	.short	0x0101


	//----- nvinfo : EIATTR_INT_WARP_WIDE_INSTR_OFFSETS
	.align		4
        /*0028*/ 	.byte	0x04, 0x31
        /*002a*/ 	.short	(.L_1783 - .L_1782)


	//   ....[0]....
.L_1782:
        /*002c*/ 	.word	0x00001970


	//   ....[1]....
        /*0030*/ 	.word	0x000019b0


	//   ....[2]....
        /*0034*/ 	.word	0x00001a30


	//   ....[3]....
        /*0038*/ 	.word	0x00001a40


	//   ....[4]....
        /*003c*/ 	.word	0x00001be0


	//   ....[5]....
        /*0040*/ 	.word	0x00001c40


	//   ....[6]....
        /*0044*/ 	.word	0x00001c60


	//   ....[7]....
        /*0048*/ 	.word	0x00001c90


	//   ....[8]....
        /*004c*/ 	.word	0x00001fb0


	//   ....[9]....
        /*0050*/ 	.word	0x00001fe0


	//   ....[10]....
        /*0054*/ 	.word	0x00002000


	//   ....[11]....
        /*0058*/ 	.word	0x00002030


	//   ....[12]....
        /*005c*/ 	.word	0x00002280


	//   ....[13]....
        /*0060*/ 	.word	0x000022a0


	//----- nvinfo : EIATTR_COOP_GROUP_MASK_REGIDS
	.align		4
.L_1783:
        /*0064*/ 	.byte	0x04, 0x29
        /*0066*/ 	.short	(.L_1785 - .L_1784)


	//   ....[0]....
.L_1784:
        /*0068*/ 	.word	0xffffffff


	//   ....[1]....
        /*006c*/ 	.word	0xffffffff


	//   ....[2]....
        /*0070*/ 	.word	0xffffffff


	//   ....[3]....
        /*0074*/ 	.word	0xffffffff


	//   ....[4]....
        /*0078*/ 	.word	0xffffffff


	//   ....[5]....
        /*007c*/ 	.word	0xffffffff


	//   ....[6]....
        /*0080*/ 	.word	0xffffffff


	//   ....[7]....
        /*0084*/ 	.word	0xffffffff


	//   ....[8]....
        /*0088*/ 	.word	0xffffffff


	//   ....[9]....
        /*008c*/ 	.word	0xffffffff


	//----- nvinfo : EIATTR_COOP_GROUP_INSTR_OFFSETS
	.align		4
.L_1785:
        /*0090*/ 	.byte	0x04, 0x28
        /*0092*/ 	.short	(.L_1787 - .L_1786)


	//   ....[0]....
.L_1786:
        /*0094*/ 	.word	0x00000fc0


	//   ....[1]....
        /*0098*/ 	.word	0x00000fd0


	//   ....[2]....
        /*009c*/ 	.word	0x00001000


	//   ....[3]....
        /*00a0*/ 	.word	0x00001010


	//   ....[4]....
        /*00a4*/ 	.word	0x00001050


	//   ....[5]....
        /*00a8*/ 	.word	0x00001060


	//   ....[6]....
        /*00ac*/ 	.word	0x000010a0


	//   ....[7]....
        /*00b0*/ 	.word	0x000010b0


	//   ....[8]....
        /*00b4*/ 	.word	0x00001140


	//   ....[9]....
        /*00b8*/ 	.word	0x00001150


	//----- nvinfo : EIATTR_VRC_CTA_INIT_COUNT
	.align		4
.L_1787:
        /*00bc*/ 	.byte	0x02, 0x4a
	.zero		1
	.zero		1


	//----- nvinfo : EIATTR_EXIT_INSTR_OFFSETS
	.align		4
        /*00c0*/ 	.byte	0x04, 0x1c
        /*00c2*/ 	.short	(.L_1789 - .L_1788)


	//   ....[0]....
.L_1788:
        /*00c4*/ 	.word	0x00000070


	//   ....[1]....
        /*00c8*/ 	.word	0x00004330


	//----- nvinfo : EIATTR_MAX_THREADS
	.align		4
.L_1789:
        /*00cc*/ 	.byte	0x04, 0x05
        /*00ce*/ 	.short	(.L_1791 - .L_1790)
.L_1790:
        /*00d0*/ 	.word	0x00000280
        /*00d4*/ 	.word	0x00000001
        /*00d8*/ 	.word	0x00000001


	//----- nvinfo : EIATTR_CRS_STACK_SIZE
	.align		4
.L_1791:
        /*00dc*/ 	.byte	0x04, 0x1e
        /*00de*/ 	.short	(.L_1793 - .L_1792)
.L_1792:
        /*00e0*/ 	.word	0x00000000


	//----- nvinfo : EIATTR_CBANK_PARAM_SIZE
	.align		4
.L_1793:
        /*00e4*/ 	.byte	0x03, 0x19
        /*00e6*/ 	.short	0x00a0


	//----- nvinfo : EIATTR_PARAM_CBANK
	.align		4
        /*00e8*/ 	.byte	0x04, 0x0a
        /*00ea*/ 	.short	(.L_1795 - .L_1794)
	.align		4
.L_1794:
        /*00ec*/ 	.word	index@(.nv.constant0._Z35group_norm_nhwc_fwd_one_pass_kernelI11Fp32IOBf16WLi256ELi40ELi640EEv26Group_norm_nhwc_fwd_params)
        /*00f0*/ 	.short	0x0380
        /*00f2*/ 	.short	0x00a0


	//----- nvinfo : EIATTR_SW_WAR
	.align		4
.L_1795:
        /*00f4*/ 	.byte	0x04, 0x36
        /*00f6*/ 	.short	(.L_1797 - .L_1796)
.L_1796:
        /*00f8*/ 	.word	0x00000008
.L_1797:


//--------------------- .nv.info._Z35group_norm_nhwc_fwd_one_pass_kernelI11Fp32IOBf16WLi512ELi40ELi640EEv26Group_norm_nhwc_fwd_params --------------------------
	.section	.nv.info._Z35group_norm_nhwc_fwd_one_pass_kernelI11Fp32IOBf16WLi512ELi40ELi640EEv26Group_norm_nhwc_fwd_params,"",@"SHT_CUDA_INFO"
	.sectionflags	@""
	.align	4


	//----- nvinfo : EIATTR_CUDA_API_VERSION
	.align		4
        /*0000*/ 	.byte	0x04, 0x37
        /*0002*/ 	.short	(.L_1799 - .L_1798)
.L_1798:
        /*0004*/ 	.word	0x00000082


	//----- nvinfo : EIATTR_KPARAM_INFO
	.align		4
.L_1799:
        /*0008*/ 	.byte	0x04, 0x17
        /*000a*/ 	.short	(.L_1801 - .L_1800)
.L_1800:
        /*000c*/ 	.word	0x00000000
        /*0010*/ 	.short	0x0000
        /*0012*/ 	.short	0x0000
        /*0014*/ 	.byte	0x00, 0xf0, 0x81, 0x02


	//----- nvinfo : EIATTR_SPARSE_MMA_MASK
	.align		4
.L_1801:
        /*0018*/ 	.byte	0x03, 0x50
        /*001a*/ 	.short	0x0000


	//----- nvinfo : EIATTR_MAXREG_COUNT
	.align		4
        /*001c*/ 	.byte	0x03, 0x1b
        /*001e*/ 	.short	0x0060


	//----- nvinfo : EIATTR_NUM_BARRIERS
	.align		4
        /*0020*/ 	.byte	0x02, 0x4c
        /*0022*/ 	.byte	0x01
	.zero		1


	//----- nvinfo : EIATTR_MERCURY_ISA_VERSION
	.align		4
        /*0024*/ 	.byte	0x03, 0x5f
        /*0026*/ 	.short	0x0101


	//----- nvinfo : EIATTR_COOP_GROUP_MASK_REGIDS
	.align		4
        /*0028*/ 	.byte	0x04, 0x29
        /*002a*/ 	.short	(.L_1803 - .L_1802)


	//   ....[0]....
.L_1802:
        /*002c*/ 	.word	0xffffffff


	//   ....[1]....
        /*0030*/ 	.word	0xffffffff


	//   ....[2]....
        /*0034*/ 	.word	0xffffffff


	//   ....[3]....
        /*0038*/ 	.word	0xffffffff


	//   ....[4]....
        /*003c*/ 	.word	0xffffffff


	//   ....[5]....
        /*0040*/ 	.word	0xffffffff


	//   ....[6]....
        /*0044*/ 	.word	0xffffffff


	//   ....[7]....
        /*0048*/ 	.word	0xffffffff


	//   ....[8]....
        /*004c*/ 	.word	0xffffffff


	//   ....[9]....
        /*0050*/ 	.word	0xffffffff


	//----- nvinfo : EIATTR_COOP_GROUP_INSTR_OFFSETS
	.align		4
.L_1803:
        /*0054*/ 	.byte	0x04, 0x28
        /*0056*/ 	.short	(.L_1805 - .L_1804)


	//   ....[0]....
.L_1804:
        /*0058*/ 	.word	0x00001940


	//   ....[1]....
        /*005c*/ 	.word	0x00001950


	//   ....[2]....
        /*0060*/ 	.word	0x00001980


	//   ....[3]....
        /*0064*/ 	.word	0x00001990


	//   ....[4]....
        /*0068*/ 	.word	0x000019d0


	//   ....[5]....
        /*006c*/ 	.word	0x000019e0


	//   ....[6]....
        /*0070*/ 	.word	0x00001a20


	//   ....[7]....
        /*0074*/ 	.word	0x00001a30


	//   ....[8]....
        /*0078*/ 	.word	0x00001ac0


	//   ....[9]....
        /*007c*/ 	.word	0x00001ad0


	//----- nvinfo : EIATTR_VRC_CTA_INIT_COUNT
	.align		4
.L_1805:
        /*0080*/ 	.byte	0x02, 0x4a
	.zero		1
	.zero		1


	//----- nvinfo : EIATTR_EXIT_INSTR_OFFSETS
	.align		4
        /*0084*/ 	.byte	0x04, 0x1c
        /*0086*/ 	.short	(.L_1807 - .L_1806)


	//   ....[0]....
.L_1806:
        /*0088*/ 	.word	0x00000060


	//   ....[1]....
        /*008c*/ 	.word	0x00006470


	//----- nvinfo : EIATTR_MAX_THREADS
	.align		4
.L_1807:
        /*0090*/ 	.byte	0x04, 0x05
        /*0092*/ 	.short	(.L_1809 - .L_1808)
.L_1808:
        /*0094*/ 	.word	0x00000280
        /*0098*/ 	.word	0x00000001
        /*009c*/ 	.word	0x00000001


	//----- nvinfo : EIATTR_CRS_STACK_SIZE
	.align		4
.L_1809:
        /*00a0*/ 	.byte	0x04, 0x1e
        /*00a2*/ 	.short	(.L_1811 - .L_1810)
.L_1810:
        /*00a4*/ 	.word	0x00000000


	//----- nvinfo : EIATTR_CBANK_PARAM_SIZE
	.align		4
.L_1811:
        /*00a8*/ 	.byte	0x03, 0x19
        /*00aa*/ 	.short	0x00a0


	//----- nvinfo : EIATTR_PARAM_CBANK
	.align		4
        /*00ac*/ 	.byte	0x04, 0x0a
        /*00ae*/ 	.short	(.L_1813 - .L_1812)
	.align		4
.L_1812:
        /*00b0*/ 	.word	index@(.nv.constant0._Z35group_norm_nhwc_fwd_one_pass_kernelI11Fp32IOBf16WLi512ELi40ELi640EEv26Group_norm_nhwc_fwd_params)
        /*00b4*/ 	.short	0x0380
        /*00b6*/ 	.short	0x00a0


	//----- nvinfo : EIATTR_SW_WAR
	.align		4
.L_1813:
        /*00b8*/ 	.byte	0x04, 0x36
        /*00ba*/ 	.short	(.L_1815 - .L_1814)
.L_1814:
        /*00bc*/ 	.word	0x00000008
.L_1815:


//--------------------- .nv.info._Z35group_norm_nhwc_fwd_one_pass_kernelI11Fp32IOFp16WLi64ELi40ELi640EEv26Group_norm_nhwc_fwd_params --------------------------
	.section	.nv.info._Z35group_norm_nhwc_fwd_one_pass_kernelI11Fp32IOFp16WLi64ELi40ELi640EEv26Group_norm_nhwc_fwd_params,"",@"SHT_CUDA_INFO"
	.sectionflags	@""
	.align	4


	//----- nvinfo : EIATTR_CUDA_API_VERSION
	.align		4
        /*0000*/ 	.byte	0x04, 0x37
        /*0002*/ 	.short	(.L_1817 - .L_1816)
.L_1816:
        /*0004*/ 	.word	0x00000082


	//----- nvinfo : EIATTR_KPARAM_INFO
	.align		4
.L_1817:
        /*0008*/ 	.byte	0x04, 0x17
        /*000a*/ 	.short	(.L_1819 - .L_1818)
.L_1818:
        /*000c*/ 	.word	0x00000000
        /*0010*/ 	.short	0x0000
        /*0012*/ 	.short	0x0000
        /*0014*/ 	.byte	0x00, 0xf0, 0x81, 0x02


	//----- nvinfo : EIATTR_SPARSE_MMA_MASK
	.align		4
.L_1819:
        /*0018*/ 	.byte	0x03, 0x50
        /*001a*/ 	.short	0x0000


	//----- nvinfo : EIATTR_MAXREG_COUNT
	.align		4
        /*001c*/ 	.byte	0x03, 0x1b
        /*001e*/ 	.short	0x0060


	//----- nvinfo : EIATTR_NUM_BARRIERS
	.align		4
        /*0020*/ 	.byte	0x02, 0x4c
        /*0022*/ 	.byte	0x01
	.zero		1


	//----- nvinfo : EIATTR_MERCURY_ISA_VERSION
	.align		4
        /*0024*/ 	.byte	0x03, 0x5f
        /*0026*/ 	.short	0x0101


	//----- nvinfo : EIATTR_INT_WARP_WIDE_INSTR_OFFSETS
	.align		4
        /*0028*/ 	.byte	0x04, 0x31
        /*002a*/ 	.short	(.L_1821 - .L_1820)


	//   ....[0]....
.L_1820:
        /*002c*/ 	.word	0x00001050


	//   ....[1]....
        /*0030*/ 	.word	0x00001080


	//   ....[2]....
        /*0034*/ 	.word	0x00001140


	//   ....[3]....
        /*0038*/ 	.word	0x000011b0


	//   ....[4]....
        /*003c*/ 	.word	0x00001220


	//   ....[5]....
        /*0040*/ 	.word	0x00001300


	//   ....[6]....
        /*0044*/ 	.word	0x00001370


	//   ....[7]....
        /*0048*/ 	.word	0x000013c0


	//   ....[8]....
        /*004c*/ 	.word	0x000016c0


	//   ....[9]....
        /*0050*/ 	.word	0x000016f0


	//   ....[10]....
        /*0054*/ 	.word	0x00001710


	//   ....[11]....
        /*0058*/ 	.word	0x00001740


	//   ....[12]....
        /*005c*/ 	.word	0x00001990


	//   ....[13]....
        /*0060*/ 	.word	0x000019b0


	//----- nvinfo : EIATTR_COOP_GROUP_MASK_REGIDS
	.align		4
.L_1821:
        /*0064*/ 	.byte	0x04, 0x29
        /*0066*/ 	.short	(.L_1823 - .L_1822)


	//   ....[0]....
.L_1822:
        /*0068*/ 	.word	0xffffffff


	//   ....[1]....
        /*006c*/ 	.word	0xffffffff


	//   ....[2]....
        /*0070*/ 	.word	0xffffffff


	//   ....[3]....
        /*0074*/ 	.word	0xffffffff


	//   ....[4]....
        /*0078*/ 	.word	0xffffffff


	//   ....[5]....
        /*007c*/ 	.word	0xffffffff


	//   ....[6]....
        /*0080*/ 	.word	0xffffffff


	//   ....[7]....
        /*0084*/ 	.word	0xffffffff


	//   ....[8]....
        /*0088*/ 	.word	0xffffffff


	//   ....[9]....
        /*008c*/ 	.word	0xffffffff


	//----- nvinfo : EIATTR_COOP_GROUP_INSTR_OFFSETS
	.align		4
.L_1823:
        /*0090*/ 	.byte	0x04, 0x28
        /*0092*/ 	.short	(.L_1825 - .L_1824)


	//   ....[0]....
.L_1824:
        /*0094*/ 	.word	0x00000720


	//   ....[1]....
        /*0098*/ 	.word	0x00000730


	//   ....[2]....
        /*009c*/ 	.word	0x00000760


	//   ....[3]....
        /*00a0*/ 	.word	0x00000780


	//   ....[4]....
        /*00a4*/ 	.word	0x000007b0


	//   ....[5]....
        /*00a8*/ 	.word	0x000007d0


	//   ....[6]....
        /*00ac*/ 	.word	0x00000800


	//   ....[7]....
        /*00b0*/ 	.word	0x00000820


	//   ....[8]....
        /*00b4*/ 	.word	0x00000870


	//   ....[9]....
        /*00b8*/ 	.word	0x00000880


	//----- nvinfo : EIATTR_VRC_CTA_INIT_COUNT
	.align		4
.L_1825:
        /*00bc*/ 	.byte	0x02, 0x4a
	.zero		1
	.zero		1


	//----- nvinfo : EIATTR_EXIT_INSTR_OFFSETS
	.align		4
        /*00c0*/ 	.byte	0x04, 0x1c
        /*00c2*/ 	.short	(.L_1827 - .L_1826)


	//   ....[0]....
.L_1826:
        /*00c4*/ 	.word	0x00000070


	//   ....[1]....
        /*00c8*/ 	.word	0x00002540


	//----- nvinfo : EIATTR_MAX_THREADS
	.align		4
.L_1827:
        /*00cc*/ 	.byte	0x04, 0x05
        /*00ce*/ 	.short	(.L_1829 - .L_1828)
.L_1828:
        /*00d0*/ 	.word	0x00000280
        /*00d4*/ 	.word	0x00000001
        /*00d8*/ 	.word	0x00000001


	//----- nvinfo : EIATTR_CRS_STACK_SIZE
	.align		4
.L_1829:
        /*00dc*/ 	.byte	0x04, 0x1e
        /*00de*/ 	.short	(.L_1831 - .L_1830)
.L_1830:
        /*00e0*/ 	.word	0x00000000


	//----- nvinfo : EIATTR_CBANK_PARAM_SIZE
	.align		4
.L_1831:
        /*00e4*/ 	.byte	0x03, 0x19
        /*00e6*/ 	.short	0x00a0


	//----- nvinfo : EIATTR_PARAM_CBANK
	.align		4
        /*00e8*/ 	.byte	0x04, 0x0a
        /*00ea*/ 	.short	(.L_1833 - .L_1832)
	.align		4
.L_1832:
        /*00ec*/ 	.word	index@(.nv.constant0._Z35group_norm_nhwc_fwd_one_pass_kernelI11Fp32IOFp16WLi64ELi40ELi640EEv26Group_norm_nhwc_fwd_params)
        /*00f0*/ 	.short	0x0380
        /*00f2*/ 	.short	0x00a0


	//----- nvinfo : EIATTR_SW_WAR
	.align		4
.L_1833:
        /*00f4*/ 	.byte	0x04, 0x36
        /*00f6*/ 	.short	(.L_1835 - .L_1834)
.L_1834:
        /*00f8*/ 	.word	0x00000008
.L_1835:


//--------------------- .nv.info._Z35group_norm_nhwc_fwd_one_pass_kernelI11Fp32IOFp16WLi128ELi40ELi640EEv26Group_norm_nhwc_fwd_params --------------------------
	.section	.nv.info._Z35group_norm_nhwc_fwd_one_pass_kernelI11Fp32IOFp16WLi128ELi40ELi640EEv26Group_norm_nhwc_fwd_params,"",@"SHT_CUDA_INFO"
	.sectionflags	@""
	.align	4


	//----- nvinfo : EIATTR_CUDA_API_VERSION
	.align		4
        /*0000*/ 	.byte	0x04, 0x37
        /*0002*/ 	.short	(.L_1837 - .L_1836)
.L_1836:
        /*0004*/ 	.word	0x00000082


	//----- nvinfo : EIATTR_KPARAM_INFO
	.align		4
.L_1837:
        /*0008*/ 	.byte	0x04, 0x17
        /*000a*/ 	.short	(.L_1839 - .L_1838)
.L_1838:
        /*000c*/ 	.word	0x00000000
        /*0010*/ 	.short	0x0000
        /*0012*/ 	.short	0x0000
        /*0014*/ 	.byte	0x00, 0xf0, 0x81, 0x02


	//----- nvinfo : EIATTR_SPARSE_MMA_MASK
	.align		4
.L_1839:
        /*0018*/ 	.byte	0x03, 0x50
        /*001a*/ 	.short	0x0000


	//----- nvinfo : EIATTR_MAXREG_COUNT
	.align		4
        /*001c*/ 	.byte	0x03, 0x1b
        /*001e*/ 	.short	0x0060


	//----- nvinfo : EIATTR_NUM_BARRIERS
	.align		4
        /*0020*/ 	.byte	0x02, 0x4c
        /*0022*/ 	.byte	0x01
	.zero		1


	//----- nvinfo : EIATTR_MERCURY_ISA_VERSION
	.align		4
        /*0024*/ 	.byte	0x03, 0x5f
        /*0026*/ 	.short	0x0101


	//----- nvinfo : EIATTR_INT_WARP_WIDE_INSTR_OFFSETS
	.align		4
        /*0028*/ 	.byte	0x04, 0x31
        /*002a*/ 	.short	(.L_1841 - .L_1840)


	//   ....[0]....
.L_1840:
        /*002c*/ 	.word	0x00001410


	//   ....[1]....
        /*0030*/ 	.word	0x00001440


	//   ....[2]....
        /*0034*/ 	.word	0x00001450


	//   ....[3]....
        /*0038*/ 	.word	0x00001490


	//   ....[4]....
        /*003c*/ 	.word	0x00001660


	//   ....[5]....
        /*0040*/ 	.word	0x000016c0


	//   ....[6]....
        /*0044*/ 	.word	0x00001700


	//   ....[7]....
        /*0048*/ 	.word	0x00001710


	//   ....[8]....
        /*004c*/ 	.word	0x000019c0


	//   ....[9]....
        /*0050*/ 	.word	0x00001aa0


	//   ....[10]....
        /*0054*/ 	.word	0x00001ab0


	//   ....[11]....
        /*0058*/ 	.word	0x00001b80


	//   ....[12]....
        /*005c*/ 	.word	0x00001d00


	//   ....[13]....
        /*0060*/ 	.word	0x00001d20


	//----- nvinfo : EIATTR_COOP_GROUP_MASK_REGIDS
	.align		4
.L_1841:
        /*0064*/ 	.byte	0x04, 0x29
        /*0066*/ 	.short	(.L_1843 - .L_1842)


	//   ....[0]....
.L_1842:
        /*0068*/ 	.word	0xffffffff


	//   ....[1]....
        /*006c*/ 	.word	0xffffffff


	//   ....[2]....
        /*0070*/ 	.word	0xffffffff


	//   ....[3]....
        /*0074*/ 	.word	0xffffffff


	//   ....[4]....
        /*0078*/ 	.word	0xffffffff


	//   ....[5]....
        /*007c*/ 	.word	0xffffffff


	//   ....[6]....
        /*0080*/ 	.word	0xffffffff


	//   ....[7]....
        /*0084*/ 	.word	0xffffffff


	//   ....[8]....
        /*0088*/ 	.word	0xffffffff


	//   ....[9]....
        /*008c*/ 	.word	0xffffffff


	//----- nvinfo : EIATTR_COOP_GROUP_INSTR_OFFSETS
	.align		4
.L_1843:
        /*0090*/ 	.byte	0x04, 0x28
        /*0092*/ 	.short	(.L_1845 - .L_1844)


	//   ....[0]....
.L_1844:
        /*0094*/ 	.word	0x00000ae0


	//   ....[1]....
        /*0098*/ 	.word	0x00000af0


	//   ....[2]....
        /*009c*/ 	.word	0x00000b20


	//   ....[3]....
        /*00a0*/ 	.word	0x00000b30


	//   ....[4]....
        /*00a4*/ 	.word	0x00000b70


	//   ....[5]....
        /*00a8*/ 	.word	0x00000b80


	//   ....[6]....
        /*00ac*/ 	.word	0x00000bc0


	//   ....[7]....
        /*00b0*/ 	.word	0x00000bd0


	//   ....[8]....
        /*00b4*/ 	.word	0x00000c30


	//   ....[9]....
        /*00b8*/ 	.word	0x00000c40


	//----- nvinfo : EIATTR_VRC_CTA_INIT_COUNT
	.align		4
.L_1845:
        /*00bc*/ 	.byte	0x02, 0x4a
	.zero		1
	.zero		1


	//----- nvinfo : EIATTR_EXIT_INSTR_OFFSETS
	.align		4
        /*00c0*/ 	.byte	0x04, 0x1c
        /*00c2*/ 	.short	(.L_1847 - .L_1846)


	//   ....[0]....
.L_1846:
        /*00c4*/ 	.word	0x00000070


	//   ....[1]....
        /*00c8*/ 	.word	0x00002f90


	//----- nvinfo : EIATTR_MAX_THREADS
	.align		4
.L_1847:
        /*00cc*/ 	.byte	0x04, 0x05
        /*00ce*/ 	.short	(.L_1849 - .L_1848)
.L_1848:
        /*00d0*/ 	.word	0x00000280
        /*00d4*/ 	.word	0x00000001
        /*00d8*/ 	.word	0x00000001


	//----- nvinfo : EIATTR_CRS_STACK_SIZE
	.align		4
.L_1849:
        /*00dc*/ 	.byte	0x04, 0x1e
        /*00de*/ 	.short	(.L_1851 - .L_1850)
.L_1850:
        /*00e0*/ 	.word	0x00000000


	//----- nvinfo : EIATTR_CBANK_PARAM_SIZE
	.align		4
.L_1851:
        /*00e4*/ 	.byte	0x03, 0x19
        /*00e6*/ 	.short	0x00a0


	//----- nvinfo : EIATTR_PARAM_CBANK
	.align		4
        /*00e8*/ 	.byte	0x04, 0x0a
        /*00ea*/ 	.short	(.L_1853 - .L_1852)
	.align		4
.L_1852:
        /*00ec*/ 	.word	index@(.nv.constant0._Z35group_norm_nhwc_fwd_one_pass_kernelI11Fp32IOFp16WLi128ELi40ELi640EEv26Group_norm_nhwc_fwd_params)
        /*00f0*/ 	.short	0x0380
        /*00f2*/ 	.short	0x00a0


	//----- nvinfo : EIATTR_SW_WAR
	.align		4
.L_1853:
        /*00f4*/ 	.byte	0x04, 0x36
        /*00f6*/ 	.short	(.L_1855 - .L_1854)
.L_1854:
        /*00f8*/ 	.word	0x00000008
.L_1855:


//--------------------- .nv.info._Z35group_norm_nhwc_fwd_one_pass_kernelI11Fp32IOFp16WLi256ELi40ELi640EEv26Group_norm_nhwc_fwd_params --------------------------
	.section	.nv.info._Z35group_norm_nhwc_fwd_one_pass_kernelI11Fp32IOFp16WLi256ELi40ELi640EEv26Group_norm_nhwc_fwd_params,"",@"SHT_CUDA_INFO"
	.sectionflags	@""
	.align	4


	//----- nvinfo : EIATTR_CUDA_API_VERSION
	.align		4
        /*0000*/ 	.byte	0x04, 0x37
        /*0002*/ 	.short	(.L_1857 - .L_1856)
.L_1856:
        /*0004*/ 	.word	0x00000082


	//----- nvinfo : EIATTR_KPARAM_INFO
	.align		4
.L_1857:
        /*0008*/ 	.byte	0x04, 0x17
        /*000a*/ 	.short	(.L_1859 - .L_1858)
.L_1858:
        /*000c*/ 	.word	0x00000000
        /*0010*/ 	.short	0x0000
        /*0012*/ 	.short	0x0000
        /*0014*/ 	.byte	0x00, 0xf0, 0x81, 0x02


	//----- nvinfo : EIATTR_SPARSE_MMA_MASK
	.align		4
.L_1859:
        /*0018*/ 	.byte	0x03, 0x50
        /*001a*/ 	.short	0x0000


	//----- nvinfo : EIATTR_MAXREG_COUNT
	.align		4
        /*001c*/ 	.byte	0x03, 0x1b
        /*001e*/ 	.short	0x0060


	//----- nvinfo : EIATTR_NUM_BARRIERS
	.align		4
        /*0020*/ 	.byte	0x02, 0x4c
        /*0022*/ 	.byte	0x01
	.zero		1


	//----- nvinfo : EIATTR_MERCURY_ISA_VERSION
	.align		4
        /*0024*/ 	.byte	0x03, 0x5f
        /*0026*/ 	.short	0x0101


	//----- nvinfo : EIATTR_INT_WARP_WIDE_INSTR_OFFSETS
	.align		4
        /*0028*/ 	.byte	0x04, 0x31
        /*002a*/ 	.short	(.L_1861 - .L_1860)


	//   ....[0]....
.L_1860:
        /*002c*/ 	.word	0x00001970


	//   ....[1]....
        /*0030*/ 	.word	0x000019b0


	//   ....[2]....
        /*0034*/ 	.word	0x00001a30


	//   ....[3]....
        /*0038*/ 	.word	0x00001a40


	//   ....[4]....
        /*003c*/ 	.word	0x00001be0


	//   ....[5]....
        /*0040*/ 	.word	0x00001c40


	//   ....[6]....
        /*0044*/ 	.word	0x00001c60


	//   ....[7]....
        /*0048*/ 	.word	0x00001c90


	//   ....[8]....
        /*004c*/ 	.word	0x00001fb0


	//   ....[9]....
        /*0050*/ 	.word	0x00001fe0


	//   ....[10]....
        /*0054*/ 	.word	0x00002000


	//   ....[11]....
        /*0058*/ 	.word	0x00002030


	//   ....[12]....
        /*005c*/ 	.word	0x00002280


	//   ....[13]....
        /*0060*/ 	.word	0x000022a0


	//----- nvinfo : EIATTR_COOP_GROUP_MASK_REGIDS
	.align		4
.L_1861:
        /*0064*/ 	.byte	0x04, 0x29
        /*0066*/ 	.short	(.L_1863 - .L_1862)


	//   ....[0]....
.L_1862:
        /*0068*/ 	.word	0xffffffff


	//   ....[1]....
        /*006c*/ 	.word	0xffffffff


	//   ....[2]....
        /*0070*/ 	.word	0xffffffff


	//   ....[3]....
        /*0074*/ 	.word	0xffffffff


	//   ....[4]....
        /*0078*/ 	.word	0xffffffff


	//   ....[5]....
        /*007c*/ 	.word	0xffffffff


	//   ....[6]....
        /*0080*/ 	.word	0xffffffff


	//   ....[7]....
        /*0084*/ 	.word	0xffffffff


	//   ....[8]....
        /*0088*/ 	.word	0xffffffff


	//   ....[9]....
        /*008c*/ 	.word	0xffffffff


	//----- nvinfo : EIATTR_COOP_GROUP_INSTR_OFFSETS
	.align		4
.L_1863:
        /*0090*/ 	.byte	0x04, 0x28
        /*0092*/ 	.short	(.L_1865 - .L_1864)


	//   ....[0]....
.L_1864:
        /*0094*/ 	.word	0x00000fc0


	//   ....[1]....
        /*0098*/ 	.word	0x00000fd0


	//   ....[2]....
        /*009c*/ 	.word	0x00001000


	//   ....[3]....
        /*00a0*/ 	.word	0x00001010


	//   ....[4]....
        /*00a4*/ 	.word	0x00001050


	//   ....[5]....
        /*00a8*/ 	.word	0x00001060


	//   ....[6]....
        /*00ac*/ 	.word	0x000010a0


	//   ....[7]....
        /*00b0*/ 	.word	0x000010b0


	//   ....[8]....
        /*00b4*/ 	.word	0x00001140


	//   ....[9]....
        /*00b8*/ 	.word	0x00001150


	//----- nvinfo : EIATTR_VRC_CTA_INIT_COUNT
	.align		4
.L_1865:
        /*00bc*/ 	.byte	0x02, 0x4a
	.zero		1
	.zero		1


	//----- nvinfo : EIATTR_EXIT_INSTR_OFFSETS
	.align		4
        /*00c0*/ 	.byte	0x04, 0x1c
        /*00c2*/ 	.short	(.L_1867 - .L_1866)


	//   ....[0]....
.L_1866:
        /*00c4*/ 	.word	0x00000070


	//   ....[1]....
        /*00c8*/ 	.word	0x00004330


	//----- nvinfo : EIATTR_MAX_THREADS
	.align		4
.L_1867:
        /*00cc*/ 	.byte	0x04, 0x05
        /*00ce*/ 	.short	(.L_1869 - .L_1868)
.L_1868:
        /*00d0*/ 	.word	0x00000280
        /*00d4*/ 	.word	0x00000001
        /*00d8*/ 	.word	0x00000001


	//----- nvinfo : EIATTR_CRS_STACK_SIZE
	.align		4
.L_1869:
        /*00dc*/ 	.byte	0x04, 0x1e
        /*00de*/ 	.short	(.L_1871 - .L_1870)
.L_1870:
        /*00e0*/ 	.word	0x00000000


	//----- nvinfo : EIATTR_CBANK_PARAM_SIZE
	.align		4
.L_1871:
        /*00e4*/ 	.byte	0x03, 0x19
        /*00e6*/ 	.short	0x00a0


	//----- nvinfo : EIATTR_PARAM_CBANK
	.align		4
        /*00e8*/ 	.byte	0x04, 0x0a
        /*00ea*/ 	.short	(.L_1873 - .L_1872)
	.align		4
.L_1872:
        /*00ec*/ 	.word	index@(.nv.constant0._Z35group_norm_nhwc_fwd_one_pass_kernelI11Fp32IOFp16WLi256ELi40ELi640EEv26Group_norm_nhwc_fwd_params)
        /*00f0*/ 	.short	0x0380
        /*00f2*/ 	.short	0x00a0


	//----- nvinfo : EIATTR_SW_WAR
	.align		4
.L_1873:
        /*00f4*/ 	.byte	0x04, 0x36
        /*00f6*/ 	.short	(.L_1875 - .L_1874)
.L_1874:
        /*00f8*/ 	.word	0x00000008
.L_1875:


//--------------------- .nv.info._Z35group_norm_nhwc_fwd_one_pass_kernelI11Fp32IOFp16WLi512ELi40ELi640EEv26Group_norm_nhwc_fwd_params --------------------------
	.section	.nv.info._Z35group_norm_nhwc_fwd_one_pass_kernelI11Fp32IOFp16WLi512ELi40ELi640EEv26Group_norm_nhwc_fwd_params,"",@"SHT_CUDA_INFO"
	.sectionflags	@""
	.align	4


	//----- nvinfo : EIATTR_CUDA_API_VERSION
	.align		4
        /*0000*/ 	.byte	0x04, 0x37
        /*0002*/ 	.short	(.L_1877 - .L_1876)
.L_1876:
        /*0004*/ 	.word	0x00000082


	//----- nvinfo : EIATTR_KPARAM_INFO
	.align		4
.L_1877:
        /*0008*/ 	.byte	0x04, 0x17
        /*000a*/ 	.short	(.L_1879 - .L_1878)
.L_1878:
        /*000c*/ 	.word	0x00000000
        /*0010*/ 	.short	0x0000
        /*0012*/ 	.short	0x0000
        /*0014*/ 	.byte	0x00, 0xf0, 0x81, 0x02


	//----- nvinfo : EIATTR_SPARSE_MMA_MASK
	.align		4
.L_1879:
        /*0018*/ 	.byte	0x03, 0x50
        /*001a*/ 	.short	0x0000


	//----- nvinfo : EIATTR_MAXREG_COUNT
	.align		4
        /*001c*/ 	.byte	0x03, 0x1b
        /*001e*/ 	.short	0x0060


	//----- nvinfo : EIATTR_NUM_BARRIERS
	.align		4
        /*0020*/ 	.byte	0x02, 0x4c
        /*0022*/ 	.byte	0x01
	.zero		1


	//----- nvinfo : EIATTR_MERCURY_ISA_VERSION
	.align		4
        /*0024*/ 	.byte	0x03, 0x5f
        /*0026*/ 	.short	0x0101


	//----- nvinfo : EIATTR_COOP_GROUP_MASK_REGIDS
	.align		4
        /*0028*/ 	.byte	0x04, 0x29
        /*002a*/ 	.short	(.L_1881 - .L_1880)


	//   ....[0]....
.L_1880:
        /*002c*/ 	.word	0xffffffff


	//   ....[1]....
        /*0030*/ 	.word	0xffffffff


	//   ....[2]....
        /*0034*/ 	.word	0xffffffff


	//   ....[3]....
        /*0038*/ 	.word	0xffffffff


	//   ....[4]....
        /*003c*/ 	.word	0xffffffff


	//   ....[5]....
        /*0040*/ 	.word	0xffffffff


	//   ....[6]....
        /*0044*/ 	.word	0xffffffff


	//   ....[7]....
        /*0048*/ 	.word	0xffffffff


	//   ....[8]....
        /*004c*/ 	.word	0xffffffff


	//   ....[9]....
        /*0050*/ 	.word	0xffffffff


	//----- nvinfo : EIATTR_COOP_GROUP_INSTR_OFFSETS
	.align		4
.L_1881:
        /*0054*/ 	.byte	0x04, 0x28
        /*0056*/ 	.short	(.L_1883 - .L_1882)


	//   ....[0]....
.L_1882:
        /*0058*/ 	.word	0x00001940


	//   ....[1]....
        /*005c*/ 	.word	0x00001950


	//   ....[2]....
        /*0060*/ 	.word	0x00001980


	//   ....[3]....
        /*0064*/ 	.word	0x00001990


	//   ....[4]....
        /*0068*/ 	.word	0x000019d0


	//   ....[5]....
        /*006c*/ 	.word	0x000019e0


	//   ....[6]....
        /*0070*/ 	.word	0x00001a20


	//   ....[7]....
        /*0074*/ 	.word	0x00001a30


	//   ....[8]....
        /*0078*/ 	.word	0x00001ac0


	//   ....[9]....
        /*007c*/ 	.word	0x00001ad0


	//----- nvinfo : EIATTR_VRC_CTA_INIT_COUNT
	.align		4
.L_1883:
        /*0080*/ 	.byte	0x02, 0x4a
	.zero		1
	.zero		1


	//----- nvinfo : EIATTR_EXIT_INSTR_OFFSETS
	.align		4
        /*0084*/ 	.byte	0x04, 0x1c
        /*0086*/ 	.short	(.L_1885 - .L_1884)


	//   ....[0]....
.L_1884:
        /*0088*/ 	.word	0x00000060


	//   ....[1]....
        /*008c*/ 	.word	0x00006470


	//----- nvinfo : EIATTR_MAX_THREADS
	.align		4
.L_1885:
        /*0090*/ 	.byte	0x04, 0x05
        /*0092*/ 	.short	(.L_1887 - .L_1886)
.L_1886:
        /*0094*/ 	.word	0x00000280
        /*0098*/ 	.word	0x00000001
        /*009c*/ 	.word	0x00000001


	//----- nvinfo : EIATTR_CRS_STACK_SIZE
	.align		4
.L_1887:
        /*00a0*/ 	.byte	0x04, 0x1e
        /*00a2*/ 	.short	(.L_1889 - .L_1888)
.L_1888:
        /*00a4*/ 	.word	0x00000000


	//----- nvinfo : EIATTR_CBANK_PARAM_SIZE
	.align		4
.L_1889:
        /*00a8*/ 	.byte	0x03, 0x19
        /*00aa*/ 	.short	0x00a0


	//----- nvinfo : EIATTR_PARAM_CBANK
	.align		4
        /*00ac*/ 	.byte	0x04, 0x0a
        /*00ae*/ 	.short	(.L_1891 - .L_1890)
	.align		4
.L_1890:
        /*00b0*/ 	.word	index@(.nv.constant0._Z35group_norm_nhwc_fwd_one_pass_kernelI11Fp32IOFp16WLi512ELi40ELi640EEv26Group_norm_nhwc_fwd_params)
        /*00b4*/ 	.short	0x0380
        /*00b6*/ 	.short	0x00a0


	//----- nvinfo : EIATTR_SW_WAR
	.align		4
.L_1891:
        /*00b8*/ 	.byte	0x04, 0x36
        /*00ba*/ 	.short	(.L_1893 - .L_1892)
.L_1892:
        /*00bc*/ 	.word	0x00000008
.L_1893:


//--------------------- .nv.callgraph             --------------------------
	.section	.nv.callgraph,"",@"SHT_CUDA_CALLGRAPH"
	.align	4
	.sectionentsize	8
	.align		4
        /*0000*/ 	.word	0x00000000
	.align		4
        /*0004*/ 	.word	0xffffffff
	.align		4
        /*0008*/ 	.word	0x00000000
	.align		4
        /*000c*/ 	.word	0xfffffffe
	.align		4
        /*0010*/ 	.word	0x00000000
	.align		4
        /*0014*/ 	.word	0xfffffffd
	.align		4
        /*0018*/ 	.word	0x00000000
	.align		4
        /*001c*/ 	.word	0xfffffffc


//--------------------- .nv.constant4             --------------------------
	.section	.nv.constant4,"a",@progbits
	.align	8
	.align		8
.nv.constant4:
        /*0000*/ 	.dword	_ZN61_INTERNAL_09d2a404_30_group_norm_nhwc_one_pass_40_cu_c3adb94c4cuda3std3__45__cpo5beginE
	.align		8
        /*0008*/ 	.dword	_ZN61_INTERNAL_09d2a404_30_group_norm_nhwc_one_pass_40_cu_c3adb94c4cuda3std3__45__cpo3endE
	.align		8
        /*0010*/ 	.dword	_ZN61_INTERNAL_09d2a404_30_group_norm_nhwc_one_pass_40_cu_c3adb94c4cuda3std3__45__cpo6cbeginE
	.align		8
        /*0018*/ 	.dword	_ZN61_INTERNAL_09d2a404_30_group_norm_nhwc_one_pass_40_cu_c3adb94c4cuda3std3__45__cpo4cendE
	.align		8
        /*0020*/ 	.dword	_ZN61_INTERNAL_09d2a404_30_group_norm_nhwc_one_pass_40_cu_c3adb94c4cuda3std3__45__cpo6rbeginE
	.align		8
        /*0028*/ 	.dword	_ZN61_INTERNAL_09d2a404_30_group_norm_nhwc_one_pass_40_cu_c3adb94c4cuda3std3__45__cpo4rendE
	.align		8
        /*0030*/ 	.dword	_ZN61_INTERNAL_09d2a404_30_group_norm_nhwc_one_pass_40_cu_c3adb94c4cuda3std3__45__cpo7crbeginE
	.align		8
        /*0038*/ 	.dword	_ZN61_INTERNAL_09d2a404_30_group_norm_nhwc_one_pass_40_cu_c3adb94c4cuda3std3__45__cpo5crendE
	.align		8
        /*0040*/ 	.dword	_ZN61_INTERNAL_09d2a404_30_group_norm_nhwc_one_pass_40_cu_c3adb94c4cuda3std3__463_GLOBAL__N__09d2a404_30_group_norm_nhwc_one_pass_40_cu_c3adb94c6ignoreE
	.align		8
        /*0048*/ 	.dword	_ZN61_INTERNAL_09d2a404_30_group_norm_nhwc_one_pass_40_cu_c3adb94c4cuda3std3__419piecewise_constructE
	.align		8
        /*0050*/ 	.dword	_ZN61_INTERNAL_09d2a404_30_group_norm_nhwc_one_pass_40_cu_c3adb94c4cuda3std3__48in_placeE
	.align		8
        /*0058*/ 	.dword	_ZN61_INTERNAL_09d2a404_30_group_norm_nhwc_one_pass_40_cu_c3adb94c4cuda3std3__420unreachable_sentinelE
	.align		8
        /*0060*/ 	.dword	_ZN61_INTERNAL_09d2a404_30_group_norm_nhwc_one_pass_40_cu_c3adb94c4cuda3std3__47nulloptE
	.align		8
        /*0068*/ 	.dword	_ZN61_INTERNAL_09d2a404_30_group_norm_nhwc_one_pass_40_cu_c3adb94c4cuda3std3__48unexpectE
	.align		8
        /*0070*/ 	.dword	_ZN61_INTERNAL_09d2a404_30_group_norm_nhwc_one_pass_40_cu_c3adb94c4cuda3std6ranges3__45__cpo4swapE
	.align		8
        /*0078*/ 	.dword	_ZN61_INTERNAL_09d2a404_30_group_norm_nhwc_one_pass_40_cu_c3adb94c4cuda3std6ranges3__45__cpo9iter_moveE
	.align		8
        /*0080*/ 	.dword	_ZN61_INTERNAL_09d2a404_30_group_norm_nhwc_one_pass_40_cu_c3adb94c4cuda3std6ranges3__45__cpo5beginE
	.align		8
        /*0088*/ 	.dword	_ZN61_INTERNAL_09d2a404_30_group_norm_nhwc_one_pass_40_cu_c3adb94c4cuda3std6ranges3__45__cpo3endE
	.align		8
        /*0090*/ 	.dword	_ZN61_INTERNAL_09d2a404_30_group_norm_nhwc_one_pass_40_cu_c3adb94c4cuda3std6ranges3__45__cpo6cbeginE
	.align		8
        /*0098*/ 	.dword	_ZN61_INTERNAL_09d2a404_30_group_norm_nhwc_one_pass_40_cu_c3adb94c4cuda3std6ranges3__45__cpo4cendE
	.align		8
        /*00a0*/ 	.dword	_ZN61_INTERNAL_09d2a404_30_group_norm_nhwc_one_pass_40_cu_c3adb94c4cuda3std6ranges3__45__cpo7advanceE
	.align		8
        /*00a8*/ 	.dword	_ZN61_INTERNAL_09d2a404_30_group_norm_nhwc_one_pass_40_cu_c3adb94c4cuda3std6ranges3__45__cpo9iter_swapE
	.align		8
        /*00b0*/ 	.dword	_ZN61_INTERNAL_09d2a404_30_group_norm_nhwc_one_pass_40_cu_c3adb94c4cuda3std6ranges3__45__cpo4nextE
	.align		8
        /*00b8*/ 	.dword	_ZN61_INTERNAL_09d2a404_30_group_norm_nhwc_one_pass_40_cu_c3adb94c4cuda3std6ranges3__45__cpo4prevE
	.align		8
        /*00c0*/ 	.dword	_ZN61_INTERNAL_09d2a404_30_group_norm_nhwc_one_pass_40_cu_c3adb94c4cuda3std6ranges3__45__cpo4dataE
	.align		8
        /*00c8*/ 	.dword	_ZN61_INTERNAL_09d2a404_30_group_norm_nhwc_one_pass_40_cu_c3adb94c4cuda3std6ranges3__45__cpo5cdataE
	.align		8
        /*00d0*/ 	.dword	_ZN61_INTERNAL_09d2a404_30_group_norm_nhwc_one_pass_40_cu_c3adb94c4cuda3std6ranges3__45__cpo4sizeE
	.align		8
        /*00d8*/ 	.dword	_ZN61_INTERNAL_09d2a404_30_group_norm_nhwc_one_pass_40_cu_c3adb94c4cuda3std6ranges3__45__cpo5ssizeE
	.align		8
        /*00e0*/ 	.dword	_ZN61_INTERNAL_09d2a404_30_group_norm_nhwc_one_pass_40_cu_c3adb94c4cuda3std6ranges3__45__cpo8distanceE
	.align		8
        /*00e8*/ 	.dword	_ZN61_INTERNAL_09d2a404_30_group_norm_nhwc_one_pass_40_cu_c3adb94c6thrust24THRUST_300001_SM_1000_NS6system6detail10sequential3seqE
	.align		8
        /*00f0*/ 	.dword	_ZN61_INTERNAL_09d2a404_30_group_norm_nhwc_one_pass_40_cu_c3adb94c6thrust24THRUST_300001_SM_1000_NS12placeholders2_1E
	.align		8
        /*00f8*/ 	.dword	_ZN61_INTERNAL_09d2a404_30_group_norm_nhwc_one_pass_40_cu_c3adb94c6thrust24THRUST_300001_SM_1000_NS12placeholders2_2E
	.align		8
        /*0100*/ 	.dword	_ZN61_INTERNAL_09d2a404_30_group_norm_nhwc_one_pass_40_cu_c3adb94c6thrust24THRUST_300001_SM_1000_NS12placeholders2_3E
	.align		8
        /*0108*/ 	.dword	_ZN61_INTERNAL_09d2a404_30_group_norm_nhwc_one_pass_40_cu_c3adb94c6thrust24THRUST_300001_SM_1000_NS12placeholders2_4E
	.align		8
        /*0110*/ 	.dword	_ZN61_INTERNAL_09d2a404_30_group_norm_nhwc_one_pass_40_cu_c3adb94c6thrust24THRUST_300001_SM_1000_NS12placeholders2_5E
	.align		8
        /*0118*/ 	.dword	_ZN61_INTERNAL_09d2a404_30_group_norm_nhwc_one_pass_40_cu_c3adb94c6thrust24THRUST_300001_SM_1000_NS12placeholders2_6E
	.align		8
        /*0120*/ 	.dword	_ZN61_INTERNAL_09d2a404_30_group_norm_nhwc_one_pass_40_cu_c3adb94c6thrust24THRUST_300001_SM_1000_NS12placeholders2_7E
	.align		8
        /*0128*/ 	.dword	_ZN61_INTERNAL_09d2a404_30_group_norm_nhwc_one_pass_40_cu_c3adb94c6thrust24THRUST_300001_SM_1000_NS12placeholders2_8E
	.align		8
        /*0130*/ 	.dword	_ZN61_INTERNAL_09d2a404_30_group_norm_nhwc_one_pass_40_cu_c3adb94c6thrust24THRUST_300001_SM_1000_NS12placeholders2_9E
	.align		8
        /*0138*/ 	.dword	_ZN61_INTERNAL_09d2a404_30_group_norm_nhwc_one_pass_40_cu_c3adb94c6thrust24THRUST_300001_SM_1000_NS12placeholders3_10E


//--------------------- .text._ZN3cub18CUB_300001_SM_10006detail11EmptyKernelIvEEvv --------------------------
	.section	.text._ZN3cub18CUB_300001_SM_10006detail11EmptyKernelIvEEvv,"ax",@progbits
	.align	128
        .global         _ZN3cub18CUB_300001_SM_10006detail11EmptyKernelIvEEvv
        .type           _ZN3cub18CUB_300001_SM_10006detail11EmptyKernelIvEEvv,@function
        .size           _ZN3cub18CUB_300001_SM_10006detail11EmptyKernelIvEEvv,(.L_x_3406 - _ZN3cub18CUB_300001_SM_10006detail11EmptyKernelIvEEvv)
        .other          _ZN3cub18CUB_300001_SM_10006detail11EmptyKernelIvEEvv,@"STO_CUDA_ENTRY STV_DEFAULT"
_ZN3cub18CUB_300001_SM_10006detail11EmptyKernelIvEEvv:
.text._ZN3cub18CUB_300001_SM_10006detail11EmptyKernelIvEEvv:
[----:B------:R-:W-:Y:S01]  /*0000*/  LDC R1, c[0x0][0x37c] ;  /* 0x0000df00ff017b82 */ /* 0x000fe20000000800 */
[----:B------:R-:W-:Y:S05]  /*0010*/  EXIT ;  /* 0x000000000000794d */ /* 0x000fea0003800000 */
.L_x_0:
[----:B------:R-:W-:-:S00]  /*0020*/  BRA `(.L_x_0) ;  /* 0xfffffffc00fc7947 */ /* 0x000fc0000383ffff */
[----:B------:R-:W-:-:S00]  /*0030*/  NOP ;  /* 0x0000000000007918 */ /* 0x000fc00000000000 */
        /* <DEDUP_REMOVED lines=12> */
.L_x_3406:


//--------------------- .text._Z35group_norm_nhwc_bwd_one_pass_kernelI11Bf16IOFp32WLi64ELi40ELi640EEv26Group_norm_nhwc_bwd_params --------------------------
	.section	.text._Z35group_norm_nhwc_bwd_one_pass_kernelI11Bf16IOFp32WLi64ELi40ELi640EEv26Group_norm_nhwc_bwd_params,"ax",@progbits
	.align	128
        .global         _Z35group_norm_nhwc_bwd_one_pass_kernelI11Bf16IOFp32WLi64ELi40ELi640EEv26Group_norm_nhwc_bwd_params
        .type           _Z35group_norm_nhwc_bwd_one_pass_kernelI11Bf16IOFp32WLi64ELi40ELi640EEv26Group_norm_nhwc_bwd_params,@function
        .size           _Z35group_norm_nhwc_bwd_one_pass_kernelI11Bf16IOFp32WLi64ELi40ELi640EEv26Group_norm_nhwc_bwd_params,(.L_x_3407 - _Z35group_norm_nhwc_bwd_one_pass_kernelI11Bf16IOFp32WLi64ELi40ELi640EEv26Group_norm_nhwc_bwd_params)
        .other          _Z35group_norm_nhwc_bwd_one_pass_kernelI11Bf16IOFp32WLi64ELi40ELi640EEv26Group_norm_nhwc_bwd_params,@"STO_CUDA_ENTRY STV_DEFAULT"
_Z35group_norm_nhwc_bwd_one_pass_kernelI11Bf16IOFp32WLi64ELi40ELi640EEv26Group_norm_nhwc_bwd_params:
.text._Z35group_norm_nhwc_bwd_one_pass_kernelI11Bf16IOFp32WLi64ELi40ELi640EEv26Group_norm_nhwc_bwd_params:
[----:B------:R-:W-:Y:S01]  /*0000*/  LDC R1, c[0x0][0x37c] ;  /* 0x0000df00ff017b82 */ /* 0x000fe20000000800 */
[----:B------:R-:W0:Y:S01]  /*0010*/  S2R R24, SR_CTAID.Y ;  /* 0x0000000000187919 */ /* 0x000e220000002600 */
[----:B------:R-:W1:Y:S06]  /*0020*/  LDCU UR4, c[0x0][0x410] ;  /* 0x00008200ff0477ac */ /* 0x000e6c0008000800 */
[----:B------:R-:W2:Y:S01]  /*0030*/  S2UR UR9, SR_CTAID.X ;  /* 0x00000000000979c3 */ /* 0x000ea20000002500 */
[----:B------:R-:W3:Y:S01]  /*0040*/  S2R R25, SR_TID.X ;  /* 0x0000000000197919 */ /* 0x000ee20000002100 */
[----:B------:R-:W1:Y:S01]  /*0050*/  LDCU UR5, c[0x0][0x3e0] ;  /* 0x00007c00ff0577ac */ /* 0x000e620008000800 */
[----:B------:R-:W4:Y:S01]  /*0060*/  LDCU.64 UR6, c[0x0][0x358] ;  /* 0x00006b00ff0677ac */ /* 0x000f220008000a00 */
[----:B-1----:R-:W-:-:S06]  /*0070*/  UIMAD UR4, UR4, UR5, URZ ;  /* 0x00000005040472a4 */ /* 0x002fcc000f8e02ff */
[----:B0-----:R-:W-:-:S13]  /*0080*/  ISETP.GE.AND P0, PT, R24, UR4, PT ;  /* 0x0000000418007c0c */ /* 0x001fda000bf06270 */
[----:B--234-:R-:W-:Y:S05]  /*0090*/  @P0 BRA `(.L_x_1) ;  /* 0x0000003000b00947 */ /* 0x01cfea0003800000 */
[----:B------:R-:W-:Y:S01]  /*00a0*/  LOP3.LUT R0, R25, 0xffff, RZ, 0xc0, !PT ;  /* 0x0000ffff19007812 */ /* 0x000fe200078ec0ff */
[----:B------:R-:W0:Y:S01]  /*00b0*/  LDC R2, c[0x0][0x374] ;  /* 0x0000dd00ff027b82 */ /* 0x000e220000000800 */
[----:B------:R-:W-:Y:S01]  /*00c0*/  HFMA2 R31, -RZ, RZ, 0, 0 ;  /* 0x00000000ff1f7431 */ /* 0x000fe200000001ff */
[----:B------:R-:W-:Y:S02]  /*00d0*/  MOV R30, R24 ;  /* 0x00000018001e7202 */ /* 0x000fe40000000f00 */
[----:B------:R-:W-:-:S05]  /*00e0*/  IMAD R0, R0, 0xccd, RZ ;  /* 0x00000ccd00007824 */ /* 0x000fca00078e02ff */
[----:B------:R-:W-:Y:S02]  /*00f0*/  SHF.R.U32.HI R33, RZ, 0x10, R0 ;  /* 0x00000010ff217819 */ /* 0x000fe40000011600 */
[----:B------:R-:W1:Y:S02]  /*0100*/  S2R R0, SR_LANEID ;  /* 0x0000000000007919 */ /* 0x000e640000000000 */
[----:B------:R-:W-:-:S05]  /*0110*/  PRMT R3, R33, 0x9910, RZ ;  /* 0x0000991021037816 */ /* 0x000fca00000000ff */
[----:B------:R-:W-:-:S05]  /*0120*/  IMAD R3, R3, 0x14, RZ ;  /* 0x0000001403037824 */ /* 0x000fca00078e02ff */
[----:B------:R-:W-:-:S04]  /*0130*/  IADD3 R3, PT, PT, RZ, -R3, RZ ;  /* 0x80000003ff037210 */ /* 0x000fc80007ffe0ff */
[----:B------:R-:W-:-:S04]  /*0140*/  PRMT R32, R3, 0x7710, RZ ;  /* 0x0000771003207816 */ /* 0x000fc800000000ff */
[----:B------:R-:W-:-:S04]  /*0150*/  IADD3 R32, PT, PT, R32, R25, RZ ;  /* 0x0000001920207210 */ /* 0x000fc80007ffe0ff */
[----:B------:R-:W-:-:S04]  /*0160*/  SHF.L.U32 R32, R32, 0x1, RZ ;  /* 0x0000000120207819 */ /* 0x000fc800000006ff */
[----:B------:R-:W-:-:S07]  /*0170*/  LOP3.LUT R3, R32, 0xffff, RZ, 0xc0, !PT ;  /* 0x0000ffff20037812 */ /* 0x000fce00078ec0ff */
.L_x_26:
[----:B0-----:R-:W2:Y:S01]  /*0180*/  LDC R11, c[0x0][0x410] ;  /* 0x00010400ff0b7b82 */ /* 0x001ea20000000800 */
[----:B------:R-:W3:Y:S01]  /*0190*/  LDCU.128 UR12, c[0x0][0x400] ;  /* 0x00008000ff0c77ac */ /* 0x000ee20008000c00 */
[----:B------:R-:W-:Y:S01]  /*01a0*/  ISETP.GE.AND P3, PT, R30, RZ, PT ;  /* 0x000000ff1e00720c */ /* 0x000fe20003f66270 */
[----:B------:R-:W4:Y:S05]  /*01b0*/  LDCU.U8 UR4, c[0x0][0x414] ;  /* 0x00008280ff0477ac */ /* 0x000f2a0008000000 */
[----:B-1----:R-:W1:Y:S01]  /*01c0*/  LDC R10, c[0x0][0x41c] ;  /* 0x00010700ff0a7b82 */ /* 0x002e620000000800 */
[----:B--2---:R-:W-:-:S04]  /*01d0*/  IABS R9, R11 ;  /* 0x0000000b00097213 */ /* 0x004fc80000000000 */
[----:B------:R-:W2:Y:S01]  /*01e0*/  I2F.RP R6, R9 ;  /* 0x0000000900067306 */ /* 0x000ea20000209400 */
[----:B-1----:R-:W-:-:S05]  /*01f0*/  IMAD R13, R10, UR9, R33 ;  /* 0x000000090a0d7c24 */ /* 0x002fca000f8e0221 */
[C---:B---3--:R-:W-:Y:S02]  /*0200*/  ISETP.GE.U32.AND P0, PT, R13.reuse, UR12, PT ;  /* 0x0000000c0d007c0c */ /* 0x048fe4000bf06070 */
[----:B------:R-:W-:Y:S02]  /*0210*/  SHF.R.S32.HI R15, RZ, 0x1f, R13 ;  /* 0x0000001fff0f7819 */ /* 0x000fe4000001140d */
[----:B------:R-:W-:Y:S01]  /*0220*/  IADD3 R18, PT, PT, R13, 0x20, RZ ;  /* 0x000000200d127810 */ /* 0x000fe20007ffe0ff */
[----:B--2---:R-:W1:Y:S01]  /*0230*/  MUFU.RCP R6, R6 ;  /* 0x0000000600067308 */ /* 0x004e620000001000 */
[----:B------:R-:W-:Y:S02]  /*0240*/  ISETP.GE.AND.EX P0, PT, R15, UR13, PT, P0 ;  /* 0x0000000d0f007c0c */ /* 0x000fe4000bf06300 */
[----:B------:R-:W-:-:S11]  /*0250*/  SHF.R.S32.HI R19, RZ, 0x1f, R18 ;  /* 0x0000001fff137819 */ /* 0x000fd60000011412 */
[----:B------:R-:W2:Y:S01]  /*0260*/  @!P0 LDC.64 R16, c[0x0][0x398] ;  /* 0x0000e600ff108b82 */ /* 0x000ea20000000a00 */
[----:B-1----:R-:W-:-:S04]  /*0270*/  IADD3 R4, PT, PT, R6, 0xffffffe, RZ ;  /* 0x0ffffffe06047810 */ /* 0x002fc80007ffe0ff */
[----:B------:R1:W3:Y:S02]  /*0280*/  F2I.FTZ.U32.TRUNC.NTZ R5, R4 ;  /* 0x0000000400057305 */ /* 0x0002e4000021f000 */
[----:B-1----:R-:W-:Y:S02]  /*0290*/  MOV R4, RZ ;  /* 0x000000ff00047202 */ /* 0x002fe40000000f00 */
[----:B---3--:R-:W-:-:S05]  /*02a0*/  IADD3 R8, PT, PT, RZ, -R5, RZ ;  /* 0x80000005ff087210 */ /* 0x008fca0007ffe0ff */
[----:B------:R-:W-:Y:S01]  /*02b0*/  IMAD R7, R8, R9, RZ ;  /* 0x0000000908077224 */ /* 0x000fe200078e02ff */
[----:B------:R-:W-:-:S03]  /*02c0*/  IABS R8, R30 ;  /* 0x0000001e00087213 */ /* 0x000fc60000000000 */
[----:B------:R-:W-:-:S06]  /*02d0*/  IMAD.HI.U32 R5, R5, R7, R4 ;  /* 0x0000000705057227 */ /* 0x000fcc00078e0004 */
[----:B------:R-:W-:Y:S02]  /*02e0*/  IMAD.HI.U32 R7, R5, R8, RZ ;  /* 0x0000000805077227 */ /* 0x000fe400078e00ff */
[----:B------:R-:W1:Y:S03]  /*02f0*/  LDC.64 R4, c[0x0][0x3b8] ;  /* 0x0000ee00ff047b82 */ /* 0x000e660000000a00 */
[----:B------:R-:W-:-:S05]  /*0300*/  IADD3 R6, PT, PT, -R7, RZ, RZ ;  /* 0x000000ff07067210 */ /* 0x000fca0007ffe1ff */
[----:B------:R-:W-:Y:S01]  /*0310*/  IMAD R6, R9, R6, R8 ;  /* 0x0000000609067224 */ /* 0x000fe200078e0208 */
[----:B------:R-:W-:-:S04]  /*0320*/  LOP3.LUT R8, R30, R11, RZ, 0x3c, !PT ;  /* 0x0000000b1e087212 */ /* 0x000fc800078e3cff */
[----:B------:R-:W-:Y:S02]  /*0330*/  ISETP.GT.U32.AND P1, PT, R9, R6, PT ;  /* 0x000000060900720c */ /* 0x000fe40003f24070 */
[----:B------:R-:W-:Y:S01]  /*0340*/  ISETP.GE.AND P5, PT, R8, RZ, PT ;  /* 0x000000ff0800720c */ /* 0x000fe20003fa6270 */
[----:B-1----:R-:W-:-:S10]  /*0350*/  IMAD.WIDE R4, R30, 0x8, R4 ;  /* 0x000000081e047825 */ /* 0x002fd400078e0204 */
[-C--:B------:R-:W-:Y:S02]  /*0360*/  @!P1 IADD3 R6, PT, PT, R6, -R9.reuse, RZ ;  /* 0x8000000906069210 */ /* 0x080fe40007ffe0ff */
[----:B------:R-:W-:Y:S02]  /*0370*/  @!P1 IADD3 R7, PT, PT, R7, 0x1, RZ ;  /* 0x0000000107079810 */ /* 0x000fe40007ffe0ff */
[CC--:B------:R-:W-:Y:S01]  /*0380*/  ISETP.GE.U32.AND P2, PT, R6.reuse, R9.reuse, PT ;  /* 0x000000090600720c */ /* 0x0c0fe20003f46070 */
[----:B------:R-:W3:Y:S01]  /*0390*/  LDG.E.64 R4, desc[UR6][R4.64] ;  /* 0x0000000604047981 */ /* 0x000ee2000c1e1b00 */
[----:B------:R-:W-:Y:S02]  /*03a0*/  ISETP.GT.U32.AND P4, PT, R9, R6, PT ;  /* 0x000000060900720c */ /* 0x000fe40003f84070 */
[----:B------:R-:W-:Y:S02]  /*03b0*/  IADD3 R9, PT, PT, R6, -R9, RZ ;  /* 0x8000000906097210 */ /* 0x000fe40007ffe0ff */
[----:B------:R-:W-:-:S02]  /*03c0*/  ISETP.GE.U32.AND P1, PT, R18, UR12, PT ;  /* 0x0000000c12007c0c */ /* 0x000fc4000bf26070 */
[----:B------:R-:W-:Y:S02]  /*03d0*/  SEL R6, R9, R6, !P4 ;  /* 0x0000000609067207 */ /* 0x000fe40006000000 */
[----:B------:R-:W-:Y:S02]  /*03e0*/  ISETP.NE.AND P4, PT, R11, RZ, PT ;  /* 0x000000ff0b00720c */ /* 0x000fe40003f85270 */
[----:B------:R-:W-:Y:S02]  /*03f0*/  LOP3.LUT R9, RZ, R11, RZ, 0x33, !PT ;  /* 0x0000000bff097212 */ /* 0x000fe400078e33ff */
[----:B------:R-:W-:Y:S01]  /*0400*/  @!P3 IADD3 R6, PT, PT, -R6, RZ, RZ ;  /* 0x000000ff0606b210 */ /* 0x000fe20007ffe1ff */
[----:B------:R-:W1:Y:S01]  /*0410*/  @!P0 LDC.64 R10, c[0x0][0x3f8] ;  /* 0x0000fe00ff0a8b82 */ /* 0x000e620000000a00 */
[----:B------:R-:W-:Y:S02]  /*0420*/  @P2 IADD3 R7, PT, PT, R7, 0x1, RZ ;  /* 0x0000000107072810 */ /* 0x000fe40007ffe0ff */
[----:B------:R-:W-:-:S02]  /*0430*/  SEL R38, R9, R6, !P4 ;  /* 0x0000000609267207 */ /* 0x000fc40006000000 */
[----:B------:R-:W-:Y:S02]  /*0440*/  @!P5 IADD3 R7, PT, PT, -R7, RZ, RZ ;  /* 0x000000ff0707d210 */ /* 0x000fe40007ffe1ff */
[----:B------:R-:W-:Y:S01]  /*0450*/  ISETP.GE.AND.EX P1, PT, R19, UR13, PT, P1 ;  /* 0x0000000d13007c0c */ /* 0x000fe2000bf26310 */
[----:B------:R-:W-:Y:S01]  /*0460*/  IMAD R6, R38, 0x28, RZ ;  /* 0x0000002826067824 */ /* 0x000fe200078e02ff */
[----:B------:R-:W-:-:S04]  /*0470*/  SEL R21, R9, R7, !P4 ;  /* 0x0000000709157207 */ /* 0x000fc80006000000 */
[C---:B------:R-:W-:Y:S02]  /*0480*/  IADD3 R40, P2, PT, R6.reuse, R3, RZ ;  /* 0x0000000306287210 */ /* 0x040fe40007f5e0ff */
[----:B------:R-:W-:Y:S02]  /*0490*/  SHF.R.S32.HI R3, RZ, 0x1f, R21 ;  /* 0x0000001fff037819 */ /* 0x000fe40000011415 */
[----:B------:R-:W-:Y:S02]  /*04a0*/  LEA.HI.X.SX32 R41, R6, RZ, 0x1, P2 ;  /* 0x000000ff06297211 */ /* 0x000fe400010f0eff */
[----:B------:R-:W0:Y:S01]  /*04b0*/  @!P0 LDC.64 R6, c[0x0][0x3a0] ;  /* 0x0000e800ff068b82 */ /* 0x000e220000000a00 */
[----:B------:R-:W-:Y:S02]  /*04c0*/  IMAD R12, R3, UR14, RZ ;  /* 0x0000000e030c7c24 */ /* 0x000fe4000f8e02ff */
[----:B------:R-:W-:-:S04]  /*04d0*/  IMAD.WIDE.U32 R40, R21, UR14, R40 ;  /* 0x0000000e15287c25 */ /* 0x000fc8000f8e0028 */
[----:B------:R-:W-:Y:S01]  /*04e0*/  IMAD R43, R21, UR15, R12 ;  /* 0x0000000f152b7c24 */ /* 0x000fe2000f8e020c */
[----:B------:R-:W2:Y:S01]  /*04f0*/  @!P1 LDC.64 R8, c[0x0][0x3f8] ;  /* 0x0000fe00ff089b82 */ /* 0x000ea20000000a00 */
[----:B-1----:R-:W-:Y:S01]  /*0500*/  @!P0 IMAD R12, R15, R10, RZ ;  /* 0x0000000a0f0c8224 */ /* 0x002fe200078e02ff */
[----:B------:R-:W-:Y:S02]  /*0510*/  @!P0 MOV R42, R40 ;  /* 0x00000028002a8202 */ /* 0x000fe40000000f00 */
[----:B------:R-:W-:Y:S01]  /*0520*/  IADD3 R43, PT, PT, R41, R43, RZ ;  /* 0x0000002b292b7210 */ /* 0x000fe20007ffe0ff */
[C---:B------:R-:W-:Y:S01]  /*0530*/  @!P0 IMAD R3, R13.reuse, R11, R12 ;  /* 0x0000000b0d038224 */ /* 0x040fe200078e020c */
[----:B----4-:R-:W-:Y:S02]  /*0540*/  ISETP.NE.AND P2, PT, RZ, UR4, PT ;  /* 0x00000004ff007c0c */ /* 0x010fe4000bf45270 */
[----:B------:R-:W1:Y:S01]  /*0550*/  @!P1 LDC.64 R14, c[0x0][0x398] ;  /* 0x0000e600ff0e9b82 */ /* 0x000e620000000a00 */
[----:B------:R-:W-:-:S05]  /*0560*/  @!P0 IMAD.WIDE.U32 R10, R13, R10, R42 ;  /* 0x0000000a0d0a8225 */ /* 0x000fca00078e002a */
[----:B------:R-:W-:Y:S02]  /*0570*/  @!P0 IADD3 R11, PT, PT, R11, R3, RZ ;  /* 0x000000030b0b8210 */ /* 0x000fe40007ffe0ff */
[C---:B------:R-:W-:Y:S01]  /*0580*/  @!P0 SHF.L.U32 R3, R10.reuse, 0x1, RZ ;  /* 0x000000010a038819 */ /* 0x040fe200000006ff */
[----:B------:R-:W4:Y:S01]  /*0590*/  @!P1 LDC.64 R12, c[0x0][0x3a0] ;  /* 0x0000e800ff0c9b82 */ /* 0x000f220000000a00 */
[----:B------:R-:W-:Y:S02]  /*05a0*/  @!P0 SHF.L.U64.HI R10, R10, 0x1, R11 ;  /* 0x000000010a0a8819 */ /* 0x000fe4000001020b */
[C---:B0-----:R-:W-:Y:S02]  /*05b0*/  @!P0 IADD3 R6, P3, PT, R3.reuse, R6, RZ ;  /* 0x0000000603068210 */ /* 0x041fe40007f7e0ff */
[----:B--2---:R-:W-:Y:S02]  /*05c0*/  @!P0 IADD3 R16, P4, PT, R3, R16, RZ ;  /* 0x0000001003108210 */ /* 0x004fe40007f9e0ff */
[C---:B------:R-:W-:Y:S01]  /*05d0*/  @!P0 IADD3.X R7, PT, PT, R10.reuse, R7, RZ, P3, !PT ;  /* 0x000000070a078210 */ /* 0x040fe20001ffe4ff */
[----:B------:R-:W-:Y:S01]  /*05e0*/  @!P1 IMAD R19, R19, R8, RZ ;  /* 0x0000000813139224 */ /* 0x000fe200078e02ff */
[----:B------:R-:W-:-:S02]  /*05f0*/  @!P0 IADD3.X R17, PT, PT, R10, R17, RZ, P4, !PT ;  /* 0x000000110a118210 */ /* 0x000fc400027fe4ff */
[----:B------:R-:W-:Y:S02]  /*0600*/  @!P1 MOV R10, R40 ;  /* 0x00000028000a9202 */ /* 0x000fe40000000f00 */
[----:B------:R-:W-:Y:S01]  /*0610*/  @!P1 MOV R11, R43 ;  /* 0x0000002b000b9202 */ /* 0x000fe20000000f00 */
[C---:B------:R-:W-:Y:S02]  /*0620*/  @!P1 IMAD R3, R18.reuse, R9, R19 ;  /* 0x0000000912039224 */ /* 0x040fe400078e0213 */
[----:B------:R-:W-:Y:S02]  /*0630*/  @!P1 IMAD.WIDE.U32 R18, R18, R8, R10 ;  /* 0x0000000812129225 */ /* 0x000fe400078e000a */
[----:B------:R-:W0:Y:S01]  /*0640*/  @P2 LDC.64 R8, c[0x0][0x3b0] ;  /* 0x0000ec00ff082b82 */ /* 0x000e220000000a00 */
[----:B------:R-:W-:-:S07]  /*0650*/  CS2R R28, SRZ ;  /* 0x00000000001c7805 */ /* 0x000fce000001ff00 */
[----:B------:R-:W2:Y:S01]  /*0660*/  LDC.64 R10, c[0x0][0x3a8] ;  /* 0x0000ea00ff0a7b82 */ /* 0x000ea20000000a00 */
[----:B------:R-:W-:Y:S01]  /*0670*/  @!P1 IADD3 R19, PT, PT, R19, R3, RZ ;  /* 0x0000000313139210 */ /* 0x000fe20007ffe0ff */
[----:B------:R-:W3:Y:S01]  /*0680*/  @!P0 LDG.E R29, desc[UR6][R6.64] ;  /* 0x00000006061d8981 */ /* 0x000ee2000c1e1900 */
[----:B------:R-:W-:-:S03]  /*0690*/  @!P1 SHF.L.U32 R3, R18, 0x1, RZ ;  /* 0x0000000112039819 */ /* 0x000fc600000006ff */
[----:B------:R0:W3:Y:S01]  /*06a0*/  @!P0 LDG.E R28, desc[UR6][R16.64] ;  /* 0x00000006101c8981 */ /* 0x0000e2000c1e1900 */
[C---:B----4-:R-:W-:Y:S02]  /*06b0*/  @!P1 IADD3 R12, P3, PT, R3.reuse, R12, RZ ;  /* 0x0000000c030c9210 */ /* 0x050fe40007f7e0ff */
[----:B-1----:R-:W-:Y:S02]  /*06c0*/  @!P1 IADD3 R14, P0, PT, R3, R14, RZ ;  /* 0x0000000e030e9210 */ /* 0x002fe40007f1e0ff */
[----:B------:R-:W-:Y:S02]  /*06d0*/  LOP3.LUT R3, R32, 0xffff, RZ, 0xc0, !PT ;  /* 0x0000ffff20037812 */ /* 0x000fe400078ec0ff */
[----:B------:R-:W-:Y:S02]  /*06e0*/  @!P1 SHF.L.U64.HI R18, R18, 0x1, R19 ;  /* 0x0000000112129819 */ /* 0x000fe40000010213 */
[----:B------:R-:W-:Y:S01]  /*06f0*/  CS2R R26, SRZ ;  /* 0x00000000001a7805 */ /* 0x000fe2000001ff00 */
[----:B------:R-:W-:Y:S01]  /*0700*/  IMAD R19, R38, 0x28, R3 ;  /* 0x0000002826137824 */ /* 0x000fe200078e0203 */
[----:B------:R-:W-:-:S02]  /*0710*/  @!P1 IADD3.X R13, PT, PT, R18, R13, RZ, P3, !PT ;  /* 0x0000000d120d9210 */ /* 0x000fc40001ffe4ff */
[----:B------:R-:W-:Y:S01]  /*0720*/  @!P1 IADD3.X R15, PT, PT, R18, R15, RZ, P0, !PT ;  /* 0x0000000f120f9210 */ /* 0x000fe200007fe4ff */
[C---:B0-----:R-:W-:Y:S01]  /*0730*/  @P2 IMAD.WIDE R16, R19.reuse, 0x4, R8 ;  /* 0x0000000413102825 */ /* 0x041fe200078e0208 */
[----:B------:R-:W-:Y:S01]  /*0740*/  CS2R R6, SRZ ;  /* 0x0000000000067805 */ /* 0x000fe2000001ff00 */
[----:B------:R-:W4:Y:S02]  /*0750*/  @!P1 LDG.E R27, desc[UR6][R12.64] ;  /* 0x000000060c1b9981 */ /* 0x000f24000c1e1900 */
[----:B--2---:R-:W-:Y:S02]  /*0760*/  IMAD.WIDE R8, R19, 0x4, R10 ;  /* 0x0000000413087825 */ /* 0x004fe400078e020a */
[----:B------:R-:W2:Y:S04]  /*0770*/  @!P1 LDG.E R26, desc[UR6][R14.64] ;  /* 0x000000060e1a9981 */ /* 0x000ea8000c1e1900 */
[----:B------:R0:W5:Y:S04]  /*0780*/  @P2 LDG.E.64 R6, desc[UR6][R16.64] ;  /* 0x0000000610062981 */ /* 0x000168000c1e1b00 */
[----:B------:R-:W5:Y:S01]  /*0790*/  LDG.E.64 R8, desc[UR6][R8.64] ;  /* 0x0000000608087981 */ /* 0x000f62000c1e1b00 */
[----:B------:R-:W-:Y:S01]  /*07a0*/  MOV R37, 0x3f800000 ;  /* 0x3f80000000257802 */ /* 0x000fe20000000f00 */
[----:B------:R-:W-:Y:S01]  /*07b0*/  UISETP.NE.AND UP0, UPT, UR4, URZ, UPT ;  /* 0x000000ff0400728c */ /* 0x000fe2000bf05270 */
[----:B---3--:R-:W-:-:S05]  /*07c0*/  FFMA.FTZ R5, -R4, R4, R5 ;  /* 0x0000000404057223 */ /* 0x008fca0000010105 */
[----:B------:R-:W-:-:S13]  /*07d0*/  FSETP.GTU.FTZ.AND P0, PT, R5, RZ, PT ;  /* 0x000000ff0500720b */ /* 0x000fda0003f1c000 */
[----:B------:R-:W1:Y:S02]  /*07e0*/  @P0 LDC R10, c[0x0][0x3c0] ;  /* 0x0000f000ff0a0b82 */ /* 0x000e640000000800 */
[----:B-1----:R-:W-:-:S04]  /*07f0*/  @P0 FADD.FTZ R10, R5, R10 ;  /* 0x0000000a050a0221 */ /* 0x002fc80000010000 */
[----:B------:R0:W1:Y:S01]  /*0800*/  @P0 MUFU.RSQ R37, R10 ;  /* 0x0000000a00250308 */ /* 0x0000620000001400 */
[----:B------:R-:W-:Y:S02]  /*0810*/  PRMT R35, R29, 0x7632, R35 ;  /* 0x000076321d237816 */ /* 0x000fe40000000023 */
[----:B------:R-:W-:Y:S02]  /*0820*/  PRMT R36, R28, 0x7632, R36 ;  /* 0x000076321c247816 */ /* 0x000fe40000000024 */
[----:B----4-:R-:W-:Y:S02]  /*0830*/  PRMT R5, R27, 0x7632, R5 ;  /* 0x000076321b057816 */ /* 0x010fe40000000005 */
[----:B--2---:R-:W-:Y:S01]  /*0840*/  PRMT R34, R26, 0x7632, R34 ;  /* 0x000076321a227816 */ /* 0x004fe20000000022 */
[----:B01----:R-:W-:Y:S06]  /*0850*/  BRA.U UP0, `(.L_x_2) ;  /* 0x0000000100947547 */ /* 0x003fec000b800000 */
[----:B------:R-:W-:Y:S02]  /*0860*/  SHF.L.U32 R13, R29, 0x10, RZ ;  /* 0x000000101d0d7819 */ /* 0x000fe400000006ff */
[----:B------:R-:W-:Y:S02]  /*0870*/  SHF.L.U32 R15, R35, 0x10, RZ ;  /* 0x00000010230f7819 */ /* 0x000fe400000006ff */
[----:B------:R-:W-:Y:S01]  /*0880*/  SHF.L.U32 R11, R28, 0x10, RZ ;  /* 0x000000101c0b7819 */ /* 0x000fe200000006ff */
[----:B------:R-:W-:Y:S01]  /*0890*/  FADD.FTZ R12, -R4, R13 ;  /* 0x0000000d040c7221 */ /* 0x000fe20000010100 */
[----:B------:R-:W-:Y:S01]  /*08a0*/  SHF.L.U32 R10, R36, 0x10, RZ ;  /* 0x00000010240a7819 */ /* 0x000fe200000006ff */
[----:B------:R-:W-:Y:S01]  /*08b0*/  FADD.FTZ R14, -R4, R15 ;  /* 0x0000000f040e7221 */ /* 0x000fe20000010100 */
[----:B------:R-:W-:Y:S01]  /*08c0*/  SHF.L.U32 R19, R27, 0x10, RZ ;  /* 0x000000101b137819 */ /* 0x000fe200000006ff */
[----:B-----5:R-:W-:Y:S01]  /*08d0*/  FMUL.FTZ R13, R8, R11 ;  /* 0x0000000b080d7220 */ /* 0x020fe20000410000 */
[-C--:B------:R-:W-:Y:S01]  /*08e0*/  FMUL.FTZ R12, R12, R37.reuse ;  /* 0x000000250c0c7220 */ /* 0x080fe20000410000 */
[----:B------:R-:W-:Y:S01]  /*08f0*/  FMUL.FTZ R15, R14, R37 ;  /* 0x000000250e0f7220 */ /* 0x000fe20000410000 */
[----:B------:R-:W-:Y:S01]  /*0900*/  FMUL.FTZ R16, R9, R10 ;  /* 0x0000000a09107220 */ /* 0x000fe20000410000 */
[----:B------:R-:W-:Y:S01]  /*0910*/  FADD.FTZ R17, RZ, R13 ;  /* 0x0000000dff117221 */ /* 0x000fe20000010000 */
[----:B------:R-:W-:Y:S01]  /*0920*/  FFMA.FTZ R14, R12, R13, RZ ;  /* 0x0000000d0c0e7223 */ /* 0x000fe200000100ff */
[----:B------:R-:W-:Y:S01]  /*0930*/  SHF.L.U32 R13, R26, 0x10, RZ ;  /* 0x000000101a0d7819 */ /* 0x000fe200000006ff */
[----:B------:R-:W-:Y:S01]  /*0940*/  FADD.FTZ R20, -R4, R19 ;  /* 0x0000001304147221 */ /* 0x000fe20000010100 */
[----:B------:R-:W-:Y:S01]  /*0950*/  SHF.L.U32 R21, R5, 0x10, RZ ;  /* 0x0000001005157819 */ /* 0x000fe200000006ff */
[----:B------:R-:W-:Y:S01]  /*0960*/  FADD.FTZ R19, R16, R17 ;  /* 0x0000001110137221 */ /* 0x000fe20000010000 */
[----:B------:R-:W-:Y:S01]  /*0970*/  FFMA.FTZ R17, R15, R16, R14 ;  /* 0x000000100f117223 */ /* 0x000fe2000001000e */
[----:B------:R-:W-:Y:S01]  /*0980*/  SHF.L.U32 R18, R34, 0x10, RZ ;  /* 0x0000001022127819 */ /* 0x000fe200000006ff */
[----:B------:R-:W-:Y:S01]  /*0990*/  FMUL.FTZ R16, R8, R13 ;  /* 0x0000000d08107220 */ /* 0x000fe20000410000 */
[----:B------:R-:W-:Y:S01]  /*09a0*/  FMUL.FTZ R20, R20, R37 ;  /* 0x0000002514147220 */ /* 0x000fe20000410000 */
[----:B------:R-:W-:Y:S01]  /*09b0*/  FADD.FTZ R22, -R4, R21 ;  /* 0x0000001504167221 */ /* 0x000fe20000010100 */
[----:B------:R-:W-:Y:S01]  /*09c0*/  FFMA.FTZ R12, R11, R12, RZ ;  /* 0x0000000c0b0c7223 */ /* 0x000fe200000100ff */
[----:B------:R-:W-:Y:S01]  /*09d0*/  FADD.FTZ R14, R19, R16 ;  /* 0x00000010130e7221 */ /* 0x000fe20000010000 */
[----:B------:R-:W-:Y:S01]  /*09e0*/  FMUL.FTZ R21, R9, R18 ;  /* 0x0000001209157220 */ /* 0x000fe20000410000 */
[----:B------:R-:W-:Y:S01]  /*09f0*/  FFMA.FTZ R16, R20, R16, R17 ;  /* 0x0000001014107223 */ /* 0x000fe20000010011 */
[----:B------:R-:W-:Y:S01]  /*0a00*/  FADD.FTZ R44, RZ, R11 ;  /* 0x0000000bff2c7221 */ /* 0x000fe20000010000 */
[----:B------:R-:W-:Y:S01]  /*0a10*/  FFMA.FTZ R19, R10, R15, RZ ;  /* 0x0000000f0a137223 */ /* 0x000fe200000100ff */
[----:B------:R-:W-:Y:S01]  /*0a20*/  FMUL.FTZ R17, R22, R37 ;  /* 0x0000002516117220 */ /* 0x000fe20000410000 */
[----:B------:R-:W-:Y:S01]  /*0a30*/  FADD.FTZ R15, RZ, R10 ;  /* 0x0000000aff0f7221 */ /* 0x000fe20000010000 */
[----:B------:R-:W-:Y:S01]  /*0a40*/  FADD.FTZ R11, R21, R14 ;  /* 0x0000000e150b7221 */ /* 0x000fe20000010000 */
[C---:B------:R-:W-:Y:S01]  /*0a50*/  FADD.FTZ R14, R13.reuse, R44 ;  /* 0x0000002c0d0e7221 */ /* 0x040fe20000010000 */
[----:B------:R-:W-:Y:S01]  /*0a60*/  FFMA.FTZ R12, R13, R20, R12 ;  /* 0x000000140d0c7223 */ /* 0x000fe2000001000c */
[----:B------:R-:W-:Y:S01]  /*0a70*/  FFMA.FTZ R16, R17, R21, R16 ;  /* 0x0000001511107223 */ /* 0x000fe20000010010 */
[C---:B------:R-:W-:Y:S01]  /*0a80*/  FADD.FTZ R15, R18.reuse, R15 ;  /* 0x0000000f120f7221 */ /* 0x040fe20000010000 */
[----:B------:R-:W-:Y:S01]  /*0a90*/  FFMA.FTZ R13, R18, R17, R19 ;  /* 0x00000011120d7223 */ /* 0x000fe20000010013 */
[----:B------:R-:W-:Y:S06]  /*0aa0*/  BRA `(.L_x_3) ;  /* 0x0000000400207947 */ /* 0x000fec0003800000 */
.L_x_2:
[----:B------:R-:W-:Y:S02]  /*0ab0*/  SHF.L.U32 R11, R29, 0x10, RZ ;  /* 0x000000101d0b7819 */ /* 0x000fe400000006ff */
[----:B------:R-:W-:Y:S02]  /*0ac0*/  SHF.L.U32 R13, R35, 0x10, RZ ;  /* 0x00000010230d7819 */ /* 0x000fe400000006ff */
[----:B------:R-:W-:Y:S01]  /*0ad0*/  SHF.L.U32 R15, R27, 0x10, RZ ;  /* 0x000000101b0f7819 */ /* 0x000fe200000006ff */
[----:B------:R-:W-:Y:S01]  /*0ae0*/  FADD.FTZ R10, -R4, R11 ;  /* 0x0000000b040a7221 */ /* 0x000fe20000010100 */
[----:B------:R-:W-:Y:S02]  /*0af0*/  SHF.L.U32 R19, R5, 0x10, RZ ;  /* 0x0000001005137819 */ /* 0x000fe400000006ff */
[----:B------:R-:W-:Y:S01]  /*0b00*/  SHF.L.U32 R44, R36, 0x10, RZ ;  /* 0x00000010242c7819 */ /* 0x000fe200000006ff */
[----:B------:R-:W-:Y:S01]  /*0b10*/  FMUL.FTZ R11, R10, R37 ;  /* 0x000000250a0b7220 */ /* 0x000fe20000410000 */
[C---:B------:R-:W-:Y:S01]  /*0b20*/  FADD.FTZ R10, -R4.reuse, R13 ;  /* 0x0000000d040a7221 */ /* 0x040fe20000010100 */
[----:B------:R-:W-:-:S02]  /*0b30*/  FADD.FTZ R18, -R4, R15 ;  /* 0x0000000f04127221 */ /* 0x000fc40000010100 */
[--C-:B-----5:R-:W-:Y:S01]  /*0b40*/  FFMA.FTZ R12, R8, R11, R6.reuse ;  /* 0x0000000b080c7223 */ /* 0x120fe20000010006 */
[-C--:B------:R-:W-:Y:S01]  /*0b50*/  FMUL.FTZ R10, R10, R37.reuse ;  /* 0x000000250a0a7220 */ /* 0x080fe20000410000 */
[----:B------:R-:W-:Y:S01]  /*0b60*/  FMUL.FTZ R13, R18, R37 ;  /* 0x00000025120d7220 */ /* 0x000fe20000410000 */
[----:B------:R-:W-:Y:S01]  /*0b70*/  FADD.FTZ R18, -R4, R19 ;  /* 0x0000001304127221 */ /* 0x000fe20000010100 */
[----:B------:R-:W-:Y:S01]  /*0b80*/  FMUL.FTZ R14, R12, -1.4426950216293334961 ;  /* 0xbfb8aa3b0c0e7820 */ /* 0x000fe20000410000 */
[----:B------:R-:W-:Y:S01]  /*0b90*/  FFMA.FTZ R16, R9, R10, R7 ;  /* 0x0000000a09107223 */ /* 0x000fe20000010007 */
[----:B------:R-:W-:Y:S01]  /*0ba0*/  FFMA.FTZ R15, R8, R13, R6 ;  /* 0x0000000d080f7223 */ /* 0x000fe20000010006 */
[----:B------:R-:W-:Y:S02]  /*0bb0*/  FMUL.FTZ R18, R18, R37 ;  /* 0x0000002512127220 */ /* 0x000fe40000410000 */
[----:B------:R-:W-:Y:S01]  /*0bc0*/  FMUL.FTZ R17, R16, -1.4426950216293334961 ;  /* 0xbfb8aa3b10117820 */ /* 0x000fe20000410000 */
[----:B------:R-:W0:Y:S01]  /*0bd0*/  MUFU.EX2 R14, R14 ;  /* 0x0000000e000e7308 */ /* 0x000e220000000800 */
[----:B------:R-:W-:-:S07]  /*0be0*/  FMUL.FTZ R22, R15, -1.4426950216293334961 ;  /* 0xbfb8aa3b0f167820 */ /* 0x000fce0000410000 */
[----:B------:R-:W1:Y:S08]  /*0bf0*/  MUFU.EX2 R17, R17 ;  /* 0x0000001100117308 */ /* 0x000e700000000800 */
[----:B------:R-:W2:Y:S01]  /*0c00*/  MUFU.EX2 R22, R22 ;  /* 0x0000001600167308 */ /* 0x000ea20000000800 */
[----:B0-----:R-:W-:Y:S01]  /*0c10*/  FADD.FTZ R21, R14, 1 ;  /* 0x3f8000000e157421 */ /* 0x001fe20000010000 */
[----:B------:R-:W-:-:S04]  /*0c20*/  FFMA.FTZ R14, R9, R18, R7 ;  /* 0x00000012090e7223 */ /* 0x000fc80000010007 */
[----:B------:R-:W-:Y:S02]  /*0c30*/  FMUL.FTZ R39, R14, -1.4426950216293334961 ;  /* 0xbfb8aa3b0e277820 */ /* 0x000fe40000410000 */
[----:B------:R-:W0:Y:S01]  /*0c40*/  MUFU.RCP R21, R21 ;  /* 0x0000001500157308 */ /* 0x000e220000001000 */
[----:B-1----:R-:W-:-:S07]  /*0c50*/  FADD.FTZ R19, R17, 1 ;  /* 0x3f80000011137421 */ /* 0x002fce0000010000 */
[----:B------:R-:W1:Y:S01]  /*0c60*/  MUFU.EX2 R20, R39 ;  /* 0x0000002700147308 */ /* 0x000e620000000800 */
[----:B--2---:R-:W-:-:S07]  /*0c70*/  FADD.FTZ R17, R22, 1 ;  /* 0x3f80000016117421 */ /* 0x004fce0000010000 */
[----:B------:R-:W2:Y:S01]  /*0c80*/  MUFU.RCP R19, R19 ;  /* 0x0000001300137308 */ /* 0x000ea20000001000 */
[----:B0-----:R-:W-:-:S04]  /*0c90*/  FADD.FTZ R23, -R21, 1 ;  /* 0x3f80000015177421 */ /* 0x001fc80000010100 */
[----:B------:R-:W-:Y:S01]  /*0ca0*/  FFMA.FTZ R23, R12, R23, 1 ;  /* 0x3f8000000c177423 */ /* 0x000fe20000010017 */
[----:B------:R-:W-:Y:S02]  /*0cb0*/  SHF.L.U32 R12, R28, 0x10, RZ ;  /* 0x000000101c0c7819 */ /* 0x000fe400000006ff */
[----:B------:R-:W0:Y:S01]  /*0cc0*/  MUFU.RCP R17, R17 ;  /* 0x0000001100117308 */ /* 0x000e220000001000 */
[----:B-1----:R-:W-:Y:S02]  /*0cd0*/  FADD.FTZ R20, R20, 1 ;  /* 0x3f80000014147421 */ /* 0x002fe40000010000 */
[----:B------:R-:W-:-:S04]  /*0ce0*/  FMUL.FTZ R12, R12, R21 ;  /* 0x000000150c0c7220 */ /* 0x000fc80000410000 */
[----:B------:R-:W-:Y:S01]  /*0cf0*/  FMUL.FTZ R12, R12, R23 ;  /* 0x000000170c0c7220 */ /* 0x000fe20000410000 */
[----:B------:R-:W1:Y:S01]  /*0d00*/  MUFU.RCP R20, R20 ;  /* 0x0000001400147308 */ /* 0x000e620000001000 */
[----:B--2---:R-:W-:-:S04]  /*0d10*/  FADD.FTZ R21, -R19, 1 ;  /* 0x3f80000013157421 */ /* 0x004fc80000010100 */
[----:B------:R-:W-:Y:S01]  /*0d20*/  FFMA.FTZ R16, R16, R21, 1 ;  /* 0x3f80000010107423 */ /* 0x000fe20000010015 */
[----:B------:R-:W-:Y:S01]  /*0d30*/  FMUL.FTZ R21, R44, R19 ;  /* 0x000000132c157220 */ /* 0x000fe20000410000 */
[----:B------:R-:W-:Y:S01]  /*0d40*/  SHF.L.U32 R44, R26, 0x10, RZ ;  /* 0x000000101a2c7819 */ /* 0x000fe200000006ff */
[----:B0-----:R-:W-:-:S04]  /*0d50*/  FADD.FTZ R22, -R17, 1 ;  /* 0x3f80000011167421 */ /* 0x001fc80000010100 */
[----:B------:R-:W-:Y:S01]  /*0d60*/  FFMA.FTZ R19, R15, R22, 1 ;  /* 0x3f8000000f137423 */ /* 0x000fe20000010016 */
[----:B------:R-:W-:Y:S01]  /*0d70*/  SHF.L.U32 R15, R34, 0x10, RZ ;  /* 0x00000010220f7819 */ /* 0x000fe200000006ff */
[----:B------:R-:W-:Y:S01]  /*0d80*/  FMUL.FTZ R22, R44, R17 ;  /* 0x000000112c167220 */ /* 0x000fe20000410000 */
[----:B-1----:R-:W-:-:S03]  /*0d90*/  FADD.FTZ R23, -R20, 1 ;  /* 0x3f80000014177421 */ /* 0x002fc60000010100 */
[----:B------:R-:W-:Y:S01]  /*0da0*/  FMUL.FTZ R17, R15, R20 ;  /* 0x000000140f117220 */ /* 0x000fe20000410000 */
[----:B------:R-:W-:Y:S01]  /*0db0*/  FMUL.FTZ R15, R21, R16 ;  /* 0x00000010150f7220 */ /* 0x000fe20000410000 */
[----:B------:R-:W-:Y:S01]  /*0dc0*/  FMUL.FTZ R16, R8, R12 ;  /* 0x0000000c08107220 */ /* 0x000fe20000410000 */
[----:B------:R-:W-:Y:S01]  /*0dd0*/  FFMA.FTZ R44, R14, R23, 1 ;  /* 0x3f8000000e2c7423 */ /* 0x000fe20000010017 */
[----:B------:R-:W-:Y:S01]  /*0de0*/  FMUL.FTZ R14, R22, R19 ;  /* 0x00000013160e7220 */ /* 0x000fe20000410000 */
[----:B------:R-:W-:Y:S01]  /*0df0*/  FMUL.FTZ R19, R9, R15 ;  /* 0x0000000f09137220 */ /* 0x000fe20000410000 */
[----:B------:R-:W-:Y:S01]  /*0e00*/  FFMA.FTZ R21, R11, R16, RZ ;  /* 0x000000100b157223 */ /* 0x000fe200000100ff */
[----:B------:R-:W-:Y:S01]  /*0e10*/  FADD.FTZ R20, RZ, R16 ;  /* 0x00000010ff147221 */ /* 0x000fe20000010000 */
[----:B------:R-:W-:Y:S01]  /*0e20*/  FMUL.FTZ R17, R17, R44 ;  /* 0x0000002c11117220 */ /* 0x000fe20000410000 */
[----:B------:R-:W-:Y:S01]  /*0e30*/  FMUL.FTZ R23, R8, R14 ;  /* 0x0000000e08177220 */ /* 0x000fe20000410000 */
[----:B------:R-:W-:Y:S01]  /*0e40*/  FFMA.FTZ R16, R10, R19, R21 ;  /* 0x000000130a107223 */ /* 0x000fe20000010015 */
[----:B------:R-:W-:Y:S01]  /*0e50*/  FADD.FTZ R20, R19, R20 ;  /* 0x0000001413147221 */ /* 0x000fe20000010000 */
[----:B------:R-:W-:-:S02]  /*0e60*/  FMUL.FTZ R19, R9, R17 ;  /* 0x0000001109137220 */ /* 0x000fc40000410000 */
[----:B------:R-:W-:Y:S01]  /*0e70*/  FFMA.FTZ R21, R13, R23, R16 ;  /* 0x000000170d157223 */ /* 0x000fe20000010010 */
[----:B------:R-:W-:Y:S01]  /*0e80*/  FADD.FTZ R22, R20, R23 ;  /* 0x0000001714167221 */ /* 0x000fe20000010000 */
[----:B------:R-:W-:Y:S02]  /*0e90*/  FFMA.FTZ R20, R11, R12, RZ ;  /* 0x0000000c0b147223 */ /* 0x000fe400000100ff */
[----:B------:R-:W-:Y:S01]  /*0ea0*/  FFMA.FTZ R16, R18, R19, R21 ;  /* 0x0000001312107223 */ /* 0x000fe20000010015 */
[----:B------:R-:W-:Y:S01]  /*0eb0*/  FADD.FTZ R11, R19, R22 ;  /* 0x00000016130b7221 */ /* 0x000fe20000010000 */
[----:B------:R-:W-:Y:S01]  /*0ec0*/  FFMA.FTZ R21, R10, R15, RZ ;  /* 0x0000000f0a157223 */ /* 0x000fe200000100ff */
[----:B------:R-:W-:Y:S01]  /*0ed0*/  FADD.FTZ R19, RZ, R12 ;  /* 0x0000000cff137221 */ /* 0x000fe20000010000 */
[----:B------:R-:W-:Y:S01]  /*0ee0*/  FADD.FTZ R10, RZ, R15 ;  /* 0x0000000fff0a7221 */ /* 0x000fe20000010000 */
[----:B------:R-:W-:Y:S01]  /*0ef0*/  FFMA.FTZ R12, R13, R14, R20 ;  /* 0x0000000e0d0c7223 */ /* 0x000fe20000010014 */
[----:B------:R-:W-:Y:S01]  /*0f00*/  FFMA.FTZ R13, R18, R17, R21 ;  /* 0x00000011120d7223 */ /* 0x000fe20000010015 */
[----:B------:R-:W-:Y:S01]  /*0f10*/  FADD.FTZ R14, R19, R14 ;  /* 0x0000000e130e7221 */ /* 0x000fe20000010000 */
[----:B------:R-:W-:-:S07]  /*0f20*/  FADD.FTZ R15, R10, R17 ;  /* 0x000000110a0f7221 */ /* 0x000fce0000010000 */
.L_x_3:
[----:B------:R-:W0:Y:S01]  /*0f30*/  SHFL.DOWN PT, R17, R16, 0x1, 0x1f ;  /* 0x08201f0010117f89 */ /* 0x000e2200000e0000 */
[C---:B------:R-:W-:Y:S01]  /*0f40*/  ISETP.GT.AND P0, PT, R0.reuse, 0x1e, PT ;  /* 0x0000001e0000780c */ /* 0x040fe20003f04270 */
[----:B------:R-:W1:Y:S01]  /*0f50*/  S2UR UR8, SR_CgaCtaId ;  /* 0x00000000000879c3 */ /* 0x000e620000008800 */
[----:B------:R-:W-:Y:S01]  /*0f60*/  UMOV UR5, 0x400 ;  /* 0x0000040000057882 */ /* 0x000fe20000000000 */
[----:B------:R-:W2:Y:S01]  /*0f70*/  SHFL.DOWN PT, R10, R11, 0x1, 0x1f ;  /* 0x08201f000b0a7f89 */ /* 0x000ea200000e0000 */
[----:B------:R-:W-:Y:S01]  /*0f80*/  UIADD3 UR4, UPT, UPT, UR5, 0xd0, URZ ;  /* 0x000000d005047890 */ /* 0x000fe2000fffe0ff */
[----:B------:R-:W-:Y:S01]  /*0f90*/  ISETP.GT.AND P2, PT, R0, 0xf, PT ;  /* 0x0000000f0000780c */ /* 0x000fe20003f44270 */
[----:B------:R-:W-:Y:S01]  /*0fa0*/  BSSY.RECONVERGENT B0, `(.L_x_4) ;  /* 0x0000024000007945 */ /* 0x000fe20003800200 */
[C---:B------:R-:W-:Y:S02]  /*0fb0*/  ISETP.NE.AND P1, PT, R25.reuse, RZ, PT ;  /* 0x000000ff1900720c */ /* 0x040fe40003f25270 */
[----:B------:R-:W-:-:S04]  /*0fc0*/  ISETP.GT.U32.AND P3, PT, R25, 0x13, PT ;  /* 0x000000131900780c */ /* 0x000fc80003f64070 */
[----:B0-----:R-:W-:Y:S01]  /*0fd0*/  @!P0 FADD.FTZ R16, R17, R16 ;  /* 0x0000001011108221 */ /* 0x001fe20000010000 */
[----:B-1----:R-:W-:Y:S01]  /*0fe0*/  ULEA UR4, UR8, UR4, 0x18 ;  /* 0x0000000408047291 */ /* 0x002fe2000f8ec0ff */
[----:B--2---:R-:W-:-:S03]  /*0ff0*/  @!P0 FADD.FTZ R11, R10, R11 ;  /* 0x0000000b0a0b8221 */ /* 0x004fc60000010000 */
[----:B------:R-:W0:Y:S01]  /*1000*/  SHFL.DOWN PT, R17, R16, 0x2, 0x1f ;  /* 0x08401f0010117f89 */ /* 0x000e2200000e0000 */
[----:B------:R-:W-:Y:S02]  /*1010*/  ISETP.GT.AND P0, PT, R0, 0x1d, PT ;  /* 0x0000001d0000780c */ /* 0x000fe40003f04270 */
[----:B------:R-:W-:Y:S01]  /*1020*/  LEA R39, R25, UR4, 0x4 ;  /* 0x0000000419277c11 */ /* 0x000fe2000f8e20ff */
[----:B------:R-:W1:Y:S04]  /*1030*/  SHFL.DOWN PT, R10, R11, 0x2, 0x1f ;  /* 0x08401f000b0a7f89 */ /* 0x000e6800000e0000 */
[----:B------:R-:W-:Y:S06]  /*1040*/  STS.128 [R39], R12 ;  /* 0x0000000c27007388 */ /* 0x000fec0000000c00 */
[----:B0-----:R-:W-:Y:S01]  /*1050*/  @!P0 FADD.FTZ R16, R16, R17 ;  /* 0x0000001110108221 */ /* 0x001fe20000010000 */
[----:B-1----:R-:W-:-:S04]  /*1060*/  @!P0 FADD.FTZ R11, R11, R10 ;  /* 0x0000000a0b0b8221 */ /* 0x002fc80000010000 */
[----:B------:R-:W0:Y:S01]  /*1070*/  SHFL.DOWN PT, R17, R16, 0x4, 0x1f ;  /* 0x08801f0010117f89 */ /* 0x000e2200000e0000 */
[----:B------:R-:W-:-:S03]  /*1080*/  ISETP.GT.AND P0, PT, R0, 0x1b, PT ;  /* 0x0000001b0000780c */ /* 0x000fc60003f04270 */
[----:B------:R-:W1:Y:S10]  /*1090*/  SHFL.DOWN PT, R10, R11, 0x4, 0x1f ;  /* 0x08801f000b0a7f89 */ /* 0x000e7400000e0000 */
[----:B0-----:R-:W-:Y:S01]  /*10a0*/  @!P0 FADD.FTZ R16, R16, R17 ;  /* 0x0000001110108221 */ /* 0x001fe20000010000 */
[----:B-1----:R-:W-:-:S04]  /*10b0*/  @!P0 FADD.FTZ R11, R11, R10 ;  /* 0x0000000a0b0b8221 */ /* 0x002fc80000010000 */
[----:B------:R-:W0:Y:S01]  /*10c0*/  SHFL.DOWN PT, R17, R16, 0x8, 0x1f ;  /* 0x09001f0010117f89 */ /* 0x000e2200000e0000 */
[----:B------:R-:W-:-:S03]  /*10d0*/  ISETP.GT.AND P0, PT, R0, 0x17, PT ;  /* 0x000000170000780c */ /* 0x000fc60003f04270 */
[----:B------:R-:W1:Y:S01]  /*10e0*/  SHFL.DOWN PT, R10, R11, 0x8, 0x1f ;  /* 0x09001f000b0a7f89 */ /* 0x000e6200000e0000 */
[----:B0-----:R-:W-:Y:S01]  /*10f0*/  FADD.FTZ R17, R16, R17 ;  /* 0x0000001110117221 */ /* 0x001fe20000010000 */
[----:B-1----:R-:W-:-:S04]  /*1100*/  FADD.FTZ R18, R11, R10 ;  /* 0x0000000a0b127221 */ /* 0x002fc80000010000 */
[----:B------:R-:W-:Y:S02]  /*1110*/  FSEL R10, R16, R17, P0 ;  /* 0x00000011100a7208 */ /* 0x000fe40000000000 */
[----:B------:R-:W-:-:S03]  /*1120*/  FSEL R11, R11, R18, P0 ;  /* 0x000000120b0b7208 */ /* 0x000fc60000000000 */
[----:B------:R0:W1:Y:S04]  /*1130*/  SHFL.DOWN PT, R20, R10, 0x10, 0x1f ;  /* 0x0a001f000a147f89 */ /* 0x00006800000e0000 */
[----:B------:R0:W2:Y:S01]  /*1140*/  SHFL.DOWN PT, R19, R11, 0x10, 0x1f ;  /* 0x0a001f000b137f89 */ /* 0x0000a200000e0000 */
[----:B------:R-:W-:Y:S05]  /*1150*/  @P2 BRA `(.L_x_5) ;  /* 0x0000000000202947 */ /* 0x000fea0003800000 */
[----:B------:R-:W-:Y:S01]  /*1160*/  ISETP.NE.AND P0, PT, R0, RZ, PT ;  /* 0x000000ff0000720c */ /* 0x000fe20003f05270 */
[----:B01----:R-:W-:Y:S01]  /*1170*/  FADD.FTZ R10, R17, R20 ;  /* 0x00000014110a7221 */ /* 0x003fe20000010000 */
[----:B--2---:R-:W-:-:S11]  /*1180*/  FADD.FTZ R11, R18, R19 ;  /* 0x00000013120b7221 */ /* 0x004fd60000010000 */
[----:B------:R-:W-:Y:S01]  /*1190*/  VOTEU.ALL UP0, P0 ;  /* 0x0000000000ff7886 */ /* 0x000fe20000000000 */
[----:B------:R-:W-:-:S04]  /*11a0*/  @!P0 SHF.R.U32.HI R16, RZ, 0x2, R25 ;  /* 0x00000002ff108819 */ /* 0x000fc80000011619 */
[----:B------:R-:W-:Y:S01]  /*11b0*/  @!UP0 ULEA UR4, UR8, UR5, 0x18 ;  /* 0x0000000508048291 */ /* 0x000fe2000f8ec0ff */
[----:B------:R-:W-:-:S08]  /*11c0*/  @!P0 LOP3.LUT R16, R16, 0xf8, RZ, 0xc0, !PT ;  /* 0x000000f810108812 */ /* 0x000fd000078ec0ff */
[----:B------:R3:W-:Y:S03]  /*11d0*/  @!P0 STS.64 [R16+UR4+0x18], R10 ;  /* 0x0000180a10008988 */ /* 0x0007e60008000a04 */
.L_x_5:
[----:B------:R-:W-:Y:S05]  /*11e0*/  BSYNC.RECONVERGENT B0 ;  /* 0x0000000000007941 */ /* 0x000fea0003800200 */
.L_x_4:
[----:B------:R-:W-:Y:S06]  /*11f0*/  BAR.SYNC.DEFER_BLOCKING 0x0 ;  /* 0x0000000000007b1d */ /* 0x000fec0000010000 */
[----:B------:R-:W-:Y:S04]  /*1200*/  BSSY.RECONVERGENT B0, `(.L_x_6) ;  /* 0x0000033000007945 */ /* 0x000fe80003800200 */
[----:B------:R-:W-:Y:S05]  /*1210*/  @P1 BRA `(.L_x_7) ;  /* 0x0000000000c41947 */ /* 0x000fea0003800000 */
[----:B------:R-:W-:-:S09]  /*1220*/  ULEA UR4, UR8, UR5, 0x18 ;  /* 0x0000000508047291 */ /* 0x000fd2000f8ec0ff */
[----:B--23--:R-:W2:Y:S04]  /*1230*/  LDS.128 R16, [UR4+0x20] ;  /* 0x00002004ff107984 */ /* 0x00cea80008000c00 */
[----:B-1----:R-:W1:Y:S01]  /*1240*/  LDS.128 R20, [UR4+0x30] ;  /* 0x00003004ff147984 */ /* 0x002e620008000c00 */
[----:B--2---:R-:W-:Y:S01]  /*1250*/  FADD.FTZ R45, R10, R16 ;  /* 0x000000100a2d7221 */ /* 0x004fe20000010000 */
[----:B0-----:R-:W-:-:S03]  /*1260*/  FADD.FTZ R10, R11, R17 ;  /* 0x000000110b0a7221 */ /* 0x001fc60000010000 */
[----:B------:R-:W-:Y:S01]  /*1270*/  FADD.FTZ R45, R45, R18 ;  /* 0x000000122d2d7221 */ /* 0x000fe20000010000 */
[----:B------:R-:W-:Y:S02]  /*1280*/  FADD.FTZ R10, R10, R19 ;  /* 0x000000130a0a7221 */ /* 0x000fe40000010000 */
[----:B------:R-:W0:Y:S01]  /*1290*/  LDS.128 R16, [UR4+0x40] ;  /* 0x00004004ff107984 */ /* 0x000e220008000c00 */
[----:B-1----:R-:W-:Y:S01]  /*12a0*/  FADD.FTZ R45, R45, R20 ;  /* 0x000000142d2d7221 */ /* 0x002fe20000010000 */
[----:B------:R-:W-:-:S03]  /*12b0*/  FADD.FTZ R10, R10, R21 ;  /* 0x000000150a0a7221 */ /* 0x000fc60000010000 */
[----:B------:R-:W-:Y:S01]  /*12c0*/  FADD.FTZ R45, R45, R22 ;  /* 0x000000162d2d7221 */ /* 0x000fe20000010000 */
[----:B------:R-:W-:Y:S02]  /*12d0*/  FADD.FTZ R10, R10, R23 ;  /* 0x000000170a0a7221 */ /* 0x000fe40000010000 */
[----:B------:R-:W1:Y:S01]  /*12e0*/  LDS.128 R20, [UR4+0x50] ;  /* 0x00005004ff147984 */ /* 0x000e620008000c00 */
[----:B0-----:R-:W-:Y:S01]  /*12f0*/  FADD.FTZ R45, R45, R16 ;  /* 0x000000102d2d7221 */ /* 0x001fe20000010000 */
[----:B------:R-:W-:-:S03]  /*1300*/  FADD.FTZ R10, R10, R17 ;  /* 0x000000110a0a7221 */ /* 0x000fc60000010000 */
        /* <DEDUP_REMOVED lines=24> */
[----:B------:R-:W-:Y:S02]  /*1490*/  FADD.FTZ R20, R10, R21 ;  /* 0x000000150a147221 */ /* 0x000fe40000010000 */
[----:B------:R-:W1:Y:S01]  /*14a0*/  LDS.64 R10, [UR4+0xb0] ;  /* 0x0000b004ff0a7984 */ /* 0x000e620008000a00 */
[----:B------:R-:W-:Y:S01]  /*14b0*/  FADD.FTZ R45, R45, R22 ;  /* 0x000000162d2d7221 */ /* 0x000fe20000010000 */
[----:B------:R-:W-:-:S03]  /*14c0*/  FADD.FTZ R20, R20, R23 ;  /* 0x0000001714147221 */ /* 0x000fc60000010000 */
[----:B0-----:R-:W-:Y:S01]  /*14d0*/  FADD.FTZ R45, R45, R16 ;  /* 0x000000102d2d7221 */ /* 0x001fe20000010000 */
[----:B------:R-:W-:-:S03]  /*14e0*/  FADD.FTZ R20, R20, R17 ;  /* 0x0000001114147221 */ /* 0x000fc60000010000 */
[----:B------:R-:W-:Y:S01]  /*14f0*/  FADD.FTZ R45, R45, R18 ;  /* 0x000000122d2d7221 */ /* 0x000fe20000010000 */
[----:B------:R-:W-:-:S03]  /*1500*/  FADD.FTZ R20, R20, R19 ;  /* 0x0000001314147221 */ /* 0x000fc60000010000 */
[----:B-1----:R-:W-:Y:S01]  /*1510*/  FADD.FTZ R10, R45, R10 ;  /* 0x0000000a2d0a7221 */ /* 0x002fe20000010000 */
[----:B------:R-:W-:-:S07]  /*1520*/  FADD.FTZ R11, R20, R11 ;  /* 0x0000000b140b7221 */ /* 0x000fce0000010000 */
.L_x_7:
[----:B------:R-:W-:Y:S05]  /*1530*/  BSYNC.RECONVERGENT B0 ;  /* 0x0000000000007941 */ /* 0x000fea0003800200 */
.L_x_6:
[----:B------:R-:W-:Y:S06]  /*1540*/  BAR.SYNC.DEFER_BLOCKING 0x0 ;  /* 0x0000000000007b1d */ /* 0x000fec0000010000 */
[----:B------:R-:W-:Y:S04]  /*1550*/  BSSY.RECONVERGENT B0, `(.L_x_8) ;  /* 0x000009d000007945 */ /* 0x000fe80003800200 */
[----:B------:R-:W-:Y:S05]  /*1560*/  @P3 BRA `(.L_x_9) ;  /* 0x00000008006c3947 */ /* 0x000fea0003800000 */
[----:B-1----:R-:W1:Y:S04]  /*1570*/  LDS.128 R20, [R39+0x140] ;  /* 0x0001400027147984 */ /* 0x002e680000000c00 */
[----:B--23--:R-:W2:Y:S01]  /*1580*/  LDS.128 R16, [R39+0x280] ;  /* 0x0002800027107984 */ /* 0x00cea20000000c00 */
[----:B-1----:R-:W-:Y:S01]  /*1590*/  FADD.FTZ R44, R13, R21 ;  /* 0x000000150d2c7221 */ /* 0x002fe20000010000 */
[----:B------:R-:W-:Y:S01]  /*15a0*/  FADD.FTZ R21, R14, R22 ;  /* 0x000000160e157221 */ /* 0x000fe20000010000 */
[----:B------:R-:W-:Y:S01]  /*15b0*/  FADD.FTZ R20, R12, R20 ;  /* 0x000000140c147221 */ /* 0x000fe20000010000 */
[----:B------:R-:W-:Y:S02]  /*15c0*/  FADD.FTZ R22, R15, R23 ;  /* 0x000000170f167221 */ /* 0x000fe40000010000 */
[----:B------:R-:W1:Y:S01]  /*15d0*/  LDS.128 R12, [R39+0x3c0] ;  /* 0x0003c000270c7984 */ /* 0x000e620000000c00 */
[----:B--2---:R-:W-:Y:S01]  /*15e0*/  FADD.FTZ R45, R20, R16 ;  /* 0x00000010142d7221 */ /* 0x004fe20000010000 */
[----:B------:R-:W-:Y:S01]  /*15f0*/  FADD.FTZ R20, R44, R17 ;  /* 0x000000112c147221 */ /* 0x000fe20000010000 */
[----:B------:R-:W-:Y:S01]  /*1600*/  FADD.FTZ R23, R21, R18 ;  /* 0x0000001215177221 */ /* 0x000fe20000010000 */
[----:B------:R-:W-:-:S02]  /*1610*/  FADD.FTZ R22, R22, R19 ;  /* 0x0000001316167221 */ /* 0x000fc40000010000 */
[----:B------:R-:W2:Y:S01]  /*1620*/  LDS.128 R16, [R39+0x500] ;  /* 0x0005000027107984 */ /* 0x000ea20000000c00 */
        /* <DEDUP_REMOVED lines=133> */
[----:B------:R-:W-:Y:S01]  /*1e80*/  FADD.FTZ R44, R44, R15 ;  /* 0x0000000f2c2c7221 */ /* 0x000fe20000010000 */
[----:B------:R-:W1:Y:S01]  /*1e90*/  LDS.128 R20, [R39+0x26c0] ;  /* 0x0026c00027147984 */ /* 0x000e620000000c00 */
[----:B--2---:R-:W-:Y:S01]  /*1ea0*/  FADD.FTZ R14, R12, R17 ;  /* 0x000000110c0e7221 */ /* 0x004fe20000010000 */
[----:B------:R-:W-:Y:S01]  /*1eb0*/  FADD.FTZ R15, R13, R18 ;  /* 0x000000120d0f7221 */ /* 0x000fe20000010000 */
[----:B------:R-:W-:Y:S01]  /*1ec0*/  FADD.FTZ R45, R45, R16 ;  /* 0x000000102d2d7221 */ /* 0x000fe20000010000 */
[----:B------:R-:W-:Y:S01]  /*1ed0*/  FADD.FTZ R44, R44, R19 ;  /* 0x000000132c2c7221 */ /* 0x000fe20000010000 */
[----:B-1----:R-:W-:Y:S01]  /*1ee0*/  FADD.FTZ R13, R14, R21 ;  /* 0x000000150e0d7221 */ /* 0x002fe20000010000 */
[----:B------:R-:W-:Y:S01]  /*1ef0*/  FADD.FTZ R14, R15, R22 ;  /* 0x000000160f0e7221 */ /* 0x000fe20000010000 */
[----:B------:R-:W-:Y:S01]  /*1f00*/  FADD.FTZ R12, R45, R20 ;  /* 0x000000142d0c7221 */ /* 0x000fe20000010000 */
[----:B------:R-:W-:-:S07]  /*1f10*/  FADD.FTZ R15, R44, R23 ;  /* 0x000000172c0f7221 */ /* 0x000fce0000010000 */
.L_x_9:
[----:B------:R-:W-:Y:S05]  /*1f20*/  BSYNC.RECONVERGENT B0 ;  /* 0x0000000000007941 */ /* 0x000fea0003800200 */
.L_x_8:
[----:B------:R-:W4:Y:S01]  /*1f30*/  LDC R22, c[0x0][0x370] ;  /* 0x0000dc00ff167b82 */ /* 0x000f220000000800 */
[----:B------:R-:W-:Y:S01]  /*1f40*/  BSSY.RECONVERGENT B0, `(.L_x_10) ;  /* 0x000001e000007945 */ /* 0x000fe20003800200 */
[----:B----4-:R-:W-:-:S03]  /*1f50*/  ISETP.GE.U32.AND P0, PT, R22, 0x2, PT ;  /* 0x000000021600780c */ /* 0x010fc60003f06070 */
[----:B------:R-:W-:Y:S10]  /*1f60*/  @P3 BRA `(.L_x_11) ;  /* 0x00000000006c3947 */ /* 0x000ff40003800000 */
[----:B---3--:R-:W1:Y:S01]  /*1f70*/  LDC.64 R16, c[0x0][0x3f8] ;  /* 0x0000fe00ff107b82 */ /* 0x008e620000000a00 */
[----:B------:R-:W-:-:S07]  /*1f80*/  IMAD R39, R38, 0x14, R25 ;  /* 0x0000001426277824 */ /* 0x000fce00078e0219 */
[----:B--2---:R-:W2:Y:S01]  /*1f90*/  LDC.64 R18, c[0x0][0x3d8] ;  /* 0x0000f600ff127b82 */ /* 0x004ea20000000a00 */
[----:B-1----:R-:W-:Y:S01]  /*1fa0*/  IMAD.WIDE.U32 R20, R16, 0x3, RZ ;  /* 0x0000000310147825 */ /* 0x002fe200078e00ff */
[----:B------:R-:W-:-:S04]  /*1fb0*/  LEA R23, R17, R17, 0x1 ;  /* 0x0000001111177211 */ /* 0x000fc800078e08ff */
[----:B------:R-:W-:Y:S01]  /*1fc0*/  IADD3 R21, PT, PT, R21, R23, RZ ;  /* 0x0000001715157210 */ /* 0x000fe20007ffe0ff */
[----:B--2---:R-:W-:-:S03]  /*1fd0*/  IMAD.WIDE R38, R39, 0x4, R18 ;  /* 0x0000000427267825 */ /* 0x004fc600078e0212 */
[----:B------:R-:W-:-:S04]  /*1fe0*/  LEA.HI R20, P2, R21, R20, RZ, 0x1 ;  /* 0x0000001415147211 */ /* 0x000fc800078508ff */
[----:B------:R-:W-:Y:S01]  /*1ff0*/  IADD3.X R23, PT, PT, RZ, R21, RZ, P2, !PT ;  /* 0x00000015ff177210 */ /* 0x000fe200017fe4ff */
[----:B------:R4:W-:Y:S01]  /*2000*/  REDG.E.ADD.F32.FTZ.RN.STRONG.GPU desc[UR6][R38.64], R12 ;  /* 0x0000000c260079a6 */ /* 0x0009e2000c12f306 */
[----:B------:R-:W-:Y:S02]  /*2010*/  LEA.HI R21, P2, R17, R16, RZ, 0x1 ;  /* 0x0000001011157211 */ /* 0x000fe400078508ff */
[----:B------:R-:W-:Y:S02]  /*2020*/  SHF.L.U32 R45, R20, 0x1, RZ ;  /* 0x00000001142d7819 */ /* 0x000fe400000006ff */
[----:B------:R-:W-:Y:S02]  /*2030*/  IADD3.X R18, PT, PT, RZ, R17, RZ, P2, !PT ;  /* 0x00000011ff127210 */ /* 0x000fe400017fe4ff */
[C---:B------:R-:W-:Y:S02]  /*2040*/  SHF.L.U32 R19, R21.reuse, 0x1, RZ ;  /* 0x0000000115137819 */ /* 0x040fe400000006ff */
[----:B------:R-:W-:-:S02]  /*2050*/  SHF.L.U64.HI R21, R21, 0x1, R18 ;  /* 0x0000000115157819 */ /* 0x000fc40000010212 */
[----:B------:R-:W-:Y:S02]  /*2060*/  LOP3.LUT R19, R19, 0xfffffffc, RZ, 0xc0, !PT ;  /* 0xfffffffc13137812 */ /* 0x000fe400078ec0ff */
[----:B------:R-:W-:Y:S02]  /*2070*/  LEA R18, P3, R16, R38, 0x2 ;  /* 0x0000002610127211 */ /* 0x000fe400078610ff */
[----:B------:R-:W-:Y:S02]  /*2080*/  LOP3.LUT R45, R45, 0xfffffffc, RZ, 0xc0, !PT ;  /* 0xfffffffc2d2d7812 */ /* 0x000fe400078ec0ff */
[----:B------:R-:W-:Y:S02]  /*2090*/  SHF.L.U64.HI R23, R20, 0x1, R23 ;  /* 0x0000000114177819 */ /* 0x000fe40000010217 */
[----:B------:R-:W-:Y:S02]  /*20a0*/  IADD3 R20, P2, PT, R38, R19, RZ ;  /* 0x0000001326147210 */ /* 0x000fe40007f5e0ff */
[----:B------:R-:W-:-:S02]  /*20b0*/  LEA.HI.X R19, R16, R39, R17, 0x2, P3 ;  /* 0x0000002710137211 */ /* 0x000fc400018f1411 */
[----:B------:R-:W-:Y:S02]  /*20c0*/  IADD3 R16, P3, PT, R38, R45, RZ ;  /* 0x0000002d26107210 */ /* 0x000fe40007f7e0ff */
[C---:B------:R-:W-:Y:S02]  /*20d0*/  IADD3.X R21, PT, PT, R39.reuse, R21, RZ, P2, !PT ;  /* 0x0000001527157210 */ /* 0x040fe400017fe4ff */
[----:B------:R-:W-:-:S03]  /*20e0*/  IADD3.X R17, PT, PT, R39, R23, RZ, P3, !PT ;  /* 0x0000001727117210 */ /* 0x000fc60001ffe4ff */
[----:B------:R4:W-:Y:S04]  /*20f0*/  REDG.E.ADD.F32.FTZ.RN.STRONG.GPU desc[UR6][R20.64], R13 ;  /* 0x0000000d140079a6 */ /* 0x0009e8000c12f306 */
[----:B------:R4:W-:Y:S04]  /*2100*/  REDG.E.ADD.F32.FTZ.RN.STRONG.GPU desc[UR6][R18.64], R14 ;  /* 0x0000000e120079a6 */ /* 0x0009e8000c12f306 */
[----:B------:R4:W-:Y:S02]  /*2110*/  REDG.E.ADD.F32.FTZ.RN.STRONG.GPU desc[UR6][R16.64], R15 ;  /* 0x0000000f100079a6 */ /* 0x0009e4000c12f306 */
.L_x_11:
[----:B------:R-:W-:Y:S05]  /*2120*/  BSYNC.RECONVERGENT B0 ;  /* 0x0000000000007941 */ /* 0x000fea0003800200 */
.L_x_10:
[----:B------:R-:W-:Y:S05]  /*2130*/  @!P0 BRA `(.L_x_12) ;  /* 0x00000008009c8947 */ /* 0x000fea0003800000 */
[----:B------:R-:W5:Y:S01]  /*2140*/  LDC.64 R44, c[0x0][0x3d0] ;  /* 0x0000f400ff2c7b82 */ /* 0x000f620000000a00 */
[----:B----4-:R-:W-:Y:S02]  /*2150*/  LOP3.LUT R13, R31, 0x1, RZ, 0xc0, !PT ;  /* 0x000000011f0d7812 */ /* 0x010fe400078ec0ff */
[----:B------:R-:W-:-:S03]  /*2160*/  ISETP.GE.U32.AND P2, PT, R22, 0x8, PT ;  /* 0x000000081600780c */ /* 0x000fc60003f46070 */
[----:B------:R-:W-:-:S04]  /*2170*/  IMAD R15, R13, R2, RZ ;  /* 0x000000020d0f7224 */ /* 0x000fc800078e02ff */
[----:B------:R-:W-:-:S05]  /*2180*/  IMAD R12, R15, R22, RZ ;  /* 0x000000160f0c7224 */ /* 0x000fca00078e02ff */
[----:B------:R-:W-:-:S05]  /*2190*/  SHF.L.U32 R13, R12, 0x1, RZ ;  /* 0x000000010c0d7819 */ /* 0x000fca00000006ff */
[----:B-----5:R-:W-:Y:S01]  /*21a0*/  IMAD.WIDE R44, R13, 0x4, R44 ;  /* 0x000000040d2c7825 */ /* 0x020fe200078e022c */
[----:B------:R-:W-:Y:S06]  /*21b0*/  @P1 BRA `(.L_x_13) ;  /* 0x0000000000501947 */ /* 0x000fec0003800000 */
[----:B------:R-:W4:Y:S01]  /*21c0*/  LDC.64 R12, c[0x0][0x3c8] ;  /* 0x0000f200ff0c7b82 */ /* 0x000f220000000a00 */
[----:B---3--:R-:W-:Y:S01]  /*21d0*/  LOP3.LUT P0, R16, R31, 0x2, RZ, 0xc0, !PT ;  /* 0x000000021f107812 */ /* 0x008fe2000780c0ff */
[----:B------:R-:W-:Y:S01]  /*21e0*/  IMAD R17, R2, UR9, R24 ;  /* 0x0000000902117c24 */ /* 0x000fe2000f8e0218 */
[----:B------:R-:W-:Y:S02]  /*21f0*/  IADD3 R15, PT, PT, R15, R24, RZ ;  /* 0x000000180f0f7210 */ /* 0x000fe40007ffe0ff */
[----:B--2---:R-:W-:-:S04]  /*2200*/  SEL R19, R22, RZ, !P0 ;  /* 0x000000ff16137207 */ /* 0x004fc80004000000 */
[----:B------:R-:W-:Y:S01]  /*2210*/  ISETP.NE.AND P0, PT, R19, -0x1, PT ;  /* 0xffffffff1300780c */ /* 0x000fe20003f05270 */
[----:B----4-:R-:W-:-:S04]  /*2220*/  IMAD.WIDE.U32 R12, R15, 0x4, R12 ;  /* 0x000000040f0c7825 */ /* 0x010fc800078e000c */
[----:B------:R-:W-:Y:S01]  /*2230*/  IMAD.WIDE.U32 R14, R17, 0x8, R44 ;  /* 0x00000008110e7825 */ /* 0x000fe200078e002c */
[----:B------:R-:W-:-:S04]  /*2240*/  IADD3 R17, PT, PT, -R16, 0x1, RZ ;  /* 0x0000000110117810 */ /* 0x000fc80007ffe1ff */
[----:B------:R4:W-:Y:S01]  /*2250*/  STG.E.64 desc[UR6][R14.64], R10 ;  /* 0x0000000a0e007986 */ /* 0x0009e2000c101b06 */
[----:B------:R-:W-:Y:S06]  /*2260*/  MEMBAR.ALL.GPU ;  /* 0x0000000000007992 */ /* 0x000fec000000a000 */
[----:B------:R-:W-:-:S00]  /*2270*/  ERRBAR ;  /* 0x00000000000079ab */ /* 0x000fc00000000000 */
[----:B------:R-:W-:Y:S06]  /*2280*/  CGAERRBAR ;  /* 0x00000000000075ab */ /* 0x000fec0000000000 */
[----:B------:R4:W-:Y:S01]  /*2290*/  REDG.E.ADD.S32.STRONG.GPU desc[UR6][R12.64], R17 ;  /* 0x000000110c00798e */ /* 0x0009e2000c12e306 */
[----:B------:R-:W-:Y:S05]  /*22a0*/  @!P0 BRA `(.L_x_13) ;  /* 0x0000000000148947 */ /* 0x000fea0003800000 */
.L_x_14:
[----:B----4-:R-:W2:Y:S04]  /*22b0*/  LDG.E.STRONG.GPU R14, desc[UR6][R12.64] ;  /* 0x000000060c0e7981 */ /* 0x010ea8000c1ef900 */
[----:B--2---:R-:W-:Y:S01]  /*22c0*/  CCTL.IVALL ;  /* 0x00000000ff00798f */ /* 0x004fe20002000000 */
[----:B------:R-:W-:Y:S05]  /*22d0*/  YIELD ;  /* 0x0000000000007946 */ /* 0x000fea0003800000 */
[----:B------:R-:W-:-:S13]  /*22e0*/  ISETP.NE.AND P0, PT, R14, R19, PT ;  /* 0x000000130e00720c */ /* 0x000fda0003f05270 */
[----:B------:R-:W-:Y:S05]  /*22f0*/  @P0 BRA `(.L_x_14) ;  /* 0xfffffffc00ec0947 */ /* 0x000fea000383ffff */
.L_x_13:
[----:B------:R-:W-:Y:S05]  /*2300*/  WARPSYNC.ALL ;  /* 0x0000000000007948 */ /* 0x000fea0003800000 */
[----:B------:R-:W-:Y:S01]  /*2310*/  BAR.SYNC.DEFER_BLOCKING 0x0 ;  /* 0x0000000000007b1d */ /* 0x000fe20000010000 */
[----:B-1----:R-:W-:-:S05]  /*2320*/  HFMA2 R20, -RZ, RZ, 0, 0 ;  /* 0x00000000ff147431 */ /* 0x002fca00000001ff */
[----:B------:R-:W-:Y:S05]  /*2330*/  @!P2 BRA `(.L_x_15) ;  /* 0x000000040020a947 */ /* 0x000fea0003800000 */
[CC--:B------:R-:W-:Y:S01]  /*2340*/  LEA R38, R2.reuse, R24.reuse, 0x1 ;  /* 0x0000001802267211 */ /* 0x0c0fe200078e08ff */
[C-C-:B------:R-:W-:Y:S01]  /*2350*/  IMAD R22, R2.reuse, 0x5, R24.reuse ;  /* 0x0000000502167824 */ /* 0x140fe200078e0218 */
[C---:B------:R-:W-:Y:S01]  /*2360*/  LEA R23, R2.reuse, R24, 0x2 ;  /* 0x0000001802177211 */ /* 0x040fe200078e10ff */
[--C-:B------:R-:W-:Y:S01]  /*2370*/  IMAD R21, R2, 0x6, R24.reuse ;  /* 0x0000000602157824 */ /* 0x100fe200078e0218 */
[----:B------:R-:W-:Y:S01]  /*2380*/  IADD3 R18, PT, PT, R24, R2, RZ ;  /* 0x0000000218127210 */ /* 0x000fe20007ffe0ff */
[C-C-:B------:R-:W-:Y:S01]  /*2390*/  IMAD R20, R2.reuse, 0x3, R24.reuse ;  /* 0x0000000302147824 */ /* 0x140fe200078e0218 */
[----:B----4-:R-:W-:Y:S01]  /*23a0*/  MOV R17, RZ ;  /* 0x000000ff00117202 */ /* 0x010fe20000000f00 */
[----:B--2---:R-:W-:Y:S01]  /*23b0*/  IMAD R19, R2, 0x7, R24 ;  /* 0x0000000702137824 */ /* 0x004fe200078e0218 */
[----:B---3--:R-:W-:Y:S01]  /*23c0*/  MOV R16, R24 ;  /* 0x0000001800107202 */ /* 0x008fe20000000f00 */
[----:B------:R-:W-:-:S12]  /*23d0*/  UIADD3 UR4, UPT, UPT, -UR9, URZ, URZ ;  /* 0x000000ff09047290 */ /* 0x000fd8000fffe1ff */
.L_x_16:
[----:B------:R-:W-:Y:S02]  /*23e0*/  ISETP.EQ.OR P0, PT, RZ, UR4, P1 ;  /* 0x00000004ff007c0c */ /* 0x000fe40008f02670 */
[----:B------:R-:W-:-:S04]  /*23f0*/  IADD3 R12, PT, PT, R17, 0x1, RZ ;  /* 0x00000001110c7810 */ /* 0x000fc80007ffe0ff */
[----:B------:R-:W-:-:S07]  /*2400*/  ISETP.EQ.OR P2, PT, R12, UR9, P1 ;  /* 0x000000090c007c0c */ /* 0x000fce0008f42670 */
[----:B------:R-:W-:-:S06]  /*2410*/  @!P0 IMAD.WIDE.U32 R14, R16, 0x8, R44 ;  /* 0x00000008100e8825 */ /* 0x000fcc00078e002c */
[----:B------:R-:W0:Y:S01]  /*2420*/  @!P0 LDG.E.64 R14, desc[UR6][R14.64] ;  /* 0x000000060e0e8981 */ /* 0x000e22000c1e1b00 */
[----:B------:R-:W-:-:S06]  /*2430*/  @!P2 IMAD.WIDE.U32 R12, R18, 0x8, R44 ;  /* 0x00000008120ca825 */ /* 0x000fcc00078e002c */
[----:B------:R-:W2:Y:S01]  /*2440*/  @!P2 LDG.E.64 R12, desc[UR6][R12.64] ;  /* 0x000000060c0ca981 */ /* 0x000ea2000c1e1b00 */
[----:B------:R-:W-:Y:S01]  /*2450*/  IADD3 R39, PT, PT, R17, 0x2, RZ ;  /* 0x0000000211277810 */ /* 0x000fe20007ffe0ff */
[----:B0-----:R-:W-:Y:S01]  /*2460*/  @!P0 FADD.FTZ R10, R10, R14 ;  /* 0x0000000e0a0a8221 */ /* 0x001fe20000010000 */
[----:B------:R-:W-:Y:S02]  /*2470*/  @!P0 FADD.FTZ R11, R11, R15 ;  /* 0x0000000f0b0b8221 */ /* 0x000fe40000010000 */
[----:B------:R-:W-:Y:S02]  /*2480*/  ISETP.EQ.OR P0, PT, R39, UR9, P1 ;  /* 0x0000000927007c0c */ /* 0x000fe40008f02670 */
[----:B------:R-:W-:Y:S01]  /*2490*/  IADD3 R39, PT, PT, R17, 0x3, RZ ;  /* 0x0000000311277810 */ /* 0x000fe20007ffe0ff */
[----:B--2---:R-:W-:Y:S01]  /*24a0*/  @!P2 FADD.FTZ R10, R10, R12 ;  /* 0x0000000c0a0aa221 */ /* 0x004fe20000010000 */
[----:B------:R-:W-:-:S09]  /*24b0*/  @!P2 FADD.FTZ R11, R11, R13 ;  /* 0x0000000d0b0ba221 */ /* 0x000fd20000010000 */
[----:B------:R-:W-:Y:S01]  /*24c0*/  @!P0 IMAD.WIDE.U32 R14, R38, 0x8, R44 ;  /* 0x00000008260e8825 */ /* 0x000fe200078e002c */
[----:B------:R-:W-:-:S05]  /*24d0*/  ISETP.EQ.OR P2, PT, R39, UR9, P1 ;  /* 0x0000000927007c0c */ /* 0x000fca0008f42670 */
[----:B------:R-:W2:Y:S08]  /*24e0*/  @!P0 LDG.E.64 R14, desc[UR6][R14.64] ;  /* 0x000000060e0e8981 */ /* 0x000eb0000c1e1b00 */
[----:B------:R-:W-:-:S06]  /*24f0*/  @!P2 IMAD.WIDE.U32 R12, R20, 0x8, R44 ;  /* 0x00000008140ca825 */ /* 0x000fcc00078e002c */
[----:B------:R-:W3:Y:S01]  /*2500*/  @!P2 LDG.E.64 R12, desc[UR6][R12.64] ;  /* 0x000000060c0ca981 */ /* 0x000ee2000c1e1b00 */
[----:B------:R-:W-:Y:S01]  /*2510*/  IADD3 R39, PT, PT, R17, 0x4, RZ ;  /* 0x0000000411277810 */ /* 0x000fe20007ffe0ff */
[----:B--2---:R-:W-:Y:S01]  /*2520*/  @!P0 FADD.FTZ R10, R10, R14 ;  /* 0x0000000e0a0a8221 */ /* 0x004fe20000010000 */
[----:B------:R-:W-:Y:S02]  /*2530*/  @!P0 FADD.FTZ R11, R11, R15 ;  /* 0x0000000f0b0b8221 */ /* 0x000fe40000010000 */
[----:B------:R-:W-:Y:S02]  /*2540*/  ISETP.EQ.OR P0, PT, R39, UR9, P1 ;  /* 0x0000000927007c0c */ /* 0x000fe40008f02670 */
[----:B------:R-:W-:-:S11]  /*2550*/  IADD3 R39, PT, PT, R17, 0x5, RZ ;  /* 0x0000000511277810 */ /* 0x000fd60007ffe0ff */
[----:B------:R-:W-:-:S04]  /*2560*/  @!P0 IMAD.WIDE.U32 R14, R23, 0x8, R44 ;  /* 0x00000008170e8825 */ /* 0x000fc800078e002c */
[----:B---3--:R-:W-:Y:S01]  /*2570*/  @!P2 FADD.FTZ R10, R10, R12 ;  /* 0x0000000c0a0aa221 */ /* 0x008fe20000010000 */
[----:B------:R-:W-:Y:S01]  /*2580*/  @!P2 FADD.FTZ R11, R11, R13 ;  /* 0x0000000d0b0ba221 */ /* 0x000fe20000010000 */
[----:B------:R-:W-:Y:S01]  /*2590*/  ISETP.EQ.OR P2, PT, R39, UR9, P1 ;  /* 0x0000000927007c0c */ /* 0x000fe20008f42670 */
[----:B------:R-:W2:-:S12]  /*25a0*/  @!P0 LDG.E.64 R14, desc[UR6][R14.64] ;  /* 0x000000060e0e8981 */ /* 0x000e98000c1e1b00 */
        /* <DEDUP_REMOVED lines=14> */
[----:B------:R-:W0:Y:S01]  /*2690*/  LDC R39, c[0x0][0x370] ;  /* 0x0000dc00ff277b82 */ /* 0x000e220000000800 */
[----:B------:R-:W-:Y:S01]  /*26a0*/  IADD3 R17, PT, PT, R17, 0x8, RZ ;  /* 0x0000000811117810 */ /* 0x000fe20007ffe0ff */
[----:B------:R-:W-:Y:S01]  /*26b0*/  UIADD3 UR4, UPT, UPT, UR4, 0x8, URZ ;  /* 0x0000000804047890 */ /* 0x000fe2000fffe0ff */
[C---:B------:R-:W-:Y:S02]  /*26c0*/  LEA R16, R2.reuse, R16, 0x3 ;  /* 0x0000001002107211 */ /* 0x040fe400078e18ff */
[C---:B------:R-:W-:Y:S02]  /*26d0*/  LEA R18, R2.reuse, R18, 0x3 ;  /* 0x0000001202127211 */ /* 0x040fe400078e18ff */
[C---:B------:R-:W-:Y:S02]  /*26e0*/  LEA R38, R2.reuse, R38, 0x3 ;  /* 0x0000002602267211 */ /* 0x040fe400078e18ff */
[----:B------:R-:W-:-:S02]  /*26f0*/  LEA R20, R2, R20, 0x3 ;  /* 0x0000001402147211 */ /* 0x000fc400078e18ff */
[C---:B------:R-:W-:Y:S02]  /*2700*/  LEA R23, R2.reuse, R23, 0x3 ;  /* 0x0000001702177211 */ /* 0x040fe400078e18ff */
[C---:B------:R-:W-:Y:S02]  /*2710*/  LEA R22, R2.reuse, R22, 0x3 ;  /* 0x0000001602167211 */ /* 0x040fe400078e18ff */
[C---:B------:R-:W-:Y:S02]  /*2720*/  LEA R21, R2.reuse, R21, 0x3 ;  /* 0x0000001502157211 */ /* 0x040fe400078e18ff */
[----:B------:R-:W-:Y:S01]  /*2730*/  LEA R19, R2, R19, 0x3 ;  /* 0x0000001302137211 */ /* 0x000fe200078e18ff */
[----:B--2---:R-:W-:Y:S01]  /*2740*/  @!P0 FADD.FTZ R10, R10, R14 ;  /* 0x0000000e0a0a8221 */ /* 0x004fe20000010000 */
[----:B0-----:R-:W-:Y:S01]  /*2750*/  LOP3.LUT R14, R39, 0x7ffffff8, RZ, 0xc0, !PT ;  /* 0x7ffffff8270e7812 */ /* 0x001fe200078ec0ff */
[----:B------:R-:W-:-:S03]  /*2760*/  @!P0 FADD.FTZ R11, R11, R15 ;  /* 0x0000000f0b0b8221 */ /* 0x000fc60000010000 */
[----:B------:R-:W-:Y:S01]  /*2770*/  ISETP.NE.AND P0, PT, R17, R14, PT ;  /* 0x0000000e1100720c */ /* 0x000fe20003f05270 */
[----:B---3--:R-:W-:Y:S01]  /*2780*/  @!P2 FADD.FTZ R10, R10, R12 ;  /* 0x0000000c0a0aa221 */ /* 0x008fe20000010000 */
[----:B------:R-:W-:-:S11]  /*2790*/  @!P2 FADD.FTZ R11, R11, R13 ;  /* 0x0000000d0b0ba221 */ /* 0x000fd60000010000 */
[----:B------:R-:W-:Y:S05]  /*27a0*/  @P0 BRA `(.L_x_16) ;  /* 0xfffffffc000c0947 */ /* 0x000fea000383ffff */
[----:B------:R-:W-:-:S07]  /*27b0*/  MOV R20, R14 ;  /* 0x0000000e00147202 */ /* 0x000fce0000000f00 */
.L_x_15:
[----:B------:R-:W4:Y:S02]  /*27c0*/  LDC R21, c[0x0][0x370] ;  /* 0x0000dc00ff157b82 */ /* 0x000f240000000800 */
[----:B----4-:R-:W-:-:S13]  /*27d0*/  LOP3.LUT P0, R12, R21, 0x7, RZ, 0xc0, !PT ;  /* 0x00000007150c7812 */ /* 0x010fda000780c0ff */
[----:B------:R-:W-:Y:S05]  /*27e0*/  @!P0 BRA `(.L_x_12) ;  /* 0x0000000000f08947 */ /* 0x000fea0003800000 */
[----:B------:R-:W-:-:S04]  /*27f0*/  IADD3 R12, PT, PT, R12, -0x1, RZ ;  /* 0xffffffff0c0c7810 */ /* 0x000fc80007ffe0ff */
[----:B------:R-:W-:-:S13]  /*2800*/  ISETP.GE.U32.AND P0, PT, R12, 0x3, PT ;  /* 0x000000030c00780c */ /* 0x000fda0003f06070 */
[----:B------:R-:W-:Y:S05]  /*2810*/  @!P0 BRA `(.L_x_17) ;  /* 0x0000000000708947 */ /* 0x000fea0003800000 */
[C---:B------:R-:W-:Y:S02]  /*2820*/  IADD3 R15, PT, PT, R20.reuse, 0x1, RZ ;  /* 0x00000001140f7810 */ /* 0x040fe40007ffe0ff */
[C---:B------:R-:W-:Y:S02]  /*2830*/  ISETP.EQ.OR P0, PT, R20.reuse, UR9, P1 ;  /* 0x0000000914007c0c */ /* 0x040fe40008f02670 */
[C---:B------:R-:W-:Y:S02]  /*2840*/  IADD3 R17, PT, PT, R20.reuse, 0x2, RZ ;  /* 0x0000000214117810 */ /* 0x040fe40007ffe0ff */
[----:B------:R-:W-:Y:S02]  /*2850*/  ISETP.EQ.OR P2, PT, R15, UR9, P1 ;  /* 0x000000090f007c0c */ /* 0x000fe40008f42670 */
[----:B--2---:R-:W-:Y:S02]  /*2860*/  IADD3 R19, PT, PT, R20, 0x3, RZ ;  /* 0x0000000314137810 */ /* 0x004fe40007ffe0ff */
[----:B------:R-:W-:-:S02]  /*2870*/  ISETP.EQ.OR P3, PT, R17, UR9, P1 ;  /* 0x0000000911007c0c */ /* 0x000fc40008f62670 */
[----:B------:R-:W-:-:S03]  /*2880*/  ISETP.EQ.OR P4, PT, R19, UR9, P1 ;  /* 0x0000000913007c0c */ /* 0x000fc60008f82670 */
[----:B------:R-:W-:-:S04]  /*2890*/  @!P0 IMAD R13, R20, R2, R24 ;  /* 0x00000002140d8224 */ /* 0x000fc800078e0218 */
[----:B------:R-:W-:Y:S02]  /*28a0*/  @!P2 IMAD R15, R15, R2, R24 ;  /* 0x000000020f0fa224 */ /* 0x000fe400078e0218 */
[----:B------:R-:W-:-:S04]  /*28b0*/  @!P0 IMAD.WIDE.U32 R12, R13, 0x8, R44 ;  /* 0x000000080d0c8825 */ /* 0x000fc800078e002c */
[-C--:B------:R-:W-:Y:S02]  /*28c0*/  @!P3 IMAD R17, R17, R2.reuse, R24 ;  /* 0x000000021111b224 */ /* 0x080fe400078e0218 */
[----:B------:R-:W-:Y:S01]  /*28d0*/  @!P2 IMAD.WIDE.U32 R14, R15, 0x8, R44 ;  /* 0x000000080f0ea825 */ /* 0x000fe200078e002c */
[----:B------:R-:W0:Y:S03]  /*28e0*/  @!P0 LDG.E.64 R12, desc[UR6][R12.64] ;  /* 0x000000060c0c8981 */ /* 0x000e26000c1e1b00 */
[----:B------:R-:W-:Y:S02]  /*28f0*/  @!P4 IMAD R19, R19, R2, R24 ;  /* 0x000000021313c224 */ /* 0x000fe400078e0218 */
[--C-:B---3--:R-:W-:Y:S01]  /*2900*/  @!P3 IMAD.WIDE.U32 R16, R17, 0x8, R44.reuse ;  /* 0x000000081110b825 */ /* 0x108fe200078e002c */
[----:B------:R-:W2:Y:S03]  /*2910*/  @!P2 LDG.E.64 R14, desc[UR6][R14.64] ;  /* 0x000000060e0ea981 */ /* 0x000ea6000c1e1b00 */
[----:B------:R-:W-:-:S02]  /*2920*/  @!P4 IMAD.WIDE.U32 R18, R19, 0x8, R44 ;  /* 0x000000081312c825 */ /* 0x000fc400078e002c */
[----:B------:R-:W3:Y:S04]  /*2930*/  @!P3 LDG.E.64 R16, desc[UR6][R16.64] ;  /* 0x000000061010b981 */ /* 0x000ee8000c1e1b00 */
[----:B------:R-:W4:Y:S01]  /*2940*/  @!P4 LDG.E.64 R18, desc[UR6][R18.64] ;  /* 0x000000061212c981 */ /* 0x000f22000c1e1b00 */
[----:B------:R-:W-:Y:S01]  /*2950*/  IADD3 R20, PT, PT, R20, 0x4, RZ ;  /* 0x0000000414147810 */ /* 0x000fe20007ffe0ff */
[----:B0-----:R-:W-:Y:S01]  /*2960*/  @!P0 FADD.FTZ R10, R10, R12 ;  /* 0x0000000c0a0a8221 */ /* 0x001fe20000010000 */
[----:B------:R-:W-:-:S03]  /*2970*/  @!P0 FADD.FTZ R11, R11, R13 ;  /* 0x0000000d0b0b8221 */ /* 0x000fc60000010000 */
[----:B--2---:R-:W-:Y:S01]  /*2980*/  @!P2 FADD.FTZ R10, R10, R14 ;  /* 0x0000000e0a0aa221 */ /* 0x004fe20000010000 */
[----:B------:R-:W-:-:S03]  /*2990*/  @!P2 FADD.FTZ R11, R11, R15 ;  /* 0x0000000f0b0ba221 */ /* 0x000fc60000010000 */
[----:B---3--:R-:W-:Y:S01]  /*29a0*/  @!P3 FADD.FTZ R10, R10, R16 ;  /* 0x000000100a0ab221 */ /* 0x008fe20000010000 */
[----:B------:R-:W-:-:S03]  /*29b0*/  @!P3 FADD.FTZ R11, R11, R17 ;  /* 0x000000110b0bb221 */ /* 0x000fc60000010000 */
[----:B----4-:R-:W-:Y:S01]  /*29c0*/  @!P4 FADD.FTZ R10, R10, R18 ;  /* 0x000000120a0ac221 */ /* 0x010fe20000010000 */
[----:B------:R-:W-:-:S07]  /*29d0*/  @!P4 FADD.FTZ R11, R11, R19 ;  /* 0x000000130b0bc221 */ /* 0x000fce0000010000 */
.L_x_17:
[----:B------:R-:W-:-:S13]  /*29e0*/  LOP3.LUT P0, R12, R21, 0x3, RZ, 0xc0, !PT ;  /* 0x00000003150c7812 */ /* 0x000fda000780c0ff */
[----:B------:R-:W-:Y:S05]  /*29f0*/  @!P0 BRA `(.L_x_12) ;  /* 0x00000000006c8947 */ /* 0x000fea0003800000 */
[----:B------:R-:W-:Y:S02]  /*2a00*/  ISETP.NE.AND P0, PT, R12, 0x1, PT ;  /* 0x000000010c00780c */ /* 0x000fe40003f05270 */
[----:B------:R-:W-:-:S11]  /*2a10*/  LOP3.LUT R21, R21, 0x1, RZ, 0xc0, !PT ;  /* 0x0000000115157812 */ /* 0x000fd600078ec0ff */
[----:B------:R-:W-:Y:S05]  /*2a20*/  @!P0 BRA `(.L_x_18) ;  /* 0x0000000000388947 */ /* 0x000fea0003800000 */
[C---:B------:R-:W-:Y:S02]  /*2a30*/  IADD3 R15, PT, PT, R20.reuse, 0x1, RZ ;  /* 0x00000001140f7810 */ /* 0x040fe40007ffe0ff */
[----:B------:R-:W-:Y:S02]  /*2a40*/  ISETP.EQ.OR P2, PT, R20, UR9, P1 ;  /* 0x0000000914007c0c */ /* 0x000fe40008f42670 */
[----:B------:R-:W-:-:S11]  /*2a50*/  ISETP.EQ.OR P0, PT, R15, UR9, P1 ;  /* 0x000000090f007c0c */ /* 0x000fd60008f02670 */
[-CC-:B------:R-:W-:Y:S02]  /*2a60*/  @!P2 IMAD R13, R20, R2.reuse, R24.reuse ;  /* 0x00000002140da224 */ /* 0x180fe400078e0218 */
[----:B------:R-:W-:Y:S02]  /*2a70*/  @!P0 IMAD R15, R15, R2, R24 ;  /* 0x000000020f0f8224 */ /* 0x000fe400078e0218 */
[----:B------:R-:W-:-:S04]  /*2a80*/  @!P2 IMAD.WIDE.U32 R12, R13, 0x8, R44 ;  /* 0x000000080d0ca825 */ /* 0x000fc800078e002c */
[----:B------:R-:W-:Y:S02]  /*2a90*/  @!P0 IMAD.WIDE.U32 R14, R15, 0x8, R44 ;  /* 0x000000080f0e8825 */ /* 0x000fe400078e002c */
[----:B------:R-:W0:Y:S04]  /*2aa0*/  @!P2 LDG.E.64 R12, desc[UR6][R12.64] ;  /* 0x000000060c0ca981 */ /* 0x000e28000c1e1b00 */
[----:B------:R-:W4:Y:S01]  /*2ab0*/  @!P0 LDG.E.64 R14, desc[UR6][R14.64] ;  /* 0x000000060e0e8981 */ /* 0x000f22000c1e1b00 */
[----:B------:R-:W-:Y:S01]  /*2ac0*/  IADD3 R20, PT, PT, R20, 0x2, RZ ;  /* 0x0000000214147810 */ /* 0x000fe20007ffe0ff */
[----:B0--3--:R-:W-:Y:S01]  /*2ad0*/  @!P2 FADD.FTZ R10, R10, R12 ;  /* 0x0000000c0a0aa221 */ /* 0x009fe20000010000 */
[----:B------:R-:W-:-:S03]  /*2ae0*/  @!P2 FADD.FTZ R11, R11, R13 ;  /* 0x0000000d0b0ba221 */ /* 0x000fc60000010000 */
[----:B----4-:R-:W-:Y:S01]  /*2af0*/  @!P0 FADD.FTZ R10, R10, R14 ;  /* 0x0000000e0a0a8221 */ /* 0x010fe20000010000 */
[----:B------:R-:W-:-:S07]  /*2b00*/  @!P0 FADD.FTZ R11, R11, R15 ;  /* 0x0000000f0b0b8221 */ /* 0x000fce0000010000 */
.L_x_18:
[----:B------:R-:W-:Y:S01]  /*2b10*/  ISETP.EQ.OR P0, PT, R20, UR9, P1 ;  /* 0x0000000914007c0c */ /* 0x000fe20008f02670 */
[----:B------:R-:W-:Y:S03]  /*2b20*/  BSSY.RECONVERGENT B0, `(.L_x_12) ;  /* 0x0000008000007945 */ /* 0x000fe60003800200 */
[----:B------:R-:W-:-:S13]  /*2b30*/  ISETP.NE.U32.OR P0, PT, R21, 0x1, P0 ;  /* 0x000000011500780c */ /* 0x000fda0000705470 */
[----:B------:R-:W-:Y:S05]  /*2b40*/  @P0 BRA `(.L_x_19) ;  /* 0x0000000000140947 */ /* 0x000fea0003800000 */
[----:B------:R-:W-:-:S04]  /*2b50*/  IMAD R13, R2, R20, R24 ;  /* 0x00000014020d7224 */ /* 0x000fc800078e0218 */
[----:B------:R-:W-:-:S06]  /*2b60*/  IMAD.WIDE.U32 R12, R13, 0x8, R44 ;  /* 0x000000080d0c7825 */ /* 0x000fcc00078e002c */
[----:B------:R-:W0:Y:S02]  /*2b70*/  LDG.E.64 R12, desc[UR6][R12.64] ;  /* 0x000000060c0c7981 */ /* 0x000e24000c1e1b00 */
[----:B0--3--:R-:W-:Y:S01]  /*2b80*/  FADD.FTZ R10, R10, R12 ;  /* 0x0000000c0a0a7221 */ /* 0x009fe20000010000 */
[----:B------:R-:W-:-:S07]  /*2b90*/  FADD.FTZ R11, R11, R13 ;  /* 0x0000000d0b0b7221 */ /* 0x000fce0000010000 */
.L_x_19:
[----:B------:R-:W-:Y:S05]  /*2ba0*/  BSYNC.RECONVERGENT B0 ;  /* 0x0000000000007941 */ /* 0x000fea0003800200 */
.L_x_12:
[----:B------:R-:W5:Y:S01]  /*2bb0*/  S2UR UR5, SR_CgaCtaId ;  /* 0x00000000000579c3 */ /* 0x000f620000008800 */
[----:B------:R-:W-:Y:S01]  /*2bc0*/  UMOV UR4, 0x400 ;  /* 0x0000040000047882 */ /* 0x000fe20000000000 */
[----:B------:R-:W0:Y:S01]  /*2bd0*/  LDCU.64 UR10, c[0x0][0x400] ;  /* 0x00008000ff0a77ac */ /* 0x000e220008000a00 */
[----:B------:R-:W-:Y:S02]  /*2be0*/  SHF.L.U32 R29, R29, 0x10, RZ ;  /* 0x000000101d1d7819 */ /* 0x000fe400000006ff */
[----:B------:R-:W-:Y:S02]  /*2bf0*/  SHF.L.U32 R35, R35, 0x10, RZ ;  /* 0x0000001023237819 */ /* 0x000fe400000006ff */
[----:B------:R-:W-:Y:S01]  /*2c00*/  SHF.L.U32 R27, R27, 0x10, RZ ;  /* 0x000000101b1b7819 */ /* 0x000fe200000006ff */
[----:B---34-:R-:W3:Y:S01]  /*2c10*/  LDC R16, c[0x0][0x41c] ;  /* 0x00010700ff107b82 */ /* 0x018ee20000000800 */
[----:B------:R-:W-:Y:S01]  /*2c20*/  SHF.L.U32 R5, R5, 0x10, RZ ;  /* 0x0000001005057819 */ /* 0x000fe200000006ff */
[C---:B------:R-:W-:Y:S01]  /*2c30*/  FADD.FTZ R12, -R4.reuse, R29 ;  /* 0x0000001d040c7221 */ /* 0x040fe20000010100 */
[C---:B------:R-:W-:Y:S01]  /*2c40*/  FADD.FTZ R14, -R4.reuse, R35 ;  /* 0x00000023040e7221 */ /* 0x040fe20000010100 */
[----:B------:R-:W-:Y:S01]  /*2c50*/  FADD.FTZ R18, -R4, R27 ;  /* 0x0000001b04127221 */ /* 0x000fe20000010100 */
[----:B------:R-:W-:Y:S01]  /*2c60*/  SHF.L.U32 R28, R28, 0x10, RZ ;  /* 0x000000101c1c7819 */ /* 0x000fe200000006ff */
[----:B------:R-:W-:Y:S01]  /*2c70*/  FADD.FTZ R22, -R4, R5 ;  /* 0x0000000504167221 */ /* 0x000fe20000010100 */
[-C--:B--2---:R-:W-:Y:S01]  /*2c80*/  FMUL.FTZ R19, R12, R37.reuse ;  /* 0x000000250c137220 */ /* 0x084fe20000410000 */
[-C--:B-1----:R-:W-:Y:S01]  /*2c90*/  FMUL.FTZ R20, R14, R37.reuse ;  /* 0x000000250e147220 */ /* 0x082fe20000410000 */
[-C--:B------:R-:W-:Y:S01]  /*2ca0*/  FMUL.FTZ R13, R18, R37.reuse ;  /* 0x00000025120d7220 */ /* 0x080fe20000410000 */
[----:B------:R-:W-:Y:S01]  /*2cb0*/  FMUL.FTZ R14, R22, R37 ;  /* 0x00000025160e7220 */ /* 0x000fe20000410000 */
[----:B------:R-:W-:Y:S01]  /*2cc0*/  SHF.L.U32 R36, R36, 0x10, RZ ;  /* 0x0000001024247819 */ /* 0x000fe200000006ff */
[----:B-----5:R-:W-:Y:S01]  /*2cd0*/  ULEA UR4, UR5, UR4, 0x18 ;  /* 0x0000000405047291 */ /* 0x020fe2000f8ec0ff */
[----:B------:R-:W1:Y:S01]  /*2ce0*/  LDCU.U8 UR5, c[0x0][0x414] ;  /* 0x00008280ff0577ac */ /* 0x000e620008000000 */
[----:B---3--:R-:W-:-:S07]  /*2cf0*/  IMAD R17, R16, UR9, R33 ;  /* 0x0000000910117c24 */ /* 0x008fce000f8e0221 */
[----:B------:R-:W-:Y:S01]  /*2d00*/  @!P1 STS.64 [UR4+0xc0], R10 ;  /* 0x0000c00aff009988 */ /* 0x000fe20008000a04 */
[----:B------:R-:W-:Y:S01]  /*2d10*/  BAR.SYNC.DEFER_BLOCKING 0x0 ;  /* 0x0000000000007b1d */ /* 0x000fe20000010000 */
[C---:B0-----:R-:W-:Y:S02]  /*2d20*/  ISETP.GE.U32.AND P0, PT, R17.reuse, UR10, PT ;  /* 0x0000000a11007c0c */ /* 0x041fe4000bf06070 */
[----:B------:R-:W-:Y:S02]  /*2d30*/  SHF.R.S32.HI R4, RZ, 0x1f, R17 ;  /* 0x0000001fff047819 */ /* 0x000fe40000011411 */
[----:B------:R-:W-:Y:S01]  /*2d40*/  IADD3 R12, PT, PT, R17, 0x20, RZ ;  /* 0x00000020110c7810 */ /* 0x000fe20007ffe0ff */
[----:B-1----:R-:W-:Y:S01]  /*2d50*/  UISETP.NE.AND UP0, UPT, UR5, URZ, UPT ;  /* 0x000000ff0500728c */ /* 0x002fe2000bf05270 */
[----:B------:R-:W-:Y:S02]  /*2d60*/  ISETP.GE.AND.EX P0, PT, R4, UR11, PT, P0 ;  /* 0x0000000b04007c0c */ /* 0x000fe4000bf06300 */
[----:B------:R-:W-:Y:S01]  /*2d70*/  ISETP.GE.U32.AND P1, PT, R12, UR10, PT ;  /* 0x0000000a0c007c0c */ /* 0x000fe2000bf26070 */
[----:B------:R-:W0:Y:S01]  /*2d80*/  LDS.64 R10, [UR4+0xc0] ;  /* 0x0000c004ff0a7984 */ /* 0x000e220008000a00 */
[----:B------:R-:W0:Y:S02]  /*2d90*/  LDCU UR4, c[0x0][0x42c] ;  /* 0x00008580ff0477ac */ /* 0x000e240008000800 */
[----:B0-----:R-:W-:Y:S01]  /*2da0*/  FMUL.FTZ R16, R10, UR4 ;  /* 0x000000040a107c20 */ /* 0x001fe20008410000 */
[----:B------:R-:W-:-:S04]  /*2db0*/  FMUL.FTZ R11, R11, UR4 ;  /* 0x000000040b0b7c20 */ /* 0x000fc80008410000 */
[C-C-:B------:R-:W-:Y:S01]  /*2dc0*/  FFMA.FTZ R5, R16.reuse, R19, R11.reuse ;  /* 0x0000001310057223 */ /* 0x140fe2000001000b */
[C-C-:B------:R-:W-:Y:S01]  /*2dd0*/  FFMA.FTZ R10, R16.reuse, R20, R11.reuse ;  /* 0x00000014100a7223 */ /* 0x140fe2000001000b */
[C-C-:B------:R-:W-:Y:S01]  /*2de0*/  FFMA.FTZ R15, R16.reuse, R13, R11.reuse ;  /* 0x0000000d100f7223 */ /* 0x140fe2000001000b */
[----:B------:R-:W-:Y:S01]  /*2df0*/  FFMA.FTZ R16, R16, R14, R11 ;  /* 0x0000000e10107223 */ /* 0x000fe2000001000b */
[----:B------:R-:W-:Y:S06]  /*2e00*/  BRA.U !UP0, `(.L_x_20) ;  /* 0x0000000108487547 */ /* 0x000fec000b800000 */
[----:B------:R-:W-:Y:S01]  /*2e10*/  FFMA.FTZ R11, R9, R20, R7 ;  /* 0x00000014090b7223 */ /* 0x000fe20000010007 */
[----:B------:R-:W-:-:S03]  /*2e20*/  FFMA.FTZ R18, R8, R19, R6 ;  /* 0x0000001308127223 */ /* 0x000fc60000010006 */
[----:B------:R-:W-:Y:S01]  /*2e30*/  FMUL.FTZ R22, R11, -1.4426950216293334961 ;  /* 0xbfb8aa3b0b167820 */ /* 0x000fe20000410000 */
[----:B------:R-:W-:-:S05]  /*2e40*/  FMUL.FTZ R19, R18, -1.4426950216293334961 ;  /* 0xbfb8aa3b12137820 */ /* 0x000fca0000410000 */
[----:B------:R-:W0:Y:S08]  /*2e50*/  MUFU.EX2 R22, R22 ;  /* 0x0000001600167308 */ /* 0x000e300000000800 */
[----:B------:R-:W1:Y:S01]  /*2e60*/  MUFU.EX2 R19, R19 ;  /* 0x0000001300137308 */ /* 0x000e620000000800 */
[----:B0-----:R-:W-:-:S07]  /*2e70*/  FADD.FTZ R23, R22, 1 ;  /* 0x3f80000016177421 */ /* 0x001fce0000010000 */
[----:B------:R-:W0:Y:S01]  /*2e80*/  MUFU.RCP R23, R23 ;  /* 0x0000001700177308 */ /* 0x000e220000001000 */
[----:B-1----:R-:W-:-:S07]  /*2e90*/  FADD.FTZ R20, R19, 1 ;  /* 0x3f80000013147421 */ /* 0x002fce0000010000 */
[----:B------:R-:W1:Y:S01]  /*2ea0*/  MUFU.RCP R21, R20 ;  /* 0x0000001400157308 */ /* 0x000e620000001000 */
[----:B0-----:R-:W-:Y:S01]  /*2eb0*/  FADD.FTZ R38, -R23, 1 ;  /* 0x3f80000017267421 */ /* 0x001fe20000010100 */
[----:B------:R-:W-:-:S03]  /*2ec0*/  FMUL.FTZ R36, R36, R23 ;  /* 0x0000001724247220 */ /* 0x000fc60000410000 */
[----:B------:R-:W-:Y:S01]  /*2ed0*/  FFMA.FTZ R11, R11, R38, 1 ;  /* 0x3f8000000b0b7423 */ /* 0x000fe20000010026 */
[----:B-1----:R-:W-:Y:S01]  /*2ee0*/  FADD.FTZ R27, -R21, 1 ;  /* 0x3f800000151b7421 */ /* 0x002fe20000010100 */
[----:B------:R-:W-:Y:S02]  /*2ef0*/  FMUL.FTZ R28, R28, R21 ;  /* 0x000000151c1c7220 */ /* 0x000fe40000410000 */
[----:B------:R-:W-:Y:S01]  /*2f00*/  FMUL.FTZ R36, R36, R11 ;  /* 0x0000000b24247220 */ /* 0x000fe20000410000 */
[----:B------:R-:W-:-:S04]  /*2f10*/  FFMA.FTZ R27, R18, R27, 1 ;  /* 0x3f800000121b7423 */ /* 0x000fc8000001001b */
[----:B------:R-:W-:-:S07]  /*2f20*/  FMUL.FTZ R28, R28, R27 ;  /* 0x0000001b1c1c7220 */ /* 0x000fce0000410000 */
.L_x_20:
[----:B------:R-:W-:Y:S01]  /*2f30*/  BSSY.RECONVERGENT B0, `(.L_x_21) ;  /* 0x0000012000007945 */ /* 0x000fe20003800200 */
[----:B------:R-:W-:Y:S01]  /*2f40*/  FFMA.FTZ R28, R8, R28, -R5 ;  /* 0x0000001c081c7223 */ /* 0x000fe20000010805 */
[----:B------:R-:W-:Y:S02]  /*2f50*/  FFMA.FTZ R10, R9, R36, -R10 ;  /* 0x00000024090a7223 */ /* 0x000fe4000001080a */
[----:B------:R-:W-:Y:S05]  /*2f60*/  @P0 BRA `(.L_x_22) ;  /* 0x0000000000380947 */ /* 0x000fea0003800000 */
[----:B------:R-:W0:Y:S01]  /*2f70*/  LDCU.64 UR12, c[0x0][0x3f8] ;  /* 0x00007f00ff0c77ac */ /* 0x000e220008000a00 */
[----:B------:R-:W-:Y:S01]  /*2f80*/  MOV R5, R43 ;  /* 0x0000002b00057202 */ /* 0x000fe20000000f00 */
[----:B------:R-:W-:Y:S01]  /*2f90*/  FMUL.FTZ R28, R28, R37 ;  /* 0x000000251c1c7220 */ /* 0x000fe20000410000 */
[----:B------:R-:W1:Y:S01]  /*2fa0*/  LDCU.64 UR4, c[0x0][0x380] ;  /* 0x00007000ff0477ac */ /* 0x000e620008000a00 */
[----:B0-----:R-:W-:Y:S01]  /*2fb0*/  IMAD R18, R4, UR12, RZ ;  /* 0x0000000c04127c24 */ /* 0x001fe2000f8e02ff */
[----:B------:R-:W-:-:S03]  /*2fc0*/  MOV R4, R40 ;  /* 0x0000002800047202 */ /* 0x000fc60000000f00 */
[C---:B------:R-:W-:Y:S02]  /*2fd0*/  IMAD R11, R17.reuse, UR13, R18 ;  /* 0x0000000d110b7c24 */ /* 0x040fe4000f8e0212 */
[----:B------:R-:W-:-:S04]  /*2fe0*/  IMAD.WIDE.U32 R4, R17, UR12, R4 ;  /* 0x0000000c11047c25 */ /* 0x000fc8000f8e0004 */
[----:B------:R-:W-:Y:S01]  /*2ff0*/  FMUL.FTZ R17, R10, R37 ;  /* 0x000000250a117220 */ /* 0x000fe20000410000 */
[C---:B-1----:R-:W-:Y:S02]  /*3000*/  LEA R10, P0, R4.reuse, UR4, 0x1 ;  /* 0x00000004040a7c11 */ /* 0x042fe4000f8008ff */
[----:B------:R-:W-:Y:S02]  /*3010*/  IADD3 R11, PT, PT, R5, R11, RZ ;  /* 0x0000000b050b7210 */ /* 0x000fe40007ffe0ff */
[----:B------:R-:W-:Y:S02]  /*3020*/  F2FP.BF16.F32.PACK_AB R17, R17, R28 ;  /* 0x0000001c1111723e */ /* 0x000fe400000010ff */
[----:B------:R-:W-:-:S05]  /*3030*/  LEA.HI.X R11, R4, UR5, R11, 0x1, P0 ;  /* 0x00000005040b7c11 */ /* 0x000fca00080f0c0b */
[----:B------:R0:W-:Y:S02]  /*3040*/  STG.E desc[UR6][R10.64], R17 ;  /* 0x000000110a007986 */ /* 0x0001e4000c101906 */
.L_x_22:
[----:B------:R-:W-:Y:S05]  /*3050*/  BSYNC.RECONVERGENT B0 ;  /* 0x0000000000007941 */ /* 0x000fea0003800200 */
.L_x_21:
[----:B------:R-:W-:Y:S02]  /*3060*/  SHF.L.U32 R26, R26, 0x10, RZ ;  /* 0x000000101a1a7819 */ /* 0x000fe400000006ff */
[----:B------:R-:W-:Y:S02]  /*3070*/  SHF.R.S32.HI R4, RZ, 0x1f, R12 ;  /* 0x0000001fff047819 */ /* 0x000fe4000001140c */
[----:B------:R-:W-:Y:S01]  /*3080*/  SHF.L.U32 R34, R34, 0x10, RZ ;  /* 0x0000001022227819 */ /* 0x000fe200000006ff */
        /* <DEDUP_REMOVED lines=19> */
.L_x_23:
[----:B------:R-:W-:Y:S01]  /*31c0*/  ISETP.GE.AND.EX P1, PT, R4, UR11, PT, P1 ;  /* 0x0000000b04007c0c */ /* 0x000fe2000bf26310 */
[----:B------:R-:W-:Y:S01]  /*31d0*/  FFMA.FTZ R8, R8, R26, -R15 ;  /* 0x0000001a08087223 */ /* 0x000fe2000001080f */
[----:B------:R-:W-:Y:S01]  /*31e0*/  FFMA.FTZ R16, R9, R34, -R16 ;  /* 0x0000002209107223 */ /* 0x000fe20000010810 */
[----:B------:R-:W-:Y:S02]  /*31f0*/  BSSY.RECONVERGENT B0, `(.L_x_24) ;  /* 0x000000f000007945 */ /* 0x000fe40003800200 */
[-C--:B------:R-:W-:Y:S01]  /*3200*/  FMUL.FTZ R7, R8, R37.reuse ;  /* 0x0000002508077220 */ /* 0x080fe20000410000 */
[----:B------:R-:W-:-:S07]  /*3210*/  FMUL.FTZ R16, R16, R37 ;  /* 0x0000002510107220 */ /* 0x000fce0000410000 */
[----:B------:R-:W-:Y:S05]  /*3220*/  @P1 BRA `(.L_x_25) ;  /* 0x00000000002c1947 */ /* 0x000fea0003800000 */
[----:B------:R-:W1:Y:S01]  /*3230*/  LDCU.64 UR4, c[0x0][0x3f8] ;  /* 0x00007f00ff0477ac */ /* 0x000e620008000a00 */
[----:B------:R-:W-:Y:S02]  /*3240*/  MOV R41, R43 ;  /* 0x0000002b00297202 */ /* 0x000fe40000000f00 */
[----:B------:R-:W-:Y:S01]  /*3250*/  F2FP.BF16.F32.PACK_AB R7, R16, R7 ;  /* 0x000000071007723e */ /* 0x000fe200000010ff */
[----:B------:R-:W2:Y:S01]  /*3260*/  LDCU.64 UR10, c[0x0][0x380] ;  /* 0x00007000ff0a77ac */ /* 0x000ea20008000a00 */
[----:B-1----:R-:W-:Y:S02]  /*3270*/  IMAD R5, R4, UR4, RZ ;  /* 0x0000000404057c24 */ /* 0x002fe4000f8e02ff */
[----:B------:R-:W-:-:S04]  /*3280*/  IMAD.WIDE.U32 R40, R12, UR4, R40 ;  /* 0x000000040c287c25 */ /* 0x000fc8000f8e0028 */
[----:B------:R-:W-:Y:S01]  /*3290*/  IMAD R5, R12, UR5, R5 ;  /* 0x000000050c057c24 */ /* 0x000fe2000f8e0205 */
[----:B--2---:R-:W-:-:S04]  /*32a0*/  LEA R4, P0, R40, UR10, 0x1 ;  /* 0x0000000a28047c11 */ /* 0x004fc8000f8008ff */
[----:B------:R-:W-:-:S04]  /*32b0*/  IADD3 R5, PT, PT, R41, R5, RZ ;  /* 0x0000000529057210 */ /* 0x000fc80007ffe0ff */
[----:B------:R-:W-:-:S05]  /*32c0*/  LEA.HI.X R5, R40, UR11, R5, 0x1, P0 ;  /* 0x0000000b28057c11 */ /* 0x000fca00080f0c05 */
[----:B------:R1:W-:Y:S02]  /*32d0*/  STG.E desc[UR6][R4.64], R7 ;  /* 0x0000000704007986 */ /* 0x0003e4000c101906 */
.L_x_25:
[----:B------:R-:W-:Y:S05]  /*32e0*/  BSYNC.RECONVERGENT B0 ;  /* 0x0000000000007941 */ /* 0x000fea0003800200 */
.L_x_24:
[----:B------:R-:W2:Y:S01]  /*32f0*/  LDCU UR4, c[0x0][0x410] ;  /* 0x00008200ff0477ac */ /* 0x000ea20008000800 */
[----:B------:R-:W-:Y:S02]  /*3300*/  IADD3 R30, PT, PT, R2, R30, RZ ;  /* 0x0000001e021e7210 */ /* 0x000fe40007ffe0ff */
[----:B------:R-:W-:Y:S01]  /*3310*/  IADD3 R31, PT, PT, R31, 0x1, RZ ;  /* 0x000000011f1f7810 */ /* 0x000fe20007ffe0ff */
[----:B------:R-:W2:Y:S02]  /*3320*/  LDCU UR5, c[0x0][0x3e0] ;  /* 0x00007c00ff0577ac */ /* 0x000ea40008000800 */
[----:B--2---:R-:W-:-:S06]  /*3330*/  UIMAD UR4, UR4, UR5, URZ ;  /* 0x00000005040472a4 */ /* 0x004fcc000f8e02ff */
[----:B------:R-:W-:-:S13]  /*3340*/  ISETP.GE.AND P0, PT, R30, UR4, PT ;  /* 0x000000041e007c0c */ /* 0x000fda000bf06270 */
[----:B------:R-:W-:Y:S05]  /*3350*/  @!P0 BRA `(.L_x_26) ;  /* 0xffffffcc00888947 */ /* 0x000fea000383ffff */
.L_x_1:
[----:B-1----:R-:W1:Y:S01]  /*3360*/  LDC R4, c[0x0][0x370] ;  /* 0x0000dc00ff047b82 */ /* 0x002e620000000800 */
[----:B------:R-:W-:Y:S01]  /*3370*/  ISETP.NE.AND P2, PT, R25, RZ, PT ;  /* 0x000000ff1900720c */ /* 0x000fe20003f45270 */
[----:B------:R-:W-:Y:S06]  /*3380*/  BSSY.RECONVERGENT B0, `(.L_x_27) ;  /* 0x0000011000007945 */ /* 0x000fec0003800200 */
[----:B------:R-:W2:Y:S08]  /*3390*/  LDC R7, c[0x0][0x374] ;  /* 0x0000dd00ff077b82 */ /* 0x000eb00000000800 */
[----:B------:R-:W3:Y:S01]  /*33a0*/  LDC.64 R2, c[0x0][0x3c8] ;  /* 0x0000f200ff027b82 */ /* 0x000ee20000000a00 */
[----:B-1----:R-:W-:-:S02]  /*33b0*/  ISETP.NE.AND P1, PT, R4, 0x1, PT ;  /* 0x000000010400780c */ /* 0x002fc40003f25270 */
[----:B------:R-:W-:Y:S02]  /*33c0*/  IADD3 R6, PT, PT, R4, -0x1, RZ ;  /* 0xffffffff04067810 */ /* 0x000fe40007ffe0ff */
[C---:B--2---:R-:W-:Y:S02]  /*33d0*/  IADD3 R5, PT, PT, R7.reuse, -0x1, RZ ;  /* 0xffffffff07057810 */ /* 0x044fe40007ffe0ff */
[----:B------:R-:W-:Y:S02]  /*33e0*/  SHF.L.U32 R0, R7, 0x1, RZ ;  /* 0x0000000107007819 */ /* 0x000fe400000006ff */
[----:B------:R-:W-:Y:S02]  /*33f0*/  ISETP.NE.AND P0, PT, R24, R5, PT ;  /* 0x000000051800720c */ /* 0x000fe40003f05270 */
[----:B------:R-:W-:Y:S02]  /*3400*/  SEL R5, R0, RZ, P1 ;  /* 0x000000ff00057207 */ /* 0x000fe40000800000 */
[----:B------:R-:W-:-:S03]  /*3410*/  ISETP.NE.OR P0, PT, R6, UR9, P0 ;  /* 0x0000000906007c0c */ /* 0x000fc60008705670 */
[----:B---3--:R-:W-:Y:S01]  /*3420*/  IMAD.WIDE.U32 R2, R5, 0x4, R2 ;  /* 0x0000000405027825 */ /* 0x008fe200078e0002 */
[----:B------:R-:W-:Y:S09]  /*3430*/  @P2 BRA `(.L_x_28) ;  /* 0x0000000000142947 */ /* 0x000ff20003800000 */
[----:B------:R-:W-:Y:S01]  /*3440*/  HFMA2 R5, -RZ, RZ, 0, 5.9604644775390625e-08 ;  /* 0x00000001ff057431 */ /* 0x000fe200000001ff */
[----:B------:R-:W-:Y:S06]  /*3450*/  MEMBAR.ALL.GPU ;  /* 0x0000000000007992 */ /* 0x000fec000000a000 */
[----:B------:R-:W-:-:S00]  /*3460*/  ERRBAR ;  /* 0x00000000000079ab */ /* 0x000fc00000000000 */
[----:B------:R-:W-:Y:S06]  /*3470*/  CGAERRBAR ;  /* 0x00000000000075ab */ /* 0x000fec0000000000 */
[----:B------:R1:W-:Y:S02]  /*3480*/  REDG.E.ADD.S32.STRONG.GPU desc[UR6][R2.64], R5 ;  /* 0x000000050200798e */ /* 0x0003e4000c12e306 */
.L_x_28:
[----:B------:R-:W-:Y:S05]  /*3490*/  BSYNC.RECONVERGENT B0 ;  /* 0x0000000000007941 */ /* 0x000fea0003800200 */
.L_x_27:
[----:B------:R-:W-:Y:S05]  /*34a0*/  @P0 EXIT ;  /* 0x000000000000094d */ /* 0x000fea0003800000 */
[----:B------:R-:W-:Y:S05]  /*34b0*/  @P2 BRA `(.L_x_29) ;  /* 0x0000000000202947 */ /* 0x000fea0003800000 */
[----:B------:R-:W-:-:S05]  /*34c0*/  IMAD R0, R4, R7, RZ ;  /* 0x0000000704007224 */ /* 0x000fca00078e02ff */
[----:B------:R-:W-:-:S13]  /*34d0*/  ISETP.NE.AND P0, PT, R0, -0x1, PT ;  /* 0xffffffff0000780c */ /* 0x000fda0003f05270 */
[----:B------:R-:W-:Y:S05]  /*34e0*/  @!P0 BRA `(.L_x_29) ;  /* 0x0000000000148947 */ /* 0x000fea0003800000 */
.L_x_30:
[----:B-1----:R-:W2:Y:S04]  /*34f0*/  LDG.E.STRONG.GPU R5, desc[UR6][R2.64] ;  /* 0x0000000602057981 */ /* 0x002ea8000c1ef900 */
[----:B--2---:R-:W-:Y:S01]  /*3500*/  CCTL.IVALL ;  /* 0x00000000ff00798f */ /* 0x004fe20002000000 */
[----:B------:R-:W-:Y:S05]  /*3510*/  YIELD ;  /* 0x0000000000007946 */ /* 0x000fea0003800000 */
[----:B------:R-:W-:-:S13]  /*3520*/  ISETP.NE.AND P0, PT, R5, R0, PT ;  /* 0x000000000500720c */ /* 0x000fda0003f05270 */
[----:B------:R-:W-:Y:S05]  /*3530*/  @P0 BRA `(.L_x_30) ;  /* 0xfffffffc00ec0947 */ /* 0x000fea000383ffff */
.L_x_29:
[----:B------:R-:W-:Y:S05]  /*3540*/  WARPSYNC.ALL ;  /* 0x0000000000007948 */ /* 0x000fea0003800000 */
[----:B-1----:R-:W1:Y:S08]  /*3550*/  LDC.64 R4, c[0x0][0x3f8] ;  /* 0x0000fe00ff047b82 */ /* 0x002e700000000a00 */
[----:B------:R-:W-:Y:S01]  /*3560*/  BAR.SYNC.DEFER_BLOCKING 0x0 ;  /* 0x0000000000007b1d */ /* 0x000fe20000010000 */
[----:B-1----:R-:W-:-:S04]  /*3570*/  LEA.HI R0, P0, R5, R4, RZ, 0x1 ;  /* 0x0000000405007211 */ /* 0x002fc800078108ff */
[----:B------:R-:W-:-:S04]  /*3580*/  IADD3.X R3, PT, PT, RZ, R5, RZ, P0, !PT ;  /* 0x00000005ff037210 */ /* 0x000fc800007fe4ff */
[--C-:B------:R-:W-:Y:S02]  /*3590*/  SHF.R.S64 R0, R0, 0x1, R3.reuse ;  /* 0x0000000100007819 */ /* 0x100fe40000001003 */
[----:B------:R-:W-:Y:S02]  /*35a0*/  SHF.R.S32.HI R3, RZ, 0x1, R3 ;  /* 0x00000001ff037819 */ /* 0x000fe40000011403 */
[----:B------:R-:W-:-:S04]  /*35b0*/  ISETP.GT.U32.AND P0, PT, R0, R25, PT ;  /* 0x000000190000720c */ /* 0x000fc80003f04070 */
[----:B------:R-:W-:-:S13]  /*35c0*/  ISETP.GT.AND.EX P0, PT, R3, RZ, PT, P0 ;  /* 0x000000ff0300720c */ /* 0x000fda0003f04300 */
[----:B------:R-:W-:Y:S05]  /*35d0*/  @!P0 EXIT ;  /* 0x000000000000894d */ /* 0x000fea0003800000 */
[----:B------:R-:W-:Y:S01]  /*35e0*/  IADD3 R7, P1, PT, R25, 0x280, RZ ;  /* 0x0000028019077810 */ /* 0x000fe20007f3e0ff */
[----:B------:R-:W-:Y:S01]  /*35f0*/  BSSY.RECONVERGENT B0, `(.L_x_31) ;  /* 0x000005a000007945 */ /* 0x000fe20003800200 */
[----:B------:R-:W-:Y:S02]  /*3600*/  MOV R2, RZ ;  /* 0x000000ff00027202 */ /* 0x000fe40000000f00 */
[----:B------:R-:W-:Y:S02]  /*3610*/  ISETP.GT.U32.AND P0, PT, R0, R7, PT ;  /* 0x000000070000720c */ /* 0x000fe40003f04070 */
[----:B------:R-:W-:-:S04]  /*3620*/  IADD3.X R8, PT, PT, RZ, R2, RZ, P1, !PT ;  /* 0x00000002ff087210 */ /* 0x000fc80000ffe4ff */
[----:B------:R-:W-:-:S04]  /*3630*/  ISETP.GT.AND.EX P0, PT, R3, R8, PT, P0 ;  /* 0x000000080300720c */ /* 0x000fc80003f04300 */
[----:B------:R-:W-:Y:S02]  /*3640*/  SEL R6, R0, R7, P0 ;  /* 0x0000000700067207 */ /* 0x000fe40000000000 */
[----:B------:R-:W-:Y:S02]  /*3650*/  SEL R13, R3, R8, P0 ;  /* 0x00000008030d7207 */ /* 0x000fe40000000000 */
[----:B------:R-:W-:-:S04]  /*3660*/  IADD3 R6, P0, PT, R6, -0x280, RZ ;  /* 0xfffffd8006067810 */ /* 0x000fc80007f1e0ff */
[----:B------:R-:W-:Y:S02]  /*3670*/  IADD3.X R13, PT, PT, R13, -0x1, RZ, P0, !PT ;  /* 0xffffffff0d0d7810 */ /* 0x000fe400007fe4ff */
[----:B------:R-:W-:-:S04]  /*3680*/  ISETP.NE.U32.AND P0, PT, R6, R25, PT ;  /* 0x000000190600720c */ /* 0x000fc80003f05070 */
[----:B------:R-:W-:-:S04]  /*3690*/  ISETP.NE.AND.EX P0, PT, R13, R2, PT, P0 ;  /* 0x000000020d00720c */ /* 0x000fc80003f05300 */
[----:B------:R-:W-:-:S04]  /*36a0*/  SEL R12, RZ, 0x1, !P0 ;  /* 0x00000001ff0c7807 */ /* 0x000fc80004000000 */
[----:B0-----:R-:W-:-:S04]  /*36b0*/  IADD3 R11, P0, P1, R6, -R12, -R25 ;  /* 0x8000000c060b7210 */ /* 0x001fc8000791e819 */
[----:B------:R-:W-:-:S05]  /*36c0*/  IADD3.X R13, PT, PT, R13, -0x1, ~R2, P0, P1 ;  /* 0xffffffff0d0d7810 */ /* 0x000fca00007e2c02 */
[----:B------:R-:W-:-:S04]  /*36d0*/  IMAD.WIDE.U32 R6, R13, -0x33333333, RZ ;  /* 0xcccccccd0d067825 */ /* 0x000fc800078e00ff */
[----:B------:R-:W-:-:S04]  /*36e0*/  IMAD.WIDE.U32 R8, P0, R11, -0x33333334, R6 ;  /* 0xcccccccc0b087825 */ /* 0x000fc80007800006 */
[----:B------:R-:W-:Y:S01]  /*36f0*/  IMAD.WIDE.U32 R6, R11, -0x33333333, RZ ;  /* 0xcccccccd0b067825 */ /* 0x000fe200078e00ff */
[----:B------:R-:W-:Y:S02]  /*3700*/  IADD3.X R11, PT, PT, RZ, RZ, RZ, P0, !PT ;  /* 0x000000ffff0b7210 */ /* 0x000fe400007fe4ff */
[----:B------:R-:W-:Y:S02]  /*3710*/  MOV R10, R9 ;  /* 0x00000009000a7202 */ /* 0x000fe40000000f00 */
[----:B------:R-:W-:Y:S01]  /*3720*/  IADD3 RZ, P0, PT, R7, R8, RZ ;  /* 0x0000000807ff7210 */ /* 0x000fe20007f1e0ff */
[----:B------:R-:W-:-:S04]  /*3730*/  IMAD.WIDE.U32 R8, R4, 0x3, RZ ;  /* 0x0000000304087825 */ /* 0x000fc800078e00ff */
[----:B------:R-:W-:Y:S01]  /*3740*/  IMAD.WIDE.U32.X R6, R13, -0x33333334, R10, P0 ;  /* 0xcccccccc0d067825 */ /* 0x000fe200000e040a */
[----:B------:R-:W-:-:S04]  /*3750*/  LEA R11, R5, R5, 0x1 ;  /* 0x00000005050b7211 */ /* 0x000fc800078e08ff */
[----:B------:R-:W-:Y:S02]  /*3760*/  SHF.R.U64 R6, R6, 0x9, R7 ;  /* 0x0000000906067819 */ /* 0x000fe40000001207 */
[----:B------:R-:W-:Y:S02]  /*3770*/  IADD3 R11, PT, PT, R9, R11, RZ ;  /* 0x0000000b090b7210 */ /* 0x000fe40007ffe0ff */
[----:B------:R-:W-:Y:S02]  /*3780*/  IADD3 R6, P0, PT, R6, R12, RZ ;  /* 0x0000000c06067210 */ /* 0x000fe40007f1e0ff */
[----:B------:R-:W-:Y:S02]  /*3790*/  LEA.HI R18, P2, R11, R8, RZ, 0x1 ;  /* 0x000000080b127211 */ /* 0x000fe400078508ff */
[----:B------:R-:W-:Y:S02]  /*37a0*/  LOP3.LUT R10, R6, 0x3, RZ, 0xc0, !PT ;  /* 0x00000003060a7812 */ /* 0x000fe400078ec0ff */
[----:B------:R-:W-:-:S02]  /*37b0*/  LEA.HI.X R7, R7, RZ, RZ, 0x17, P0 ;  /* 0x000000ff07077211 */ /* 0x000fc400000fbcff */
[----:B------:R-:W-:Y:S02]  /*37c0*/  ISETP.NE.U32.AND P1, PT, R10, 0x3, PT ;  /* 0x000000030a00780c */ /* 0x000fe40003f25070 */
[----:B------:R-:W-:Y:S02]  /*37d0*/  ISETP.GE.U32.AND P0, PT, R6, 0x3, PT ;  /* 0x000000030600780c */ /* 0x000fe40003f06070 */
[----:B------:R-:W-:Y:S02]  /*37e0*/  ISETP.NE.AND.EX P1, PT, RZ, RZ, PT, P1 ;  /* 0x000000ffff00720c */ /* 0x000fe40003f25310 */
[----:B------:R-:W-:Y:S02]  /*37f0*/  IADD3.X R11, PT, PT, RZ, R11, RZ, P2, !PT ;  /* 0x0000000bff0b7210 */ /* 0x000fe400017fe4ff */
[----:B------:R-:W-:Y:S02]  /*3800*/  ISETP.GE.U32.AND.EX P0, PT, R7, RZ, PT, P0 ;  /* 0x000000ff0700720c */ /* 0x000fe40003f06100 */
[----:B------:R-:W-:-:S02]  /*3810*/  SHF.R.S64 R18, R18, 0x1, R11 ;  /* 0x0000000112127819 */ /* 0x000fc4000000100b */
[----:B------:R-:W-:-:S05]  /*3820*/  SHF.R.S32.HI R19, RZ, 0x1, R11 ;  /* 0x00000001ff137819 */ /* 0x000fca000001140b */
[----:B------:R-:W-:Y:S05]  /*3830*/  @!P1 BRA `(.L_x_32) ;  /* 0x0000000000d49947 */ /* 0x000fea0003800000 */
[----:B------:R-:W0:Y:S01]  /*3840*/  LDCU.64 UR4, c[0x0][0x3d8] ;  /* 0x00007b00ff0477ac */ /* 0x000e220008000a00 */
[----:B------:R-:W-:Y:S02]  /*3850*/  IADD3 R9, PT, PT, R6, 0x1, RZ ;  /* 0x0000000106097810 */ /* 0x000fe40007ffe0ff */
[----:B------:R-:W-:Y:S01]  /*3860*/  MOV R6, R25 ;  /* 0x0000001900067202 */ /* 0x000fe20000000f00 */
[----:B------:R-:W1:Y:S01]  /*3870*/  LDCU.64 UR8, c[0x0][0x390] ;  /* 0x00007200ff0877ac */ /* 0x000e620008000a00 */
[----:B------:R-:W-:Y:S02]  /*3880*/  LOP3.LUT R9, R9, 0x3, RZ, 0xc0, !PT ;  /* 0x0000000309097812 */ /* 0x000fe400078ec0ff */
[----:B------:R-:W-:Y:S01]  /*3890*/  MOV R7, R2 ;  /* 0x0000000200077202 */ /* 0x000fe20000000f00 */
[----:B------:R-:W2:Y:S01]  /*38a0*/  LDCU.64 UR10, c[0x0][0x388] ;  /* 0x00007100ff0a77ac */ /* 0x000ea20008000a00 */
[C---:B------:R-:W-:Y:S02]  /*38b0*/  SHF.L.U32 R24, R25.reuse, 0x3, RZ ;  /* 0x0000000319187819 */ /* 0x040fe400000006ff */
[----:B------:R-:W-:Y:S01]  /*38c0*/  SHF.L.U64.HI R27, R25, 0x3, R2 ;  /* 0x00000003191b7819 */ /* 0x000fe20000010202 */
[----:B------:R-:W-:Y:S01]  /*38d0*/  IMAD.WIDE.U32 R6, R9, 0x280, R6 ;  /* 0x0000028009067825 */ /* 0x000fe200078e0006 */
[----:B------:R-:W-:-:S02]  /*38e0*/  SHF.L.U64.HI R32, R0, 0x2, R3 ;  /* 0x0000000200207819 */ /* 0x000fc40000010203 */
[----:B------:R-:W-:Y:S02]  /*38f0*/  SHF.L.U64.HI R28, R18, 0x2, R19 ;  /* 0x00000002121c7819 */ /* 0x000fe40000010213 */
[C---:B0-----:R-:W-:Y:S01]  /*3900*/  LEA R20, P1, R25.reuse, UR4, 0x2 ;  /* 0x0000000419147c11 */ /* 0x041fe2000f8210ff */
[----:B------:R-:W-:Y:S01]  /*3910*/  UMOV UR4, URZ ;  /* 0x000000ff00047c82 */ /* 0x000fe20008000000 */
[----:B-1----:R-:W-:Y:S02]  /*3920*/  IADD3 R26, P2, PT, R24, UR8, RZ ;  /* 0x00000008181a7c10 */ /* 0x002fe4000ff5e0ff */
[----:B------:R-:W-:Y:S02]  /*3930*/  LEA.HI.X R21, R25, UR5, R2, 0x2, P1 ;  /* 0x0000000519157c11 */ /* 0x000fe400088f1402 */
[----:B------:R-:W-:Y:S02]  /*3940*/  IADD3 R2, PT, PT, R7, UR4, RZ ;  /* 0x0000000407027c10 */ /* 0x000fe4000fffe0ff */
[----:B------:R-:W-:Y:S01]  /*3950*/  MOV R25, R6 ;  /* 0x0000000600197202 */ /* 0x000fe20000000f00 */
[----:B------:R-:W-:Y:S01]  /*3960*/  IMAD.WIDE.U32 R6, R4, 0x4, RZ ;  /* 0x0000000404067825 */ /* 0x000fe200078e00ff */
[----:B------:R-:W-:-:S02]  /*3970*/  IADD3.X R29, PT, PT, R27, UR9, RZ, P2, !PT ;  /* 0x000000091b1d7c10 */ /* 0x000fc400097fe4ff */
[----:B------:R-:W-:Y:S02]  /*3980*/  IADD3 R22, P2, PT, RZ, -R9, RZ ;  /* 0x80000009ff167210 */ /* 0x000fe40007f5e0ff */
[----:B--2---:R-:W-:Y:S02]  /*3990*/  IADD3 R24, P1, PT, R24, UR10, RZ ;  /* 0x0000000a18187c10 */ /* 0x004fe4000ff3e0ff */
[----:B------:R-:W-:Y:S02]  /*39a0*/  SHF.L.U32 R9, R5, 0x2, RZ ;  /* 0x0000000205097819 */ /* 0x000fe400000006ff */
[----:B------:R-:W-:Y:S02]  /*39b0*/  IADD3.X R27, PT, PT, R27, UR11, RZ, P1, !PT ;  /* 0x0000000b1b1b7c10 */ /* 0x000fe40008ffe4ff */
[----:B------:R-:W-:Y:S02]  /*39c0*/  IADD3 R30, PT, PT, R7, R9, RZ ;  /* 0x00000009071e7210 */ /* 0x000fe40007ffe0ff */
[----:B------:R-:W-:-:S07]  /*39d0*/  IADD3.X R23, PT, PT, RZ, -0x1, RZ, P2, !PT ;  /* 0xffffffffff177810 */ /* 0x000fce00017fe4ff */
.L_x_33:
[----:B0-----:R-:W-:Y:S01]  /*39e0*/  LEA R12, P1, R0, R20, 0x2 ;  /* 0x00000014000c7211 */ /* 0x001fe200078210ff */
[----:B------:R-:W2:Y:S01]  /*39f0*/  LDG.E R8, desc[UR6][R20.64] ;  /* 0x0000000614087981 */ /* 0x000ea2000c1e1900 */
[----:B------:R-:W-:Y:S02]  /*3a00*/  IADD3 R14, P2, PT, R20, R6, RZ ;  /* 0x00000006140e7210 */ /* 0x000fe40007f5e0ff */
[----:B------:R-:W-:Y:S02]  /*3a10*/  LEA R10, P3, R18, R20, 0x2 ;  /* 0x00000014120a7211 */ /* 0x000fe400078610ff */
[C---:B------:R-:W-:Y:S02]  /*3a20*/  IADD3.X R13, PT, PT, R21.reuse, R32, RZ, P1, !PT ;  /* 0x00000020150d7210 */ /* 0x040fe40000ffe4ff */
[C---:B------:R-:W-:Y:S02]  /*3a30*/  IADD3.X R15, PT, PT, R21.reuse, R30, RZ, P2, !PT ;  /* 0x0000001e150f7210 */ /* 0x040fe400017fe4ff */
[----:B------:R-:W-:Y:S01]  /*3a40*/  IADD3.X R11, PT, PT, R21, R28, RZ, P3, !PT ;  /* 0x0000001c150b7210 */ /* 0x000fe20001ffe4ff */
[----:B------:R0:W2:Y:S04]  /*3a50*/  LDG.E R9, desc[UR6][R12.64] ;  /* 0x000000060c097981 */ /* 0x0000a8000c1e1900 */
[----:B------:R-:W3:Y:S04]  /*3a60*/  LDG.E R16, desc[UR6][R14.64] ;  /* 0x000000060e107981 */ /* 0x000ee8000c1e1900 */
[----:B------:R1:W3:Y:S01]  /*3a70*/  LDG.E R17, desc[UR6][R10.64] ;  /* 0x000000060a117981 */ /* 0x0002e2000c1e1900 */
[----:B------:R-:W-:-:S02]  /*3a80*/  IADD3 R22, P1, PT, R22, 0x1, RZ ;  /* 0x0000000116167810 */ /* 0x000fc40007f3e0ff */
[----:B0-----:R-:W-:Y:S02]  /*3a90*/  MOV R12, R26 ;  /* 0x0000001a000c7202 */ /* 0x001fe40000000f00 */
[----:B------:R-:W-:Y:S02]  /*3aa0*/  MOV R13, R29 ;  /* 0x0000001d000d7202 */ /* 0x000fe40000000f00 */
[----:B-1----:R-:W-:Y:S02]  /*3ab0*/  MOV R10, R24 ;  /* 0x00000018000a7202 */ /* 0x002fe40000000f00 */
[----:B------:R-:W-:Y:S02]  /*3ac0*/  MOV R11, R27 ;  /* 0x0000001b000b7202 */ /* 0x000fe40000000f00 */
[----:B------:R-:W-:Y:S02]  /*3ad0*/  IADD3.X R23, PT, PT, RZ, R23, RZ, P1, !PT ;  /* 0x00000017ff177210 */ /* 0x000fe40000ffe4ff */
[----:B------:R-:W-:-:S04]  /*3ae0*/  ISETP.NE.U32.AND P1, PT, R22, RZ, PT ;  /* 0x000000ff1600720c */ /* 0x000fc80003f25070 */
[----:B------:R-:W-:Y:S02]  /*3af0*/  ISETP.NE.AND.EX P1, PT, R23, RZ, PT, P1 ;  /* 0x000000ff1700720c */ /* 0x000fe40003f25310 */
[----:B------:R-:W-:Y:S02]  /*3b00*/  IADD3 R20, P2, PT, R20, 0xa00, RZ ;  /* 0x00000a0014147810 */ /* 0x000fe40007f5e0ff */
[----:B------:R-:W-:Y:S02]  /*3b10*/  IADD3 R26, P3, PT, R26, 0x1400, RZ ;  /* 0x000014001a1a7810 */ /* 0x000fe40007f7e0ff */
[----:B------:R-:W-:Y:S02]  /*3b20*/  IADD3 R24, P4, PT, R24, 0x1400, RZ ;  /* 0x0000140018187810 */ /* 0x000fe40007f9e0ff */
[----:B------:R-:W-:Y:S02]  /*3b30*/  IADD3.X R21, PT, PT, RZ, R21, RZ, P2, !PT ;  /* 0x00000015ff157210 */ /* 0x000fe400017fe4ff */
[----:B------:R-:W-:-:S02]  /*3b40*/  IADD3.X R29, PT, PT, RZ, R29, RZ, P3, !PT ;  /* 0x0000001dff1d7210 */ /* 0x000fc40001ffe4ff */
[----:B------:R-:W-:Y:S01]  /*3b50*/  IADD3.X R27, PT, PT, RZ, R27, RZ, P4, !PT ;  /* 0x0000001bff1b7210 */ /* 0x000fe200027fe4ff */
[----:B--2---:R0:W-:Y:S04]  /*3b60*/  STG.E.64 desc[UR6][R10.64], R8 ;  /* 0x000000080a007986 */ /* 0x0041e8000c101b06 */
[----:B---3--:R0:W-:Y:S01]  /*3b70*/  STG.E.64 desc[UR6][R12.64], R16 ;  /* 0x000000100c007986 */ /* 0x0081e2000c101b06 */
[----:B------:R-:W-:Y:S05]  /*3b80*/  @P1 BRA `(.L_x_33) ;  /* 0xfffffffc00941947 */ /* 0x000fea000383ffff */
.L_x_32:
[----:B------:R-:W-:Y:S05]  /*3b90*/  BSYNC.RECONVERGENT B0 ;  /* 0x0000000000007941 */ /* 0x000fea0003800200 */
.L_x_31:
[----:B------:R-:W-:Y:S05]  /*3ba0*/  @!P0 EXIT ;  /* 0x000000000000894d */ /* 0x000fea0003800000 */
[C---:B------:R-:W-:Y:S01]  /*3bb0*/  SHF.L.U64.HI R5, R4.reuse, 0x2, R5 ;  /* 0x0000000204057819 */ /* 0x040fe20000010205 */
[----:B------:R-:W1:Y:S01]  /*3bc0*/  LDCU.64 UR4, c[0x0][0x3d8] ;  /* 0x00007b00ff0477ac */ /* 0x000e620008000a00 */
[----:B------:R-:W-:Y:S02]  /*3bd0*/  SHF.L.U32 R4, R4, 0x2, RZ ;  /* 0x0000000204047819 */ /* 0x000fe400000006ff */
[C---:B0-----:R-:W-:Y:S01]  /*3be0*/  SHF.L.U64.HI R13, R18.reuse, 0x2, R19 ;  /* 0x00000002120d7819 */ /* 0x041fe20000010213 */
[----:B------:R-:W0:Y:S01]  /*3bf0*/  LDCU.64 UR8, c[0x0][0x388] ;  /* 0x00007100ff0877ac */ /* 0x000e220008000a00 */
[----:B------:R-:W-:Y:S02]  /*3c00*/  SHF.L.U32 R15, R18, 0x2, RZ ;  /* 0x00000002120f7819 */ /* 0x000fe400000006ff */
[C---:B------:R-:W-:Y:S01]  /*3c10*/  SHF.L.U64.HI R9, R0.reuse, 0x2, R3 ;  /* 0x0000000200097819 */ /* 0x040fe20000010203 */
[----:B------:R-:W2:Y:S01]  /*3c20*/  LDCU.64 UR10, c[0x0][0x390] ;  /* 0x00007200ff0a77ac */ /* 0x000ea20008000a00 */
[----:B------:R-:W-:-:S07]  /*3c30*/  SHF.L.U32 R11, R0, 0x2, RZ ;  /* 0x00000002000b7819 */ /* 0x000fce00000006ff */
.L_x_34:
[C---:B------:R-:W-:Y:S02]  /*3c40*/  SHF.L.U32 R10, R25.reuse, 0x2, RZ ;  /* 0x00000002190a7819 */ /* 0x040fe400000006ff */
[----:B------:R-:W-:Y:S02]  /*3c50*/  SHF.L.U64.HI R14, R25, 0x2, R2 ;  /* 0x00000002190e7819 */ /* 0x000fe40000010202 */
[----:B-1----:R-:W-:-:S04]  /*3c60*/  IADD3 R6, P0, PT, R10, UR4, RZ ;  /* 0x000000040a067c10 */ /* 0x002fc8000ff1e0ff */
[----:B------:R-:W-:Y:S02]  /*3c70*/  IADD3.X R7, PT, PT, R14, UR5, RZ, P0, !PT ;  /* 0x000000050e077c10 */ /* 0x000fe400087fe4ff */
[C---:B------:R-:W-:Y:S02]  /*3c80*/  IADD3 R16, P0, PT, R6.reuse, R11, RZ ;  /* 0x0000000b06107210 */ /* 0x040fe40007f1e0ff */
[C---:B------:R-:W-:Y:S01]  /*3c90*/  IADD3 R20, P1, PT, R6.reuse, R15, RZ ;  /* 0x0000000f06147210 */ /* 0x040fe20007f3e0ff */
[----:B---3--:R1:W3:Y:S01]  /*3ca0*/  LDG.E R26, desc[UR6][R6.64] ;  /* 0x00000006061a7981 */ /* 0x0082e2000c1e1900 */
[C---:B------:R-:W-:Y:S02]  /*3cb0*/  IADD3.X R17, PT, PT, R7.reuse, R9, RZ, P0, !PT ;  /* 0x0000000907117210 */ /* 0x040fe400007fe4ff */
[----:B------:R-:W-:Y:S02]  /*3cc0*/  IADD3 R18, P0, PT, R6, R4, RZ ;  /* 0x0000000406127210 */ /* 0x000fe40007f1e0ff */
[C---:B------:R-:W-:Y:S01]  /*3cd0*/  IADD3.X R21, PT, PT, R7.reuse, R13, RZ, P1, !PT ;  /* 0x0000000d07157210 */ /* 0x040fe20000ffe4ff */
[----:B------:R-:W3:Y:S01]  /*3ce0*/  LDG.E R27, desc[UR6][R16.64] ;  /* 0x00000006101b7981 */ /* 0x000ee2000c1e1900 */
[----:B------:R-:W-:-:S03]  /*3cf0*/  IADD3.X R19, PT, PT, R7, R5, RZ, P0, !PT ;  /* 0x0000000507137210 */ /* 0x000fc600007fe4ff */
[----:B------:R-:W4:Y:S04]  /*3d00*/  LDG.E R23, desc[UR6][R20.64] ;  /* 0x0000000614177981 */ /* 0x000f28000c1e1900 */
[----:B------:R5:W4:Y:S01]  /*3d10*/  LDG.E R22, desc[UR6][R18.64] ;  /* 0x0000000612167981 */ /* 0x000b22000c1e1900 */
[C---:B------:R-:W-:Y:S02]  /*3d20*/  SHF.L.U32 R8, R25.reuse, 0x3, RZ ;  /* 0x0000000319087819 */ /* 0x040fe400000006ff */
[----:B------:R-:W-:Y:S02]  /*3d30*/  SHF.L.U64.HI R2, R25, 0x3, R2 ;  /* 0x0000000319027819 */ /* 0x000fe40000010202 */
[----:B------:R-:W-:Y:S02]  /*3d40*/  LOP3.LUT R34, R8, 0xfffffff8, RZ, 0xc0, !PT ;  /* 0xfffffff808227812 */ /* 0x000fe400078ec0ff */
[----:B------:R-:W-:-:S02]  /*3d50*/  LOP3.LUT R10, R10, 0xfffffffc, RZ, 0xc0, !PT ;  /* 0xfffffffc0a0a7812 */ /* 0x000fc400078ec0ff */
[----:B------:R-:W-:Y:S02]  /*3d60*/  LOP3.LUT R12, R2, 0x3, RZ, 0xc0, !PT ;  /* 0x00000003020c7812 */ /* 0x000fe400078ec0ff */
[----:B0-----:R-:W-:Y:S02]  /*3d70*/  IADD3 R32, P0, PT, R34, UR8, RZ ;  /* 0x0000000822207c10 */ /* 0x001fe4000ff1e0ff */
[----:B-1----:R-:W-:Y:S02]  /*3d80*/  LOP3.LUT R7, R14, 0x3, RZ, 0xc0, !PT ;  /* 0x000000030e077812 */ /* 0x002fe400078ec0ff */
[----:B--2---:R-:W-:Y:S02]  /*3d90*/  IADD3 R34, P1, PT, R34, UR10, RZ ;  /* 0x0000000a22227c10 */ /* 0x004fe4000ff3e0ff */
[----:B------:R-:W-:Y:S02]  /*3da0*/  IADD3 R6, P2, PT, R10, UR4, RZ ;  /* 0x000000040a067c10 */ /* 0x000fe4000ff5e0ff */
[----:B------:R-:W-:-:S02]  /*3db0*/  IADD3.X R33, PT, PT, R12, UR9, RZ, P0, !PT ;  /* 0x000000090c217c10 */ /* 0x000fc400087fe4ff */
[----:B------:R-:W-:Y:S02]  /*3dc0*/  IADD3.X R35, PT, PT, R12, UR11, RZ, P1, !PT ;  /* 0x0000000b0c237c10 */ /* 0x000fe40008ffe4ff */
[----:B------:R-:W-:Y:S02]  /*3dd0*/  IADD3.X R7, PT, PT, R7, UR5, RZ, P2, !PT ;  /* 0x0000000507077c10 */ /* 0x000fe400097fe4ff */
[C---:B-----5:R-:W-:Y:S02]  /*3de0*/  IADD3 R18, P0, PT, R6.reuse, R11, RZ ;  /* 0x0000000b06127210 */ /* 0x060fe40007f1e0ff */
[C---:B------:R-:W-:Y:S02]  /*3df0*/  IADD3 R20, P1, PT, R6.reuse, R4, RZ ;  /* 0x0000000406147210 */ /* 0x040fe40007f3e0ff */
[----:B------:R-:W-:Y:S02]  /*3e00*/  IADD3 R16, P2, PT, R6, R15, RZ ;  /* 0x0000000f06107210 */ /* 0x000fe40007f5e0ff */
[----:B------:R-:W-:-:S02]  /*3e10*/  IADD3.X R19, PT, PT, R7, R9, RZ, P0, !PT ;  /* 0x0000000907137210 */ /* 0x000fc400007fe4ff */
[C---:B------:R-:W-:Y:S02]  /*3e20*/  IADD3.X R21, PT, PT, R7.reuse, R5, RZ, P1, !PT ;  /* 0x0000000507157210 */ /* 0x040fe40000ffe4ff */
[----:B------:R-:W-:Y:S01]  /*3e30*/  IADD3.X R17, PT, PT, R7, R13, RZ, P2, !PT ;  /* 0x0000000d07117210 */ /* 0x000fe200017fe4ff */
[----:B---3--:R0:W-:Y:S04]  /*3e40*/  STG.E.64 desc[UR6][R32.64], R26 ;  /* 0x0000001a20007986 */ /* 0x0081e8000c101b06 */
[----:B----4-:R1:W-:Y:S04]  /*3e50*/  STG.E.64 desc[UR6][R34.64], R22 ;  /* 0x0000001622007986 */ /* 0x0103e8000c101b06 */
[----:B------:R-:W2:Y:S04]  /*3e60*/  LDG.E R30, desc[UR6][R6.64+0xa00] ;  /* 0x000a0006061e7981 */ /* 0x000ea8000c1e1900 */
[----:B------:R-:W2:Y:S04]  /*3e70*/  LDG.E R31, desc[UR6][R18.64+0xa00] ;  /* 0x000a0006121f7981 */ /* 0x000ea8000c1e1900 */
[----:B------:R-:W3:Y:S04]  /*3e80*/  LDG.E R28, desc[UR6][R20.64+0xa00] ;  /* 0x000a0006141c7981 */ /* 0x000ee8000c1e1900 */
[----:B------:R-:W3:Y:S01]  /*3e90*/  LDG.E R29, desc[UR6][R16.64+0xa00] ;  /* 0x000a0006101d7981 */ /* 0x000ee2000c1e1900 */
[----:B------:R-:W-:-:S04]  /*3ea0*/  IADD3 R36, P0, PT, R8, 0x1400, RZ ;  /* 0x0000140008247810 */ /* 0x000fc80007f1e0ff */
[----:B------:R-:W-:Y:S02]  /*3eb0*/  IADD3.X R10, PT, PT, RZ, R2, RZ, P0, !PT ;  /* 0x00000002ff0a7210 */ /* 0x000fe400007fe4ff */
[----:B------:R-:W-:Y:S02]  /*3ec0*/  LOP3.LUT R36, R36, 0xfffffff8, RZ, 0xc0, !PT ;  /* 0xfffffff824247812 */ /* 0x000fe400078ec0ff */
[----:B------:R-:W-:Y:S02]  /*3ed0*/  LOP3.LUT R10, R10, 0x3, RZ, 0xc0, !PT ;  /* 0x000000030a0a7812 */ /* 0x000fe400078ec0ff */
[C---:B0-----:R-:W-:Y:S02]  /*3ee0*/  IADD3 R32, P0, PT, R36.reuse, UR8, RZ ;  /* 0x0000000824207c10 */ /* 0x041fe4000ff1e0ff */
[----:B------:R-:W-:Y:S02]  /*3ef0*/  IADD3 R36, P1, PT, R36, UR10, RZ ;  /* 0x0000000a24247c10 */ /* 0x000fe4000ff3e0ff */
[----:B------:R-:W-:-:S02]  /*3f00*/  IADD3.X R33, PT, PT, R10, UR9, RZ, P0, !PT ;  /* 0x000000090a217c10 */ /* 0x000fc400087fe4ff */
[----:B------:R-:W-:-:S03]  /*3f10*/  IADD3.X R37, PT, PT, R10, UR11, RZ, P1, !PT ;  /* 0x0000000b0a257c10 */ /* 0x000fc60008ffe4ff */
[----:B--2---:R0:W-:Y:S04]  /*3f20*/  STG.E.64 desc[UR6][R32.64], R30 ;  /* 0x0000001e20007986 */ /* 0x0041e8000c101b06 */
[----:B---3--:R2:W-:Y:S04]  /*3f30*/  STG.E.64 desc[UR6][R36.64], R28 ;  /* 0x0000001c24007986 */ /* 0x0085e8000c101b06 */
[----:B------:R-:W3:Y:S04]  /*3f40*/  LDG.E R26, desc[UR6][R6.64+0x1400] ;  /* 0x00140006061a7981 */ /* 0x000ee8000c1e1900 */
[----:B------:R-:W3:Y:S04]  /*3f50*/  LDG.E R27, desc[UR6][R18.64+0x1400] ;  /* 0x00140006121b7981 */ /* 0x000ee8000c1e1900 */
[----:B-1----:R-:W4:Y:S04]  /*3f60*/  LDG.E R22, desc[UR6][R20.64+0x1400] ;  /* 0x0014000614167981 */ /* 0x002f28000c1e1900 */
[----:B------:R-:W4:Y:S01]  /*3f70*/  LDG.E R23, desc[UR6][R16.64+0x1400] ;  /* 0x0014000610177981 */ /* 0x000f22000c1e1900 */
[----:B------:R-:W-:-:S04]  /*3f80*/  IADD3 R10, P0, PT, R8, 0x2800, RZ ;  /* 0x00002800080a7810 */ /* 0x000fc80007f1e0ff */
[----:B------:R-:W-:Y:S02]  /*3f90*/  IADD3.X R12, PT, PT, RZ, R2, RZ, P0, !PT ;  /* 0x00000002ff0c7210 */ /* 0x000fe400007fe4ff */
[----:B------:R-:W-:Y:S02]  /*3fa0*/  LOP3.LUT R10, R10, 0xfffffff8, RZ, 0xc0, !PT ;  /* 0xfffffff80a0a7812 */ /* 0x000fe400078ec0ff */
[----:B------:R-:W-:Y:S02]  /*3fb0*/  LOP3.LUT R12, R12, 0x3, RZ, 0xc0, !PT ;  /* 0x000000030c0c7812 */ /* 0x000fe400078ec0ff */
[C---:B------:R-:W-:Y:S02]  /*3fc0*/  IADD3 R34, P0, PT, R10.reuse, UR8, RZ ;  /* 0x000000080a227c10 */ /* 0x040fe4000ff1e0ff */
[----:B0-----:R-:W-:Y:S02]  /*3fd0*/  IADD3 R30, P1, PT, R10, UR10, RZ ;  /* 0x0000000a0a1e7c10 */ /* 0x001fe4000ff3e0ff */
[----:B------:R-:W-:-:S02]  /*3fe0*/  IADD3.X R35, PT, PT, R12, UR9, RZ, P0, !PT ;  /* 0x000000090c237c10 */ /* 0x000fc400087fe4ff */
[----:B------:R-:W-:-:S03]  /*3ff0*/  IADD3.X R31, PT, PT, R12, UR11, RZ, P1, !PT ;  /* 0x0000000b0c1f7c10 */ /* 0x000fc60008ffe4ff */
[----:B---3--:R0:W-:Y:S04]  /*4000*/  STG.E.64 desc[UR6][R34.64], R26 ;  /* 0x0000001a22007986 */ /* 0x0081e8000c101b06 */
[----:B----4-:R3:W-:Y:S04]  /*4010*/  STG.E.64 desc[UR6][R30.64], R22 ;  /* 0x000000161e007986 */ /* 0x0107e8000c101b06 */
[----:B------:R-:W4:Y:S04]  /*4020*/  LDG.E R32, desc[UR6][R6.64+0x1e00] ;  /* 0x001e000606207981 */ /* 0x000f28000c1e1900 */
[----:B------:R-:W4:Y:S04]  /*4030*/  LDG.E R33, desc[UR6][R18.64+0x1e00] ;  /* 0x001e000612217981 */ /* 0x000f28000c1e1900 */
[----:B--2---:R-:W2:Y:S04]  /*4040*/  LDG.E R36, desc[UR6][R20.64+0x1e00] ;  /* 0x001e000614247981 */ /* 0x004ea8000c1e1900 */
[----:B------:R-:W2:Y:S01]  /*4050*/  LDG.E R37, desc[UR6][R16.64+0x1e00] ;  /* 0x001e000610257981 */ /* 0x000ea2000c1e1900 */
[----:B------:R-:W-:-:S04]  /*4060*/  IADD3 R8, P0, PT, R8, 0x3c00, RZ ;  /* 0x00003c0008087810 */ /* 0x000fc80007f1e0ff */
[----:B------:R-:W-:Y:S02]  /*4070*/  IADD3.X R10, PT, PT, RZ, R2, RZ, P0, !PT ;  /* 0x00000002ff0a7210 */ /* 0x000fe400007fe4ff */
[----:B------:R-:W-:Y:S02]  /*4080*/  LOP3.LUT R2, R8, 0xfffffff8, RZ, 0xc0, !PT ;  /* 0xfffffff808027812 */ /* 0x000fe400078ec0ff */
[----:B------:R-:W-:Y:S02]  /*4090*/  LOP3.LUT R8, R10, 0x3, RZ, 0xc0, !PT ;  /* 0x000000030a087812 */ /* 0x000fe400078ec0ff */
[C---:B------:R-:W-:Y:S02]  /*40a0*/  IADD3 R28, P0, PT, R2.reuse, UR8, RZ ;  /* 0x00000008021c7c10 */ /* 0x040fe4000ff1e0ff */
[----:B0-----:R-:W-:Y:S02]  /*40b0*/  IADD3 R26, P1, PT, R2, UR10, RZ ;  /* 0x0000000a021a7c10 */ /* 0x001fe4000ff3e0ff */
[----:B------:R-:W-:-:S02]  /*40c0*/  IADD3.X R29, PT, PT, R8, UR9, RZ, P0, !PT ;  /* 0x00000009081d7c10 */ /* 0x000fc400087fe4ff */
[----:B------:R-:W-:Y:S02]  /*40d0*/  IADD3.X R27, PT, PT, R8, UR11, RZ, P1, !PT ;  /* 0x0000000b081b7c10 */ /* 0x000fe40008ffe4ff */
[----:B------:R-:W-:-:S04]  /*40e0*/  IADD3 R25, PT, PT, R25, 0xa00, RZ ;  /* 0x00000a0019197810 */ /* 0x000fc80007ffe0ff */
[----:B------:R-:W-:-:S04]  /*40f0*/  ISETP.GT.U32.AND P0, PT, R0, R25, PT ;  /* 0x000000190000720c */ /* 0x000fc80003f04070 */
[----:B------:R-:W-:Y:S01]  /*4100*/  ISETP.GT.AND.EX P0, PT, R3, RZ, PT, P0 ;  /* 0x000000ff0300720c */ /* 0x000fe20003f04300 */
[----:B------:R-:W-:Y:S01]  /*4110*/  HFMA2 R2, -RZ, RZ, 0, 0 ;  /* 0x00000000ff027431 */ /* 0x000fe200000001ff */
[----:B----4-:R3:W-:Y:S04]  /*4120*/  STG.E.64 desc[UR6][R28.64], R32 ;  /* 0x000000201c007986 */ /* 0x0107e8000c101b06 */
[----:B--2---:R3:W-:Y:S07]  /*4130*/  STG.E.64 desc[UR6][R26.64], R36 ;  /* 0x000000241a007986 */ /* 0x0047ee000c101b06 */
[----:B------:R-:W-:Y:S05]  /*4140*/  @P0 BRA `(.L_x_34) ;  /* 0xfffffff800bc0947 */ /* 0x000fea000383ffff */
[----:B------:R-:W-:Y:S05]  /*4150*/  EXIT ;  /* 0x000000000000794d */ /* 0x000fea0003800000 */
.L_x_35:
        /* <DEDUP_REMOVED lines=10> */
.L_x_3407:


//--------------------- .text._Z35group_norm_nhwc_bwd_one_pass_kernelI11Bf16IOFp32WLi128ELi40ELi640EEv26Group_norm_nhwc_bwd_params --------------------------
	.section	.text._Z35group_norm_nhwc_bwd_one_pass_kernelI11Bf16IOFp32WLi128ELi40ELi640EEv26Group_norm_nhwc_bwd_params,"ax",@progbits
	.align	128
        .global         _Z35group_norm_nhwc_bwd_one_pass_kernelI11Bf16IOFp32WLi128ELi40ELi640EEv26Group_norm_nhwc_bwd_params
        .type           _Z35group_norm_nhwc_bwd_one_pass_kernelI11Bf16IOFp32WLi128ELi40ELi640EEv26Group_norm_nhwc_bwd_params,@function
        .size           _Z35group_norm_nhwc_bwd_one_pass_kernelI11Bf16IOFp32WLi128ELi40ELi640EEv26Group_norm_nhwc_bwd_params,(.L_x_3408 - _Z35group_norm_nhwc_bwd_one_pass_kernelI11Bf16IOFp32WLi128ELi40ELi640EEv26Group_norm_nhwc_bwd_params)
        .other          _Z35group_norm_nhwc_bwd_one_pass_kernelI11Bf16IOFp32WLi128ELi40ELi640EEv26Group_norm_nhwc_bwd_params,@"STO_CUDA_ENTRY STV_DEFAULT"
_Z35group_norm_nhwc_bwd_one_pass_kernelI11Bf16IOFp32WLi128ELi40ELi640EEv26Group_norm_nhwc_bwd_params:
.text._Z35group_norm_nhwc_bwd_one_pass_kernelI11Bf16IOFp32WLi128ELi40ELi640EEv26Group_norm_nhwc_bwd_params:
        /* <DEDUP_REMOVED lines=10> */
[----:B------:R-:W0:Y:S01]  /*00a0*/  LDC R55, c[0x0][0x41c] ;  /* 0x00010700ff377b82 */ /* 0x000e220000000800 */
[----:B------:R-:W-:Y:S01]  /*00b0*/  LOP3.LUT R4, R2, 0xffff, RZ, 0xc0, !PT ;  /* 0x0000ffff02047812 */ /* 0x000fe200078ec0ff */
[----:B------:R-:W1:Y:S01]  /*00c0*/  S2R R5, SR_LANEID ;  /* 0x0000000000057919 */ /* 0x000e620000000000 */
[----:B------:R-:W-:Y:S01]  /*00d0*/  UMOV UR5, 0x400 ;  /* 0x0000040000057882 */ /* 0x000fe20000000000 */
[----:B------:R-:W-:Y:S01]  /*00e0*/  SHF.R.U32.HI R53, RZ, 0x2, R2 ;  /* 0x00000002ff357819 */ /* 0x000fe20000011602 */
[----:B------:R-:W-:Y:S01]  /*00f0*/  UIADD3 UR6, UPT, UPT, UR5, 0xd0, URZ ;  /* 0x000000d005067890 */ /* 0x000fe2000fffe0ff */
[----:B------:R-:W-:Y:S02]  /*0100*/  IMAD R6, R4, 0xccd, RZ ;  /* 0x00000ccd04067824 */ /* 0x000fe400078e02ff */
[----:B------:R-:W-:Y:S01]  /*0110*/  HFMA2 R39, -RZ, RZ, 0, 0 ;  /* 0x00000000ff277431 */ /* 0x000fe200000001ff */
[----:B------:R-:W2:Y:S01]  /*0120*/  S2UR UR7, SR_CgaCtaId ;  /* 0x00000000000779c3 */ /* 0x000ea20000008800 */
[----:B------:R-:W-:Y:S01]  /*0130*/  MOV R40, R0 ;  /* 0x0000000000287202 */ /* 0x000fe20000000f00 */
[----:B------:R-:W3:Y:S01]  /*0140*/  LDCU.U8 UR11, c[0x0][0x414] ;  /* 0x00008280ff0b77ac */ /* 0x000ee20008000000 */
[----:B------:R-:W-:-:S02]  /*0150*/  SHF.R.U32.HI R6, RZ, 0x10, R6 ;  /* 0x00000010ff067819 */ /* 0x000fc40000011606 */
[----:B------:R-:W-:-:S03]  /*0160*/  LOP3.LUT R53, R53, 0xf8, RZ, 0xc0, !PT ;  /* 0x000000f835357812 */ /* 0x000fc600078ec0ff */
[----:B------:R-:W4:Y:S01]  /*0170*/  LDC R3, c[0x0][0x374] ;  /* 0x0000dd00ff037b82 */ /* 0x000f220000000800 */
[----:B0-----:R-:W-:Y:S01]  /*0180*/  IMAD R55, R55, UR10, R6 ;  /* 0x0000000a37377c24 */ /* 0x001fe2000f8e0206 */
[----:B------:R-:W-:-:S06]  /*0190*/  PRMT R6, R6, 0x9910, RZ ;  /* 0x0000991006067816 */ /* 0x000fcc00000000ff */
[----:B------:R-:W0:Y:S01]  /*01a0*/  LDC R4, c[0x0][0x370] ;  /* 0x0000dc00ff047b82 */ /* 0x000e220000000800 */
[C---:B------:R-:W-:Y:S01]  /*01b0*/  IADD3 R50, PT, PT, R55.reuse, 0x20, RZ ;  /* 0x0000002037327810 */ /* 0x040fe20007ffe0ff */
[----:B------:R-:W-:Y:S01]  /*01c0*/  IMAD R6, R6, 0x14, RZ ;  /* 0x0000001406067824 */ /* 0x000fe200078e02ff */
[C---:B------:R-:W-:Y:S01]  /*01d0*/  IADD3 R49, PT, PT, R55.reuse, 0x40, RZ ;  /* 0x0000004037317810 */ /* 0x040fe20007ffe0ff */
[----:B--2---:R-:W-:Y:S01]  /*01e0*/  ULEA UR6, UR7, UR6, 0x18 ;  /* 0x0000000607067291 */ /* 0x004fe2000f8ec0ff */
[----:B------:R-:W-:Y:S01]  /*01f0*/  IADD3 R48, PT, PT, R55, 0x60, RZ ;  /* 0x0000006037307810 */ /* 0x000fe20007ffe0ff */
[----:B------:R-:W-:Y:S01]  /*0200*/  ULEA UR5, UR7, UR5, 0x18 ;  /* 0x0000000507057291 */ /* 0x000fe2000f8ec0ff */
[----:B------:R-:W-:Y:S02]  /*0210*/  IADD3 R6, PT, PT, RZ, -R6, RZ ;  /* 0x80000006ff067210 */ /* 0x000fe40007ffe0ff */
[----:B------:R-:W-:Y:S02]  /*0220*/  SHF.R.S32.HI R7, RZ, 0x1f, R55 ;  /* 0x0000001fff077819 */ /* 0x000fe40000011437 */
[----:B------:R-:W-:Y:S01]  /*0230*/  PRMT R9, R6, 0x7710, RZ ;  /* 0x0000771006097816 */ /* 0x000fe200000000ff */
[C-C-:B----4-:R-:W-:Y:S01]  /*0240*/  IMAD R52, R3.reuse, UR10, R0.reuse ;  /* 0x0000000a03347c24 */ /* 0x150fe2000f8e0200 */
[C---:B------:R-:W-:Y:S01]  /*0250*/  LEA R43, R3.reuse, R0, 0x2 ;  /* 0x00000000032b7211 */ /* 0x040fe200078e10ff */
[--C-:B------:R-:W-:Y:S01]  /*0260*/  IMAD R46, R3, 0x7, R0.reuse ;  /* 0x00000007032e7824 */ /* 0x100fe200078e0200 */
[----:B------:R-:W-:Y:S01]  /*0270*/  IADD3 R6, PT, PT, R9, R2, RZ ;  /* 0x0000000209067210 */ /* 0x000fe20007ffe0ff */
[C-C-:B------:R-:W-:Y:S01]  /*0280*/  IMAD R45, R3.reuse, 0x6, R0.reuse ;  /* 0x00000006032d7824 */ /* 0x140fe200078e0200 */
[C---:B------:R-:W-:Y:S01]  /*0290*/  LEA R41, R3.reuse, R0, 0x1 ;  /* 0x0000000003297211 */ /* 0x040fe200078e08ff */
[C-C-:B------:R-:W-:Y:S01]  /*02a0*/  IMAD R44, R3.reuse, 0x5, R0.reuse ;  /* 0x00000005032c7824 */ /* 0x140fe200078e0200 */
[----:B------:R-:W-:Y:S01]  /*02b0*/  SHF.L.U32 R6, R6, 0x1, RZ ;  /* 0x0000000106067819 */ /* 0x000fe200000006ff */
[----:B------:R-:W-:Y:S01]  /*02c0*/  IMAD R42, R3, 0x3, R0 ;  /* 0x00000003032a7824 */ /* 0x000fe200078e0200 */
[----:B------:R-:W-:-:S02]  /*02d0*/  LEA R54, R2, UR6, 0x4 ;  /* 0x0000000602367c11 */ /* 0x000fc4000f8e20ff */
[C---:B0-----:R-:W-:Y:S02]  /*02e0*/  LOP3.LUT R51, R4.reuse, 0x7, RZ, 0xc0, !PT ;  /* 0x0000000704337812 */ /* 0x041fe400078ec0ff */
[----:B------:R-:W-:Y:S02]  /*02f0*/  LOP3.LUT R47, R4, 0x7ffffff8, RZ, 0xc0, !PT ;  /* 0x7ffffff8042f7812 */ /* 0x000fe400078ec0ff */
[----:B------:R-:W-:Y:S02]  /*0300*/  SHF.R.S32.HI R9, RZ, 0x1f, R50 ;  /* 0x0000001fff097819 */ /* 0x000fe40000011432 */
[----:B------:R-:W-:Y:S02]  /*0310*/  SHF.R.S32.HI R11, RZ, 0x1f, R49 ;  /* 0x0000001fff0b7819 */ /* 0x000fe40000011431 */
[----:B------:R-:W-:Y:S02]  /*0320*/  SHF.R.S32.HI R13, RZ, 0x1f, R48 ;  /* 0x0000001fff0d7819 */ /* 0x000fe40000011430 */
[----:B-1-3--:R-:W-:-:S07]  /*0330*/  LOP3.LUT R6, R6, 0xffff, RZ, 0xc0, !PT ;  /* 0x0000ffff06067812 */ /* 0x00afce00078ec0ff */
.L_x_67:
[----:B0-----:R-:W0:Y:S01]  /*0340*/  LDC R21, c[0x0][0x410] ;  /* 0x00010400ff157b82 */ /* 0x001e220000000800 */
[----:B-1----:R-:W1:Y:S01]  /*0350*/  LDCU.128 UR12, c[0x0][0x400] ;  /* 0x00008000ff0c77ac */ /* 0x002e620008000c00 */
[----:B------:R-:W-:Y:S02]  /*0360*/  ISETP.GE.AND P2, PT, R40, RZ, PT ;  /* 0x000000ff2800720c */ /* 0x000fe40003f46270 */
[----:B-1----:R-:W-:-:S04]  /*0370*/  ISETP.GE.U32.AND P1, PT, R50, UR12, PT ;  /* 0x0000000c32007c0c */ /* 0x002fc8000bf26070 */
[----:B------:R-:W-:Y:S02]  /*0380*/  ISETP.GE.AND.EX P1, PT, R9, UR13, PT, P1 ;  /* 0x0000000d09007c0c */ /* 0x000fe4000bf26310 */
[----:B0-2---:R-:W-:-:S04]  /*0390*/  IABS R17, R21 ;  /* 0x0000001500117213 */ /* 0x005fc80000000000 */
[----:B------:R-:W0:Y:S07]  /*03a0*/  I2F.RP R8, R17 ;  /* 0x0000001100087306 */ /* 0x000e2e0000209400 */
[----:B------:R-:W1:Y:S01]  /*03b0*/  @!P1 LDC.64 R28, c[0x0][0x3a0] ;  /* 0x0000e800ff1c9b82 */ /* 0x000e620000000a00 */
[----:B0-----:R-:W0:Y:S07]  /*03c0*/  MUFU.RCP R8, R8 ;  /* 0x0000000800087308 */ /* 0x001e2e0000001000 */
[----:B------:R-:W2:Y:S01]  /*03d0*/  @!P1 LDC.64 R30, c[0x0][0x398] ;  /* 0x0000e600ff1e9b82 */ /* 0x000ea20000000a00 */
[----:B0-----:R-:W-:-:S04]  /*03e0*/  IADD3 R14, PT, PT, R8, 0xffffffe, RZ ;  /* 0x0ffffffe080e7810 */ /* 0x001fc80007ffe0ff */
[----:B------:R0:W3:Y:S02]  /*03f0*/  F2I.FTZ.U32.TRUNC.NTZ R15, R14 ;  /* 0x0000000e000f7305 */ /* 0x0000e4000021f000 */
[----:B0-----:R-:W-:Y:S02]  /*0400*/  MOV R14, RZ ;  /* 0x000000ff000e7202 */ /* 0x001fe40000000f00 */
[----:B---3--:R-:W-:-:S05]  /*0410*/  IADD3 R10, PT, PT, RZ, -R15, RZ ;  /* 0x8000000fff0a7210 */ /* 0x008fca0007ffe0ff */
[----:B------:R-:W-:Y:S01]  /*0420*/  IMAD R19, R10, R17, RZ ;  /* 0x000000110a137224 */ /* 0x000fe200078e02ff */
[----:B------:R-:W-:-:S03]  /*0430*/  IABS R10, R40 ;  /* 0x00000028000a7213 */ /* 0x000fc60000000000 */
[----:B------:R-:W-:-:S06]  /*0440*/  IMAD.HI.U32 R15, R15, R19, R14 ;  /* 0x000000130f0f7227 */ /* 0x000fcc00078e000e */
[----:B------:R-:W-:-:S05]  /*0450*/  IMAD.HI.U32 R15, R15, R10, RZ ;  /* 0x0000000a0f0f7227 */ /* 0x000fca00078e00ff */
[----:B------:R-:W-:-:S05]  /*0460*/  IADD3 R8, PT, PT, -R15, RZ, RZ ;  /* 0x000000ff0f087210 */ /* 0x000fca0007ffe1ff */
[----:B------:R-:W-:Y:S01]  /*0470*/  IMAD R8, R17, R8, R10 ;  /* 0x0000000811087224 */ /* 0x000fe200078e020a */
[----:B------:R-:W-:-:S04]  /*0480*/  LOP3.LUT R10, R40, R21, RZ, 0x3c, !PT ;  /* 0x00000015280a7212 */ /* 0x000fc800078e3cff */
[----:B------:R-:W-:Y:S02]  /*0490*/  ISETP.GT.U32.AND P4, PT, R17, R8, PT ;  /* 0x000000081100720c */ /* 0x000fe40003f84070 */
[----:B------:R-:W-:-:S11]  /*04a0*/  ISETP.GE.AND P0, PT, R10, RZ, PT ;  /* 0x000000ff0a00720c */ /* 0x000fd60003f06270 */
[-C--:B------:R-:W-:Y:S02]  /*04b0*/  @!P4 IADD3 R8, PT, PT, R8, -R17.reuse, RZ ;  /* 0x800000110808c210 */ /* 0x080fe40007ffe0ff */
[----:B------:R-:W-:Y:S02]  /*04c0*/  @!P4 IADD3 R15, PT, PT, R15, 0x1, RZ ;  /* 0x000000010f0fc810 */ /* 0x000fe40007ffe0ff */
[CC--:B------:R-:W-:Y:S02]  /*04d0*/  ISETP.GE.U32.AND P3, PT, R8.reuse, R17.reuse, PT ;  /* 0x000000110800720c */ /* 0x0c0fe40003f66070 */
[----:B------:R-:W-:Y:S02]  /*04e0*/  ISETP.GT.U32.AND P4, PT, R17, R8, PT ;  /* 0x000000081100720c */ /* 0x000fe40003f84070 */
[----:B------:R-:W-:-:S04]  /*04f0*/  IADD3 R17, PT, PT, R8, -R17, RZ ;  /* 0x8000001108117210 */ /* 0x000fc80007ffe0ff */
[----:B------:R-:W-:Y:S02]  /*0500*/  SEL R8, R17, R8, !P4 ;  /* 0x0000000811087207 */ /* 0x000fe40006000000 */
[----:B------:R-:W-:Y:S02]  /*0510*/  LOP3.LUT R17, RZ, R21, RZ, 0x33, !PT ;  /* 0x00000015ff117212 */ /* 0x000fe400078e33ff */
[----:B------:R-:W-:Y:S02]  /*0520*/  @!P2 IADD3 R8, PT, PT, -R8, RZ, RZ ;  /* 0x000000ff0808a210 */ /* 0x000fe40007ffe1ff */
[----:B------:R-:W-:Y:S02]  /*0530*/  @P3 IADD3 R15, PT, PT, R15, 0x1, RZ ;  /* 0x000000010f0f3810 */ /* 0x000fe40007ffe0ff */
[----:B------:R-:W-:Y:S02]  /*0540*/  ISETP.NE.AND P3, PT, R21, RZ, PT ;  /* 0x000000ff1500720c */ /* 0x000fe40003f65270 */
[----:B------:R-:W-:Y:S01]  /*0550*/  ISETP.GE.U32.AND P2, PT, R49, UR12, PT ;  /* 0x0000000c31007c0c */ /* 0x000fe2000bf46070 */
[----:B------:R-:W0:Y:S01]  /*0560*/  @!P1 LDC.64 R20, c[0x0][0x3f8] ;  /* 0x0000fe00ff149b82 */ /* 0x000e220000000a00 */
[----:B------:R-:W-:-:S02]  /*0570*/  SEL R65, R17, R8, !P3 ;  /* 0x0000000811417207 */ /* 0x000fc40005800000 */
[----:B------:R-:W-:Y:S02]  /*0580*/  ISETP.GE.AND.EX P2, PT, R11, UR13, PT, P2 ;  /* 0x0000000d0b007c0c */ /* 0x000fe4000bf46320 */
[----:B------:R-:W-:Y:S01]  /*0590*/  @!P0 IADD3 R15, PT, PT, -R15, RZ, RZ ;  /* 0x000000ff0f0f8210 */ /* 0x000fe20007ffe1ff */
[----:B------:R-:W-:-:S03]  /*05a0*/  IMAD R35, R65, 0x28, RZ ;  /* 0x0000002841237824 */ /* 0x000fc600078e02ff */
[----:B------:R-:W-:Y:S02]  /*05b0*/  SEL R15, R17, R15, !P3 ;  /* 0x0000000f110f7207 */ /* 0x000fe40005800000 */
[C---:B------:R-:W-:Y:S01]  /*05c0*/  IADD3 R68, P0, PT, R35.reuse, R6, RZ ;  /* 0x0000000623447210 */ /* 0x040fe20007f1e0ff */
[----:B------:R-:W3:Y:S01]  /*05d0*/  LDC.64 R16, c[0x0][0x3b8] ;  /* 0x0000ee00ff107b82 */ /* 0x000ee20000000a00 */
[----:B------:R-:W-:Y:S02]  /*05e0*/  SHF.R.S32.HI R8, RZ, 0x1f, R15 ;  /* 0x0000001fff087819 */ /* 0x000fe4000001140f */
[----:B------:R-:W-:Y:S02]  /*05f0*/  LEA.HI.X.SX32 R69, R35, RZ, 0x1, P0 ;  /* 0x000000ff23457211 */ /* 0x000fe400000f0eff */
[----:B------:R-:W-:Y:S01]  /*0600*/  ISETP.GE.U32.AND P0, PT, R55, UR12, PT ;  /* 0x0000000c37007c0c */ /* 0x000fe2000bf06070 */
[----:B------:R-:W-:Y:S01]  /*0610*/  IMAD R8, R8, UR14, RZ ;  /* 0x0000000e08087c24 */ /* 0x000fe2000f8e02ff */
[----:B------:R-:W-:Y:S01]  /*0620*/  ISETP.GE.U32.AND P3, PT, R48, UR12, PT ;  /* 0x0000000c30007c0c */ /* 0x000fe2000bf66070 */
[----:B------:R-:W4:Y:S01]  /*0630*/  @!P2 LDC.64 R18, c[0x0][0x3f8] ;  /* 0x0000fe00ff12ab82 */ /* 0x000f220000000a00 */
[----:B------:R-:W-:Y:S01]  /*0640*/  IMAD.WIDE.U32 R68, R15, UR14, R68 ;  /* 0x0000000e0f447c25 */ /* 0x000fe2000f8e0044 */
[----:B------:R-:W-:-:S02]  /*0650*/  ISETP.GE.AND.EX P0, PT, R7, UR13, PT, P0 ;  /* 0x0000000d07007c0c */ /* 0x000fc4000bf06300 */
[----:B------:R-:W-:Y:S01]  /*0660*/  ISETP.GE.AND.EX P3, PT, R13, UR13, PT, P3 ;  /* 0x0000000d0d007c0c */ /* 0x000fe2000bf66330 */
[----:B------:R-:W-:Y:S01]  /*0670*/  IMAD R67, R15, UR15, R8 ;  /* 0x0000000f0f437c24 */ /* 0x000fe2000f8e0208 */
[----:B------:R-:W-:Y:S01]  /*0680*/  @!P1 MOV R66, R68 ;  /* 0x0000004400429202 */ /* 0x000fe20000000f00 */
[----:B0-----:R-:W-:Y:S01]  /*0690*/  @!P1 IMAD R8, R9, R20, RZ ;  /* 0x0000001409089224 */ /* 0x001fe200078e02ff */
[----:B------:R-:W-:Y:S01]  /*06a0*/  @!P2 MOV R22, R68 ;  /* 0x000000440016a202 */ /* 0x000fe20000000f00 */
[----:B------:R-:W0:Y:S01]  /*06b0*/  @!P2 LDC.64 R24, c[0x0][0x3a0] ;  /* 0x0000e800ff18ab82 */ /* 0x000e220000000a00 */
[----:B------:R-:W-:Y:S01]  /*06c0*/  IADD3 R67, PT, PT, R69, R67, RZ ;  /* 0x0000004345437210 */ /* 0x000fe20007ffe0ff */
[----:B------:R-:W-:-:S03]  /*06d0*/  @!P1 IMAD R21, R50, R21, R8 ;  /* 0x0000001532159224 */ /* 0x000fc600078e0208 */
[----:B------:R-:W-:Y:S01]  /*06e0*/  @!P2 MOV R23, R67 ;  /* 0x000000430017a202 */ /* 0x000fe20000000f00 */
[----:B------:R-:W-:-:S04]  /*06f0*/  @!P1 IMAD.WIDE.U32 R14, R50, R20, R66 ;  /* 0x00000014320e9225 */ /* 0x000fc800078e0042 */
[----:B---3--:R-:W-:Y:S01]  /*0700*/  IMAD.WIDE R36, R40, 0x8, R16 ;  /* 0x0000000828247825 */ /* 0x008fe200078e0210 */
[----:B------:R-:W-:Y:S02]  /*0710*/  @!P1 IADD3 R15, PT, PT, R15, R21, RZ ;  /* 0x000000150f0f9210 */ /* 0x000fe40007ffe0ff */
[C---:B------:R-:W-:Y:S01]  /*0720*/  @!P1 SHF.L.U32 R27, R14.reuse, 0x1, RZ ;  /* 0x000000010e1b9819 */ /* 0x040fe200000006ff */
[----:B------:R-:W3:Y:S01]  /*0730*/  @!P0 LDC.64 R20, c[0x0][0x3f8] ;  /* 0x0000fe00ff148b82 */ /* 0x000ee20000000a00 */
[----:B----4-:R-:W-:Y:S01]  /*0740*/  @!P2 IMAD R8, R11, R18, RZ ;  /* 0x000000120b08a224 */ /* 0x010fe200078e02ff */
[----:B------:R-:W-:Y:S02]  /*0750*/  @!P1 SHF.L.U64.HI R10, R14, 0x1, R15 ;  /* 0x000000010e0a9819 */ /* 0x000fe4000001020f */
[----:B-1----:R-:W-:Y:S01]  /*0760*/  @!P1 IADD3 R28, P4, PT, R27, R28, RZ ;  /* 0x0000001c1b1c9210 */ /* 0x002fe20007f9e0ff */
[C---:B------:R-:W-:Y:S01]  /*0770*/  @!P2 IMAD R33, R49.reuse, R19, R8 ;  /* 0x000000133121a224 */ /* 0x040fe200078e0208 */
[----:B------:R-:W-:Y:S01]  /*0780*/  MOV R8, RZ ;  /* 0x000000ff00087202 */ /* 0x000fe20000000f00 */
[----:B------:R-:W-:Y:S01]  /*0790*/  @!P2 IMAD.WIDE.U32 R18, R49, R18, R22 ;  /* 0x000000123112a225 */ /* 0x000fe200078e0016 */
[----:B------:R-:W1:Y:S01]  /*07a0*/  @!P2 LDC.64 R14, c[0x0][0x398] ;  /* 0x0000e600ff0eab82 */ /* 0x000e620000000a00 */
[----:B------:R-:W-:-:S02]  /*07b0*/  @!P1 IADD3.X R29, PT, PT, R10, R29, RZ, P4, !PT ;  /* 0x0000001d0a1d9210 */ /* 0x000fc400027fe4ff */
[----:B--2---:R-:W-:Y:S02]  /*07c0*/  @!P1 IADD3 R30, P4, PT, R27, R30, RZ ;  /* 0x0000001e1b1e9210 */ /* 0x004fe40007f9e0ff */
[----:B------:R-:W-:Y:S01]  /*07d0*/  @!P2 IADD3 R17, PT, PT, R19, R33, RZ ;  /* 0x000000211311a210 */ /* 0x000fe20007ffe0ff */
[----:B------:R-:W2:Y:S01]  /*07e0*/  @!P1 LDG.E R8, desc[UR8][R28.64] ;  /* 0x000000081c089981 */ /* 0x000ea2000c1e1900 */
[C---:B------:R-:W-:Y:S01]  /*07f0*/  @!P2 SHF.L.U32 R57, R18.reuse, 0x1, RZ ;  /* 0x000000011239a819 */ /* 0x040fe200000006ff */
[----:B------:R-:W4:Y:S01]  /*0800*/  @!P0 LDC.64 R22, c[0x0][0x3a0] ;  /* 0x0000e800ff168b82 */ /* 0x000f220000000a00 */
[----:B------:R-:W-:Y:S02]  /*0810*/  @!P2 SHF.L.U64.HI R34, R18, 0x1, R17 ;  /* 0x000000011222a819 */ /* 0x000fe40000010211 */
[----:B------:R3:W2:Y:S01]  /*0820*/  LDG.E.64 R18, desc[UR8][R36.64] ;  /* 0x0000000824127981 */ /* 0x0006a2000c1e1b00 */
[----:B------:R-:W-:Y:S02]  /*0830*/  @!P1 IADD3.X R31, PT, PT, R10, R31, RZ, P4, !PT ;  /* 0x0000001f0a1f9210 */ /* 0x000fe400027fe4ff */
[----:B------:R-:W-:-:S02]  /*0840*/  MOV R10, RZ ;  /* 0x000000ff000a7202 */ /* 0x000fc40000000f00 */
[----:B------:R-:W4:Y:S01]  /*0850*/  @!P3 LDC.64 R16, c[0x0][0x3f8] ;  /* 0x0000fe00ff10bb82 */ /* 0x000f220000000a00 */
[----:B0-----:R-:W-:-:S03]  /*0860*/  @!P2 IADD3 R32, P4, PT, R57, R24, RZ ;  /* 0x000000183920a210 */ /* 0x001fc60007f9e0ff */
[----:B------:R0:W2:Y:S04]  /*0870*/  @!P1 LDG.E R10, desc[UR8][R30.64] ;  /* 0x000000081e0a9981 */ /* 0x0000a8000c1e1900 */
[----:B------:R-:W4:Y:S01]  /*0880*/  @!P0 LDC.64 R26, c[0x0][0x398] ;  /* 0x0000e600ff1a8b82 */ /* 0x000f220000000a00 */
[----:B-1----:R-:W-:Y:S01]  /*0890*/  @!P2 IADD3 R24, P1, PT, R57, R14, RZ ;  /* 0x0000000e3918a210 */ /* 0x002fe20007f3e0ff */
[----:B---3--:R-:W-:Y:S01]  /*08a0*/  @!P0 IMAD R14, R7, R20, RZ ;  /* 0x00000014070e8224 */ /* 0x008fe200078e02ff */
[----:B------:R-:W-:Y:S02]  /*08b0*/  @!P0 MOV R36, R68 ;  /* 0x0000004400248202 */ /* 0x000fe40000000f00 */
[----:B------:R-:W-:Y:S02]  /*08c0*/  @!P0 MOV R37, R67 ;  /* 0x0000004300258202 */ /* 0x000fe40000000f00 */
[C---:B------:R-:W-:Y:S01]  /*08d0*/  @!P2 IADD3.X R33, PT, PT, R34.reuse, R25, RZ, P4, !PT ;  /* 0x000000192221a210 */ /* 0x040fe200027fe4ff */
[----:B------:R-:W1:Y:S01]  /*08e0*/  @!P3 LDC.64 R28, c[0x0][0x3a0] ;  /* 0x0000e800ff1cbb82 */ /* 0x000e620000000a00 */
[----:B------:R-:W-:Y:S01]  /*08f0*/  @!P2 IADD3.X R25, PT, PT, R34, R15, RZ, P1, !PT ;  /* 0x0000000f2219a210 */ /* 0x000fe20000ffe4ff */
[----:B------:R-:W-:-:S02]  /*0900*/  @!P0 IMAD R15, R55, R21, R14 ;  /* 0x00000015370f8224 */ /* 0x000fc400078e020e */
[----:B------:R-:W-:Y:S01]  /*0910*/  @!P0 IMAD.WIDE.U32 R36, R55, R20, R36 ;  /* 0x0000001437248225 */ /* 0x000fe200078e0024 */
[----:B------:R-:W-:Y:S02]  /*0920*/  ISETP.NE.AND P4, PT, RZ, UR11, PT ;  /* 0x0000000bff007c0c */ /* 0x000fe4000bf85270 */
[----:B------:R-:W-:Y:S01]  /*0930*/  MOV R12, RZ ;  /* 0x000000ff000c7202 */ /* 0x000fe20000000f00 */
[----:B------:R-:W3:Y:S01]  /*0940*/  @!P3 LDC.64 R20, c[0x0][0x398] ;  /* 0x0000e600ff14bb82 */ /* 0x000ee20000000a00 */
[----:B------:R-:W-:Y:S02]  /*0950*/  MOV R14, RZ ;  /* 0x000000ff000e7202 */ /* 0x000fe40000000f00 */
[----:B0-----:R-:W-:Y:S02]  /*0960*/  @!P0 IADD3 R31, PT, PT, R37, R15, RZ ;  /* 0x0000000f251f8210 */ /* 0x001fe40007ffe0ff */
[C---:B------:R-:W-:Y:S01]  /*0970*/  @!P0 SHF.L.U32 R15, R36.reuse, 0x1, RZ ;  /* 0x00000001240f8819 */ /* 0x040fe200000006ff */
[----:B------:R0:W2:Y:S01]  /*0980*/  @!P2 LDG.E R12, desc[UR8][R32.64] ;  /* 0x00000008200ca981 */ /* 0x0000a2000c1e1900 */
[----:B----4-:R-:W-:Y:S01]  /*0990*/  @!P3 IMAD R30, R13, R16, RZ ;  /* 0x000000100d1eb224 */ /* 0x010fe200078e02ff */
[----:B------:R-:W-:-:S02]  /*09a0*/  @!P0 SHF.L.U64.HI R36, R36, 0x1, R31 ;  /* 0x0000000124248819 */ /* 0x000fc4000001021f */
[----:B------:R4:W2:Y:S01]  /*09b0*/  @!P2 LDG.E R14, desc[UR8][R24.64] ;  /* 0x00000008180ea981 */ /* 0x0008a2000c1e1900 */
[C---:B------:R-:W-:Y:S02]  /*09c0*/  @!P0 IADD3 R26, P2, PT, R15.reuse, R26, RZ ;  /* 0x0000001a0f1a8210 */ /* 0x040fe40007f5e0ff */
[----:B0-----:R-:W-:Y:S02]  /*09d0*/  @!P0 IADD3 R32, P1, PT, R15, R22, RZ ;  /* 0x000000160f208210 */ /* 0x001fe40007f3e0ff */
[----:B----4-:R-:W-:Y:S02]  /*09e0*/  @!P3 MOV R24, R68 ;  /* 0x000000440018b202 */ /* 0x010fe40000000f00 */
[----:B------:R-:W-:Y:S01]  /*09f0*/  @!P3 MOV R25, R67 ;  /* 0x000000430019b202 */ /* 0x000fe20000000f00 */
[----:B------:R-:W-:Y:S01]  /*0a00*/  @!P3 IMAD R15, R48, R17, R30 ;  /* 0x00000011300fb224 */ /* 0x000fe200078e021e */
[----:B------:R-:W-:Y:S02]  /*0a10*/  @!P0 IADD3.X R33, PT, PT, R36, R23, RZ, P1, !PT ;  /* 0x0000001724218210 */ /* 0x000fe40000ffe4ff */
[----:B------:R-:W0:Y:S01]  /*0a20*/  @P4 LDC.64 R22, c[0x0][0x3b0] ;  /* 0x0000ec00ff164b82 */ /* 0x000e220000000a00 */
[----:B------:R-:W-:-:S07]  /*0a30*/  @!P3 IMAD.WIDE.U32 R16, R48, R16, R24 ;  /* 0x000000103010b225 */ /* 0x000fce00078e0018 */
[----:B------:R-:W4:Y:S01]  /*0a40*/  LDC.64 R24, c[0x0][0x3a8] ;  /* 0x0000ea00ff187b82 */ /* 0x000f220000000a00 */
[----:B------:R-:W-:Y:S02]  /*0a50*/  @!P3 IADD3 R15, PT, PT, R17, R15, RZ ;  /* 0x0000000f110fb210 */ /* 0x000fe40007ffe0ff */
[----:B------:R-:W-:Y:S02]  /*0a60*/  @!P3 SHF.L.U32 R31, R16, 0x1, RZ ;  /* 0x00000001101fb819 */ /* 0x000fe400000006ff */
[----:B------:R-:W-:Y:S02]  /*0a70*/  @!P0 IADD3.X R27, PT, PT, R36, R27, RZ, P2, !PT ;  /* 0x0000001b241b8210 */ /* 0x000fe400017fe4ff */
[----:B------:R-:W-:Y:S02]  /*0a80*/  @!P3 SHF.L.U64.HI R16, R16, 0x1, R15 ;  /* 0x000000011010b819 */ /* 0x000fe4000001020f */
[C---:B-1----:R-:W-:Y:S02]  /*0a90*/  @!P3 IADD3 R28, P1, PT, R31.reuse, R28, RZ ;  /* 0x0000001c1f1cb210 */ /* 0x042fe40007f3e0ff */
[----:B---3--:R-:W-:-:S02]  /*0aa0*/  @!P3 IADD3 R30, P2, PT, R31, R20, RZ ;  /* 0x000000141f1eb210 */ /* 0x008fc40007f5e0ff */
[----:B------:R-:W-:Y:S02]  /*0ab0*/  MOV R38, RZ ;  /* 0x000000ff00267202 */ /* 0x000fe40000000f00 */
[----:B------:R-:W-:Y:S02]  /*0ac0*/  IADD3 R35, PT, PT, R35, R6, RZ ;  /* 0x0000000623237210 */ /* 0x000fe40007ffe0ff */
[C---:B------:R-:W-:Y:S02]  /*0ad0*/  @!P3 IADD3.X R29, PT, PT, R16.reuse, R29, RZ, P1, !PT ;  /* 0x0000001d101db210 */ /* 0x040fe40000ffe4ff */
[----:B------:R-:W-:Y:S01]  /*0ae0*/  @!P3 IADD3.X R31, PT, PT, R16, R21, RZ, P2, !PT ;  /* 0x00000015101fb210 */ /* 0x000fe200017fe4ff */
[----:B------:R0:W3:Y:S01]  /*0af0*/  @!P0 LDG.E R38, desc[UR8][R32.64] ;  /* 0x0000000820268981 */ /* 0x0000e2000c1e1900 */
[----:B------:R-:W-:Y:S02]  /*0b00*/  MOV R17, RZ ;  /* 0x000000ff00117202 */ /* 0x000fe40000000f00 */
[----:B------:R-:W-:-:S02]  /*0b10*/  MOV R15, RZ ;  /* 0x000000ff000f7202 */ /* 0x000fc40000000f00 */
[----:B------:R-:W-:Y:S02]  /*0b20*/  MOV R16, RZ ;  /* 0x000000ff00107202 */ /* 0x000fe40000000f00 */
[----:B------:R-:W-:Y:S01]  /*0b30*/  CS2R R20, SRZ ;  /* 0x0000000000147805 */ /* 0x000fe2000001ff00 */
[----:B------:R-:W3:Y:S01]  /*0b40*/  @!P0 LDG.E R17, desc[UR8][R26.64] ;  /* 0x000000081a118981 */ /* 0x000ee2000c1e1900 */
[----:B0-----:R-:W-:-:S03]  /*0b50*/  @P4 IMAD.WIDE R32, R35, 0x4, R22 ;  /* 0x0000000423204825 */ /* 0x001fc600078e0216 */
[----:B------:R-:W3:Y:S01]  /*0b60*/  @!P3 LDG.E R15, desc[UR8][R28.64] ;  /* 0x000000081c0fb981 */ /* 0x000ee2000c1e1900 */
[----:B----4-:R-:W-:-:S03]  /*0b70*/  IMAD.WIDE R22, R35, 0x4, R24 ;  /* 0x0000000423167825 */ /* 0x010fc600078e0218 */
[----:B------:R-:W4:Y:S04]  /*0b80*/  @!P3 LDG.E R16, desc[UR8][R30.64] ;  /* 0x000000081e10b981 */ /* 0x000f28000c1e1900 */
[----:B------:R0:W5:Y:S04]  /*0b90*/  @P4 LDG.E.64 R20, desc[UR8][R32.64] ;  /* 0x0000000820144981 */ /* 0x000168000c1e1b00 */
[----:B------:R-:W5:Y:S01]  /*0ba0*/  LDG.E.64 R22, desc[UR8][R22.64] ;  /* 0x0000000816167981 */ /* 0x000f62000c1e1b00 */
[----:B------:R-:W-:Y:S01]  /*0bb0*/  MOV R63, 0x3f800000 ;  /* 0x3f800000003f7802 */ /* 0x000fe20000000f00 */
[----:B------:R-:W-:Y:S01]  /*0bc0*/  UISETP.NE.AND UP0, UPT, UR11, URZ, UPT ;  /* 0x000000ff0b00728c */ /* 0x000fe2000bf05270 */
[----:B--2---:R-:W-:-:S05]  /*0bd0*/  FFMA.FTZ R19, -R18, R18, R19 ;  /* 0x0000001212137223 */ /* 0x004fca0000010113 */
[----:B------:R-:W-:-:S13]  /*0be0*/  FSETP.GTU.FTZ.AND P1, PT, R19, RZ, PT ;  /* 0x000000ff1300720b */ /* 0x000fda0003f3c000 */
[----:B------:R-:W1:Y:S01]  /*0bf0*/  @P1 LDC R24, c[0x0][0x3c0] ;  /* 0x0000f000ff181b82 */ /* 0x000e620000000800 */
[----:B------:R-:W-:Y:S02]  /*0c00*/  PRMT R59, R8, 0x7632, R59 ;  /* 0x00007632083b7816 */ /* 0x000fe4000000003b */
[----:B------:R-:W-:Y:S01]  /*0c10*/  PRMT R60, R10, 0x7632, R60 ;  /* 0x000076320a3c7816 */ /* 0x000fe2000000003c */
[----:B-1----:R-:W-:-:S04]  /*0c20*/  @P1 FADD.FTZ R24, R19, R24 ;  /* 0x0000001813181221 */ /* 0x002fc80000010000 */
[----:B------:R0:W1:Y:S01]  /*0c30*/  @P1 MUFU.RSQ R63, R24 ;  /* 0x00000018003f1308 */ /* 0x0000620000001400 */
[----:B------:R-:W-:Y:S02]  /*0c40*/  PRMT R57, R12, 0x7632, R57 ;  /* 0x000076320c397816 */ /* 0x000fe40000000039 */
[----:B------:R-:W-:Y:S02]  /*0c50*/  PRMT R58, R14, 0x7632, R58 ;  /* 0x000076320e3a7816 */ /* 0x000fe4000000003a */
[----:B---3--:R-:W-:Y:S02]  /*0c60*/  PRMT R61, R38, 0x7632, R61 ;  /* 0x00007632263d7816 */ /* 0x008fe4000000003d */
[----:B------:R-:W-:Y:S02]  /*0c70*/  PRMT R62, R17, 0x7632, R62 ;  /* 0x00007632113e7816 */ /* 0x000fe4000000003e */
[----:B------:R-:W-:Y:S02]  /*0c80*/  PRMT R19, R15, 0x7632, R19 ;  /* 0x000076320f137816 */ /* 0x000fe40000000013 */
[----:B----4-:R-:W-:Y:S01]  /*0c90*/  PRMT R56, R16, 0x7632, R56 ;  /* 0x0000763210387816 */ /* 0x010fe20000000038 */
[----:B01----:R-:W-:Y:S06]  /*0ca0*/  BRA.U UP0, `(.L_x_37) ;  /* 0x0000000500247547 */ /* 0x003fec000b800000 */
[----:B------:R-:W-:Y:S02]  /*0cb0*/  SHF.L.U32 R27, R38, 0x10, RZ ;  /* 0x00000010261b7819 */ /* 0x000fe400000006ff */
[----:B------:R-:W-:Y:S02]  /*0cc0*/  SHF.L.U32 R29, R61, 0x10, RZ ;  /* 0x000000103d1d7819 */ /* 0x000fe400000006ff */
[----:B------:R-:W-:Y:S01]  /*0cd0*/  SHF.L.U32 R25, R17, 0x10, RZ ;  /* 0x0000001011197819 */ /* 0x000fe200000006ff */
[----:B------:R-:W-:Y:S01]  /*0ce0*/  FADD.FTZ R26, -R18, R27 ;  /* 0x0000001b121a7221 */ /* 0x000fe20000010100 */
[----:B------:R-:W-:Y:S01]  /*0cf0*/  SHF.L.U32 R24, R62, 0x10, RZ ;  /* 0x000000103e187819 */ /* 0x000fe200000006ff */
[----:B------:R-:W-:Y:S02]  /*0d00*/  FADD.FTZ R28, -R18, R29 ;  /* 0x0000001d121c7221 */ /* 0x000fe40000010100 */
[----:B-----5:R-:W-:Y:S01]  /*0d10*/  FMUL.FTZ R29, R22, R25 ;  /* 0x00000019161d7220 */ /* 0x020fe20000410000 */
[-C--:B------:R-:W-:Y:S01]  /*0d20*/  FMUL.FTZ R26, R26, R63.reuse ;  /* 0x0000003f1a1a7220 */ /* 0x080fe20000410000 */
[----:B------:R-:W-:Y:S01]  /*0d30*/  FMUL.FTZ R27, R28, R63 ;  /* 0x0000003f1c1b7220 */ /* 0x000fe20000410000 */
[----:B------:R-:W-:Y:S01]  /*0d40*/  FMUL.FTZ R30, R23, R24 ;  /* 0x00000018171e7220 */ /* 0x000fe20000410000 */
[----:B------:R-:W-:Y:S01]  /*0d50*/  FADD.FTZ R31, RZ, R29 ;  /* 0x0000001dff1f7221 */ /* 0x000fe20000010000 */
[----:B------:R-:W-:Y:S01]  /*0d60*/  FFMA.FTZ R28, R26, R29, RZ ;  /* 0x0000001d1a1c7223 */ /* 0x000fe200000100ff */
[----:B------:R-:W-:Y:S01]  /*0d70*/  SHF.L.U32 R29, R8, 0x10, RZ ;  /* 0x00000010081d7819 */ /* 0x000fe200000006ff */
[----:B------:R-:W-:Y:S01]  /*0d80*/  FFMA.FTZ R26, R25, R26, RZ ;  /* 0x0000001a191a7223 */ /* 0x000fe200000100ff */
[----:B------:R-:W-:Y:S01]  /*0d90*/  FADD.FTZ R31, R30, R31 ;  /* 0x0000001f1e1f7221 */ /* 0x000fe20000010000 */
[----:B------:R-:W-:Y:S01]  /*0da0*/  FFMA.FTZ R28, R27, R30, R28 ;  /* 0x0000001e1b1c7223 */ /* 0x000fe2000001001c */
[----:B------:R-:W-:Y:S01]  /*0db0*/  FADD.FTZ R32, RZ, R25 ;  /* 0x00000019ff207221 */ /* 0x000fe20000010000 */
[----:B------:R-:W-:Y:S01]  /*0dc0*/  FADD.FTZ R30, -R18, R29 ;  /* 0x0000001d121e7221 */ /* 0x000fe20000010100 */
[----:B------:R-:W-:Y:S01]  /*0dd0*/  SHF.L.U32 R29, R10, 0x10, RZ ;  /* 0x000000100a1d7819 */ /* 0x000fe200000006ff */
[----:B------:R-:W-:Y:S01]  /*0de0*/  FFMA.FTZ R27, R24, R27, RZ ;  /* 0x0000001b181b7223 */ /* 0x000fe200000100ff */
[----:B------:R-:W-:Y:S01]  /*0df0*/  SHF.L.U32 R25, R59, 0x10, RZ ;  /* 0x000000103b197819 */ /* 0x000fe200000006ff */
[----:B------:R-:W-:-:S02]  /*0e00*/  FMUL.FTZ R33, R30, R63 ;  /* 0x0000003f1e217220 */ /* 0x000fc40000410000 */
[C---:B------:R-:W-:Y:S01]  /*0e10*/  FADD.FTZ R32, R29.reuse, R32 ;  /* 0x000000201d207221 */ /* 0x040fe20000010000 */
[----:B------:R-:W-:Y:S01]  /*0e20*/  FMUL.FTZ R34, R22, R29 ;  /* 0x0000001d16227220 */ /* 0x000fe20000410000 */
[----:B------:R-:W-:Y:S01]  /*0e30*/  FFMA.FTZ R30, R29, R33, R26 ;  /* 0x000000211d1e7223 */ /* 0x000fe2000001001a */
[----:B------:R-:W-:Y:S01]  /*0e40*/  FADD.FTZ R26, -R18, R25 ;  /* 0x00000019121a7221 */ /* 0x000fe20000010100 */
[----:B------:R-:W-:Y:S01]  /*0e50*/  FADD.FTZ R29, RZ, R24 ;  /* 0x00000018ff1d7221 */ /* 0x000fe20000010000 */
[----:B------:R-:W-:Y:S01]  /*0e60*/  SHF.L.U32 R24, R60, 0x10, RZ ;  /* 0x000000103c187819 */ /* 0x000fe200000006ff */
[----:B------:R-:W-:Y:S01]  /*0e70*/  FFMA.FTZ R28, R33, R34, R28 ;  /* 0x00000022211c7223 */ /* 0x000fe2000001001c */
[----:B------:R-:W-:Y:S01]  /*0e80*/  FMUL.FTZ R25, R26, R63 ;  /* 0x0000003f1a197220 */ /* 0x000fe20000410000 */
[----:B------:R-:W-:Y:S02]  /*0e90*/  FADD.FTZ R31, R31, R34 ;  /* 0x000000221f1f7221 */ /* 0x000fe40000010000 */
[C---:B------:R-:W-:Y:S01]  /*0ea0*/  FADD.FTZ R29, R24.reuse, R29 ;  /* 0x0000001d181d7221 */ /* 0x040fe20000010000 */
[----:B------:R-:W-:Y:S01]  /*0eb0*/  FFMA.FTZ R27, R24, R25, R27 ;  /* 0x00000019181b7223 */ /* 0x000fe2000001001b */
[----:B------:R-:W-:-:S04]  /*0ec0*/  FMUL.FTZ R24, R23, R24 ;  /* 0x0000001817187220 */ /* 0x000fc80000410000 */
[----:B------:R-:W-:Y:S01]  /*0ed0*/  FFMA.FTZ R28, R25, R24, R28 ;  /* 0x00000018191c7223 */ /* 0x000fe2000001001c */
[----:B------:R-:W-:Y:S01]  /*0ee0*/  SHF.L.U32 R25, R12, 0x10, RZ ;  /* 0x000000100c197819 */ /* 0x000fe200000006ff */
[----:B------:R-:W-:-:S04]  /*0ef0*/  FADD.FTZ R31, R24, R31 ;  /* 0x0000001f181f7221 */ /* 0x000fc80000010000 */
[----:B------:R-:W-:Y:S01]  /*0f00*/  FADD.FTZ R24, -R18, R25 ;  /* 0x0000001912187221 */ /* 0x000fe20000010100 */
[----:B------:R-:W-:-:S03]  /*0f10*/  SHF.L.U32 R25, R14, 0x10, RZ ;  /* 0x000000100e197819 */ /* 0x000fc600000006ff */
[----:B------:R-:W-:Y:S01]  /*0f20*/  FMUL.FTZ R33, R24, R63 ;  /* 0x0000003f18217220 */ /* 0x000fe20000410000 */
[----:B------:R-:W-:Y:S01]  /*0f30*/  SHF.L.U32 R24, R58, 0x10, RZ ;  /* 0x000000103a187819 */ /* 0x000fe200000006ff */
[----:B------:R-:W-:Y:S01]  /*0f40*/  FADD.FTZ R32, R32, R25 ;  /* 0x0000001920207221 */ /* 0x000fe20000010000 */
[----:B------:R-:W-:Y:S01]  /*0f50*/  FMUL.FTZ R34, R22, R25 ;  /* 0x0000001916227220 */ /* 0x000fe20000410000 */
[----:B------:R-:W-:Y:S01]  /*0f60*/  FFMA.FTZ R30, R25, R33, R30 ;  /* 0x00000021191e7223 */ /* 0x000fe2000001001e */
[----:B------:R-:W-:Y:S01]  /*0f70*/  SHF.L.U32 R25, R57, 0x10, RZ ;  /* 0x0000001039197819 */ /* 0x000fe200000006ff */
[----:B------:R-:W-:Y:S01]  /*0f80*/  FADD.FTZ R29, R29, R24 ;  /* 0x000000181d1d7221 */ /* 0x000fe20000010000 */
[----:B------:R-:W-:Y:S01]  /*0f90*/  FFMA.FTZ R33, R33, R34, R28 ;  /* 0x0000002221217223 */ /* 0x000fe2000001001c */
[----:B------:R-:W-:Y:S01]  /*0fa0*/  FADD.FTZ R34, R31, R34 ;  /* 0x000000221f227221 */ /* 0x000fe20000010000 */
[----:B------:R-:W-:Y:S01]  /*0fb0*/  SHF.L.U32 R31, R15, 0x10, RZ ;  /* 0x000000100f1f7819 */ /* 0x000fe200000006ff */
[----:B------:R-:W-:Y:S01]  /*0fc0*/  FADD.FTZ R26, -R18, R25 ;  /* 0x00000019121a7221 */ /* 0x000fe20000010100 */
[----:B------:R-:W-:Y:S01]  /*0fd0*/  FMUL.FTZ R25, R23, R24 ;  /* 0x0000001817197220 */ /* 0x000fe20000410000 */
[----:B------:R-:W-:-:S02]  /*0fe0*/  SHF.L.U32 R28, R56, 0x10, RZ ;  /* 0x00000010381c7819 */ /* 0x000fc400000006ff */
[----:B------:R-:W-:Y:S01]  /*0ff0*/  FMUL.FTZ R26, R26, R63 ;  /* 0x0000003f1a1a7220 */ /* 0x000fe20000410000 */
[----:B------:R-:W-:-:S03]  /*1000*/  FADD.FTZ R34, R25, R34 ;  /* 0x0000002219227221 */ /* 0x000fc60000010000 */
[----:B------:R-:W-:Y:S01]  /*1010*/  FFMA.FTZ R27, R24, R26, R27 ;  /* 0x0000001a181b7223 */ /* 0x000fe2000001001b */
[----:B------:R-:W-:Y:S01]  /*1020*/  FADD.FTZ R24, -R18, R31 ;  /* 0x0000001f12187221 */ /* 0x000fe20000010100 */
[----:B------:R-:W-:Y:S01]  /*1030*/  SHF.L.U32 R31, R16, 0x10, RZ ;  /* 0x00000010101f7819 */ /* 0x000fe200000006ff */
[----:B------:R-:W-:Y:S02]  /*1040*/  FFMA.FTZ R33, R26, R25, R33 ;  /* 0x000000191a217223 */ /* 0x000fe40000010021 */
[----:B------:R-:W-:Y:S02]  /*1050*/  FMUL.FTZ R26, R24, R63 ;  /* 0x0000003f181a7220 */ /* 0x000fe40000410000 */
[----:B------:R-:W-:-:S04]  /*1060*/  FMUL.FTZ R25, R22, R31 ;  /* 0x0000001f16197220 */ /* 0x000fc80000410000 */
[----:B------:R-:W-:Y:S01]  /*1070*/  FADD.FTZ R35, R34, R25 ;  /* 0x0000001922237221 */ /* 0x000fe20000010000 */
[----:B------:R-:W-:Y:S01]  /*1080*/  FFMA.FTZ R34, R26, R25, R33 ;  /* 0x000000191a227223 */ /* 0x000fe20000010021 */
[----:B------:R-:W-:-:S05]  /*1090*/  SHF.L.U32 R25, R19, 0x10, RZ ;  /* 0x0000001013197819 */ /* 0x000fca00000006ff */
[----:B------:R-:W-:-:S04]  /*10a0*/  FADD.FTZ R24, -R18, R25 ;  /* 0x0000001912187221 */ /* 0x000fc80000010100 */
[----:B------:R-:W-:Y:S01]  /*10b0*/  FMUL.FTZ R25, R24, R63 ;  /* 0x0000003f18197220 */ /* 0x000fe20000410000 */
[----:B------:R-:W-:-:S04]  /*10c0*/  FMUL.FTZ R24, R23, R28 ;  /* 0x0000001c17187220 */ /* 0x000fc80000410000 */
[----:B------:R-:W-:Y:S01]  /*10d0*/  FADD.FTZ R35, R24, R35 ;  /* 0x0000002318237221 */ /* 0x000fe20000010000 */
[----:B------:R-:W-:Y:S01]  /*10e0*/  FFMA.FTZ R34, R25, R24, R34 ;  /* 0x0000001819227223 */ /* 0x000fe20000010022 */
[----:B------:R-:W-:Y:S01]  /*10f0*/  FFMA.FTZ R24, R31, R26, R30 ;  /* 0x0000001a1f187223 */ /* 0x000fe2000001001e */
[----:B------:R-:W-:Y:S01]  /*1100*/  FFMA.FTZ R25, R28, R25, R27 ;  /* 0x000000191c197223 */ /* 0x000fe2000001001b */
[----:B------:R-:W-:Y:S01]  /*1110*/  FADD.FTZ R26, R32, R31 ;  /* 0x0000001f201a7221 */ /* 0x000fe20000010000 */
[----:B------:R-:W-:Y:S01]  /*1120*/  FADD.FTZ R27, R29, R28 ;  /* 0x0000001c1d1b7221 */ /* 0x000fe20000010000 */
[----:B------:R-:W-:Y:S06]  /*1130*/  BRA `(.L_x_38) ;  /* 0x0000000800407947 */ /* 0x000fec0003800000 */
.L_x_37:
[----:B------:R-:W-:Y:S02]  /*1140*/  SHF.L.U32 R25, R38, 0x10, RZ ;  /* 0x0000001026197819 */ /* 0x000fe400000006ff */
[----:B------:R-:W-:Y:S02]  /*1150*/  SHF.L.U32 R27, R61, 0x10, RZ ;  /* 0x000000103d1b7819 */ /* 0x000fe400000006ff */
[----:B------:R-:W-:Y:S01]  /*1160*/  SHF.L.U32 R35, R59, 0x10, RZ ;  /* 0x000000103b237819 */ /* 0x000fe200000006ff */
[----:B------:R-:W-:Y:S01]  /*1170*/  FADD.FTZ R24, -R18, R25 ;  /* 0x0000001912187221 */ /* 0x000fe20000010100 */
[----:B------:R-:W-:Y:S02]  /*1180*/  SHF.L.U32 R37, R62, 0x10, RZ ;  /* 0x000000103e257819 */ /* 0x000fe400000006ff */
[----:B------:R-:W-:Y:S01]  /*1190*/  SHF.L.U32 R36, R10, 0x10, RZ ;  /* 0x000000100a247819 */ /* 0x000fe200000006ff */
[----:B------:R-:W-:Y:S01]  /*11a0*/  FMUL.FTZ R25, R24, R63 ;  /* 0x0000003f18197220 */ /* 0x000fe20000410000 */
[----:B------:R-:W-:Y:S01]  /*11b0*/  FADD.FTZ R24, -R18, R27 ;  /* 0x0000001b12187221 */ /* 0x000fe20000010100 */
[----:B------:R-:W-:-:S02]  /*11c0*/  SHF.L.U32 R27, R8, 0x10, RZ ;  /* 0x00000010081b7819 */ /* 0x000fc400000006ff */
[--C-:B-----5:R-:W-:Y:S01]  /*11d0*/  FFMA.FTZ R26, R22, R25, R20.reuse ;  /* 0x00000019161a7223 */ /* 0x120fe20000010014 */
[-C--:B------:R-:W-:Y:S01]  /*11e0*/  FMUL.FTZ R24, R24, R63.reuse ;  /* 0x0000003f18187220 */ /* 0x080fe20000410000 */
[----:B------:R-:W-:Y:S01]  /*11f0*/  SHF.L.U32 R64, R14, 0x10, RZ ;  /* 0x000000100e407819 */ /* 0x000fe200000006ff */
[----:B------:R-:W-:Y:S01]  /*1200*/  FADD.FTZ R34, -R18, R27 ;  /* 0x0000001b12227221 */ /* 0x000fe20000010100 */
[----:B------:R-:W-:Y:S01]  /*1210*/  FMUL.FTZ R29, R26, -1.4426950216293334961 ;  /* 0xbfb8aa3b1a1d7820 */ /* 0x000fe20000410000 */
[----:B------:R-:W-:Y:S02]  /*1220*/  FFMA.FTZ R28, R23, R24, R21 ;  /* 0x00000018171c7223 */ /* 0x000fe40000010015 */
[----:B------:R-:W-:Y:S02]  /*1230*/  FMUL.FTZ R27, R34, R63 ;  /* 0x0000003f221b7220 */ /* 0x000fe40000410000 */
[----:B------:R-:W-:Y:S01]  /*1240*/  FMUL.FTZ R31, R28, -1.4426950216293334961 ;  /* 0xbfb8aa3b1c1f7820 */ /* 0x000fe20000410000 */
[----:B------:R-:W0:Y:S01]  /*1250*/  MUFU.EX2 R29, R29 ;  /* 0x0000001d001d7308 */ /* 0x000e220000000800 */
[----:B------:R-:W-:-:S04]  /*1260*/  FFMA.FTZ R33, R22, R27, R20 ;  /* 0x0000001b16217223 */ /* 0x000fc80000010014 */
[----:B------:R-:W-:-:S03]  /*1270*/  FMUL.FTZ R34, R33, -1.4426950216293334961 ;  /* 0xbfb8aa3b21227820 */ /* 0x000fc60000410000 */
[----:B------:R-:W1:Y:S08]  /*1280*/  MUFU.EX2 R31, R31 ;  /* 0x0000001f001f7308 */ /* 0x000e700000000800 */
[----:B------:R-:W-:Y:S01]  /*1290*/  MUFU.EX2 R34, R34 ;  /* 0x0000002200227308 */ /* 0x000fe20000000800 */
[----:B0-----:R-:W-:-:S07]  /*12a0*/  FADD.FTZ R30, R29, 1 ;  /* 0x3f8000001d1e7421 */ /* 0x001fce0000010000 */
[----:B------:R-:W0:Y:S01]  /*12b0*/  MUFU.RCP R30, R30 ;  /* 0x0000001e001e7308 */ /* 0x000e220000001000 */
[----:B-1----:R-:W-:Y:S01]  /*12c0*/  FADD.FTZ R32, R31, 1 ;  /* 0x3f8000001f207421 */ /* 0x002fe20000010000 */
[----:B------:R-:W-:-:S06]  /*12d0*/  SHF.L.U32 R31, R17, 0x10, RZ ;  /* 0x00000010111f7819 */ /* 0x000fcc00000006ff */
[----:B------:R-:W1:Y:S01]  /*12e0*/  MUFU.RCP R32, R32 ;  /* 0x0000002000207308 */ /* 0x000e620000001000 */
[----:B0-----:R-:W-:Y:S01]  /*12f0*/  FADD.FTZ R29, -R30, 1 ;  /* 0x3f8000001e1d7421 */ /* 0x001fe20000010100 */
[----:B------:R-:W-:-:S03]  /*1300*/  FMUL.FTZ R30, R31, R30 ;  /* 0x0000001e1f1e7220 */ /* 0x000fc60000410000 */
[----:B------:R-:W-:Y:S01]  /*1310*/  FFMA.FTZ R29, R26, R29, 1 ;  /* 0x3f8000001a1d7423 */ /* 0x000fe2000001001d */
[----:B------:R-:W-:Y:S01]  /*1320*/  FADD.FTZ R26, -R18, R35 ;  /* 0x00000023121a7221 */ /* 0x000fe20000010100 */
[----:B------:R-:W-:Y:S01]  /*1330*/  FADD.FTZ R35, R34, 1 ;  /* 0x3f80000022237421 */ /* 0x000fe20000010000 */
[----:B-1----:R-:W-:Y:S02]  /*1340*/  FADD.FTZ R31, -R32, 1 ;  /* 0x3f800000201f7421 */ /* 0x002fe40000010100 */
[----:B------:R-:W-:Y:S01]  /*1350*/  FMUL.FTZ R26, R26, R63 ;  /* 0x0000003f1a1a7220 */ /* 0x000fe20000410000 */
[----:B------:R-:W-:Y:S01]  /*1360*/  FMUL.FTZ R29, R30, R29 ;  /* 0x0000001d1e1d7220 */ /* 0x000fe20000410000 */
[----:B------:R-:W-:Y:S02]  /*1370*/  FFMA.FTZ R31, R28, R31, 1 ;  /* 0x3f8000001c1f7423 */ /* 0x000fe4000001001f */
[----:B------:R-:W-:Y:S01]  /*1380*/  FFMA.FTZ R34, R23, R26, R21 ;  /* 0x0000001a17227223 */ /* 0x000fe20000010015 */
[----:B------:R-:W-:Y:S01]  /*1390*/  FMUL.FTZ R28, R37, R32 ;  /* 0x00000020251c7220 */ /* 0x000fe20000410000 */
[----:B------:R-:W0:Y:S02]  /*13a0*/  MUFU.RCP R35, R35 ;  /* 0x0000002300237308 */ /* 0x000e240000001000 */
[----:B------:R-:W-:Y:S01]  /*13b0*/  FMUL.FTZ R32, R34, -1.4426950216293334961 ;  /* 0xbfb8aa3b22207820 */ /* 0x000fe20000410000 */
[----:B------:R-:W-:-:S04]  /*13c0*/  FMUL.FTZ R28, R28, R31 ;  /* 0x0000001f1c1c7220 */ /* 0x000fc80000410000 */
[----:B------:R-:W-:Y:S01]  /*13d0*/  FMUL.FTZ R31, R23, R28 ;  /* 0x0000001c171f7220 */ /* 0x000fe20000410000 */
[----:B------:R-:W1:Y:S01]  /*13e0*/  MUFU.EX2 R32, R32 ;  /* 0x0000002000207308 */ /* 0x000e620000000800 */
[----:B0-----:R-:W-:-:S04]  /*13f0*/  FADD.FTZ R30, -R35, 1 ;  /* 0x3f800000231e7421 */ /* 0x001fc80000010100 */
[----:B------:R-:W-:Y:S01]  /*1400*/  FFMA.FTZ R33, R33, R30, 1 ;  /* 0x3f80000021217423 */ /* 0x000fe2000001001e */
[----:B------:R-:W-:Y:S01]  /*1410*/  FMUL.FTZ R30, R36, R35 ;  /* 0x00000023241e7220 */ /* 0x000fe20000410000 */
[----:B-1----:R-:W-:-:S03]  /*1420*/  FADD.FTZ R36, R32, 1 ;  /* 0x3f80000020247421 */ /* 0x002fc60000010000 */
[----:B------:R-:W-:Y:S01]  /*1430*/  FMUL.FTZ R35, R30, R33 ;  /* 0x000000211e237220 */ /* 0x000fe20000410000 */
[----:B------:R-:W-:Y:S02]  /*1440*/  FMUL.FTZ R30, R22, R29 ;  /* 0x0000001d161e7220 */ /* 0x000fe40000410000 */
[----:B------:R-:W0:Y:S02]  /*1450*/  MUFU.RCP R36, R36 ;  /* 0x0000002400247308 */ /* 0x000e240000001000 */
[----:B------:R-:W-:Y:S01]  /*1460*/  FFMA.FTZ R33, R25, R30, RZ ;  /* 0x0000001e19217223 */ /* 0x000fe200000100ff */
[----:B------:R-:W-:-:S03]  /*1470*/  FADD.FTZ R30, RZ, R30 ;  /* 0x0000001eff1e7221 */ /* 0x000fc60000010000 */
[----:B------:R-:W-:Y:S01]  /*1480*/  FFMA.FTZ R32, R24, R31, R33 ;  /* 0x0000001f18207223 */ /* 0x000fe20000010021 */
[----:B------:R-:W-:Y:S01]  /*1490*/  SHF.L.U32 R33, R60, 0x10, RZ ;  /* 0x000000103c217819 */ /* 0x000fe200000006ff */
[----:B------:R-:W-:-:S04]  /*14a0*/  FADD.FTZ R31, R31, R30 ;  /* 0x0000001e1f1f7221 */ /* 0x000fc80000010000 */
[----:B0-----:R-:W-:Y:S01]  /*14b0*/  FMUL.FTZ R30, R33, R36 ;  /* 0x00000024211e7220 */ /* 0x001fe20000410000 */
[----:B------:R-:W-:-:S04]  /*14c0*/  FADD.FTZ R33, -R36, 1 ;  /* 0x3f80000024217421 */ /* 0x000fc80000010100 */
[----:B------:R-:W-:-:S04]  /*14d0*/  FFMA.FTZ R33, R34, R33, 1 ;  /* 0x3f80000022217423 */ /* 0x000fc80000010021 */
[----:B------:R-:W-:Y:S01]  /*14e0*/  FMUL.FTZ R33, R30, R33 ;  /* 0x000000211e217220 */ /* 0x000fe20000410000 */
[----:B------:R-:W-:Y:S01]  /*14f0*/  FFMA.FTZ R30, R25, R29, RZ ;  /* 0x0000001d191e7223 */ /* 0x000fe200000100ff */
[----:B------:R-:W-:Y:S01]  /*1500*/  SHF.L.U32 R25, R12, 0x10, RZ ;  /* 0x000000100c197819 */ /* 0x000fe200000006ff */
[----:B------:R-:W-:Y:S02]  /*1510*/  FADD.FTZ R29, RZ, R29 ;  /* 0x0000001dff1d7221 */ /* 0x000fe40000010000 */
[-C--:B------:R-:W-:Y:S02]  /*1520*/  FFMA.FTZ R30, R27, R35.reuse, R30 ;  /* 0x000000231b1e7223 */ /* 0x080fe4000001001e */
[----:B------:R-:W-:Y:S01]  /*1530*/  FADD.FTZ R34, -R18, R25 ;  /* 0x0000001912227221 */ /* 0x000fe20000010100 */
[----:B------:R-:W-:Y:S01]  /*1540*/  FADD.FTZ R29, R29, R35 ;  /* 0x000000231d1d7221 */ /* 0x000fe20000010000 */
[----:B------:R-:W-:Y:S02]  /*1550*/  FMUL.FTZ R35, R22, R35 ;  /* 0x0000002316237220 */ /* 0x000fe40000410000 */
[----:B------:R-:W-:-:S02]  /*1560*/  FMUL.FTZ R25, R34, R63 ;  /* 0x0000003f22197220 */ /* 0x000fc40000410000 */
[----:B------:R-:W-:Y:S01]  /*1570*/  FFMA.FTZ R32, R27, R35, R32 ;  /* 0x000000231b207223 */ /* 0x000fe20000010020 */
[----:B------:R-:W-:Y:S01]  /*1580*/  FADD.FTZ R34, R31, R35 ;  /* 0x000000231f227221 */ /* 0x000fe20000010000 */
[----:B------:R-:W-:-:S04]  /*1590*/  FFMA.FTZ R27, R22, R25, R20 ;  /* 0x00000019161b7223 */ /* 0x000fc80000010014 */
[----:B------:R-:W-:-:S06]  /*15a0*/  FMUL.FTZ R36, R27, -1.4426950216293334961 ;  /* 0xbfb8aa3b1b247820 */ /* 0x000fcc0000410000 */
[----:B------:R-:W0:Y:S02]  /*15b0*/  MUFU.EX2 R36, R36 ;  /* 0x0000002400247308 */ /* 0x000e240000000800 */
[----:B0-----:R-:W-:Y:S01]  /*15c0*/  FADD.FTZ R37, R36, 1 ;  /* 0x3f80000024257421 */ /* 0x001fe20000010000 */
[----:B------:R-:W-:-:S05]  /*15d0*/  SHF.L.U32 R36, R58, 0x10, RZ ;  /* 0x000000103a247819 */ /* 0x000fca00000006ff */
[----:B------:R-:W0:Y:S02]  /*15e0*/  MUFU.RCP R37, R37 ;  /* 0x0000002500257308 */ /* 0x000e240000001000 */
[----:B0-----:R-:W-:Y:S01]  /*15f0*/  FMUL.FTZ R31, R64, R37 ;  /* 0x00000025401f7220 */ /* 0x001fe20000410000 */
[----:B------:R-:W-:-:S04]  /*1600*/  FADD.FTZ R64, -R37, 1 ;  /* 0x3f80000025407421 */ /* 0x000fc80000010100 */
[----:B------:R-:W-:Y:S01]  /*1610*/  FFMA.FTZ R64, R27, R64, 1 ;  /* 0x3f8000001b407423 */ /* 0x000fe20000010040 */
[----:B------:R-:W-:-:S03]  /*1620*/  SHF.L.U32 R27, R57, 0x10, RZ ;  /* 0x00000010391b7819 */ /* 0x000fc600000006ff */
[----:B------:R-:W-:Y:S01]  /*1630*/  FMUL.FTZ R64, R31, R64 ;  /* 0x000000401f407220 */ /* 0x000fe20000410000 */
[----:B------:R-:W-:Y:S01]  /*1640*/  FFMA.FTZ R31, R24, R28, RZ ;  /* 0x0000001c181f7223 */ /* 0x000fe200000100ff */
[----:B------:R-:W-:Y:S01]  /*1650*/  FADD.FTZ R28, RZ, R28 ;  /* 0x0000001cff1c7221 */ /* 0x000fe20000010000 */
[----:B------:R-:W-:Y:S01]  /*1660*/  FADD.FTZ R24, -R18, R27 ;  /* 0x0000001b12187221 */ /* 0x000fe20000010100 */
[----:B------:R-:W-:Y:S01]  /*1670*/  FFMA.FTZ R30, R25, R64, R30 ;  /* 0x00000040191e7223 */ /* 0x000fe2000001001e */
[-C--:B------:R-:W-:Y:S01]  /*1680*/  FFMA.FTZ R31, R26, R33.reuse, R31 ;  /* 0x000000211a1f7223 */ /* 0x080fe2000001001f */
[----:B------:R-:W-:Y:S01]  /*1690*/  FADD.FTZ R28, R28, R33 ;  /* 0x000000211c1c7221 */ /* 0x000fe20000010000 */
[----:B------:R-:W-:Y:S01]  /*16a0*/  FMUL.FTZ R33, R23, R33 ;  /* 0x0000002117217220 */ /* 0x000fe20000410000 */
[----:B------:R-:W-:Y:S01]  /*16b0*/  FMUL.FTZ R24, R24, R63 ;  /* 0x0000003f18187220 */ /* 0x000fe20000410000 */
[----:B------:R-:W-:Y:S02]  /*16c0*/  FADD.FTZ R29, R29, R64 ;  /* 0x000000401d1d7221 */ /* 0x000fe40000010000 */
[----:B------:R-:W-:Y:S01]  /*16d0*/  FFMA.FTZ R32, R26, R33, R32 ;  /* 0x000000211a207223 */ /* 0x000fe20000010020 */
[----:B------:R-:W-:Y:S01]  /*16e0*/  FFMA.FTZ R26, R23, R24, R21 ;  /* 0x00000018171a7223 */ /* 0x000fe20000010015 */
[----:B------:R-:W-:-:S03]  /*16f0*/  FADD.FTZ R34, R33, R34 ;  /* 0x0000002221227221 */ /* 0x000fc60000010000 */
[----:B------:R-:W-:-:S06]  /*1700*/  FMUL.FTZ R27, R26, -1.4426950216293334961 ;  /* 0xbfb8aa3b1a1b7820 */ /* 0x000fcc0000410000 */
[----:B------:R-:W0:Y:S02]  /*1710*/  MUFU.EX2 R27, R27 ;  /* 0x0000001b001b7308 */ /* 0x000e240000000800 */
[----:B0-----:R-:W-:-:S06]  /*1720*/  FADD.FTZ R35, R27, 1 ;  /* 0x3f8000001b237421 */ /* 0x001fcc0000010000 */
[----:B------:R-:W0:Y:S02]  /*1730*/  MUFU.RCP R35, R35 ;  /* 0x0000002300237308 */ /* 0x000e240000001000 */
[----:B0-----:R-:W-:Y:S01]  /*1740*/  FADD.FTZ R37, -R35, 1 ;  /* 0x3f80000023257421 */ /* 0x001fe20000010100 */
[----:B------:R-:W-:-:S03]  /*1750*/  FMUL.FTZ R33, R36, R35 ;  /* 0x0000002324217220 */ /* 0x000fc60000410000 */
[----:B------:R-:W-:-:S04]  /*1760*/  FFMA.FTZ R26, R26, R37, 1 ;  /* 0x3f8000001a1a7423 */ /* 0x000fc80000010025 */
[----:B------:R-:W-:Y:S01]  /*1770*/  FMUL.FTZ R26, R33, R26 ;  /* 0x0000001a211a7220 */ /* 0x000fe20000410000 */
[----:B------:R-:W-:-:S03]  /*1780*/  SHF.L.U32 R33, R15, 0x10, RZ ;  /* 0x000000100f217819 */ /* 0x000fc600000006ff */
[----:B------:R-:W-:Y:S01]  /*1790*/  FFMA.FTZ R31, R24, R26, R31 ;  /* 0x0000001a181f7223 */ /* 0x000fe2000001001f */
[----:B------:R-:W-:Y:S01]  /*17a0*/  FADD.FTZ R28, R28, R26 ;  /* 0x0000001a1c1c7221 */ /* 0x000fe20000010000 */
[----:B------:R-:W-:Y:S01]  /*17b0*/  FADD.FTZ R36, -R18, R33 ;  /* 0x0000002112247221 */ /* 0x000fe20000010100 */
[----:B------:R-:W-:-:S03]  /*17c0*/  FMUL.FTZ R33, R22, R64 ;  /* 0x0000004016217220 */ /* 0x000fc60000410000 */
[----:B------:R-:W-:Y:S01]  /*17d0*/  FMUL.FTZ R27, R36, R63 ;  /* 0x0000003f241b7220 */ /* 0x000fe20000410000 */
[----:B------:R-:W-:Y:S01]  /*17e0*/  FFMA.FTZ R32, R25, R33, R32 ;  /* 0x0000002119207223 */ /* 0x000fe20000010020 */
[----:B------:R-:W-:Y:S01]  /*17f0*/  FADD.FTZ R34, R34, R33 ;  /* 0x0000002122227221 */ /* 0x000fe20000010000 */
[----:B------:R-:W-:Y:S01]  /*1800*/  SHF.L.U32 R33, R16, 0x10, RZ ;  /* 0x0000001010217819 */ /* 0x000fe200000006ff */
[----:B------:R-:W-:-:S04]  /*1810*/  FFMA.FTZ R25, R22, R27, R20 ;  /* 0x0000001b16197223 */ /* 0x000fc80000010014 */
[----:B------:R-:W-:-:S06]  /*1820*/  FMUL.FTZ R35, R25, -1.4426950216293334961 ;  /* 0xbfb8aa3b19237820 */ /* 0x000fcc0000410000 */
[----:B------:R-:W0:Y:S02]  /*1830*/  MUFU.EX2 R35, R35 ;  /* 0x0000002300237308 */ /* 0x000e240000000800 */
[----:B0-----:R-:W-:-:S06]  /*1840*/  FADD.FTZ R36, R35, 1 ;  /* 0x3f80000023247421 */ /* 0x001fcc0000010000 */
[----:B------:R-:W0:Y:S02]  /*1850*/  MUFU.RCP R36, R36 ;  /* 0x0000002400247308 */ /* 0x000e240000001000 */
[----:B0-----:R-:W-:Y:S01]  /*1860*/  FADD.FTZ R64, -R36, 1 ;  /* 0x3f80000024407421 */ /* 0x001fe20000010100 */
[----:B------:R-:W-:-:S03]  /*1870*/  FMUL.FTZ R33, R33, R36 ;  /* 0x0000002421217220 */ /* 0x000fc60000410000 */
[----:B------:R-:W-:Y:S01]  /*1880*/  FFMA.FTZ R64, R25, R64, 1 ;  /* 0x3f80000019407423 */ /* 0x000fe20000010040 */
[----:B------:R-:W-:-:S03]  /*1890*/  SHF.L.U32 R25, R19, 0x10, RZ ;  /* 0x0000001013197819 */ /* 0x000fc600000006ff */
[----:B------:R-:W-:Y:S02]  /*18a0*/  FMUL.FTZ R64, R33, R64 ;  /* 0x0000004021407220 */ /* 0x000fe40000410000 */
[----:B------:R-:W-:Y:S01]  /*18b0*/  FADD.FTZ R70, -R18, R25 ;  /* 0x0000001912467221 */ /* 0x000fe20000010100 */
[----:B------:R-:W-:-:S03]  /*18c0*/  FMUL.FTZ R25, R23, R26 ;  /* 0x0000001a17197220 */ /* 0x000fc60000410000 */
[----:B------:R-:W-:Y:S01]  /*18d0*/  FMUL.FTZ R72, R70, R63 ;  /* 0x0000003f46487220 */ /* 0x000fe20000410000 */
[----:B------:R-:W-:Y:S01]  /*18e0*/  FFMA.FTZ R32, R24, R25, R32 ;  /* 0x0000001918207223 */ /* 0x000fe20000010020 */
[----:B------:R-:W-:Y:S01]  /*18f0*/  FADD.FTZ R34, R25, R34 ;  /* 0x0000002219227221 */ /* 0x000fe20000010000 */
[----:B------:R-:W-:Y:S01]  /*1900*/  FMUL.FTZ R25, R22, R64 ;  /* 0x0000004016197220 */ /* 0x000fe20000410000 */
[----:B------:R-:W-:-:S03]  /*1910*/  FFMA.FTZ R24, R23, R72, R21 ;  /* 0x0000004817187223 */ /* 0x000fc60000010015 */
[----:B------:R-:W-:Y:S01]  /*1920*/  FFMA.FTZ R36, R27, R25, R32 ;  /* 0x000000191b247223 */ /* 0x000fe20000010020 */
[----:B------:R-:W-:Y:S01]  /*1930*/  FMUL.FTZ R26, R24, -1.4426950216293334961 ;  /* 0xbfb8aa3b181a7820 */ /* 0x000fe20000410000 */
[----:B------:R-:W-:Y:S01]  /*1940*/  SHF.L.U32 R32, R56, 0x10, RZ ;  /* 0x0000001038207819 */ /* 0x000fe200000006ff */
[----:B------:R-:W-:-:S04]  /*1950*/  FADD.FTZ R70, R34, R25 ;  /* 0x0000001922467221 */ /* 0x000fc80000010000 */
[----:B------:R-:W0:Y:S02]  /*1960*/  MUFU.EX2 R26, R26 ;  /* 0x0000001a001a7308 */ /* 0x000e240000000800 */
[----:B0-----:R-:W-:Y:S01]  /*1970*/  FADD.FTZ R33, R26, 1 ;  /* 0x3f8000001a217421 */ /* 0x001fe20000010000 */
[----:B------:R-:W-:-:S05]  /*1980*/  FADD.FTZ R26, R29, R64 ;  /* 0x000000401d1a7221 */ /* 0x000fca0000010000 */
[----:B------:R-:W0:Y:S02]  /*1990*/  MUFU.RCP R33, R33 ;  /* 0x0000002100217308 */ /* 0x000e240000001000 */
[----:B0-----:R-:W-:Y:S01]  /*19a0*/  FADD.FTZ R35, -R33, 1 ;  /* 0x3f80000021237421 */ /* 0x001fe20000010100 */
[----:B------:R-:W-:-:S03]  /*19b0*/  FMUL.FTZ R25, R32, R33 ;  /* 0x0000002120197220 */ /* 0x000fc60000410000 */
[----:B------:R-:W-:-:S04]  /*19c0*/  FFMA.FTZ R24, R24, R35, 1 ;  /* 0x3f80000018187423 */ /* 0x000fc80000010023 */
[----:B------:R-:W-:Y:S01]  /*19d0*/  FMUL.FTZ R32, R25, R24 ;  /* 0x0000001819207220 */ /* 0x000fe20000410000 */
[----:B------:R-:W-:-:S03]  /*19e0*/  FFMA.FTZ R24, R27, R64, R30 ;  /* 0x000000401b187223 */ /* 0x000fc6000001001e */
[-C--:B------:R-:W-:Y:S01]  /*19f0*/  FMUL.FTZ R35, R23, R32.reuse ;  /* 0x0000002017237220 */ /* 0x080fe20000410000 */
[----:B------:R-:W-:Y:S01]  /*1a00*/  FFMA.FTZ R25, R72, R32, R31 ;  /* 0x0000002048197223 */ /* 0x000fe2000001001f */
[----:B------:R-:W-:Y:S02]  /*1a10*/  FADD.FTZ R27, R28, R32 ;  /* 0x000000201c1b7221 */ /* 0x000fe40000010000 */
[----:B------:R-:W-:Y:S01]  /*1a20*/  FFMA.FTZ R34, R72, R35, R36 ;  /* 0x0000002348227223 */ /* 0x000fe20000010024 */
[----:B------:R-:W-:-:S07]  /*1a30*/  FADD.FTZ R35, R35, R70 ;  /* 0x0000004623237221 */ /* 0x000fce0000010000 */
.L_x_38:
[----:B------:R-:W0:Y:S01]  /*1a40*/  SHFL.DOWN PT, R28, R34, 0x1, 0x1f ;  /* 0x08201f00221c7f89 */ /* 0x000e2200000e0000 */
[C---:B------:R-:W-:Y:S01]  /*1a50*/  ISETP.GT.AND P1, PT, R5.reuse, 0x1e, PT ;  /* 0x0000001e0500780c */ /* 0x040fe20003f24270 */
[----:B------:R-:W-:Y:S01]  /*1a60*/  BSSY.RECONVERGENT B0, `(.L_x_39) ;  /* 0x0000021000007945 */ /* 0x000fe20003800200 */
[C---:B------:R-:W-:Y:S01]  /*1a70*/  ISETP.GT.AND P6, PT, R5.reuse, 0xf, PT ;  /* 0x0000000f0500780c */ /* 0x040fe20003fc4270 */
[----:B------:R-:W1:Y:S01]  /*1a80*/  SHFL.DOWN PT, R29, R35, 0x1, 0x1f ;  /* 0x08201f00231d7f89 */ /* 0x000e6200000e0000 */
[----:B------:R-:W-:Y:S02]  /*1a90*/  ISETP.GT.AND P5, PT, R5, 0x17, PT ;  /* 0x000000170500780c */ /* 0x000fe40003fa4270 */
[----:B------:R-:W-:Y:S01]  /*1aa0*/  ISETP.NE.AND P2, PT, R2, RZ, PT ;  /* 0x000000ff0200720c */ /* 0x000fe20003f45270 */
[----:B------:R-:W-:Y:S01]  /*1ab0*/  STS.128 [R54], R24 ;  /* 0x0000001836007388 */ /* 0x000fe20000000c00 */
[----:B------:R-:W-:-:S05]  /*1ac0*/  ISETP.GE.U32.AND P3, PT, R4, 0x2, PT ;  /* 0x000000020400780c */ /* 0x000fca0003f66070 */
        /* <DEDUP_REMOVED lines=13> */
[----:B------:R-:W-:-:S03]  /*1ba0*/  ISETP.GT.U32.AND P1, PT, R2, 0x13, PT ;  /* 0x000000130200780c */ /* 0x000fc60003f24070 */
        /* <DEDUP_REMOVED lines=11> */
[----:B------:R3:W-:Y:S02]  /*1c60*/  @!P5 STS.64 [R53+UR5+0x18], R36 ;  /* 0x000018243500d988 */ /* 0x0007e40008000a05 */
.L_x_40:
[----:B------:R-:W-:Y:S05]  /*1c70*/  BSYNC.RECONVERGENT B0 ;  /* 0x0000000000007941 */ /* 0x000fea0003800200 */
.L_x_39:
[----:B------:R-:W-:Y:S06]  /*1c80*/  BAR.SYNC.DEFER_BLOCKING 0x0 ;  /* 0x0000000000007b1d */ /* 0x000fec0000010000 */
[----:B------:R-:W-:Y:S04]  /*1c90*/  BSSY.RECONVERGENT B0, `(.L_x_41) ;  /* 0x0000035000007945 */ /* 0x000fe80003800200 */
[----:B------:R-:W-:Y:S05]  /*1ca0*/  @P2 BRA `(.L_x_42) ;  /* 0x0000000000cc2947 */ /* 0x000fea0003800000 */
[----:B------:R-:W4:Y:S01]  /*1cb0*/  S2UR UR7, SR_CgaCtaId ;  /* 0x00000000000779c3 */ /* 0x000f220000008800 */
[----:B------:R-:W-:Y:S02]  /*1cc0*/  UMOV UR6, 0x400 ;  /* 0x0000040000067882 */ /* 0x000fe40000000000 */
[----:B----4-:R-:W-:-:S09]  /*1cd0*/  ULEA UR6, UR7, UR6, 0x18 ;  /* 0x0000000607067291 */ /* 0x010fd2000f8ec0ff */
[----:B-12---:R-:W1:Y:S04]  /*1ce0*/  LDS.128 R28, [UR6+0x20] ;  /* 0x00002006ff1c7984 */ /* 0x006e680008000c00 */
[----:B------:R-:W2:Y:S01]  /*1cf0*/  LDS.128 R32, [UR6+0x30] ;  /* 0x00003006ff207984 */ /* 0x000ea20008000c00 */
[----:B-1----:R-:W-:Y:S01]  /*1d00*/  FADD.FTZ R71, R36, R28 ;  /* 0x0000001c24477221 */ /* 0x002fe20000010000 */
[----:B------:R-:W-:Y:S02]  /*1d10*/  FADD.FTZ R28, R37, R29 ;  /* 0x0000001d251c7221 */ /* 0x000fe40000010000 */
[----:B0--3--:R-:W-:Y:S01]  /*1d20*/  LDS.64 R36, [UR6+0xb0] ;  /* 0x0000b006ff247984 */ /* 0x009fe20008000a00 */
[----:B------:R-:W-:Y:S01]  /*1d30*/  FADD.FTZ R71, R71, R30 ;  /* 0x0000001e47477221 */ /* 0x000fe20000010000 */
[----:B------:R-:W-:-:S03]  /*1d40*/  FADD.FTZ R28, R28, R31 ;  /* 0x0000001f1c1c7221 */ /* 0x000fc60000010000 */
[----:B--2---:R-:W-:Y:S01]  /*1d50*/  FADD.FTZ R71, R71, R32 ;  /* 0x0000002047477221 */ /* 0x004fe20000010000 */
[----:B------:R-:W-:Y:S02]  /*1d60*/  FADD.FTZ R32, R28, R33 ;  /* 0x000000211c207221 */ /* 0x000fe40000010000 */
[----:B------:R-:W0:Y:S01]  /*1d70*/  LDS.128 R28, [UR6+0x40] ;  /* 0x00004006ff1c7984 */ /* 0x000e220008000c00 */
[----:B------:R-:W-:Y:S01]  /*1d80*/  FADD.FTZ R71, R71, R34 ;  /* 0x0000002247477221 */ /* 0x000fe20000010000 */
[----:B------:R-:W-:-:S03]  /*1d90*/  FADD.FTZ R32, R32, R35 ;  /* 0x0000002320207221 */ /* 0x000fc60000010000 */
[----:B0-----:R-:W-:Y:S01]  /*1da0*/  FADD.FTZ R71, R71, R28 ;  /* 0x0000001c47477221 */ /* 0x001fe20000010000 */
        /* <DEDUP_REMOVED lines=23> */
[----:B------:R-:W-:-:S04]  /*1f20*/  FADD.FTZ R28, R28, R31 ;  /* 0x0000001f1c1c7221 */ /* 0x000fc80000010000 */
[----:B0-----:R-:W-:Y:S01]  /*1f30*/  FADD.FTZ R28, R28, R33 ;  /* 0x000000211c1c7221 */ /* 0x001fe20000010000 */
[----:B------:R-:W-:-:S03]  /*1f40*/  FADD.FTZ R71, R71, R32 ;  /* 0x0000002047477221 */ /* 0x000fc60000010000 */
[----:B------:R-:W-:Y:S01]  /*1f50*/  FADD.FTZ R32, R28, R35 ;  /* 0x000000231c207221 */ /* 0x000fe20000010000 */
[----:B------:R-:W-:Y:S01]  /*1f60*/  FADD.FTZ R71, R71, R34 ;  /* 0x0000002247477221 */ /* 0x000fe20000010000 */
[----:B------:R-:W0:Y:S03]  /*1f70*/  LDS.128 R28, [UR6+0xa0] ;  /* 0x0000a006ff1c7984 */ /* 0x000e260008000c00 */
[----:B0-----:R-:W-:Y:S01]  /*1f80*/  FADD.FTZ R71, R71, R28 ;  /* 0x0000001c47477221 */ /* 0x001fe20000010000 */
[----:B------:R-:W-:-:S03]  /*1f90*/  FADD.FTZ R32, R32, R29 ;  /* 0x0000001d20207221 */ /* 0x000fc60000010000 */
[----:B------:R-:W-:Y:S01]  /*1fa0*/  FADD.FTZ R71, R71, R30 ;  /* 0x0000001e47477221 */ /* 0x000fe20000010000 */
[----:B------:R-:W-:-:S03]  /*1fb0*/  FADD.FTZ R32, R32, R31 ;  /* 0x0000001f20207221 */ /* 0x000fc60000010000 */
[----:B------:R-:W-:Y:S01]  /*1fc0*/  FADD.FTZ R36, R71, R36 ;  /* 0x0000002447247221 */ /* 0x000fe20000010000 */
[----:B------:R-:W-:-:S07]  /*1fd0*/  FADD.FTZ R37, R32, R37 ;  /* 0x0000002520257221 */ /* 0x000fce0000010000 */
.L_x_42:
[----:B------:R-:W-:Y:S05]  /*1fe0*/  BSYNC.RECONVERGENT B0 ;  /* 0x0000000000007941 */ /* 0x000fea0003800200 */
.L_x_41:
[----:B------:R-:W-:Y:S06]  /*1ff0*/  BAR.SYNC.DEFER_BLOCKING 0x0 ;  /* 0x0000000000007b1d */ /* 0x000fec0000010000 */
[----:B------:R-:W-:Y:S04]  /*2000*/  BSSY.RECONVERGENT B0, `(.L_x_43) ;  /* 0x000009d000007945 */ /* 0x000fe80003800200 */
[----:B------:R-:W-:Y:S05]  /*2010*/  @P1 BRA `(.L_x_44) ;  /* 0x00000008006c1947 */ /* 0x000fea0003800000 */
[----:B-12---:R-:W1:Y:S04]  /*2020*/  LDS.128 R28, [R54+0x140] ;  /* 0x00014000361c7984 */ /* 0x006e680000000c00 */
[----:B------:R-:W2:Y:S01]  /*2030*/  LDS.128 R32, [R54+0x280] ;  /* 0x0002800036207984 */ /* 0x000ea20000000c00 */
[----:B-1----:R-:W-:Y:S01]  /*2040*/  FADD.FTZ R71, R24, R28 ;  /* 0x0000001c18477221 */ /* 0x002fe20000010000 */
[----:B------:R-:W-:Y:S01]  /*2050*/  FADD.FTZ R24, R25, R29 ;  /* 0x0000001d19187221 */ /* 0x000fe20000010000 */
[----:B------:R-:W-:Y:S01]  /*2060*/  FADD.FTZ R29, R26, R30 ;  /* 0x0000001e1a1d7221 */ /* 0x000fe20000010000 */
[----:B------:R-:W-:Y:S01]  /*2070*/  FADD.FTZ R28, R27, R31 ;  /* 0x0000001f1b1c7221 */ /* 0x000fe20000010000 */
[----:B--2---:R-:W-:Y:S01]  /*2080*/  FADD.FTZ R71, R71, R32 ;  /* 0x0000002047477221 */ /* 0x004fe20000010000 */
[----:B------:R-:W-:Y:S01]  /*2090*/  FADD.FTZ R30, R24, R33 ;  /* 0x00000021181e7221 */ /* 0x000fe20000010000 */
[----:B------:R-:W-:Y:S01]  /*20a0*/  FADD.FTZ R33, R29, R34 ;  /* 0x000000221d217221 */ /* 0x000fe20000010000 */
[----:B------:R-:W1:Y:S01]  /*20b0*/  LDS.128 R24, [R54+0x3c0] ;  /* 0x0003c00036187984 */ /* 0x000e620000000c00 */
[----:B------:R-:W-:Y:S01]  /*20c0*/  FADD.FTZ R32, R28, R35 ;  /* 0x000000231c207221 */ /* 0x000fe20000010000 */
[----:B-1----:R-:W-:Y:S01]  /*20d0*/  FADD.FTZ R71, R71, R24 ;  /* 0x0000001847477221 */ /* 0x002fe20000010000 */
        /* <DEDUP_REMOVED lines=142> */
[----:B------:R-:W-:-:S07]  /*29c0*/  FADD.FTZ R27, R32, R27 ;  /* 0x0000001b201b7221 */ /* 0x000fce0000010000 */
.L_x_44:
[----:B------:R-:W-:Y:S05]  /*29d0*/  BSYNC.RECONVERGENT B0 ;  /* 0x0000000000007941 */ /* 0x000fea0003800200 */
.L_x_43:
[----:B------:R-:W-:Y:S04]  /*29e0*/  BSSY.RECONVERGENT B0, `(.L_x_45) ;  /* 0x000001d000007945 */ /* 0x000fe80003800200 */
[----:B------:R-:W-:Y:S05]  /*29f0*/  @P1 BRA `(.L_x_46) ;  /* 0x00000000006c1947 */ /* 0x000fea0003800000 */
[----:B--2---:R-:W2:Y:S01]  /*2a00*/  LDC.64 R28, c[0x0][0x3f8] ;  /* 0x0000fe00ff1c7b82 */ /* 0x004ea20000000a00 */
[----:B------:R-:W-:-:S07]  /*2a10*/  IMAD R33, R65, 0x14, R2 ;  /* 0x0000001441217824 */ /* 0x000fce00078e0202 */
[----:B-1----:R-:W1:Y:S01]  /*2a20*/  LDC.64 R30, c[0x0][0x3d8] ;  /* 0x0000f600ff1e7b82 */ /* 0x002e620000000a00 */
[----:B--2---:R-:W-:Y:S01]  /*2a30*/  LEA.HI R35, P1, R29, R28, RZ, 0x1 ;  /* 0x0000001c1d237211 */ /* 0x004fe200078308ff */
[----:B-1----:R-:W-:-:S03]  /*2a40*/  IMAD.WIDE R32, R33, 0x4, R30 ;  /* 0x0000000421207825 */ /* 0x002fc600078e021e */
[----:B------:R-:W-:Y:S02]  /*2a50*/  SHF.L.U32 R31, R35, 0x1, RZ ;  /* 0x00000001231f7819 */ /* 0x000fe400000006ff */
[----:B------:R-:W-:Y:S02]  /*2a60*/  IADD3.X R30, PT, PT, RZ, R29, RZ, P1, !PT ;  /* 0x0000001dff1e7210 */ /* 0x000fe40000ffe4ff */
[----:B------:R-:W-:Y:S01]  /*2a70*/  LOP3.LUT R31, R31, 0xfffffffc, RZ, 0xc0, !PT ;  /* 0xfffffffc1f1f7812 */ /* 0x000fe200078ec0ff */
[----:B------:R1:W-:Y:S01]  /*2a80*/  REDG.E.ADD.F32.FTZ.RN.STRONG.GPU desc[UR8][R32.64], R24 ;  /* 0x00000018200079a6 */ /* 0x0003e2000c12f308 */
[----:B------:R-:W-:Y:S02]  /*2a90*/  SHF.L.U64.HI R35, R35, 0x1, R30 ;  /* 0x0000000123237819 */ /* 0x000fe4000001021e */
[----:B------:R-:W-:Y:S02]  /*2aa0*/  IADD3 R30, P1, PT, R32, R31, RZ ;  /* 0x0000001f201e7210 */ /* 0x000fe40007f3e0ff */
[----:B------:R-:W-:-:S02]  /*2ab0*/  LEA R65, R29, R29, 0x1 ;  /* 0x0000001d1d417211 */ /* 0x000fc400078e08ff */
[----:B------:R-:W-:Y:S01]  /*2ac0*/  IADD3.X R31, PT, PT, R33, R35, RZ, P1, !PT ;  /* 0x00000023211f7210 */ /* 0x000fe20000ffe4ff */
[----:B------:R-:W-:-:S04]  /*2ad0*/  IMAD.WIDE.U32 R34, R28, 0x3, RZ ;  /* 0x000000031c227825 */ /* 0x000fc800078e00ff */
[----:B------:R4:W-:Y:S01]  /*2ae0*/  REDG.E.ADD.F32.FTZ.RN.STRONG.GPU desc[UR8][R30.64], R25 ;  /* 0x000000191e0079a6 */ /* 0x0009e2000c12f308 */
[----:B------:R-:W-:-:S04]  /*2af0*/  IADD3 R65, PT, PT, R35, R65, RZ ;  /* 0x0000004123417210 */ /* 0x000fc80007ffe0ff */
[----:B------:R-:W-:-:S04]  /*2b00*/  LEA.HI R34, P1, R65, R34, RZ, 0x1 ;  /* 0x0000002241227211 */ /* 0x000fc800078308ff */
[C---:B------:R-:W-:Y:S02]  /*2b10*/  SHF.L.U32 R35, R34.reuse, 0x1, RZ ;  /* 0x0000000122237819 */ /* 0x040fe400000006ff */
[----:B------:R-:W-:Y:S02]  /*2b20*/  IADD3.X R65, PT, PT, RZ, R65, RZ, P1, !PT ;  /* 0x00000041ff417210 */ /* 0x000fe40000ffe4ff */
[----:B------:R-:W-:Y:S02]  /*2b30*/  LOP3.LUT R35, R35, 0xfffffffc, RZ, 0xc0, !PT ;  /* 0xfffffffc23237812 */ /* 0x000fe400078ec0ff */
[----:B------:R-:W-:Y:S02]  /*2b40*/  SHF.L.U64.HI R65, R34, 0x1, R65 ;  /* 0x0000000122417819 */ /* 0x000fe40000010241 */
[----:B------:R-:W-:Y:S02]  /*2b50*/  LEA R34, P1, R28, R32, 0x2 ;  /* 0x000000201c227211 */ /* 0x000fe400078210ff */
[----:B-1----:R-:W-:-:S02]  /*2b60*/  IADD3 R32, P5, PT, R32, R35, RZ ;  /* 0x0000002320207210 */ /* 0x002fc40007fbe0ff */
[----:B------:R-:W-:Y:S02]  /*2b70*/  LEA.HI.X R35, R28, R33, R29, 0x2, P1 ;  /* 0x000000211c237211 */ /* 0x000fe400008f141d */
[----:B------:R-:W-:-:S03]  /*2b80*/  IADD3.X R33, PT, PT, R33, R65, RZ, P5, !PT ;  /* 0x0000004121217210 */ /* 0x000fc60002ffe4ff */
[----:B------:R4:W-:Y:S04]  /*2b90*/  REDG.E.ADD.F32.FTZ.RN.STRONG.GPU desc[UR8][R34.64], R26 ;  /* 0x0000001a220079a6 */ /* 0x0009e8000c12f308 */
[----:B------:R4:W-:Y:S02]  /*2ba0*/  REDG.E.ADD.F32.FTZ.RN.STRONG.GPU desc[UR8][R32.64], R27 ;  /* 0x0000001b200079a6 */ /* 0x0009e4000c12f308 */
.L_x_46:
[----:B------:R-:W-:Y:S05]  /*2bb0*/  BSYNC.RECONVERGENT B0 ;  /* 0x0000000000007941 */ /* 0x000fea0003800200 */
.L_x_45:
[----:B------:R-:W-:Y:S05]  /*2bc0*/  @!P3 BRA `(.L_x_47) ;  /* 0x00000008008cb947 */ /* 0x000fea0003800000 */
[----:B----4-:R-:W4:Y:S01]  /*2bd0*/  LDC.64 R32, c[0x0][0x3d0] ;  /* 0x0000f400ff207b82 */ /* 0x010f220000000a00 */
[----:B------:R-:W-:Y:S02]  /*2be0*/  LOP3.LUT R24, R39, 0x1, RZ, 0xc0, !PT ;  /* 0x0000000127187812 */ /* 0x000fe400078ec0ff */
[----:B------:R-:W-:-:S03]  /*2bf0*/  ISETP.GE.U32.AND P3, PT, R4, 0x8, PT ;  /* 0x000000080400780c */ /* 0x000fc60003f66070 */
[----:B------:R-:W-:-:S04]  /*2c00*/  IMAD R27, R24, R3, RZ ;  /* 0x00000003181b7224 */ /* 0x000fc800078e02ff */
[----:B------:R-:W-:-:S05]  /*2c10*/  IMAD R24, R27, R4, RZ ;  /* 0x000000041b187224 */ /* 0x000fca00078e02ff */
[----:B------:R-:W-:-:S05]  /*2c20*/  SHF.L.U32 R25, R24, 0x1, RZ ;  /* 0x0000000118197819 */ /* 0x000fca00000006ff */
[----:B----4-:R-:W-:Y:S01]  /*2c30*/  IMAD.WIDE R32, R25, 0x4, R32 ;  /* 0x0000000419207825 */ /* 0x010fe200078e0220 */
[----:B------:R-:W-:Y:S06]  /*2c40*/  @P2 BRA `(.L_x_48) ;  /* 0x00000000004c2947 */ /* 0x000fec0003800000 */
[----:B------:R-:W4:Y:S01]  /*2c50*/  LDC.64 R24, c[0x0][0x3c8] ;  /* 0x0000f200ff187b82 */ /* 0x000f220000000a00 */
[----:B------:R-:W-:Y:S02]  /*2c60*/  LOP3.LUT P1, R28, R39, 0x2, RZ, 0xc0, !PT ;  /* 0x00000002271c7812 */ /* 0x000fe4000782c0ff */
[----:B------:R-:W-:Y:S02]  /*2c70*/  IADD3 R27, PT, PT, R27, R0, RZ ;  /* 0x000000001b1b7210 */ /* 0x000fe40007ffe0ff */
[----:B------:R-:W-:Y:S02]  /*2c80*/  SEL R31, R4, RZ, !P1 ;  /* 0x000000ff041f7207 */ /* 0x000fe40004800000 */
[----:B--2---:R-:W-:Y:S02]  /*2c90*/  IADD3 R29, PT, PT, -R28, 0x1, RZ ;  /* 0x000000011c1d7810 */ /* 0x004fe40007ffe1ff */
[----:B------:R-:W-:Y:S01]  /*2ca0*/  ISETP.NE.AND P1, PT, R31, -0x1, PT ;  /* 0xffffffff1f00780c */ /* 0x000fe20003f25270 */
[----:B----4-:R-:W-:-:S04]  /*2cb0*/  IMAD.WIDE.U32 R24, R27, 0x4, R24 ;  /* 0x000000041b187825 */ /* 0x010fc800078e0018 */
[----:B------:R-:W-:-:S05]  /*2cc0*/  IMAD.WIDE.U32 R26, R52, 0x8, R32 ;  /* 0x00000008341a7825 */ /* 0x000fca00078e0020 */
[----:B------:R4:W-:Y:S01]  /*2cd0*/  STG.E.64 desc[UR8][R26.64], R36 ;  /* 0x000000241a007986 */ /* 0x0009e2000c101b08 */
[----:B------:R-:W-:Y:S06]  /*2ce0*/  MEMBAR.ALL.GPU ;  /* 0x0000000000007992 */ /* 0x000fec000000a000 */
[----:B------:R-:W-:-:S00]  /*2cf0*/  ERRBAR ;  /* 0x00000000000079ab */ /* 0x000fc00000000000 */
[----:B------:R-:W-:Y:S06]  /*2d00*/  CGAERRBAR ;  /* 0x00000000000075ab */ /* 0x000fec0000000000 */
[----:B------:R4:W-:Y:S01]  /*2d10*/  REDG.E.ADD.S32.STRONG.GPU desc[UR8][R24.64], R29 ;  /* 0x0000001d1800798e */ /* 0x0009e2000c12e308 */
[----:B------:R-:W-:Y:S05]  /*2d20*/  @!P1 BRA `(.L_x_48) ;  /* 0x0000000000149947 */ /* 0x000fea0003800000 */
.L_x_49:
[----:B----4-:R-:W2:Y:S04]  /*2d30*/  LDG.E.STRONG.GPU R26, desc[UR8][R24.64] ;  /* 0x00000008181a7981 */ /* 0x010ea8000c1ef900 */
[----:B--2---:R-:W-:Y:S01]  /*2d40*/  CCTL.IVALL ;  /* 0x00000000ff00798f */ /* 0x004fe20002000000 */
[----:B------:R-:W-:Y:S05]  /*2d50*/  YIELD ;  /* 0x0000000000007946 */ /* 0x000fea0003800000 */
[----:B------:R-:W-:-:S13]  /*2d60*/  ISETP.NE.AND P1, PT, R26, R31, PT ;  /* 0x0000001f1a00720c */ /* 0x000fda0003f25270 */
[----:B------:R-:W-:Y:S05]  /*2d70*/  @P1 BRA `(.L_x_49) ;  /* 0xfffffffc00ec1947 */ /* 0x000fea000383ffff */
.L_x_48:
[----:B------:R-:W-:Y:S05]  /*2d80*/  WARPSYNC.ALL ;  /* 0x0000000000007948 */ /* 0x000fea0003800000 */
[----:B------:R-:W-:Y:S01]  /*2d90*/  BAR.SYNC.DEFER_BLOCKING 0x0 ;  /* 0x0000000000007b1d */ /* 0x000fe20000010000 */
[----:B------:R-:W-:-:S05]  /*2da0*/  HFMA2 R34, -RZ, RZ, 0, 0 ;  /* 0x00000000ff227431 */ /* 0x000fca00000001ff */
[----:B------:R-:W-:Y:S05]  /*2db0*/  @!P3 BRA `(.L_x_50) ;  /* 0x000000040018b947 */ /* 0x000fea0003800000 */
[----:B------:R-:W-:Y:S01]  /*2dc0*/  IADD3 R34, PT, PT, R0, R3, RZ ;  /* 0x0000000300227210 */ /* 0x000fe20007ffe0ff */
[----:B------:R-:W-:Y:S01]  /*2dd0*/  UIADD3 UR6, UPT, UPT, -UR10, URZ, URZ ;  /* 0x000000ff0a067290 */ /* 0x000fe2000fffe1ff */
[----:B------:R-:W-:Y:S02]  /*2de0*/  MOV R72, RZ ;  /* 0x000000ff00487202 */ /* 0x000fe40000000f00 */
[----:B------:R-:W-:Y:S02]  /*2df0*/  MOV R31, R0 ;  /* 0x00000000001f7202 */ /* 0x000fe40000000f00 */
[----:B-1----:R-:W-:Y:S02]  /*2e00*/  MOV R30, R41 ;  /* 0x00000029001e7202 */ /* 0x002fe40000000f00 */
[----:B------:R-:W-:Y:S02]  /*2e10*/  MOV R35, R42 ;  /* 0x0000002a00237202 */ /* 0x000fe40000000f00 */
[----:B------:R-:W-:-:S02]  /*2e20*/  MOV R64, R43 ;  /* 0x0000002b00407202 */ /* 0x000fc40000000f00 */
[----:B------:R-:W-:Y:S02]  /*2e30*/  MOV R65, R44 ;  /* 0x0000002c00417202 */ /* 0x000fe40000000f00 */
[----:B------:R-:W-:Y:S02]  /*2e40*/  MOV R70, R45 ;  /* 0x0000002d00467202 */ /* 0x000fe40000000f00 */
[----:B------:R-:W-:-:S07]  /*2e50*/  MOV R71, R46 ;  /* 0x0000002e00477202 */ /* 0x000fce0000000f00 */
.L_x_51:
[----:B------:R-:W-:-:S13]  /*2e60*/  ISETP.EQ.OR P1, PT, RZ, UR6, P2 ;  /* 0x00000006ff007c0c */ /* 0x000fda0009722670 */
[----:B----4-:R-:W-:-:S05]  /*2e70*/  @!P1 IMAD.WIDE.U32 R26, R31, 0x8, R32 ;  /* 0x000000081f1a9825 */ /* 0x010fca00078e0020 */
[----:B------:R-:W0:Y:S02]  /*2e80*/  @!P1 LDG.E.64 R24, desc[UR8][R26.64] ;  /* 0x000000081a189981 */ /* 0x000e24000c1e1b00 */
[----:B0--3--:R-:W-:Y:S01]  /*2e90*/  @!P1 FADD.FTZ R36, R36, R24 ;  /* 0x0000001824249221 */ /* 0x009fe20000010000 */
[----:B------:R-:W-:Y:S01]  /*2ea0*/  IADD3 R24, PT, PT, R72, 0x1, RZ ;  /* 0x0000000148187810 */ /* 0x000fe20007ffe0ff */
[----:B------:R-:W-:-:S03]  /*2eb0*/  @!P1 FADD.FTZ R37, R37, R25 ;  /* 0x0000001925259221 */ /* 0x000fc60000010000 */
[----:B------:R-:W-:-:S13]  /*2ec0*/  ISETP.EQ.OR P1, PT, R24, UR10, P2 ;  /* 0x0000000a18007c0c */ /* 0x000fda0009722670 */
[----:B--2---:R-:W-:-:S05]  /*2ed0*/  @!P1 IMAD.WIDE.U32 R28, R34, 0x8, R32 ;  /* 0x00000008221c9825 */ /* 0x004fca00078e0020 */
[----:B------:R-:W2:Y:S02]  /*2ee0*/  @!P1 LDG.E.64 R24, desc[UR8][R28.64] ;  /* 0x000000081c189981 */ /* 0x000ea4000c1e1b00 */
[----:B--2---:R-:W-:Y:S01]  /*2ef0*/  @!P1 FADD.FTZ R36, R36, R24 ;  /* 0x0000001824249221 */ /* 0x004fe20000010000 */
[----:B------:R-:W-:Y:S01]  /*2f00*/  IADD3 R24, PT, PT, R72, 0x2, RZ ;  /* 0x0000000248187810 */ /* 0x000fe20007ffe0ff */
[----:B------:R-:W-:-:S03]  /*2f10*/  @!P1 FADD.FTZ R37, R37, R25 ;  /* 0x0000001925259221 */ /* 0x000fc60000010000 */
[----:B------:R-:W-:-:S13]  /*2f20*/  ISETP.EQ.OR P1, PT, R24, UR10, P2 ;  /* 0x0000000a18007c0c */ /* 0x000fda0009722670 */
[----:B------:R-:W-:-:S05]  /*2f30*/  @!P1 IMAD.WIDE.U32 R26, R30, 0x8, R32 ;  /* 0x000000081e1a9825 */ /* 0x000fca00078e0020 */
        /* <DEDUP_REMOVED lines=29> */
[----:B------:R-:W-:-:S06]  /*3110*/  @!P1 IMAD.WIDE.U32 R24, R71, 0x8, R32 ;  /* 0x0000000847189825 */ /* 0x000fcc00078e0020 */
[----:B------:R-:W2:Y:S01]  /*3120*/  @!P1 LDG.E.64 R24, desc[UR8][R24.64] ;  /* 0x0000000818189981 */ /* 0x000ea2000c1e1b00 */
[----:B------:R-:W-:Y:S01]  /*3130*/  IADD3 R72, PT, PT, R72, 0x8, RZ ;  /* 0x0000000848487810 */ /* 0x000fe20007ffe0ff */
[----:B------:R-:W-:Y:S01]  /*3140*/  UIADD3 UR6, UPT, UPT, UR6, 0x8, URZ ;  /* 0x0000000806067890 */ /* 0x000fe2000fffe0ff */
[C---:B------:R-:W-:Y:S02]  /*3150*/  LEA R31, R3.reuse, R31, 0x3 ;  /* 0x0000001f031f7211 */ /* 0x040fe400078e18ff */
[C---:B------:R-:W-:Y:S02]  /*3160*/  LEA R34, R3.reuse, R34, 0x3 ;  /* 0x0000002203227211 */ /* 0x040fe400078e18ff */
[C---:B------:R-:W-:Y:S02]  /*3170*/  LEA R30, R3.reuse, R30, 0x3 ;  /* 0x0000001e031e7211 */ /* 0x040fe400078e18ff */
[C---:B------:R-:W-:Y:S02]  /*3180*/  LEA R35, R3.reuse, R35, 0x3 ;  /* 0x0000002303237211 */ /* 0x040fe400078e18ff */
[----:B------:R-:W-:-:S02]  /*3190*/  LEA R64, R3, R64, 0x3 ;  /* 0x0000004003407211 */ /* 0x000fc400078e18ff */
[C---:B------:R-:W-:Y:S02]  /*31a0*/  LEA R65, R3.reuse, R65, 0x3 ;  /* 0x0000004103417211 */ /* 0x040fe400078e18ff */
[C---:B------:R-:W-:Y:S02]  /*31b0*/  LEA R70, R3.reuse, R70, 0x3 ;  /* 0x0000004603467211 */ /* 0x040fe400078e18ff */
[----:B------:R-:W-:Y:S01]  /*31c0*/  LEA R71, R3, R71, 0x3 ;  /* 0x0000004703477211 */ /* 0x000fe200078e18ff */
[----:B--2---:R-:W-:Y:S01]  /*31d0*/  @!P1 FADD.FTZ R36, R36, R24 ;  /* 0x0000001824249221 */ /* 0x004fe20000010000 */
[----:B------:R-:W-:Y:S01]  /*31e0*/  @!P1 FADD.FTZ R37, R37, R25 ;  /* 0x0000001925259221 */ /* 0x000fe20000010000 */
[----:B------:R-:W-:-:S13]  /*31f0*/  ISETP.NE.AND P1, PT, R72, R47, PT ;  /* 0x0000002f4800720c */ /* 0x000fda0003f25270 */
[----:B------:R-:W-:Y:S05]  /*3200*/  @P1 BRA `(.L_x_51) ;  /* 0xfffffffc00141947 */ /* 0x000fea000383ffff */
[----:B------:R-:W-:-:S07]  /*3210*/  MOV R34, R47 ;  /* 0x0000002f00227202 */ /* 0x000fce0000000f00 */
.L_x_50:
[----:B------:R-:W-:-:S13]  /*3220*/  ISETP.NE.AND P1, PT, R51, RZ, PT ;  /* 0x000000ff3300720c */ /* 0x000fda0003f25270 */
[----:B------:R-:W-:Y:S05]  /*3230*/  @!P1 BRA `(.L_x_47) ;  /* 0x0000000000f09947 */ /* 0x000fea0003800000 */
[----:B----4-:R-:W-:-:S04]  /*3240*/  IADD3 R24, PT, PT, R51, -0x1, RZ ;  /* 0xffffffff33187810 */ /* 0x010fc80007ffe0ff */
[----:B------:R-:W-:-:S13]  /*3250*/  ISETP.GE.U32.AND P1, PT, R24, 0x3, PT ;  /* 0x000000031800780c */ /* 0x000fda0003f26070 */
[----:B------:R-:W-:Y:S05]  /*3260*/  @!P1 BRA `(.L_x_52) ;  /* 0x0000000000709947 */ /* 0x000fea0003800000 */
[C---:B------:R-:W-:Y:S02]  /*3270*/  ISETP.EQ.OR P1, PT, R34.reuse, UR10, P2 ;  /* 0x0000000a22007c0c */ /* 0x040fe40009722670 */
[C---:B------:R-:W-:Y:S02]  /*3280*/  IADD3 R27, PT, PT, R34.reuse, 0x1, RZ ;  /* 0x00000001221b7810 */ /* 0x040fe40007ffe0ff */
[C---:B--2---:R-:W-:Y:S02]  /*3290*/  IADD3 R29, PT, PT, R34.reuse, 0x2, RZ ;  /* 0x00000002221d7810 */ /* 0x044fe40007ffe0ff */
[----:B------:R-:W-:Y:S02]  /*32a0*/  ISETP.EQ.OR P3, PT, R27, UR10, P2 ;  /* 0x0000000a1b007c0c */ /* 0x000fe40009762670 */
[----:B------:R-:W-:Y:S02]  /*32b0*/  ISETP.EQ.OR P5, PT, R29, UR10, P2 ;  /* 0x0000000a1d007c0c */ /* 0x000fe400097a2670 */
[----:B------:R-:W-:-:S03]  /*32c0*/  IADD3 R31, PT, PT, R34, 0x3, RZ ;  /* 0x00000003221f7810 */ /* 0x000fc60007ffe0ff */
[----:B------:R-:W-:Y:S01]  /*32d0*/  @!P1 IMAD R25, R34, R3, R0 ;  /* 0x0000000322199224 */ /* 0x000fe200078e0200 */
[----:B------:R-:W-:-:S03]  /*32e0*/  ISETP.EQ.OR P6, PT, R31, UR10, P2 ;  /* 0x0000000a1f007c0c */ /* 0x000fc600097c2670 */
[----:B------:R-:W-:-:S04]  /*32f0*/  @!P1 IMAD.WIDE.U32 R24, R25, 0x8, R32 ;  /* 0x0000000819189825 */ /* 0x000fc800078e0020 */
[-CC-:B------:R-:W-:Y:S02]  /*3300*/  @!P3 IMAD R27, R27, R3.reuse, R0.reuse ;  /* 0x000000031b1bb224 */ /* 0x180fe400078e0200 */
[----:B------:R-:W-:Y:S01]  /*3310*/  @!P5 IMAD R29, R29, R3, R0 ;  /* 0x000000031d1dd224 */ /* 0x000fe200078e0200 */
[----:B------:R-:W0:Y:S01]  /*3320*/  @!P1 LDG.E.64 R24, desc[UR8][R24.64] ;  /* 0x0000000818189981 */ /* 0x000e22000c1e1b00 */
[----:B------:R-:W-:-:S04]  /*3330*/  @!P3 IMAD.WIDE.U32 R26, R27, 0x8, R32 ;  /* 0x000000081b1ab825 */ /* 0x000fc800078e0020 */
[----:B------:R-:W-:Y:S02]  /*3340*/  @!P5 IMAD.WIDE.U32 R28, R29, 0x8, R32 ;  /* 0x000000081d1cd825 */ /* 0x000fe400078e0020 */
[----:B------:R-:W2:Y:S02]  /*3350*/  @!P3 LDG.E.64 R26, desc[UR8][R26.64] ;  /* 0x000000081a1ab981 */ /* 0x000ea4000c1e1b00 */
[----:B------:R-:W-:Y:S02]  /*3360*/  @!P6 IMAD R31, R31, R3, R0 ;  /* 0x000000031f1fe224 */ /* 0x000fe400078e0200 */
[----:B------:R-:W4:Y:S02]  /*3370*/  @!P5 LDG.E.64 R28, desc[UR8][R28.64] ;  /* 0x000000081c1cd981 */ /* 0x000f24000c1e1b00 */
[----:B-1----:R-:W-:-:S06]  /*3380*/  @!P6 IMAD.WIDE.U32 R30, R31, 0x8, R32 ;  /* 0x000000081f1ee825 */ /* 0x002fcc00078e0020 */
[----:B------:R-:W5:Y:S01]  /*3390*/  @!P6 LDG.E.64 R30, desc[UR8][R30.64] ;  /* 0x000000081e1ee981 */ /* 0x000f62000c1e1b00 */
[----:B------:R-:W-:Y:S01]  /*33a0*/  IADD3 R34, PT, PT, R34, 0x4, RZ ;  /* 0x0000000422227810 */ /* 0x000fe20007ffe0ff */
[----:B0--3--:R-:W-:Y:S01]  /*33b0*/  @!P1 FADD.FTZ R36, R36, R24 ;  /* 0x0000001824249221 */ /* 0x009fe20000010000 */
[----:B------:R-:W-:-:S03]  /*33c0*/  @!P1 FADD.FTZ R37, R37, R25 ;  /* 0x0000001925259221 */ /* 0x000fc60000010000 */
[----:B--2---:R-:W-:Y:S01]  /*33d0*/  @!P3 FADD.FTZ R36, R36, R26 ;  /* 0x0000001a2424b221 */ /* 0x004fe20000010000 */
[----:B------:R-:W-:-:S03]  /*33e0*/  @!P3 FADD.FTZ R37, R37, R27 ;  /* 0x0000001b2525b221 */ /* 0x000fc60000010000 */
[----:B----4-:R-:W-:Y:S01]  /*33f0*/  @!P5 FADD.FTZ R36, R36, R28 ;  /* 0x0000001c2424d221 */ /* 0x010fe20000010000 */
[----:B------:R-:W-:-:S03]  /*3400*/  @!P5 FADD.FTZ R37, R37, R29 ;  /* 0x0000001d2525d221 */ /* 0x000fc60000010000 */
[----:B-----5:R-:W-:Y:S01]  /*3410*/  @!P6 FADD.FTZ R36, R36, R30 ;  /* 0x0000001e2424e221 */ /* 0x020fe20000010000 */
[----:B------:R-:W-:-:S07]  /*3420*/  @!P6 FADD.FTZ R37, R37, R31 ;  /* 0x0000001f2525e221 */ /* 0x000fce0000010000 */
.L_x_52:
[----:B------:R-:W-:-:S13]  /*3430*/  LOP3.LUT P1, R24, R4, 0x3, RZ, 0xc0, !PT ;  /* 0x0000000304187812 */ /* 0x000fda000782c0ff */
[----:B------:R-:W-:Y:S05]  /*3440*/  @!P1 BRA `(.L_x_47) ;  /* 0x00000000006c9947 */ /* 0x000fea0003800000 */
[----:B------:R-:W-:Y:S02]  /*3450*/  ISETP.NE.AND P1, PT, R24, 0x1, PT ;  /* 0x000000011800780c */ /* 0x000fe40003f25270 */
[----:B------:R-:W-:-:S11]  /*3460*/  LOP3.LUT R28, R4, 0x1, RZ, 0xc0, !PT ;  /* 0x00000001041c7812 */ /* 0x000fd600078ec0ff */
[----:B------:R-:W-:Y:S05]  /*3470*/  @!P1 BRA `(.L_x_53) ;  /* 0x0000000000389947 */ /* 0x000fea0003800000 */
[C---:B------:R-:W-:Y:S02]  /*3480*/  ISETP.EQ.OR P3, PT, R34.reuse, UR10, P2 ;  /* 0x0000000a22007c0c */ /* 0x040fe40009762670 */
[----:B------:R-:W-:-:S04]  /*3490*/  IADD3 R27, PT, PT, R34, 0x1, RZ ;  /* 0x00000001221b7810 */ /* 0x000fc80007ffe0ff */
[----:B------:R-:W-:-:S07]  /*34a0*/  ISETP.EQ.OR P1, PT, R27, UR10, P2 ;  /* 0x0000000a1b007c0c */ /* 0x000fce0009722670 */
[----:B------:R-:W-:-:S04]  /*34b0*/  @!P3 IMAD R25, R34, R3, R0 ;  /* 0x000000032219b224 */ /* 0x000fc800078e0200 */
[----:B------:R-:W-:-:S04]  /*34c0*/  @!P3 IMAD.WIDE.U32 R24, R25, 0x8, R32 ;  /* 0x000000081918b825 */ /* 0x000fc800078e0020 */
[----:B------:R-:W-:Y:S02]  /*34d0*/  @!P1 IMAD R27, R27, R3, R0 ;  /* 0x000000031b1b9224 */ /* 0x000fe400078e0200 */
[----:B------:R-:W0:Y:S02]  /*34e0*/  @!P3 LDG.E.64 R24, desc[UR8][R24.64] ;  /* 0x000000081818b981 */ /* 0x000e24000c1e1b00 */
[----:B------:R-:W-:-:S06]  /*34f0*/  @!P1 IMAD.WIDE.U32 R26, R27, 0x8, R32 ;  /* 0x000000081b1a9825 */ /* 0x000fcc00078e0020 */
[----:B------:R-:W4:Y:S01]  /*3500*/  @!P1 LDG.E.64 R26, desc[UR8][R26.64] ;  /* 0x000000081a1a9981 */ /* 0x000f22000c1e1b00 */
[----:B------:R-:W-:Y:S01]  /*3510*/  IADD3 R34, PT, PT, R34, 0x2, RZ ;  /* 0x0000000222227810 */ /* 0x000fe20007ffe0ff */
[----:B0--3--:R-:W-:Y:S01]  /*3520*/  @!P3 FADD.FTZ R36, R36, R24 ;  /* 0x000000182424b221 */ /* 0x009fe20000010000 */
[----:B------:R-:W-:-:S03]  /*3530*/  @!P3 FADD.FTZ R37, R37, R25 ;  /* 0x000000192525b221 */ /* 0x000fc60000010000 */
[----:B----4-:R-:W-:Y:S01]  /*3540*/  @!P1 FADD.FTZ R36, R36, R26 ;  /* 0x0000001a24249221 */ /* 0x010fe20000010000 */
[----:B------:R-:W-:-:S07]  /*3550*/  @!P1 FADD.FTZ R37, R37, R27 ;  /* 0x0000001b25259221 */ /* 0x000fce0000010000 */
.L_x_53:
        /* <DEDUP_REMOVED lines=9> */
.L_x_54:
[----:B------:R-:W-:Y:S05]  /*35f0*/  BSYNC.RECONVERGENT B0 ;  /* 0x0000000000007941 */ /* 0x000fea0003800200 */
.L_x_47:
[----:B------:R-:W5:Y:S01]  /*3600*/  S2UR UR7, SR_CgaCtaId ;  /* 0x00000000000779c3 */ /* 0x000f620000008800 */
[----:B------:R-:W-:Y:S01]  /*3610*/  UMOV UR6, 0x400 ;  /* 0x0000040000067882 */ /* 0x000fe20000000000 */
[----:B----4-:R-:W-:Y:S01]  /*3620*/  SHF.L.U32 R27, R38, 0x10, RZ ;  /* 0x00000010261b7819 */ /* 0x010fe200000006ff */
[----:B------:R-:W4:Y:S01]  /*3630*/  LDCU.64 UR14, c[0x0][0x400] ;  /* 0x00008000ff0e77ac */ /* 0x000f220008000a00 */
[----:B------:R-:W-:Y:S02]  /*3640*/  SHF.L.U32 R61, R61, 0x10, RZ ;  /* 0x000000103d3d7819 */ /* 0x000fe400000006ff */
[----:B--2---:R-:W-:Y:S02]  /*3650*/  SHF.L.U32 R29, R8, 0x10, RZ ;  /* 0x00000010081d7819 */ /* 0x004fe400000006ff */
[----:B------:R-:W-:Y:S01]  /*3660*/  SHF.L.U32 R59, R59, 0x10, RZ ;  /* 0x000000103b3b7819 */ /* 0x000fe200000006ff */
[----:B------:R-:W-:Y:S01]  /*3670*/  FADD.FTZ R38, -R18, R61 ;  /* 0x0000003d12267221 */ /* 0x000fe20000010100 */
[----:B------:R-:W-:Y:S01]  /*3680*/  SHF.L.U32 R31, R12, 0x10, RZ ;  /* 0x000000100c1f7819 */ /* 0x000fe200000006ff */
[C---:B------:R-:W-:Y:S01]  /*3690*/  FADD.FTZ R28, -R18.reuse, R29 ;  /* 0x0000001d121c7221 */ /* 0x040fe20000010100 */
[----:B------:R-:W-:Y:S01]  /*36a0*/  SHF.L.U32 R57, R57, 0x10, RZ ;  /* 0x0000001039397819 */ /* 0x000fe200000006ff */
[C---:B------:R-:W-:Y:S01]  /*36b0*/  FADD.FTZ R34, -R18.reuse, R59 ;  /* 0x0000003b12227221 */ /* 0x040fe20000010100 */
[----:B------:R-:W-:Y:S01]  /*36c0*/  SHF.L.U32 R15, R15, 0x10, RZ ;  /* 0x000000100f0f7819 */ /* 0x000fe200000006ff */
[C---:B------:R-:W-:Y:S01]  /*36d0*/  FADD.FTZ R32, -R18.reuse, R31 ;  /* 0x0000001f12207221 */ /* 0x040fe20000010100 */
[----:B------:R-:W-:Y:S01]  /*36e0*/  SHF.L.U32 R19, R19, 0x10, RZ ;  /* 0x0000001013137819 */ /* 0x000fe200000006ff */
[C---:B-1----:R-:W-:Y:S01]  /*36f0*/  FADD.FTZ R30, -R18.reuse, R57 ;  /* 0x00000039121e7221 */ /* 0x042fe20000010100 */
[----:B------:R-:W-:Y:S01]  /*3700*/  SHF.L.U32 R17, R17, 0x10, RZ ;  /* 0x0000001011117819 */ /* 0x000fe200000006ff */
[----:B------:R-:W-:Y:S01]  /*3710*/  FADD.FTZ R8, -R18, R15 ;  /* 0x0000000f12087221 */ /* 0x000fe20000010100 */
[----:B------:R-:W-:Y:S01]  /*3720*/  SHF.L.U32 R62, R62, 0x10, RZ ;  /* 0x000000103e3e7819 */ /* 0x000fe200000006ff */
[----:B------:R-:W-:Y:S01]  /*3730*/  FADD.FTZ R26, -R18, R19 ;  /* 0x00000013121a7221 */ /* 0x000fe20000010100 */
[----:B------:R-:W-:Y:S01]  /*3740*/  FMUL.FTZ R38, R38, R63 ;  /* 0x0000003f26267220 */ /* 0x000fe20000410000 */
[----:B-----5:R-:W-:-:S09]  /*3750*/  ULEA UR6, UR7, UR6, 0x18 ;  /* 0x0000000607067291 */ /* 0x020fd2000f8ec0ff */
[----:B------:R0:W-:Y:S01]  /*3760*/  @!P2 STS.64 [UR6+0xc0], R36 ;  /* 0x0000c024ff00a988 */ /* 0x0001e20008000a06 */
[----:B------:R-:W-:Y:S01]  /*3770*/  BAR.SYNC.DEFER_BLOCKING 0x0 ;  /* 0x0000000000007b1d */ /* 0x000fe20000010000 */
[----:B0--3--:R-:W-:-:S04]  /*3780*/  FADD.FTZ R36, -R18, R27 ;  /* 0x0000001b12247221 */ /* 0x009fc80000010100 */
[----:B------:R-:W-:Y:S01]  /*3790*/  FMUL.FTZ R33, R36, R63 ;  /* 0x0000003f24217220 */ /* 0x000fe20000410000 */
[----:B------:R-:W0:Y:S01]  /*37a0*/  LDS.64 R24, [UR6+0xc0] ;  /* 0x0000c006ff187984 */ /* 0x000e220008000a00 */
[----:B------:R-:W0:Y:S02]  /*37b0*/  LDCU UR6, c[0x0][0x42c] ;  /* 0x00008580ff0677ac */ /* 0x000e240008000800 */
[----:B0-----:R-:W-:Y:S01]  /*37c0*/  FMUL.FTZ R12, R24, UR6 ;  /* 0x00000006180c7c20 */ /* 0x001fe20008410000 */
[----:B------:R-:W-:Y:S01]  /*37d0*/  FMUL.FTZ R29, R25, UR6 ;  /* 0x00000006191d7c20 */ /* 0x000fe20008410000 */
[----:B----4-:R-:W-:Y:S06]  /*37e0*/  @!P4 BRA `(.L_x_55) ;  /* 0x000000000048c947 */ /* 0x010fec0003800000 */
        /* <DEDUP_REMOVED lines=18> */
.L_x_55:
[----:B------:R-:W-:Y:S04]  /*3910*/  BSSY.RECONVERGENT B0, `(.L_x_56) ;  /* 0x0000014000007945 */ /* 0x000fe80003800200 */
[----:B------:R-:W-:Y:S05]  /*3920*/  @P0 BRA `(.L_x_57) ;  /* 0x0000000000480947 */ /* 0x000fea0003800000 */
[----:B------:R-:W0:Y:S01]  /*3930*/  LDCU.64 UR12, c[0x0][0x3f8] ;  /* 0x00007f00ff0c77ac */ /* 0x000e220008000a00 */
[C-C-:B------:R-:W-:Y:S01]  /*3940*/  FFMA.FTZ R18, R12.reuse, R38, R29.reuse ;  /* 0x000000260c127223 */ /* 0x140fe2000001001d */
[----:B------:R-:W-:Y:S01]  /*3950*/  FFMA.FTZ R15, R12, R33, R29 ;  /* 0x000000210c0f7223 */ /* 0x000fe2000001001d */
[----:B------:R-:W-:Y:S01]  /*3960*/  MOV R19, R67 ;  /* 0x0000004300137202 */ /* 0x000fe20000000f00 */
[----:B------:R-:W1:Y:S01]  /*3970*/  LDCU.64 UR6, c[0x0][0x380] ;  /* 0x00007000ff0677ac */ /* 0x000e620008000a00 */
[----:B------:R-:W-:Y:S01]  /*3980*/  FFMA.FTZ R62, R23, R62, -R18 ;  /* 0x0000003e173e7223 */ /* 0x000fe20000010812 */
[----:B------:R-:W-:Y:S01]  /*3990*/  MOV R18, R68 ;  /* 0x0000004400127202 */ /* 0x000fe20000000f00 */
[----:B------:R-:W-:Y:S02]  /*39a0*/  FFMA.FTZ R24, R22, R17, -R15 ;  /* 0x0000001116187223 */ /* 0x000fe4000001080f */
[----:B------:R-:W-:Y:S01]  /*39b0*/  FMUL.FTZ R15, R62, R63 ;  /* 0x0000003f3e0f7220 */ /* 0x000fe20000410000 */
[----:B0-----:R-:W-:-:S02]  /*39c0*/  IMAD R36, R7, UR12, RZ ;  /* 0x0000000c07247c24 */ /* 0x001fc4000f8e02ff */
[----:B------:R-:W-:-:S04]  /*39d0*/  IMAD.WIDE.U32 R18, R55, UR12, R18 ;  /* 0x0000000c37127c25 */ /* 0x000fc8000f8e0012 */
[----:B------:R-:W-:Y:S02]  /*39e0*/  IMAD R17, R55, UR13, R36 ;  /* 0x0000000d37117c24 */ /* 0x000fe4000f8e0224 */
[----:B------:R-:W-:Y:S01]  /*39f0*/  FMUL.FTZ R36, R24, R63 ;  /* 0x0000003f18247220 */ /* 0x000fe20000410000 */
[C---:B-1----:R-:W-:Y:S02]  /*3a00*/  LEA R24, P0, R18.reuse, UR6, 0x1 ;  /* 0x0000000612187c11 */ /* 0x042fe4000f8008ff */
[----:B------:R-:W-:Y:S02]  /*3a10*/  IADD3 R17, PT, PT, R19, R17, RZ ;  /* 0x0000001113117210 */ /* 0x000fe40007ffe0ff */
[----:B------:R-:W-:Y:S02]  /*3a20*/  F2FP.BF16.F32.PACK_AB R15, R15, R36 ;  /* 0x000000240f0f723e */ /* 0x000fe400000010ff */
[----:B------:R-:W-:-:S05]  /*3a30*/  LEA.HI.X R25, R18, UR7, R17, 0x1, P0 ;  /* 0x0000000712197c11 */ /* 0x000fca00080f0c11 */
[----:B------:R0:W-:Y:S02]  /*3a40*/  STG.E desc[UR8][R24.64], R15 ;  /* 0x0000000f18007986 */ /* 0x0001e4000c101908 */
.L_x_57:
[----:B------:R-:W-:Y:S05]  /*3a50*/  BSYNC.RECONVERGENT B0 ;  /* 0x0000000000007941 */ /* 0x000fea0003800200 */
.L_x_56:
[----:B------:R-:W-:Y:S01]  /*3a60*/  UISETP.NE.AND UP0, UPT, UR11, URZ, UPT ;  /* 0x000000ff0b00728c */ /* 0x000fe2000bf05270 */
[-C--:B0-----:R-:W-:Y:S01]  /*3a70*/  FMUL.FTZ R25, R28, R63.reuse ;  /* 0x0000003f1c197220 */ /* 0x081fe20000410000 */
[-C--:B------:R-:W-:Y:S01]  /*3a80*/  FMUL.FTZ R34, R34, R63.reuse ;  /* 0x0000003f22227220 */ /* 0x080fe20000410000 */
[-C--:B------:R-:W-:Y:S01]  /*3a90*/  FMUL.FTZ R36, R32, R63.reuse ;  /* 0x0000003f20247220 */ /* 0x080fe20000410000 */
[-C--:B------:R-:W-:Y:S01]  /*3aa0*/  FMUL.FTZ R30, R30, R63.reuse ;  /* 0x0000003f1e1e7220 */ /* 0x080fe20000410000 */
[-C--:B------:R-:W-:Y:S01]  /*3ab0*/  FMUL.FTZ R15, R8, R63.reuse ;  /* 0x0000003f080f7220 */ /* 0x080fe20000410000 */
[----:B------:R-:W-:Y:S01]  /*3ac0*/  ISETP.GE.U32.AND P0, PT, R50, UR14, PT ;  /* 0x0000000e32007c0c */ /* 0x000fe2000bf06070 */
[----:B------:R-:W-:Y:S01]  /*3ad0*/  FMUL.FTZ R8, R26, R63 ;  /* 0x0000003f1a087220 */ /* 0x000fe20000410000 */
[----:B------:R-:W-:Y:S01]  /*3ae0*/  ISETP.GE.U32.AND P1, PT, R49, UR14, PT ;  /* 0x0000000e31007c0c */ /* 0x000fe2000bf26070 */
[C-C-:B------:R-:W-:Y:S01]  /*3af0*/  FFMA.FTZ R37, R12.reuse, R25, R29.reuse ;  /* 0x000000190c257223 */ /* 0x140fe2000001001d */
[C-C-:B------:R-:W-:Y:S01]  /*3b00*/  FFMA.FTZ R32, R12.reuse, R34, R29.reuse ;  /* 0x000000220c207223 */ /* 0x140fe2000001001d */
[C-C-:B------:R-:W-:Y:S01]  /*3b10*/  FFMA.FTZ R27, R12.reuse, R36, R29.reuse ;  /* 0x000000240c1b7223 */ /* 0x140fe2000001001d */
[C-C-:B------:R-:W-:Y:S01]  /*3b20*/  FFMA.FTZ R26, R12.reuse, R30, R29.reuse ;  /* 0x0000001e0c1a7223 */ /* 0x140fe2000001001d */
[--C-:B------:R-:W-:Y:S01]  /*3b30*/  FFMA.FTZ R17, R12, R15, R29.reuse ;  /* 0x0000000f0c117223 */ /* 0x100fe2000001001d */
[----:B------:R-:W-:Y:S01]  /*3b40*/  ISETP.GE.U32.AND P2, PT, R48, UR14, PT ;  /* 0x0000000e30007c0c */ /* 0x000fe2000bf46070 */
[----:B------:R-:W-:Y:S01]  /*3b50*/  FFMA.FTZ R12, R12, R8, R29 ;  /* 0x000000080c0c7223 */ /* 0x000fe2000001001d */
[----:B------:R-:W-:-:S02]  /*3b60*/  ISETP.GE.AND.EX P0, PT, R9, UR15, PT, P0 ;  /* 0x0000000f09007c0c */ /* 0x000fc4000bf06300 */
[----:B------:R-:W-:Y:S02]  /*3b70*/  ISETP.GE.AND.EX P1, PT, R11, UR15, PT, P1 ;  /* 0x0000000f0b007c0c */ /* 0x000fe4000bf26310 */
[----:B------:R-:W-:Y:S02]  /*3b80*/  SHF.L.U32 R19, R10, 0x10, RZ ;  /* 0x000000100a137819 */ /* 0x000fe400000006ff */
[----:B------:R-:W-:Y:S01]  /*3b90*/  SHF.L.U32 R60, R60, 0x10, RZ ;  /* 0x000000103c3c7819 */ /* 0x000fe200000006ff */
[----:B------:R-:W-:Y:S08]  /*3ba0*/  BRA.U !UP0, `(.L_x_58) ;  /* 0x0000000108487547 */ /* 0x000ff0000b800000 */
        /* <DEDUP_REMOVED lines=18> */
.L_x_58:
[----:B------:R-:W-:Y:S01]  /*3cd0*/  BSSY.RECONVERGENT B0, `(.L_x_59) ;  /* 0x0000012000007945 */ /* 0x000fe20003800200 */
[----:B------:R-:W-:Y:S01]  /*3ce0*/  FFMA.FTZ R10, R22, R19, -R37 ;  /* 0x00000013160a7223 */ /* 0x000fe20000010825 */
[----:B------:R-:W-:Y:S02]  /*3cf0*/  FFMA.FTZ R32, R23, R60, -R32 ;  /* 0x0000003c17207223 */ /* 0x000fe40000010820 */
[----:B------:R-:W-:Y:S05]  /*3d00*/  @P0 BRA `(.L_x_60) ;  /* 0x0000000000380947 */ /* 0x000fea0003800000 */
[----:B------:R-:W0:Y:S01]  /*3d10*/  LDCU.64 UR6, c[0x0][0x3f8] ;  /* 0x00007f00ff0677ac */ /* 0x000e220008000a00 */
[----:B------:R-:W-:Y:S01]  /*3d20*/  MOV R18, R68 ;  /* 0x0000004400127202 */ /* 0x000fe20000000f00 */
[----:B------:R-:W-:Y:S01]  /*3d30*/  FMUL.FTZ R29, R10, R63 ;  /* 0x0000003f0a1d7220 */ /* 0x000fe20000410000 */
[----:B------:R-:W-:Y:S01]  /*3d40*/  MOV R19, R67 ;  /* 0x0000004300137202 */ /* 0x000fe20000000f00 */
[----:B------:R-:W1:Y:S01]  /*3d50*/  LDCU.64 UR12, c[0x0][0x380] ;  /* 0x00007000ff0c77ac */ /* 0x000e620008000a00 */
[----:B------:R-:W-:Y:S01]  /*3d60*/  FMUL.FTZ R10, R32, R63 ;  /* 0x0000003f200a7220 */ /* 0x000fe20000410000 */
[----:B0-----:R-:W-:Y:S02]  /*3d70*/  IMAD R25, R9, UR6, RZ ;  /* 0x0000000609197c24 */ /* 0x001fe4000f8e02ff */
[----:B------:R-:W-:-:S04]  /*3d80*/  IMAD.WIDE.U32 R18, R50, UR6, R18 ;  /* 0x0000000632127c25 */ /* 0x000fc8000f8e0012 */
[----:B------:R-:W-:Y:S01]  /*3d90*/  IMAD R25, R50, UR7, R25 ;  /* 0x0000000732197c24 */ /* 0x000fe2000f8e0219 */
[----:B-1----:R-:W-:-:S04]  /*3da0*/  LEA R24, P0, R18, UR12, 0x1 ;  /* 0x0000000c12187c11 */ /* 0x002fc8000f8008ff */
[----:B------:R-:W-:Y:S02]  /*3db0*/  IADD3 R25, PT, PT, R19, R25, RZ ;  /* 0x0000001913197210 */ /* 0x000fe40007ffe0ff */
[----:B------:R-:W-:Y:S02]  /*3dc0*/  F2FP.BF16.F32.PACK_AB R19, R10, R29 ;  /* 0x0000001d0a13723e */ /* 0x000fe400000010ff */
[----:B------:R-:W-:-:S05]  /*3dd0*/  LEA.HI.X R25, R18, UR13, R25, 0x1, P0 ;  /* 0x0000000d12197c11 */ /* 0x000fca00080f0c19 */
[----:B------:R0:W-:Y:S02]  /*3de0*/  STG.E desc[UR8][R24.64], R19 ;  /* 0x0000001318007986 */ /* 0x0001e4000c101908 */
.L_x_60:
[----:B------:R-:W-:Y:S05]  /*3df0*/  BSYNC.RECONVERGENT B0 ;  /* 0x0000000000007941 */ /* 0x000fea0003800200 */
.L_x_59:
[----:B------:R-:W-:Y:S02]  /*3e00*/  SHF.L.U32 R14, R14, 0x10, RZ ;  /* 0x000000100e0e7819 */ /* 0x000fe400000006ff */
[----:B------:R-:W-:Y:S01]  /*3e10*/  SHF.L.U32 R58, R58, 0x10, RZ ;  /* 0x000000103a3a7819 */ /* 0x000fe200000006ff */
[----:B------:R-:W-:Y:S06]  /*3e20*/  BRA.U !UP0, `(.L_x_61) ;  /* 0x0000000108487547 */ /* 0x000fec000b800000 */
[----:B------:R-:W-:Y:S01]  /*3e30*/  FFMA.FTZ R10, R22, R36, R20 ;  /* 0x00000024160a7223 */ /* 0x000fe20000010014 */
[----:B------:R-:W-:-:S03]  /*3e40*/  FFMA.FTZ R30, R23, R30, R21 ;  /* 0x0000001e171e7223 */ /* 0x000fc60000010015 */
[----:B------:R-:W-:Y:S01]  /*3e50*/  FMUL.FTZ R18, R10, -1.4426950216293334961 ;  /* 0xbfb8aa3b0a127820 */ /* 0x000fe20000410000 */
[----:B0-----:R-:W-:-:S05]  /*3e60*/  FMUL.FTZ R24, R30, -1.4426950216293334961 ;  /* 0xbfb8aa3b1e187820 */ /* 0x001fca0000410000 */
        /* <DEDUP_REMOVED lines=14> */
.L_x_61:
[----:B------:R-:W-:Y:S01]  /*3f50*/  BSSY.RECONVERGENT B0, `(.L_x_62) ;  /* 0x0000012000007945 */ /* 0x000fe20003800200 */
[----:B------:R-:W-:Y:S01]  /*3f60*/  FFMA.FTZ R14, R22, R14, -R27 ;  /* 0x0000000e160e7223 */ /* 0x000fe2000001081b */
[----:B------:R-:W-:Y:S02]  /*3f70*/  FFMA.FTZ R10, R23, R58, -R26 ;  /* 0x0000003a170a7223 */ /* 0x000fe4000001081a */
[----:B------:R-:W-:Y:S05]  /*3f80*/  @P1 BRA `(.L_x_63) ;  /* 0x0000000000381947 */ /* 0x000fea0003800000 */
[----:B------:R-:W1:Y:S01]  /*3f90*/  LDCU.64 UR6, c[0x0][0x3f8] ;  /* 0x00007f00ff0677ac */ /* 0x000e620008000a00 */
[----:B------:R-:W-:Y:S01]  /*3fa0*/  MOV R18, R68 ;  /* 0x0000004400127202 */ /* 0x000fe20000000f00 */
[----:B------:R-:W-:Y:S01]  /*3fb0*/  FMUL.FTZ R27, R14, R63 ;  /* 0x0000003f0e1b7220 */ /* 0x000fe20000410000 */
[----:B0-----:R-:W-:Y:S01]  /*3fc0*/  MOV R19, R67 ;  /* 0x0000004300137202 */ /* 0x001fe20000000f00 */
[----:B------:R-:W0:Y:S01]  /*3fd0*/  LDCU.64 UR12, c[0x0][0x380] ;  /* 0x00007000ff0c77ac */ /* 0x000e220008000a00 */
[----:B------:R-:W-:Y:S01]  /*3fe0*/  FMUL.FTZ R10, R10, R63 ;  /* 0x0000003f0a0a7220 */ /* 0x000fe20000410000 */
[----:B-1----:R-:W-:Y:S02]  /*3ff0*/  IMAD R24, R11, UR6, RZ ;  /* 0x000000060b187c24 */ /* 0x002fe4000f8e02ff */
[----:B------:R-:W-:-:S04]  /*4000*/  IMAD.WIDE.U32 R18, R49, UR6, R18 ;  /* 0x0000000631127c25 */ /* 0x000fc8000f8e0012 */
[----:B------:R-:W-:Y:S01]  /*4010*/  IMAD R25, R49, UR7, R24 ;  /* 0x0000000731197c24 */ /* 0x000fe2000f8e0218 */
[----:B0-----:R-:W-:-:S04]  /*4020*/  LEA R24, P0, R18, UR12, 0x1 ;  /* 0x0000000c12187c11 */ /* 0x001fc8000f8008ff */
[----:B------:R-:W-:Y:S02]  /*4030*/  IADD3 R25, PT, PT, R19, R25, RZ ;  /* 0x0000001913197210 */ /* 0x000fe40007ffe0ff */
[----:B------:R-:W-:Y:S02]  /*4040*/  F2FP.BF16.F32.PACK_AB R19, R10, R27 ;  /* 0x0000001b0a13723e */ /* 0x000fe400000010ff */
[----:B------:R-:W-:-:S05]  /*4050*/  LEA.HI.X R25, R18, UR13, R25, 0x1, P0 ;  /* 0x0000000d12197c11 */ /* 0x000fca00080f0c19 */
[----:B------:R1:W-:Y:S02]  /*4060*/  STG.E desc[UR8][R24.64], R19 ;  /* 0x0000001318007986 */ /* 0x0003e4000c101908 */
.L_x_63:
[----:B------:R-:W-:Y:S05]  /*4070*/  BSYNC.RECONVERGENT B0 ;  /* 0x0000000000007941 */ /* 0x000fea0003800200 */
.L_x_62:
[----:B------:R-:W-:Y:S02]  /*4080*/  SHF.L.U32 R16, R16, 0x10, RZ ;  /* 0x0000001010107819 */ /* 0x000fe400000006ff */
[----:B------:R-:W-:Y:S01]  /*4090*/  SHF.L.U32 R56, R56, 0x10, RZ ;  /* 0x0000001038387819 */ /* 0x000fe200000006ff */
[----:B------:R-:W-:Y:S06]  /*40a0*/  BRA.U !UP0, `(.L_x_64) ;  /* 0x0000000108487547 */ /* 0x000fec000b800000 */
[----:B------:R-:W-:Y:S01]  /*40b0*/  FFMA.FTZ R15, R22, R15, R20 ;  /* 0x0000000f160f7223 */ /* 0x000fe20000010014 */
[----:B------:R-:W-:-:S03]  /*40c0*/  FFMA.FTZ R8, R23, R8, R21 ;  /* 0x0000000817087223 */ /* 0x000fc60000010015 */
[----:B------:R-:W-:Y:S01]  /*40d0*/  FMUL.FTZ R10, R15, -1.4426950216293334961 ;  /* 0xbfb8aa3b0f0a7820 */ /* 0x000fe20000410000 */
[----:B------:R-:W-:-:S05]  /*40e0*/  FMUL.FTZ R18, R8, -1.4426950216293334961 ;  /* 0xbfb8aa3b08127820 */ /* 0x000fca0000410000 */
[----:B------:R-:W2:Y:S08]  /*40f0*/  MUFU.EX2 R10, R10 ;  /* 0x0000000a000a7308 */ /* 0x000eb00000000800 */
[----:B------:R-:W3:Y:S01]  /*4100*/  MUFU.EX2 R18, R18 ;  /* 0x0000001200127308 */ /* 0x000ee20000000800 */
[----:B--2---:R-:W-:-:S07]  /*4110*/  FADD.FTZ R14, R10, 1 ;  /* 0x3f8000000a0e7421 */ /* 0x004fce0000010000 */
[----:B01----:R-:W0:Y:S01]  /*4120*/  MUFU.RCP R19, R14 ;  /* 0x0000000e00137308 */ /* 0x003e220000001000 */
[----:B---3--:R-:W-:-:S07]  /*4130*/  FADD.FTZ R20, R18, 1 ;  /* 0x3f80000012147421 */ /* 0x008fce0000010000 */
        /* <DEDUP_REMOVED lines=9> */
.L_x_64:
[----:B------:R-:W-:Y:S01]  /*41d0*/  ISETP.GE.AND.EX P2, PT, R13, UR15, PT, P2 ;  /* 0x0000000f0d007c0c */ /* 0x000fe2000bf46320 */
[----:B------:R-:W-:Y:S01]  /*41e0*/  FFMA.FTZ R16, R22, R16, -R17 ;  /* 0x0000001016107223 */ /* 0x000fe20000010811 */
[----:B------:R-:W-:Y:S01]  /*41f0*/  FFMA.FTZ R12, R23, R56, -R12 ;  /* 0x00000038170c7223 */ /* 0x000fe2000001080c */
[----:B------:R-:W-:Y:S02]  /*4200*/  BSSY.RECONVERGENT B0, `(.L_x_65) ;  /* 0x000000f000007945 */ /* 0x000fe40003800200 */
[-C--:B------:R-:W-:Y:S01]  /*4210*/  FMUL.FTZ R16, R16, R63.reuse ;  /* 0x0000003f10107220 */ /* 0x080fe20000410000 */
[----:B------:R-:W-:-:S07]  /*4220*/  FMUL.FTZ R17, R12, R63 ;  /* 0x0000003f0c117220 */ /* 0x000fce0000410000 */
[----:B------:R-:W-:Y:S05]  /*4230*/  @P2 BRA `(.L_x_66) ;  /* 0x00000000002c2947 */ /* 0x000fea0003800000 */
[----:B------:R-:W2:Y:S01]  /*4240*/  LDCU.64 UR6, c[0x0][0x3f8] ;  /* 0x00007f00ff0677ac */ /* 0x000ea20008000a00 */
[----:B------:R-:W-:Y:S02]  /*4250*/  MOV R66, R68 ;  /* 0x0000004400427202 */ /* 0x000fe40000000f00 */
[----:B------:R-:W-:Y:S01]  /*4260*/  F2FP.BF16.F32.PACK_AB R17, R17, R16 ;  /* 0x000000101111723e */ /* 0x000fe200000010ff */
[----:B------:R-:W3:Y:S01]  /*4270*/  LDCU.64 UR12, c[0x0][0x380] ;  /* 0x00007000ff0c77ac */ /* 0x000ee20008000a00 */
[----:B--2---:R-:W-:Y:S02]  /*4280*/  IMAD R15, R13, UR6, RZ ;  /* 0x000000060d0f7c24 */ /* 0x004fe4000f8e02ff */
[----:B------:R-:W-:-:S04]  /*4290*/  IMAD.WIDE.U32 R66, R48, UR6, R66 ;  /* 0x0000000630427c25 */ /* 0x000fc8000f8e0042 */
[----:B------:R-:W-:Y:S01]  /*42a0*/  IMAD R15, R48, UR7, R15 ;  /* 0x00000007300f7c24 */ /* 0x000fe2000f8e020f */
[----:B---3--:R-:W-:-:S04]  /*42b0*/  LEA R14, P0, R66, UR12, 0x1 ;  /* 0x0000000c420e7c11 */ /* 0x008fc8000f8008ff */
[----:B------:R-:W-:-:S04]  /*42c0*/  IADD3 R15, PT, PT, R67, R15, RZ ;  /* 0x0000000f430f7210 */ /* 0x000fc80007ffe0ff */
[----:B------:R-:W-:-:S05]  /*42d0*/  LEA.HI.X R15, R66, UR13, R15, 0x1, P0 ;  /* 0x0000000d420f7c11 */ /* 0x000fca00080f0c0f */
[----:B------:R2:W-:Y:S02]  /*42e0*/  STG.E desc[UR8][R14.64], R17 ;  /* 0x000000110e007986 */ /* 0x0005e4000c101908 */
.L_x_66:
[----:B------:R-:W-:Y:S05]  /*42f0*/  BSYNC.RECONVERGENT B0 ;  /* 0x0000000000007941 */ /* 0x000fea0003800200 */
.L_x_65:
[----:B------:R-:W-:Y:S02]  /*4300*/  IADD3 R40, PT, PT, R3, R40, RZ ;  /* 0x0000002803287210 */ /* 0x000fe40007ffe0ff */
[----:B------:R-:W-:Y:S02]  /*4310*/  IADD3 R39, PT, PT, R39, 0x1, RZ ;  /* 0x0000000127277810 */ /* 0x000fe40007ffe0ff */
[----:B------:R-:W-:-:S13]  /*4320*/  ISETP.GE.AND P0, PT, R40, UR4, PT ;  /* 0x0000000428007c0c */ /* 0x000fda000bf06270 */
[----:B------:R-:W-:Y:S05]  /*4330*/  @!P0 BRA `(.L_x_67) ;  /* 0xffffffc000008947 */ /* 0x000fea000383ffff */
.L_x_36:
[----:B------:R-:W3:Y:S01]  /*4340*/  LDC R6, c[0x0][0x370] ;  /* 0x0000dc00ff067b82 */ /* 0x000ee20000000800 */
[----:B------:R-:W-:Y:S01]  /*4350*/  ISETP.NE.AND P2, PT, R2, RZ, PT ;  /* 0x000000ff0200720c */ /* 0x000fe20003f45270 */
[----:B------:R-:W-:Y:S06]  /*4360*/  BSSY.RECONVERGENT B0, `(.L_x_68) ;  /* 0x0000011000007945 */ /* 0x000fec0003800200 */
[----:B------:R-:W4:Y:S08]  /*4370*/  LDC R7, c[0x0][0x374] ;  /* 0x0000dd00ff077b82 */ /* 0x000f300000000800 */
[----:B------:R-:W5:Y:S01]  /*4380*/  LDC.64 R4, c[0x0][0x3c8] ;  /* 0x0000f200ff047b82 */ /* 0x000f620000000a00 */
[----:B---3--:R-:W-:-:S02]  /*4390*/  ISETP.NE.AND P1, PT, R6, 0x1, PT ;  /* 0x000000010600780c */ /* 0x008fc40003f25270 */
[----:B------:R-:W-:Y:S02]  /*43a0*/  IADD3 R8, PT, PT, R6, -0x1, RZ ;  /* 0xffffffff06087810 */ /* 0x000fe40007ffe0ff */
[----:B----4-:R-:W-:-:S04]  /*43b0*/  IADD3 R3, PT, PT, R7, -0x1, RZ ;  /* 0xffffffff07037810 */ /* 0x010fc80007ffe0ff */
[----:B------:R-:W-:Y:S02]  /*43c0*/  ISETP.NE.AND P0, PT, R0, R3, PT ;  /* 0x000000030000720c */ /* 0x000fe40003f05270 */
[----:B------:R-:W-:Y:S02]  /*43d0*/  SHF.L.U32 R0, R7, 0x1, RZ ;  /* 0x0000000107007819 */ /* 0x000fe400000006ff */
[----:B------:R-:W-:Y:S02]  /*43e0*/  ISETP.NE.OR P0, PT, R8, UR10, P0 ;  /* 0x0000000a08007c0c */ /* 0x000fe40008705670 */
[----:B------:R-:W-:-:S05]  /*43f0*/  SEL R3, R0, RZ, P1 ;  /* 0x000000ff00037207 */ /* 0x000fca0000800000 */
[----:B-----5:R-:W-:Y:S01]  /*4400*/  IMAD.WIDE.U32 R4, R3, 0x4, R4 ;  /* 0x0000000403047825 */ /* 0x020fe200078e0004 */
[----:B------:R-:W-:Y:S06]  /*4410*/  @P2 BRA `(.L_x_69) ;  /* 0x0000000000142947 */ /* 0x000fec0003800000 */
[----:B------:R-:W-:Y:S01]  /*4420*/  HFMA2 R3, -RZ, RZ, 0, 5.9604644775390625e-08 ;  /* 0x00000001ff037431 */ /* 0x000fe200000001ff */
[----:B------:R-:W-:Y:S06]  /*4430*/  MEMBAR.ALL.GPU ;  /* 0x0000000000007992 */ /* 0x000fec000000a000 */
[----:B------:R-:W-:-:S00]  /*4440*/  ERRBAR ;  /* 0x00000000000079ab */ /* 0x000fc00000000000 */
[----:B------:R-:W-:Y:S06]  /*4450*/  CGAERRBAR ;  /* 0x00000000000075ab */ /* 0x000fec0000000000 */
[----:B------:R3:W-:Y:S02]  /*4460*/  REDG.E.ADD.S32.STRONG.GPU desc[UR8][R4.64], R3 ;  /* 0x000000030400798e */ /* 0x0007e4000c12e308 */
.L_x_69:
[----:B------:R-:W-:Y:S05]  /*4470*/  BSYNC.RECONVERGENT B0 ;  /* 0x0000000000007941 */ /* 0x000fea0003800200 */
.L_x_68:
[----:B------:R-:W-:Y:S05]  /*4480*/  @P0 EXIT ;  /* 0x000000000000094d */ /* 0x000fea0003800000 */
[----:B------:R-:W-:Y:S05]  /*4490*/  @P2 BRA `(.L_x_70) ;  /* 0x0000000000202947 */ /* 0x000fea0003800000 */
[----:B------:R-:W-:-:S05]  /*44a0*/  IMAD R0, R6, R7, RZ ;  /* 0x0000000706007224 */ /* 0x000fca00078e02ff */
[----:B------:R-:W-:-:S13]  /*44b0*/  ISETP.NE.AND P0, PT, R0, -0x1, PT ;  /* 0xffffffff0000780c */ /* 0x000fda0003f05270 */
[----:B------:R-:W-:Y:S05]  /*44c0*/  @!P0 BRA `(.L_x_70) ;  /* 0x0000000000148947 */ /* 0x000fea0003800000 */
.L_x_71:
[----:B---3--:R-:W3:Y:S04]  /*44d0*/  LDG.E.STRONG.GPU R3, desc[UR8][R4.64] ;  /* 0x0000000804037981 */ /* 0x008ee8000c1ef900 */
[----:B---3--:R-:W-:Y:S01]  /*44e0*/  CCTL.IVALL ;  /* 0x00000000ff00798f */ /* 0x008fe20002000000 */
[----:B------:R-:W-:Y:S05]  /*44f0*/  YIELD ;  /* 0x0000000000007946 */ /* 0x000fea0003800000 */
[----:B------:R-:W-:-:S13]  /*4500*/  ISETP.NE.AND P0, PT, R3, R0, PT ;  /* 0x000000000300720c */ /* 0x000fda0003f05270 */
[----:B------:R-:W-:Y:S05]  /*4510*/  @P0 BRA `(.L_x_71) ;  /* 0xfffffffc00ec0947 */ /* 0x000fea000383ffff */
.L_x_70:
[----:B------:R-:W-:Y:S05]  /*4520*/  WARPSYNC.ALL ;  /* 0x0000000000007948 */ /* 0x000fea0003800000 */
[----:B---3--:R-:W3:Y:S08]  /*4530*/  LDC.64 R4, c[0x0][0x3f8] ;  /* 0x0000fe00ff047b82 */ /* 0x008ef00000000a00 */
[----:B------:R-:W-:Y:S01]  /*4540*/  BAR.SYNC.DEFER_BLOCKING 0x0 ;  /* 0x0000000000007b1d */ /* 0x000fe20000010000 */
[----:B---3--:R-:W-:-:S04]  /*4550*/  LEA.HI R3, P0, R5, R4, RZ, 0x1 ;  /* 0x0000000405037211 */ /* 0x008fc800078108ff */
        /* <DEDUP_REMOVED lines=18> */
[----:B--2---:R-:W-:-:S04]  /*4680*/  SEL R17, RZ, 0x1, !P0 ;  /* 0x00000001ff117807 */ /* 0x004fc80004000000 */
[----:B------:R-:W-:-:S04]  /*4690*/  IADD3 R13, P0, P1, R13, -R17, -R2 ;  /* 0x800000110d0d7210 */ /* 0x000fc8000791e802 */
        /* <DEDUP_REMOVED lines=24> */
[----:B------:R-:W2:Y:S01]  /*4820*/  LDCU.64 UR4, c[0x0][0x3d8] ;  /* 0x00007b00ff0477ac */ /* 0x000ea20008000a00 */
[----:B------:R-:W-:Y:S02]  /*4830*/  IADD3 R11, PT, PT, R6, 0x1, RZ ;  /* 0x00000001060b7810 */ /* 0x000fe40007ffe0ff */
[----:B------:R-:W-:Y:S01]  /*4840*/  MOV R6, R2 ;  /* 0x0000000200067202 */ /* 0x000fe20000000f00 */
[----:B------:R-:W3:Y:S01]  /*4850*/  LDCU.64 UR6, c[0x0][0x390] ;  /* 0x00007200ff0677ac */ /* 0x000ee20008000a00 */
[----:B------:R-:W-:Y:S02]  /*4860*/  LOP3.LUT R11, R11, 0x3, RZ, 0xc0, !PT ;  /* 0x000000030b0b7812 */ /* 0x000fe400078ec0ff */
[C---:B------:R-:W-:Y:S01]  /*4870*/  SHF.L.U32 R23, R2.reuse, 0x3, RZ ;  /* 0x0000000302177819 */ /* 0x040fe200000006ff */
[----:B------:R-:W4:Y:S01]  /*4880*/  LDCU.64 UR10, c[0x0][0x388] ;  /* 0x00007100ff0a77ac */ /* 0x000f220008000a00 */
[--C-:B01----:R-:W-:Y:S01]  /*4890*/  SHF.L.U64.HI R24, R2, 0x3, R7.reuse ;  /* 0x0000000302187819 */ /* 0x103fe20000010207 */
[----:B------:R-:W-:Y:S01]  /*48a0*/  IMAD.WIDE.U32 R8, R11, 0x280, R6 ;  /* 0x000002800b087825 */ /* 0x000fe200078e0006 */
[----:B------:R-:W-:-:S02]  /*48b0*/  SHF.L.U32 R31, R5, 0x2, RZ ;  /* 0x00000002051f7819 */ /* 0x000fc400000006ff */
[----:B------:R-:W-:Y:S02]  /*48c0*/  SHF.L.U64.HI R33, R3, 0x2, R0 ;  /* 0x0000000203217819 */ /* 0x000fe40000010200 */
[----:B------:R-:W-:Y:S02]  /*48d0*/  SHF.L.U64.HI R29, R30, 0x2, R35 ;  /* 0x000000021e1d7819 */ /* 0x000fe40000010223 */
[C---:B--2---:R-:W-:Y:S01]  /*48e0*/  LEA R27, P1, R2.reuse, UR4, 0x2 ;  /* 0x00000004021b7c11 */ /* 0x044fe2000f8210ff */
[----:B------:R-:W-:Y:S01]  /*48f0*/  UMOV UR4, URZ ;  /* 0x000000ff00047c82 */ /* 0x000fe20008000000 */
[----:B---3--:R-:W-:Y:S02]  /*4900*/  IADD3 R25, P2, PT, R23, UR6, RZ ;  /* 0x0000000617197c10 */ /* 0x008fe4000ff5e0ff */
[----:B------:R-:W-:Y:S02]  /*4910*/  LEA.HI.X R28, R2, UR5, R7, 0x2, P1 ;  /* 0x00000005021c7c11 */ /* 0x000fe400088f1407 */
[----:B------:R-:W-:-:S02]  /*4920*/  IADD3 R7, PT, PT, R9, UR4, RZ ;  /* 0x0000000409077c10 */ /* 0x000fc4000fffe0ff */
[----:B------:R-:W-:Y:S01]  /*4930*/  MOV R2, R8 ;  /* 0x0000000800027202 */ /* 0x000fe20000000f00 */
[----:B------:R-:W-:Y:S01]  /*4940*/  IMAD.WIDE.U32 R8, R4, 0x4, RZ ;  /* 0x0000000404087825 */ /* 0x000fe200078e00ff */
[C---:B------:R-:W-:Y:S02]  /*4950*/  IADD3.X R26, PT, PT, R24.reuse, UR7, RZ, P2, !PT ;  /* 0x00000007181a7c10 */ /* 0x040fe400097fe4ff */
[----:B----4-:R-:W-:Y:S02]  /*4960*/  IADD3 R23, P1, PT, R23, UR10, RZ ;  /* 0x0000000a17177c10 */ /* 0x010fe4000ff3e0ff */
[----:B------:R-:W-:Y:S02]  /*4970*/  IADD3 R6, P2, PT, RZ, -R11, RZ ;  /* 0x8000000bff067210 */ /* 0x000fe40007f5e0ff */
[----:B------:R-:W-:Y:S02]  /*4980*/  IADD3.X R24, PT, PT, R24, UR11, RZ, P1, !PT ;  /* 0x0000000b18187c10 */ /* 0x000fe40008ffe4ff */
[----:B------:R-:W-:-:S02]  /*4990*/  IADD3 R31, PT, PT, R9, R31, RZ ;  /* 0x0000001f091f7210 */ /* 0x000fc40007ffe0ff */
[----:B------:R-:W-:-:S07]  /*49a0*/  IADD3.X R22, PT, PT, RZ, -0x1, RZ, P2, !PT ;  /* 0xffffffffff167810 */ /* 0x000fce00017fe4ff */
.L_x_74:
[-C--:B--2---:R-:W-:Y:S02]  /*49b0*/  LEA R12, P1, R3, R27.reuse, 0x2 ;  /* 0x0000001b030c7211 */ /* 0x084fe400078210ff */
[----:B------:R-:W-:Y:S02]  /*49c0*/  IADD3 R14, P2, PT, R27, R8, RZ ;  /* 0x000000081b0e7210 */ /* 0x000fe40007f5e0ff */
[----:B------:R-:W-:Y:S02]  /*49d0*/  LEA R16, P3, R30, R27, 0x2 ;  /* 0x0000001b1e107211 */ /* 0x000fe400078610ff */
[C---:B------:R-:W-:Y:S02]  /*49e0*/  IADD3.X R13, PT, PT, R28.reuse, R33, RZ, P1, !PT ;  /* 0x000000211c0d7210 */ /* 0x040fe40000ffe4ff */
[----:B------:R-:W-:Y:S02]  /*49f0*/  MOV R10, R27 ;  /* 0x0000001b000a7202 */ /* 0x000fe40000000f00 */
[----:B------:R-:W-:Y:S01]  /*4a00*/  MOV R11, R28 ;  /* 0x0000001c000b7202 */ /* 0x000fe20000000f00 */
[----:B------:R0:W2:Y:S01]  /*4a10*/  LDG.E R19, desc[UR8][R12.64] ;  /* 0x000000080c137981 */ /* 0x0000a2000c1e1900 */
[----:B------:R-:W-:-:S02]  /*4a20*/  IADD3.X R15, PT, PT, R28, R31, RZ, P2, !PT ;  /* 0x0000001f1c0f7210 */ /* 0x000fc400017fe4ff */
[----:B------:R-:W-:Y:S01]  /*4a30*/  IADD3.X R17, PT, PT, R28, R29, RZ, P3, !PT ;  /* 0x0000001d1c117210 */ /* 0x000fe20001ffe4ff */
[----:B------:R1:W2:Y:S04]  /*4a40*/  LDG.E R18, desc[UR8][R10.64] ;  /* 0x000000080a127981 */ /* 0x0002a8000c1e1900 */
[----:B------:R-:W3:Y:S04]  /*4a50*/  LDG.E R20, desc[UR8][R14.64] ;  /* 0x000000080e147981 */ /* 0x000ee8000c1e1900 */
[----:B------:R-:W3:Y:S01]  /*4a60*/  LDG.E R21, desc[UR8][R16.64] ;  /* 0x0000000810157981 */ /* 0x000ee2000c1e1900 */
[----:B0-----:R-:W-:-:S02]  /*4a70*/  MOV R12, R25 ;  /* 0x00000019000c7202 */ /* 0x001fc40000000f00 */
[----:B-1----:R-:W-:Y:S02]  /*4a80*/  MOV R10, R23 ;  /* 0x00000017000a7202 */ /* 0x002fe40000000f00 */
[----:B------:R-:W-:Y:S02]  /*4a90*/  MOV R11, R24 ;  /* 0x00000018000b7202 */ /* 0x000fe40000000f00 */
[----:B------:R-:W-:Y:S02]  /*4aa0*/  MOV R13, R26 ;  /* 0x0000001a000d7202 */ /* 0x000fe40000000f00 */
[----:B------:R-:W-:-:S04]  /*4ab0*/  IADD3 R6, P1, PT, R6, 0x1, RZ ;  /* 0x0000000106067810 */ /* 0x000fc80007f3e0ff */
        /* <DEDUP_REMOVED lines=12> */
.L_x_73:
[----:B------:R-:W-:Y:S05]  /*4b80*/  BSYNC.RECONVERGENT B0 ;  /* 0x0000000000007941 */ /* 0x000fea0003800200 */
.L_x_72:
[----:B------:R-:W-:Y:S05]  /*4b90*/  @!P0 EXIT ;  /* 0x000000000000894d */ /* 0x000fea0003800000 */
[----:B------:R-:W-:Y:S01]  /*4ba0*/  SHF.L.U64.HI R39, R30, 0x2, R35 ;  /* 0x000000021e277819 */ /* 0x000fe20000010223 */
[----:B------:R-:W3:Y:S01]  /*4bb0*/  LDCU.64 UR4, c[0x0][0x3d8] ;  /* 0x00007b00ff0477ac */ /* 0x000ee20008000a00 */
[C---:B------:R-:W-:Y:S02]  /*4bc0*/  SHF.L.U64.HI R33, R4.reuse, 0x2, R5 ;  /* 0x0000000204217819 */ /* 0x040fe40000010205 */
[----:B------:R-:W-:Y:S01]  /*4bd0*/  SHF.L.U32 R31, R4, 0x2, RZ ;  /* 0x00000002041f7819 */ /* 0x000fe200000006ff */
[----:B------:R-:W4:Y:S01]  /*4be0*/  LDCU.64 UR6, c[0x0][0x388] ;  /* 0x00007100ff0677ac */ /* 0x000f220008000a00 */
[----:B------:R-:W-:Y:S02]  /*4bf0*/  SHF.L.U32 R41, R30, 0x2, RZ ;  /* 0x000000021e297819 */ /* 0x000fe400000006ff */
[C---:B------:R-:W-:Y:S01]  /*4c00*/  SHF.L.U64.HI R35, R3.reuse, 0x2, R0 ;  /* 0x0000000203237819 */ /* 0x040fe20000010200 */
[----:B------:R-:W0:Y:S01]  /*4c10*/  LDCU.64 UR10, c[0x0][0x390] ;  /* 0x00007200ff0a77ac */ /* 0x000e220008000a00 */
[----:B------:R-:W-:-:S07]  /*4c20*/  SHF.L.U32 R37, R3, 0x2, RZ ;  /* 0x0000000203257819 */ /* 0x000fce00000006ff */
.L_x_75:
[C---:B--2---:R-:W-:Y:S02]  /*4c30*/  SHF.L.U32 R18, R2.reuse, 0x2, RZ ;  /* 0x0000000202127819 */ /* 0x044fe400000006ff */
[----:B------:R-:W-:Y:S02]  /*4c40*/  SHF.L.U64.HI R6, R2, 0x2, R7 ;  /* 0x0000000202067819 */ /* 0x000fe40000010207 */
[----:B---3--:R-:W-:-:S04]  /*4c50*/  IADD3 R4, P0, PT, R18, UR4, RZ ;  /* 0x0000000412047c10 */ /* 0x008fc8000ff1e0ff */
[----:B------:R-:W-:Y:S02]  /*4c60*/  IADD3.X R5, PT, PT, R6, UR5, RZ, P0, !PT ;  /* 0x0000000506057c10 */ /* 0x000fe400087fe4ff */
[C---:B------:R-:W-:Y:S02]  /*4c70*/  IADD3 R8, P0, PT, R4.reuse, R37, RZ ;  /* 0x0000002504087210 */ /* 0x040fe40007f1e0ff */
[C---:B-1----:R-:W-:Y:S01]  /*4c80*/  IADD3 R12, P1, PT, R4.reuse, R41, RZ ;  /* 0x00000029040c7210 */ /* 0x042fe20007f3e0ff */
[----:B------:R2:W3:Y:S01]  /*4c90*/  LDG.E R20, desc[UR8][R4.64] ;  /* 0x0000000804147981 */ /* 0x0004e2000c1e1900 */
[C---:B------:R-:W-:Y:S02]  /*4ca0*/  IADD3.X R9, PT, PT, R5.reuse, R35, RZ, P0, !PT ;  /* 0x0000002305097210 */ /* 0x040fe400007fe4ff */
[----:B------:R-:W-:Y:S02]  /*4cb0*/  IADD3 R10, P0, PT, R4, R31, RZ ;  /* 0x0000001f040a7210 */ /* 0x000fe40007f1e0ff */
[C---:B------:R-:W-:Y:S01]  /*4cc0*/  IADD3.X R13, PT, PT, R5.reuse, R39, RZ, P1, !PT ;  /* 0x00000027050d7210 */ /* 0x040fe20000ffe4ff */
[----:B------:R5:W3:Y:S01]  /*4cd0*/  LDG.E R21, desc[UR8][R8.64] ;  /* 0x0000000808157981 */ /* 0x000ae2000c1e1900 */
[----:B------:R-:W-:-:S03]  /*4ce0*/  IADD3.X R11, PT, PT, R5, R33, RZ, P0, !PT ;  /* 0x00000021050b7210 */ /* 0x000fc600007fe4ff */
[----:B------:R-:W3:Y:S04]  /*4cf0*/  LDG.E R23, desc[UR8][R12.64] ;  /* 0x000000080c177981 */ /* 0x000ee8000c1e1900 */
[----:B------:R-:W3:Y:S01]  /*4d00*/  LDG.E R22, desc[UR8][R10.64] ;  /* 0x000000080a167981 */ /* 0x000ee2000c1e1900 */
[C---:B------:R-:W-:Y:S02]  /*4d10*/  SHF.L.U32 R28, R2.reuse, 0x3, RZ ;  /* 0x00000003021c7819 */ /* 0x040fe400000006ff */
[----:B------:R-:W-:Y:S02]  /*4d20*/  SHF.L.U64.HI R29, R2, 0x3, R7 ;  /* 0x00000003021d7819 */ /* 0x000fe40000010207 */
[----:B------:R-:W-:Y:S02]  /*4d30*/  LOP3.LUT R16, R28, 0xfffffff8, RZ, 0xc0, !PT ;  /* 0xfffffff81c107812 */ /* 0x000fe400078ec0ff */
[----:B------:R-:W-:-:S02]  /*4d40*/  LOP3.LUT R18, R18, 0xfffffffc, RZ, 0xc0, !PT ;  /* 0xfffffffc12127812 */ /* 0x000fc400078ec0ff */
[----:B--2---:R-:W-:Y:S02]  /*4d50*/  LOP3.LUT R5, R29, 0x3, RZ, 0xc0, !PT ;  /* 0x000000031d057812 */ /* 0x004fe400078ec0ff */
[----:B----4-:R-:W-:Y:S02]  /*4d60*/  IADD3 R14, P0, PT, R16, UR6, RZ ;  /* 0x00000006100e7c10 */ /* 0x010fe4000ff1e0ff */
[----:B------:R-:W-:Y:S02]  /*4d70*/  LOP3.LUT R4, R6, 0x3, RZ, 0xc0, !PT ;  /* 0x0000000306047812 */ /* 0x000fe400078ec0ff */
[----:B------:R-:W-:Y:S02]  /*4d80*/  IADD3 R18, P2, PT, R18, UR4, RZ ;  /* 0x0000000412127c10 */ /* 0x000fe4000ff5e0ff */
[----:B0-----:R-:W-:Y:S02]  /*4d90*/  IADD3 R16, P1, PT, R16, UR10, RZ ;  /* 0x0000000a10107c10 */ /* 0x001fe4000ff3e0ff */
[----:B------:R-:W-:-:S02]  /*4da0*/  IADD3.X R15, PT, PT, R5, UR7, RZ, P0, !PT ;  /* 0x00000007050f7c10 */ /* 0x000fc400087fe4ff */
[----:B-1----:R-:W-:Y:S02]  /*4db0*/  IADD3.X R19, PT, PT, R4, UR5, RZ, P2, !PT ;  /* 0x0000000504137c10 */ /* 0x002fe400097fe4ff */
[----:B------:R-:W-:Y:S02]  /*4dc0*/  IADD3.X R17, PT, PT, R5, UR11, RZ, P1, !PT ;  /* 0x0000000b05117c10 */ /* 0x000fe40008ffe4ff */
[C---:B------:R-:W-:Y:S02]  /*4dd0*/  IADD3 R4, P0, PT, R18.reuse, R37, RZ ;  /* 0x0000002512047210 */ /* 0x040fe40007f1e0ff */
[C---:B------:R-:W-:Y:S02]  /*4de0*/  IADD3 R6, P1, PT, R18.reuse, R31, RZ ;  /* 0x0000001f12067210 */ /* 0x040fe40007f3e0ff */
[----:B-----5:R-:W-:Y:S02]  /*4df0*/  IADD3 R8, P2, PT, R18, R41, RZ ;  /* 0x0000002912087210 */ /* 0x020fe40007f5e0ff */
[----:B------:R-:W-:-:S02]  /*4e00*/  IADD3.X R5, PT, PT, R19, R35, RZ, P0, !PT ;  /* 0x0000002313057210 */ /* 0x000fc400007fe4ff */
[C---:B------:R-:W-:Y:S02]  /*4e10*/  IADD3.X R7, PT, PT, R19.reuse, R33, RZ, P1, !PT ;  /* 0x0000002113077210 */ /* 0x040fe40000ffe4ff */
[----:B------:R-:W-:Y:S01]  /*4e20*/  IADD3.X R9, PT, PT, R19, R39, RZ, P2, !PT ;  /* 0x0000002713097210 */ /* 0x000fe200017fe4ff */
[----:B---3--:R-:W-:Y:S04]  /*4e30*/  STG.E.64 desc[UR8][R14.64], R20 ;  /* 0x000000140e007986 */ /* 0x008fe8000c101b08 */
[----:B------:R0:W-:Y:S04]  /*4e40*/  STG.E.64 desc[UR8][R16.64], R22 ;  /* 0x0000001610007986 */ /* 0x0001e8000c101b08 */
        /* <DEDUP_REMOVED lines=8> */
[C---:B------:R-:W-:Y:S02]  /*4ed0*/  IADD3 R10, P0, PT, R12.reuse, UR6, RZ ;  /* 0x000000060c0a7c10 */ /* 0x040fe4000ff1e0ff */
[----:B------:R-:W-:Y:S02]  /*4ee0*/  IADD3 R12, P1, PT, R12, UR10, RZ ;  /* 0x0000000a0c0c7c10 */ /* 0x000fe4000ff3e0ff */
[----:B------:R-:W-:-:S02]  /*4ef0*/  IADD3.X R11, PT, PT, R13, UR7, RZ, P0, !PT ;  /* 0x000000070d0b7c10 */ /* 0x000fc400087fe4ff */
[----:B------:R-:W-:-:S03]  /*4f00*/  IADD3.X R13, PT, PT, R13, UR11, RZ, P1, !PT ;  /* 0x0000000b0d0d7c10 */ /* 0x000fc60008ffe4ff */
[----:B--2---:R1:W-:Y:S04]  /*4f10*/  STG.E.64 desc[UR8][R10.64], R24 ;  /* 0x000000180a007986 */ /* 0x0043e8000c101b08 */
[----:B---3--:R2:W-:Y:S04]  /*4f20*/  STG.E.64 desc[UR8][R12.64], R26 ;  /* 0x0000001a0c007986 */ /* 0x0085e8000c101b08 */
[----:B0-----:R-:W3:Y:S04]  /*4f30*/  LDG.E R16, desc[UR8][R18.64+0x1400] ;  /* 0x0014000812107981 */ /* 0x001ee8000c1e1900 */
[----:B------:R-:W3:Y:S04]  /*4f40*/  LDG.E R17, desc[UR8][R4.64+0x1400] ;  /* 0x0014000804117981 */ /* 0x000ee8000c1e1900 */
[----:B------:R-:W4:Y:S04]  /*4f50*/  LDG.E R20, desc[UR8][R6.64+0x1400] ;  /* 0x0014000806147981 */ /* 0x000f28000c1e1900 */
[----:B------:R-:W4:Y:S01]  /*4f60*/  LDG.E R21, desc[UR8][R8.64+0x1400] ;  /* 0x0014000808157981 */ /* 0x000f22000c1e1900 */
[----:B------:R-:W-:-:S04]  /*4f70*/  IADD3 R15, P0, PT, R28, 0x2800, RZ ;  /* 0x000028001c0f7810 */ /* 0x000fc80007f1e0ff */
[----:B------:R-:W-:Y:S02]  /*4f80*/  IADD3.X R22, PT, PT, RZ, R29, RZ, P0, !PT ;  /* 0x0000001dff167210 */ /* 0x000fe400007fe4ff */
[----:B------:R-:W-:Y:S02]  /*4f90*/  LOP3.LUT R15, R15, 0xfffffff8, RZ, 0xc0, !PT ;  /* 0xfffffff80f0f7812 */ /* 0x000fe400078ec0ff */
[----:B------:R-:W-:Y:S02]  /*4fa0*/  LOP3.LUT R22, R22, 0x3, RZ, 0xc0, !PT ;  /* 0x0000000316167812 */ /* 0x000fe400078ec0ff */
[C---:B------:R-:W-:Y:S02]  /*4fb0*/  IADD3 R14, P0, PT, R15.reuse, UR6, RZ ;  /* 0x000000060f0e7c10 */ /* 0x040fe4000ff1e0ff */
[----:B-1----:R-:W-:Y:S02]  /*4fc0*/  IADD3 R10, P1, PT, R15, UR10, RZ ;  /* 0x0000000a0f0a7c10 */ /* 0x002fe4000ff3e0ff */
[----:B------:R-:W-:-:S02]  /*4fd0*/  IADD3.X R15, PT, PT, R22, UR7, RZ, P0, !PT ;  /* 0x00000007160f7c10 */ /* 0x000fc400087fe4ff */
[----:B------:R-:W-:-:S03]  /*4fe0*/  IADD3.X R11, PT, PT, R22, UR11, RZ, P1, !PT ;  /* 0x0000000b160b7c10 */ /* 0x000fc60008ffe4ff */
[----:B---3--:R0:W-:Y:S04]  /*4ff0*/  STG.E.64 desc[UR8][R14.64], R16 ;  /* 0x000000100e007986 */ /* 0x0081e8000c101b08 */
[----:B----4-:R1:W-:Y:S04]  /*5000*/  STG.E.64 desc[UR8][R10.64], R20 ;  /* 0x000000140a007986 */ /* 0x0103e8000c101b08 */
[----:B------:R-:W3:Y:S04]  /*5010*/  LDG.E R22, desc[UR8][R18.64+0x1e00] ;  /* 0x001e000812167981 */ /* 0x000ee8000c1e1900 */
[----:B------:R-:W3:Y:S04]  /*5020*/  LDG.E R23, desc[UR8][R4.64+0x1e00] ;  /* 0x001e000804177981 */ /* 0x000ee8000c1e1900 */
[----:B------:R4:W5:Y:S04]  /*5030*/  LDG.E R24, desc[UR8][R6.64+0x1e00] ;  /* 0x001e000806187981 */ /* 0x000968000c1e1900 */
[----:B------:R-:W5:Y:S01]  /*5040*/  LDG.E R25, desc[UR8][R8.64+0x1e00] ;  /* 0x001e000808197981 */ /* 0x000f62000c1e1900 */
[----:B--2---:R-:W-:-:S04]  /*5050*/  IADD3 R13, P0, PT, R28, 0x3c00, RZ ;  /* 0x00003c001c0d7810 */ /* 0x004fc80007f1e0ff */
        /* <DEDUP_REMOVED lines=10> */
[----:B----4-:R-:W-:Y:S01]  /*5100*/  HFMA2 R7, -RZ, RZ, 0, 0 ;  /* 0x00000000ff077431 */ /* 0x010fe200000001ff */
[----:B---3--:R1:W-:Y:S04]  /*5110*/  STG.E.64 desc[UR8][R12.64], R22 ;  /* 0x000000160c007986 */ /* 0x0083e8000c101b08 */
[----:B-----5:R1:W-:Y:S07]  /*5120*/  STG.E.64 desc[UR8][R14.64], R24 ;  /* 0x000000180e007986 */ /* 0x0203ee000c101b08 */
[----:B------:R-:W-:Y:S05]  /*5130*/  @P0 BRA `(.L_x_75) ;  /* 0xfffffff800bc0947 */ /* 0x000fea000383ffff */
[----:B------:R-:W-:Y:S05]  /*5140*/  EXIT ;  /* 0x000000000000794d */ /* 0x000fea0003800000 */
.L_x_76:
        /* <DEDUP_REMOVED lines=11> */
.L_x_3408:


//--------------------- .text._Z35group_norm_nhwc_bwd_one_pass_kernelI11Bf16IOFp32WLi256ELi40ELi640EEv26Group_norm_nhwc_bwd_params --------------------------
	.section	.text._Z35group_norm_nhwc_bwd_one_pass_kernelI11Bf16IOFp32WLi256ELi40ELi640EEv26Group_norm_nhwc_bwd_params,"ax",@progbits
	.align	128
        .global         _Z35group_norm_nhwc_bwd_one_pass_kernelI11Bf16IOFp32WLi256ELi40ELi640EEv26Group_norm_nhwc_bwd_params
        .type           _Z35group_norm_nhwc_bwd_one_pass_kernelI11Bf16IOFp32WLi256ELi40ELi640EEv26Group_norm_nhwc_bwd_params,@function
        .size           _Z35group_norm_nhwc_bwd_one_pass_kernelI11Bf16IOFp32WLi256ELi40ELi640EEv26Group_norm_nhwc_bwd_params,(.L_x_3409 - _Z35group_norm_nhwc_bwd_one_pass_kernelI11Bf16IOFp32WLi256ELi40ELi640EEv26Group_norm_nhwc_bwd_params)
        .other          _Z35group_norm_nhwc_bwd_one_pass_kernelI11Bf16IOFp32WLi256ELi40ELi640EEv26Group_norm_nhwc_bwd_params,@"STO_CUDA_ENTRY STV_DEFAULT"
_Z35group_norm_nhwc_bwd_one_pass_kernelI11Bf16IOFp32WLi256ELi40ELi640EEv26Group_norm_nhwc_bwd_params:
.text._Z35group_norm_nhwc_bwd_one_pass_kernelI11Bf16IOFp32WLi256ELi40ELi640EEv26Group_norm_nhwc_bwd_params:
[----:B------:R-:W-:Y:S08]  /*0000*/  LDC R1, c[0x0][0x37c] ;  /* 0x0000df00ff017b82 */ /* 0x000ff00000000800 */
[----:B------:R-:W0:Y:S01]  /*0010*/  S2UR UR8, SR_CTAID.Y ;  /* 0x00000000000879c3 */ /* 0x000e220000002600 */
[----:B------:R-:W1:Y:S01]  /*0020*/  LDCU UR4, c[0x0][0x410] ;  /* 0x00008200ff0477ac */ /* 0x000e620008000800 */
[----:B------:R-:W1:Y:S01]  /*0030*/  LDCU UR5, c[0x0][0x3e0] ;  /* 0x00007c00ff0577ac */ /* 0x000e620008000800 */
[----:B------:R-:W2:Y:S01]  /*0040*/  LDCU.64 UR6, c[0x0][0x358] ;  /* 0x00006b00ff0677ac */ /* 0x000ea20008000a00 */
[----:B-1----:R-:W-:-:S04]  /*0050*/  UIMAD UR4, UR4, UR5, URZ ;  /* 0x00000005040472a4 */ /* 0x002fc8000f8e02ff */
[----:B0-----:R-:W-:-:S09]  /*0060*/  UISETP.GE.AND UP0, UPT, UR8, UR4, UPT ;  /* 0x000000040800728c */ /* 0x001fd2000bf06270 */
[----:B--2---:R-:W-:Y:S05]  /*0070*/  BRA.U UP0, `(.L_x_77) ;  /* 0x0000006500047547 */ /* 0x004fea000b800000 */
[----:B------:R-:W0:Y:S01]  /*0080*/  S2R R4, SR_TID.X ;  /* 0x0000000000047919 */ /* 0x000e220000002100 */
[----:B------:R-:W-:Y:S01]  /*0090*/  HFMA2 R40, -RZ, RZ, 0, 0 ;  /* 0x00000000ff287431 */ /* 0x000fe200000001ff */
[----:B------:R-:W-:Y:S02]  /*00a0*/  MOV R43, UR8 ;  /* 0x00000008002b7c02 */ /* 0x000fe40008000f00 */
[----:B0-----:R-:W-:-:S05]  /*00b0*/  LOP3.LUT R0, R4, 0xffff, RZ, 0xc0, !PT ;  /* 0x0000ffff04007812 */ /* 0x001fca00078ec0ff */
[----:B------:R-:W-:-:S05]  /*00c0*/  IMAD R0, R0, 0xccd, RZ ;  /* 0x00000ccd00007824 */ /* 0x000fca00078e02ff */
[----:B------:R-:W-:Y:S02]  /*00d0*/  SHF.R.U32.HI R42, RZ, 0x10, R0 ;  /* 0x00000010ff2a7819 */ /* 0x000fe40000011600 */
[----:B------:R-:W0:Y:S02]  /*00e0*/  S2R R0, SR_LANEID ;  /* 0x0000000000007919 */ /* 0x000e240000000000 */
[----:B------:R-:W-:-:S05]  /*00f0*/  PRMT R2, R42, 0x9910, RZ ;  /* 0x000099102a027816 */ /* 0x000fca00000000ff */
[----:B------:R-:W-:-:S05]  /*0100*/  IMAD R2, R2, 0x14, RZ ;  /* 0x0000001402027824 */ /* 0x000fca00078e02ff */
[----:B------:R-:W-:-:S04]  /*0110*/  IADD3 R2, PT, PT, RZ, -R2, RZ ;  /* 0x80000002ff027210 */ /* 0x000fc80007ffe0ff */
[----:B------:R-:W-:-:S04]  /*0120*/  PRMT R41, R2, 0x7710, RZ ;  /* 0x0000771002297816 */ /* 0x000fc800000000ff */
[----:B------:R-:W-:-:S04]  /*0130*/  IADD3 R41, PT, PT, R41, R4, RZ ;  /* 0x0000000429297210 */ /* 0x000fc80007ffe0ff */
[----:B------:R-:W-:-:S04]  /*0140*/  SHF.L.U32 R41, R41, 0x1, RZ ;  /* 0x0000000129297819 */ /* 0x000fc800000006ff */
[----:B------:R-:W-:-:S07]  /*0150*/  LOP3.LUT R2, R41, 0xffff, RZ, 0xc0, !PT ;  /* 0x0000ffff29027812 */ /* 0x000fce00078ec0ff */
.L_x_120:
[----:B-1----:R-:W1:Y:S01]  /*0160*/  LDC R10, c[0x0][0x410] ;  /* 0x00010400ff0a7b82 */ /* 0x002e620000000800 */
[----:B--2---:R-:W2:Y:S01]  /*0170*/  LDCU UR4, c[0x0][0x41c] ;  /* 0x00008380ff0477ac */ /* 0x004ea20008000800 */
[----:B------:R-:W-:Y:S02]  /*0180*/  ISETP.GE.AND P2, PT, R43, RZ, PT ;  /* 0x000000ff2b00720c */ /* 0x000fe40003f46270 */
[----:B------:R-:W-:Y:S01]  /*0190*/  CS2R R38, SRZ ;  /* 0x0000000000267805 */ /* 0x000fe2000001ff00 */
[----:B---3--:R-:W3:Y:S01]  /*01a0*/  LDCU.128 UR8, c[0x0][0x400] ;  /* 0x00008000ff0877ac */ /* 0x008ee20008000c00 */
[----:B01--4-:R-:W-:-:S04]  /*01b0*/  IABS R7, R10 ;  /* 0x0000000a00077213 */ /* 0x013fc80000000000 */
[----:B------:R-:W1:Y:S08]  /*01c0*/  I2F.RP R6, R7 ;  /* 0x0000000700067306 */ /* 0x000e700000209400 */
[----:B-1----:R-:W1:Y:S02]  /*01d0*/  MUFU.RCP R6, R6 ;  /* 0x0000000600067308 */ /* 0x002e640000001000 */
[----:B-1----:R-:W-:-:S06]  /*01e0*/  IADD3 R4, PT, PT, R6, 0xffffffe, RZ ;  /* 0x0ffffffe06047810 */ /* 0x002fcc0007ffe0ff */
[----:B------:R1:W4:Y:S02]  /*01f0*/  F2I.FTZ.U32.TRUNC.NTZ R5, R4 ;  /* 0x0000000400057305 */ /* 0x000324000021f000 */
[----:B-1----:R-:W-:Y:S02]  /*0200*/  MOV R4, RZ ;  /* 0x000000ff00047202 */ /* 0x002fe40000000f00 */
[----:B----4-:R-:W-:-:S05]  /*0210*/  IADD3 R8, PT, PT, RZ, -R5, RZ ;  /* 0x80000005ff087210 */ /* 0x010fca0007ffe0ff */
[----:B------:R-:W-:Y:S01]  /*0220*/  IMAD R3, R8, R7, RZ ;  /* 0x0000000708037224 */ /* 0x000fe200078e02ff */
[----:B------:R-:W-:-:S03]  /*0230*/  IABS R8, R43 ;  /* 0x0000002b00087213 */ /* 0x000fc60000000000 */
[----:B------:R-:W-:Y:S02]  /*0240*/  IMAD.HI.U32 R5, R5, R3, R4 ;  /* 0x0000000305057227 */ /* 0x000fe400078e0004 */
[----:B------:R-:W2:Y:S04]  /*0250*/  S2R R3, SR_CTAID.X ;  /* 0x0000000000037919 */ /* 0x000ea80000002500 */
[----:B------:R-:W-:-:S05]  /*0260*/  IMAD.HI.U32 R6, R5, R8, RZ ;  /* 0x0000000805067227 */ /* 0x000fca00078e00ff */
[----:B------:R-:W-:-:S05]  /*0270*/  IADD3 R5, PT, PT, -R6, RZ, RZ ;  /* 0x000000ff06057210 */ /* 0x000fca0007ffe1ff */
[----:B------:R-:W-:Y:S01]  /*0280*/  IMAD R4, R7, R5, R8 ;  /* 0x0000000507047224 */ /* 0x000fe200078e0208 */
[----:B------:R-:W-:-:S04]  /*0290*/  LOP3.LUT R8, R43, R10, RZ, 0x3c, !PT ;  /* 0x0000000a2b087212 */ /* 0x000fc800078e3cff */
[----:B------:R-:W-:Y:S02]  /*02a0*/  ISETP.GT.U32.AND P3, PT, R7, R4, PT ;  /* 0x000000040700720c */ /* 0x000fe40003f64070 */
[----:B------:R-:W-:Y:S01]  /*02b0*/  ISETP.GE.AND P4, PT, R8, RZ, PT ;  /* 0x000000ff0800720c */ /* 0x000fe20003f86270 */
[----:B--2---:R-:W-:-:S10]  /*02c0*/  IMAD R5, R3, UR4, R42 ;  /* 0x0000000403057c24 */ /* 0x004fd4000f8e022a */
[-C--:B------:R-:W-:Y:S01]  /*02d0*/  @!P3 IADD3 R4, PT, PT, R4, -R7.reuse, RZ ;  /* 0x800000070404b210 */ /* 0x080fe20007ffe0ff */
[----:B------:R-:W1:Y:S01]  /*02e0*/  LDCU.U8 UR4, c[0x0][0x414] ;  /* 0x00008280ff0477ac */ /* 0x000e620008000000 */
[----:B------:R-:W-:Y:S02]  /*02f0*/  @!P3 IADD3 R6, PT, PT, R6, 0x1, RZ ;  /* 0x000000010606b810 */ /* 0x000fe40007ffe0ff */
[----:B---3--:R-:W-:Y:S02]  /*0300*/  ISETP.GE.U32.AND P1, PT, R5, UR8, PT ;  /* 0x0000000805007c0c */ /* 0x008fe4000bf26070 */
[----:B------:R-:W-:Y:S02]  /*0310*/  SHF.R.S32.HI R11, RZ, 0x1f, R5 ;  /* 0x0000001fff0b7819 */ /* 0x000fe40000011405 */
[----:B------:R-:W-:Y:S02]  /*0320*/  ISETP.GE.U32.AND P0, PT, R4, R7, PT ;  /* 0x000000070400720c */ /* 0x000fe40003f06070 */
[----:B------:R-:W-:-:S02]  /*0330*/  ISETP.GT.U32.AND P5, PT, R7, R4, PT ;  /* 0x000000040700720c */ /* 0x000fc40003fa4070 */
[----:B------:R-:W-:Y:S02]  /*0340*/  IADD3 R7, PT, PT, R4, -R7, RZ ;  /* 0x8000000704077210 */ /* 0x000fe40007ffe0ff */
[----:B------:R-:W-:Y:S02]  /*0350*/  ISETP.GE.AND.EX P1, PT, R11, UR9, PT, P1 ;  /* 0x000000090b007c0c */ /* 0x000fe4000bf26310 */
[----:B------:R-:W-:Y:S02]  /*0360*/  SEL R4, R7, R4, !P5 ;  /* 0x0000000407047207 */ /* 0x000fe40006800000 */
[----:B------:R-:W-:Y:S02]  /*0370*/  ISETP.NE.AND P5, PT, R10, RZ, PT ;  /* 0x000000ff0a00720c */ /* 0x000fe40003fa5270 */
[----:B------:R-:W-:Y:S02]  /*0380*/  LOP3.LUT R7, RZ, R10, RZ, 0x33, !PT ;  /* 0x0000000aff077212 */ /* 0x000fe400078e33ff */
[----:B------:R-:W-:-:S02]  /*0390*/  @!P2 IADD3 R4, PT, PT, -R4, RZ, RZ ;  /* 0x000000ff0404a210 */ /* 0x000fc40007ffe1ff */
[----:B------:R-:W-:Y:S02]  /*03a0*/  @P0 IADD3 R6, PT, PT, R6, 0x1, RZ ;  /* 0x0000000106060810 */ /* 0x000fe40007ffe0ff */
[----:B------:R-:W-:Y:S01]  /*03b0*/  SEL R61, R7, R4, !P5 ;  /* 0x00000004073d7207 */ /* 0x000fe20006800000 */
[----:B------:R-:W2:Y:S01]  /*03c0*/  @!P1 LDC.64 R18, c[0x0][0x3f8] ;  /* 0x0000fe00ff129b82 */ /* 0x000ea20000000a00 */
[----:B------:R-:W-:Y:S02]  /*03d0*/  @!P4 IADD3 R6, PT, PT, -R6, RZ, RZ ;  /* 0x000000ff0606c210 */ /* 0x000fe40007ffe1ff */
[----:B------:R-:W-:Y:S01]  /*03e0*/  IADD3 R13, PT, PT, R5, 0x20, RZ ;  /* 0x00000020050d7810 */ /* 0x000fe20007ffe0ff */
[----:B------:R-:W-:Y:S01]  /*03f0*/  IMAD R9, R61, 0x28, RZ ;  /* 0x000000283d097824 */ /* 0x000fe200078e02ff */
[----:B------:R-:W-:Y:S02]  /*0400*/  SEL R7, R7, R6, !P5 ;  /* 0x0000000607077207 */ /* 0x000fe40006800000 */
[----:B------:R-:W-:Y:S01]  /*0410*/  ISETP.GE.U32.AND P3, PT, R13, UR8, PT ;  /* 0x000000080d007c0c */ /* 0x000fe2000bf66070 */
[----:B------:R-:W3:Y:S01]  /*0420*/  @!P1 LDC.64 R22, c[0x0][0x3a0] ;  /* 0x0000e800ff169b82 */ /* 0x000ee20000000a00 */
[----:B------:R-:W-:-:S02]  /*0430*/  SHF.R.S32.HI R17, RZ, 0x1f, R13 ;  /* 0x0000001fff117819 */ /* 0x000fc4000001140d */
[----:B------:R-:W-:Y:S02]  /*0440*/  IADD3 R64, P0, PT, R9, R2, RZ ;  /* 0x0000000209407210 */ /* 0x000fe40007f1e0ff */
[----:B------:R-:W-:Y:S02]  /*0450*/  SHF.R.S32.HI R2, RZ, 0x1f, R7 ;  /* 0x0000001fff027819 */ /* 0x000fe40000011407 */
[----:B------:R-:W-:Y:S01]  /*0460*/  ISETP.GE.AND.EX P3, PT, R17, UR9, PT, P3 ;  /* 0x0000000911007c0c */ /* 0x000fe2000bf66330 */
[----:B------:R-:W4:Y:S01]  /*0470*/  @!P1 LDC.64 R24, c[0x0][0x398] ;  /* 0x0000e600ff189b82 */ /* 0x000f220000000a00 */
[----:B------:R-:W-:Y:S01]  /*0480*/  LEA.HI.X.SX32 R65, R9, RZ, 0x1, P0 ;  /* 0x000000ff09417211 */ /* 0x000fe200000f0eff */
[----:B------:R-:W-:Y:S01]  /*0490*/  IMAD R2, R2, UR10, RZ ;  /* 0x0000000a02027c24 */ /* 0x000fe2000f8e02ff */
[----:B------:R-:W-:-:S03]  /*04a0*/  IADD3 R15, PT, PT, R5, 0x40, RZ ;  /* 0x00000040050f7810 */ /* 0x000fc60007ffe0ff */
[----:B------:R-:W-:Y:S01]  /*04b0*/  IMAD R67, R7, UR11, R2 ;  /* 0x0000000b07437c24 */ /* 0x000fe2000f8e0202 */
[----:B------:R-:W-:Y:S01]  /*04c0*/  ISETP.GE.U32.AND P0, PT, R15, UR8, PT ;  /* 0x000000080f007c0c */ /* 0x000fe2000bf06070 */
[----:B------:R-:W-:Y:S01]  /*04d0*/  IMAD.WIDE.U32 R64, R7, UR10, R64 ;  /* 0x0000000a07407c25 */ /* 0x000fe2000f8e0040 */
[----:B------:R-:W-:-:S03]  /*04e0*/  SHF.R.S32.HI R21, RZ, 0x1f, R15 ;  /* 0x0000001fff157819 */ /* 0x000fc6000001140f */
[----:B------:R-:W0:Y:S01]  /*04f0*/  @!P3 LDC.64 R26, c[0x0][0x3f8] ;  /* 0x0000fe00ff1abb82 */ /* 0x000e220000000a00 */
[----:B------:R-:W-:Y:S01]  /*0500*/  IADD3 R67, PT, PT, R65, R67, RZ ;  /* 0x0000004341437210 */ /* 0x000fe20007ffe0ff */
[----:B--2---:R-:W-:Y:S01]  /*0510*/  @!P1 IMAD R2, R11, R18, RZ ;  /* 0x000000120b029224 */ /* 0x004fe200078e02ff */
[-C--:B------:R-:W-:Y:S02]  /*0520*/  @!P1 MOV R66, R64.reuse ;  /* 0x0000004000429202 */ /* 0x080fe40000000f00 */
[----:B------:R-:W-:Y:S01]  /*0530*/  ISETP.GE.AND.EX P0, PT, R21, UR9, PT, P0 ;  /* 0x0000000915007c0c */ /* 0x000fe2000bf06300 */
[C---:B------:R-:W-:Y:S01]  /*0540*/  @!P1 IMAD R9, R5.reuse, R19, R2 ;  /* 0x0000001305099224 */ /* 0x040fe200078e0202 */
[----:B------:R-:W-:Y:S01]  /*0550*/  @!P3 MOV R10, R64 ;  /* 0x00000040000ab202 */ /* 0x000fe20000000f00 */
[----:B------:R-:W-:Y:S01]  /*0560*/  @!P1 IMAD.WIDE.U32 R6, R5, R18, R66 ;  /* 0x0000001205069225 */ /* 0x000fe200078e0042 */
[----:B------:R-:W2:Y:S01]  /*0570*/  @!P3 LDC.64 R28, c[0x0][0x3a0] ;  /* 0x0000e800ff1cbb82 */ /* 0x000ea20000000a00 */
[----:B------:R-:W-:-:S03]  /*0580*/  @!P3 MOV R11, R67 ;  /* 0x00000043000bb202 */ /* 0x000fc60000000f00 */
[----:B------:R-:W-:Y:S02]  /*0590*/  @!P1 IADD3 R7, PT, PT, R7, R9, RZ ;  /* 0x0000000907079210 */ /* 0x000fe40007ffe0ff */
[C---:B------:R-:W-:Y:S02]  /*05a0*/  @!P1 SHF.L.U32 R9, R6.reuse, 0x1, RZ ;  /* 0x0000000106099819 */ /* 0x040fe400000006ff */
[----:B------:R-:W-:Y:S01]  /*05b0*/  @!P1 SHF.L.U64.HI R2, R6, 0x1, R7 ;  /* 0x0000000106029819 */ /* 0x000fe20000010207 */
[----:B------:R-:W1:Y:S01]  /*05c0*/  @!P3 LDC.64 R30, c[0x0][0x398] ;  /* 0x0000e600ff1ebb82 */ /* 0x000e620000000a00 */
[----:B---3--:R-:W-:Y:S02]  /*05d0*/  @!P1 IADD3 R6, P2, PT, R9, R22, RZ ;  /* 0x0000001609069210 */ /* 0x008fe40007f5e0ff */
[----:B------:R-:W-:Y:S02]  /*05e0*/  IADD3 R19, PT, PT, R5, 0x60, RZ ;  /* 0x0000006005137810 */ /* 0x000fe40007ffe0ff */
[C---:B------:R-:W-:Y:S01]  /*05f0*/  @!P1 IADD3.X R7, PT, PT, R2.reuse, R23, RZ, P2, !PT ;  /* 0x0000001702079210 */ /* 0x040fe200017fe4ff */
[----:B0-----:R-:W-:Y:S01]  /*0600*/  @!P3 IMAD R4, R17, R26, RZ ;  /* 0x0000001a1104b224 */ /* 0x001fe200078e02ff */
[----:B------:R-:W-:Y:S01]  /*0610*/  ISETP.GE.U32.AND P2, PT, R19, UR8, PT ;  /* 0x0000000813007c0c */ /* 0x000fe2000bf46070 */
[----:B------:R-:W0:Y:S01]  /*0620*/  @!P0 LDC.64 R32, c[0x0][0x3f8] ;  /* 0x0000fe00ff208b82 */ /* 0x000e220000000a00 */
[----:B------:R-:W-:Y:S01]  /*0630*/  SHF.R.S32.HI R23, RZ, 0x1f, R19 ;  /* 0x0000001fff177819 */ /* 0x000fe20000011413 */
[----:B------:R-:W-:Y:S01]  /*0640*/  @!P3 IMAD R17, R13, R27, R4 ;  /* 0x0000001b0d11b224 */ /* 0x000fe200078e0204 */
[----:B----4-:R-:W-:Y:S01]  /*0650*/  @!P1 IADD3 R8, P4, PT, R9, R24, RZ ;  /* 0x0000001809089210 */ /* 0x010fe20007f9e0ff */
[----:B------:R-:W-:Y:S01]  /*0660*/  @!P3 IMAD.WIDE.U32 R10, R13, R26, R10 ;  /* 0x0000001a0d0ab225 */ /* 0x000fe200078e000a */
[----:B------:R-:W-:Y:S01]  /*0670*/  ISETP.GE.AND.EX P2, PT, R23, UR9, PT, P2 ;  /* 0x0000000917007c0c */ /* 0x000fe2000bf46320 */
[----:B------:R1:W3:Y:S01]  /*0680*/  @!P1 LDG.E R39, desc[UR6][R6.64] ;  /* 0x0000000606279981 */ /* 0x0002e2000c1e1900 */
[----:B------:R-:W-:-:S02]  /*0690*/  @!P1 IADD3.X R9, PT, PT, R2, R25, RZ, P4, !PT ;  /* 0x0000001902099210 */ /* 0x000fc400027fe4ff */
[----:B------:R-:W-:Y:S01]  /*06a0*/  @!P3 IADD3 R13, PT, PT, R11, R17, RZ ;  /* 0x000000110b0db210 */ /* 0x000fe20007ffe0ff */
[----:B------:R-:W4:Y:S01]  /*06b0*/  @!P0 LDC.64 R24, c[0x0][0x3a0] ;  /* 0x0000e800ff188b82 */ /* 0x000f220000000a00 */
[C---:B------:R-:W-:Y:S01]  /*06c0*/  @!P3 SHF.L.U32 R11, R10.reuse, 0x1, RZ ;  /* 0x000000010a0bb819 */ /* 0x040fe200000006ff */
[----:B------:R0:W3:Y:S01]  /*06d0*/  @!P1 LDG.E R38, desc[UR6][R8.64] ;  /* 0x0000000608269981 */ /* 0x0000e2000c1e1900 */
[----:B------:R-:W-:Y:S02]  /*06e0*/  @!P3 SHF.L.U64.HI R2, R10, 0x1, R13 ;  /* 0x000000010a02b819 */ /* 0x000fe4000001020d */
[C---:B--2---:R-:W-:Y:S02]  /*06f0*/  @!P3 IADD3 R10, P1, PT, R11.reuse, R28, RZ ;  /* 0x0000001c0b0ab210 */ /* 0x044fe40007f3e0ff */
[----:B-1----:R-:W-:Y:S01]  /*0700*/  @!P3 IADD3 R6, P4, PT, R11, R30, RZ ;  /* 0x0000001e0b06b210 */ /* 0x002fe20007f9e0ff */
[----:B------:R-:W1:Y:S01]  /*0710*/  @!P2 LDC.64 R34, c[0x0][0x3f8] ;  /* 0x0000fe00ff22ab82 */ /* 0x000e620000000a00 */
[----:B------:R-:W-:-:S02]  /*0720*/  @!P3 IADD3.X R11, PT, PT, R2, R29, RZ, P1, !PT ;  /* 0x0000001d020bb210 */ /* 0x000fc40000ffe4ff */
[----:B------:R-:W-:Y:S02]  /*0730*/  @!P3 IADD3.X R7, PT, PT, R2, R31, RZ, P4, !PT ;  /* 0x0000001f0207b210 */ /* 0x000fe400027fe4ff */
[----:B------:R-:W-:Y:S01]  /*0740*/  IADD3 R37, PT, PT, R5, 0x80, RZ ;  /* 0x0000008005257810 */ /* 0x000fe20007ffe0ff */
[----:B0-----:R-:W-:Y:S01]  /*0750*/  @!P0 IMAD R2, R21, R32, RZ ;  /* 0x0000002015028224 */ /* 0x001fe200078e02ff */
[----:B------:R-:W-:Y:S01]  /*0760*/  @!P0 MOV R8, R64 ;  /* 0x0000004000088202 */ /* 0x000fe20000000f00 */
[----:B------:R-:W0:Y:S01]  /*0770*/  @!P0 LDC.64 R28, c[0x0][0x398] ;  /* 0x0000e600ff1c8b82 */ /* 0x000e220000000a00 */
[----:B------:R-:W-:Y:S01]  /*0780*/  @!P0 MOV R9, R67 ;  /* 0x0000004300098202 */ /* 0x000fe20000000f00 */
[----:B------:R-:W-:Y:S01]  /*0790*/  @!P0 IMAD R13, R15, R33, R2 ;  /* 0x000000210f0d8224 */ /* 0x000fe200078e0202 */
[----:B------:R-:W-:Y:S02]  /*07a0*/  MOV R4, RZ ;  /* 0x000000ff00047202 */ /* 0x000fe40000000f00 */
[----:B------:R-:W-:Y:S01]  /*07b0*/  ISETP.GE.U32.AND P1, PT, R37, UR8, PT ;  /* 0x0000000825007c0c */ /* 0x000fe2000bf26070 */
[----:B------:R-:W-:Y:S01]  /*07c0*/  @!P0 IMAD.WIDE.U32 R8, R15, R32, R8 ;  /* 0x000000200f088225 */ /* 0x000fe200078e0008 */
[----:B------:R-:W-:Y:S01]  /*07d0*/  SHF.R.S32.HI R33, RZ, 0x1f, R37 ;  /* 0x0000001fff217819 */ /* 0x000fe20000011425 */
[----:B------:R-:W2:Y:S01]  /*07e0*/  @!P2 LDC.64 R14, c[0x0][0x3a0] ;  /* 0x0000e800ff0eab82 */ /* 0x000ea20000000a00 */
[----:B------:R-:W-:Y:S01]  /*07f0*/  IADD3 R45, PT, PT, R5, 0xa0, RZ ;  /* 0x000000a0052d7810 */ /* 0x000fe20007ffe0ff */
[----:B------:R4:W3:Y:S01]  /*0800*/  @!P3 LDG.E R4, desc[UR6][R6.64] ;  /* 0x000000060604b981 */ /* 0x0008e2000c1e1900 */
[----:B------:R-:W-:-:S02]  /*0810*/  ISETP.GE.AND.EX P1, PT, R33, UR9, PT, P1 ;  /* 0x0000000921007c0c */ /* 0x000fc4000bf26310 */
[----:B------:R-:W-:Y:S02]  /*0820*/  MOV R17, RZ ;  /* 0x000000ff00117202 */ /* 0x000fe40000000f00 */
[C---:B------:R-:W-:Y:S01]  /*0830*/  @!P0 SHF.L.U32 R31, R8.reuse, 0x1, RZ ;  /* 0x00000001081f8819 */ /* 0x040fe200000006ff */
[----:B------:R-:W2:Y:S01]  /*0840*/  @!P2 LDC.64 R20, c[0x0][0x398] ;  /* 0x0000e600ff14ab82 */ /* 0x000ea20000000a00 */
[----:B------:R-:W-:Y:S02]  /*0850*/  ISETP.GE.U32.AND P4, PT, R45, UR8, PT ;  /* 0x000000082d007c0c */ /* 0x000fe4000bf86070 */
[----:B----4-:R-:W-:Y:S01]  /*0860*/  @!P0 IADD3 R7, PT, PT, R9, R13, RZ ;  /* 0x0000000d09078210 */ /* 0x010fe20007ffe0ff */
[----:B------:R1:W4:Y:S01]  /*0870*/  @!P3 LDG.E R17, desc[UR6][R10.64] ;  /* 0x000000060a11b981 */ /* 0x000322000c1e1900 */
[----:B------:R-:W-:Y:S02]  /*0880*/  SHF.R.S32.HI R47, RZ, 0x1f, R45 ;  /* 0x0000001fff2f7819 */ /* 0x000fe4000001142d */
[----:B------:R-:W-:-:S02]  /*0890*/  @!P0 SHF.L.U64.HI R6, R8, 0x1, R7 ;  /* 0x0000000108068819 */ /* 0x000fc40000010207 */
[----:B------:R-:W-:Y:S01]  /*08a0*/  @!P0 IADD3 R22, P6, PT, R31, R24, RZ ;  /* 0x000000181f168210 */ /* 0x000fe20007fde0ff */
[----:B------:R-:W2:Y:S01]  /*08b0*/  @!P1 LDC.64 R8, c[0x0][0x3f8] ;  /* 0x0000fe00ff089b82 */ /* 0x000ea20000000a00 */
[----:B------:R-:W-:Y:S01]  /*08c0*/  ISETP.GE.AND.EX P4, PT, R47, UR9, PT, P4 ;  /* 0x000000092f007c0c */ /* 0x000fe2000bf86340 */
[----:B-1----:R-:W-:Y:S01]  /*08d0*/  @!P2 IMAD R10, R23, R34, RZ ;  /* 0x00000022170aa224 */ /* 0x002fe200078e02ff */
[----:B------:R-:W-:Y:S02]  /*08e0*/  @!P0 IADD3.X R23, PT, PT, R6, R25, RZ, P6, !PT ;  /* 0x0000001906178210 */ /* 0x000fe400037fe4ff */
[----:B------:R-:W-:Y:S02]  /*08f0*/  @!P2 MOV R24, R64 ;  /* 0x000000400018a202 */ /* 0x000fe40000000f00 */
[----:B------:R-:W-:Y:S01]  /*0900*/  @!P2 MOV R25, R67 ;  /* 0x000000430019a202 */ /* 0x000fe20000000f00 */
[C---:B------:R-:W-:Y:S02]  /*0910*/  @!P2 IMAD R7, R19.reuse, R35, R10 ;  /* 0x000000231307a224 */ /* 0x040fe400078e020a */
[----:B------:R-:W-:-:S04]  /*0920*/  @!P2 IMAD.WIDE.U32 R24, R19, R34, R24 ;  /* 0x000000221318a225 */ /* 0x000fc800078e0018 */
[----:B------:R-:W1:Y:S01]  /*0930*/  @!P4 LDC.64 R18, c[0x0][0x3f8] ;  /* 0x0000fe00ff12cb82 */ /* 0x000e620000000a00 */
[----:B------:R-:W-:Y:S02]  /*0940*/  @!P2 IADD3 R7, PT, PT, R25, R7, RZ ;  /* 0x000000071907a210 */ /* 0x000fe40007ffe0ff */
[----:B0-----:R-:W-:Y:S02]  /*0950*/  @!P0 IADD3 R30, P6, PT, R31, R28, RZ ;  /* 0x0000001c1f1e8210 */ /* 0x001fe40007fde0ff */
[C---:B------:R-:W-:Y:S02]  /*0960*/  @!P2 SHF.L.U32 R35, R24.reuse, 0x1, RZ ;  /* 0x000000011823a819 */ /* 0x040fe400000006ff */
[----:B------:R-:W-:Y:S02]  /*0970*/  @!P2 SHF.L.U64.HI R10, R24, 0x1, R7 ;  /* 0x00000001180aa819 */ /* 0x000fe40000010207 */
[----:B------:R-:W0:Y:S01]  /*0980*/  @!P1 LDC.64 R24, c[0x0][0x3a0] ;  /* 0x0000e800ff189b82 */ /* 0x000e220000000a00 */
[----:B------:R-:W-:-:S02]  /*0990*/  IADD3 R11, PT, PT, R5, 0xc0, RZ ;  /* 0x000000c0050b7810 */ /* 0x000fc40007ffe0ff */
[----:B------:R-:W-:Y:S02]  /*09a0*/  @!P0 IADD3.X R31, PT, PT, R6, R29, RZ, P6, !PT ;  /* 0x0000001d061f8210 */ /* 0x000fe400037fe4ff */
[----:B------:R-:W-:Y:S02]  /*09b0*/  MOV R6, RZ ;  /* 0x000000ff00067202 */ /* 0x000fe40000000f00 */
[----:B------:R-:W-:Y:S01]  /*09c0*/  ISETP.GE.U32.AND P5, PT, R11, UR8, PT ;  /* 0x000000080b007c0c */ /* 0x000fe2000bfa6070 */
[----:B------:R-:W0:Y:S01]  /*09d0*/  LDC.64 R28, c[0x0][0x3b8] ;  /* 0x0000ee00ff1c7b82 */ /* 0x000e220000000a00 */
[----:B------:R-:W-:Y:S02]  /*09e0*/  SHF.R.S32.HI R27, RZ, 0x1f, R11 ;  /* 0x0000001fff1b7819 */ /* 0x000fe4000001140b */
[----:B------:R-:W-:Y:S01]  /*09f0*/  IADD3 R2, PT, PT, R5, 0xe0, RZ ;  /* 0x000000e005027810 */ /* 0x000fe20007ffe0ff */
[----:B------:R2:W4:Y:S01]  /*0a00*/  @!P0 LDG.E R6, desc[UR6][R30.64] ;  /* 0x000000061e068981 */ /* 0x000522000c1e1900 */
[----:B------:R-:W-:Y:S01]  /*0a10*/  ISETP.GE.AND.EX P5, PT, R27, UR9, PT, P5 ;  /* 0x000000091b007c0c */ /* 0x000fe2000bfa6350 */
[----:B--2---:R-:W-:Y:S01]  /*0a20*/  @!P1 IMAD R12, R33, R8, RZ ;  /* 0x00000008210c9224 */ /* 0x004fe200078e02ff */
[----:B------:R-:W-:-:S02]  /*0a30*/  MOV R5, RZ ;  /* 0x000000ff00057202 */ /* 0x000fc40000000f00 */
[----:B------:R-:W-:Y:S02]  /*0a40*/  @!P1 MOV R30, R64 ;  /* 0x00000040001e9202 */ /* 0x000fe40000000f00 */
[----:B------:R-:W-:Y:S01]  /*0a50*/  @!P1 MOV R31, R67 ;  /* 0x00000043001f9202 */ /* 0x000fe20000000f00 */
[----:B------:R-:W-:Y:S01]  /*0a60*/  @!P1 IMAD R9, R37, R9, R12 ;  /* 0x0000000925099224 */ /* 0x000fe200078e020c */
[----:B------:R2:W4:Y:S01]  /*0a70*/  @!P0 LDG.E R5, desc[UR6][R22.64] ;  /* 0x0000000616058981 */ /* 0x000522000c1e1900 */
[----:B------:R-:W-:Y:S01]  /*0a80*/  @!P2 IADD3 R32, P0, PT, R35, R14, RZ ;  /* 0x0000000e2320a210 */ /* 0x000fe20007f1e0ff */
[----:B------:R-:W-:Y:S01]  /*0a90*/  @!P1 IMAD.WIDE.U32 R30, R37, R8, R30 ;  /* 0x00000008251e9225 */ /* 0x000fe200078e001e */
[----:B------:R-:W-:-:S03]  /*0aa0*/  @!P2 IADD3 R34, P6, PT, R35, R20, RZ ;  /* 0x000000142322a210 */ /* 0x000fc60007fde0ff */
[----:B-1----:R-:W-:Y:S01]  /*0ab0*/  @!P4 IMAD R12, R47, R18, RZ ;  /* 0x000000122f0cc224 */ /* 0x002fe200078e02ff */
[----:B--2---:R-:W1:Y:S01]  /*0ac0*/  @!P1 LDC.64 R22, c[0x0][0x398] ;  /* 0x0000e600ff169b82 */ /* 0x004e620000000a00 */
[----:B------:R-:W-:Y:S02]  /*0ad0*/  @!P1 IADD3 R9, PT, PT, R31, R9, RZ ;  /* 0x000000091f099210 */ /* 0x000fe40007ffe0ff */
[----:B------:R-:W-:Y:S02]  /*0ae0*/  @!P1 SHF.L.U32 R47, R30, 0x1, RZ ;  /* 0x000000011e2f9819 */ /* 0x000fe400000006ff */
[C---:B------:R-:W-:Y:S02]  /*0af0*/  @!P2 IADD3.X R33, PT, PT, R10.reuse, R15, RZ, P0, !PT ;  /* 0x0000000f0a21a210 */ /* 0x040fe400007fe4ff */
[----:B------:R-:W-:Y:S01]  /*0b00*/  @!P2 IADD3.X R35, PT, PT, R10, R21, RZ, P6, !PT ;  /* 0x000000150a23a210 */ /* 0x000fe200037fe4ff */
[----:B------:R-:W2:Y:S01]  /*0b10*/  @!P5 LDC.64 R14, c[0x0][0x3f8] ;  /* 0x0000fe00ff0edb82 */ /* 0x000ea20000000a00 */
[----:B------:R-:W-:-:S02]  /*0b20*/  @!P1 SHF.L.U64.HI R10, R30, 0x1, R9 ;  /* 0x000000011e0a9819 */ /* 0x000fc40000010209 */
[----:B0-----:R-:W-:Y:S02]  /*0b30*/  @!P1 IADD3 R36, P0, PT, R47, R24, RZ ;  /* 0x000000182f249210 */ /* 0x001fe40007f1e0ff */
[----:B------:R-:W-:-:S03]  /*0b40*/  @!P4 MOV R30, R64 ;  /* 0x00000040001ec202 */ /* 0x000fc60000000f00 */
[----:B------:R-:W0:Y:S01]  /*0b50*/  @!P4 LDC.64 R20, c[0x0][0x3a0] ;  /* 0x0000e800ff14cb82 */ /* 0x000e220000000a00 */
[----:B------:R-:W-:Y:S02]  /*0b60*/  @!P4 MOV R31, R67 ;  /* 0x00000043001fc202 */ /* 0x000fe40000000f00 */
[----:B------:R-:W-:Y:S01]  /*0b70*/  @!P1 IADD3.X R37, PT, PT, R10, R25, RZ, P0, !PT ;  /* 0x000000190a259210 */ /* 0x000fe200007fe4ff */
[C---:B------:R-:W-:Y:S01]  /*0b80*/  @!P4 IMAD R49, R45.reuse, R19, R12 ;  /* 0x000000132d31c224 */ /* 0x040fe200078e020c */
[----:B------:R-:W-:Y:S01]  /*0b90*/  ISETP.GE.U32.AND P3, PT, R2, UR8, PT ;  /* 0x0000000802007c0c */ /* 0x000fe2000bf66070 */
[----:B------:R-:W-:Y:S01]  /*0ba0*/  @!P4 IMAD.WIDE.U32 R30, R45, R18, R30 ;  /* 0x000000122d1ec225 */ /* 0x000fe200078e001e */
[----:B------:R-:W-:Y:S01]  /*0bb0*/  SHF.R.S32.HI R13, RZ, 0x1f, R2 ;  /* 0x0000001fff0d7819 */ /* 0x000fe20000011402 */
[----:B------:R-:W0:Y:S01]  /*0bc0*/  @!P4 LDC.64 R24, c[0x0][0x398] ;  /* 0x0000e600ff18cb82 */ /* 0x000e220000000a00 */
[----:B------:R-:W-:Y:S01]  /*0bd0*/  MOV R7, RZ ;  /* 0x000000ff00077202 */ /* 0x000fe20000000f00 */
[----:B------:R-:W-:Y:S01]  /*0be0*/  IMAD.WIDE R18, R43, 0x8, R28 ;  /* 0x000000082b127825 */ /* 0x000fe200078e021c */
[----:B------:R-:W-:-:S02]  /*0bf0*/  ISETP.GE.AND.EX P3, PT, R13, UR9, PT, P3 ;  /* 0x000000090d007c0c */ /* 0x000fc4000bf66330 */
[----:B------:R-:W-:Y:S02]  /*0c00*/  @!P4 IADD3 R29, PT, PT, R31, R49, RZ ;  /* 0x000000311f1dc210 */ /* 0x000fe40007ffe0ff */
[----:B------:R1:W4:Y:S01]  /*0c10*/  @!P2 LDG.E R7, desc[UR6][R32.64] ;  /* 0x000000062007a981 */ /* 0x000322000c1e1900 */
[----:B------:R-:W-:Y:S02]  /*0c20*/  MOV R8, RZ ;  /* 0x000000ff00087202 */ /* 0x000fe40000000f00 */
[C---:B------:R-:W-:Y:S01]  /*0c30*/  @!P4 SHF.L.U32 R45, R30.reuse, 0x1, RZ ;  /* 0x000000011e2dc819 */ /* 0x040fe200000006ff */
[----:B------:R-:W4:Y:S01]  /*0c40*/  LDG.E.64 R18, desc[UR6][R18.64] ;  /* 0x0000000612127981 */ /* 0x000f22000c1e1b00 */
[----:B------:R-:W-:Y:S02]  /*0c50*/  @!P4 SHF.L.U64.HI R12, R30, 0x1, R29 ;  /* 0x000000011e0cc819 */ /* 0x000fe4000001021d */
[----:B------:R-:W0:Y:S01]  /*0c60*/  @!P5 LDC.64 R28, c[0x0][0x3a0] ;  /* 0x0000e800ff1cdb82 */ /* 0x000e220000000a00 */
[----:B------:R0:W4:Y:S01]  /*0c70*/  @!P2 LDG.E R8, desc[UR6][R34.64] ;  /* 0x000000062208a981 */ /* 0x000122000c1e1900 */
[----:B-1----:R-:W-:-:S06]  /*0c80*/  @!P1 IADD3 R32, P0, PT, R47, R22, RZ ;  /* 0x000000162f209210 */ /* 0x002fcc0007f1e0ff */
[----:B------:R-:W1:Y:S01]  /*0c90*/  @!P5 LDC.64 R30, c[0x0][0x398] ;  /* 0x0000e600ff1edb82 */ /* 0x000e620000000a00 */
[----:B------:R-:W-:Y:S01]  /*0ca0*/  @!P1 IADD3.X R33, PT, PT, R10, R23, RZ, P0, !PT ;  /* 0x000000170a219210 */ /* 0x000fe200007fe4ff */
[----:B--2---:R-:W-:Y:S01]  /*0cb0*/  @!P5 IMAD R10, R27, R14, RZ ;  /* 0x0000000e1b0ad224 */ /* 0x004fe200078e02ff */
[----:B------:R-:W-:Y:S02]  /*0cc0*/  @!P5 MOV R22, R64 ;  /* 0x000000400016d202 */ /* 0x000fe40000000f00 */
[----:B------:R-:W-:Y:S02]  /*0cd0*/  @!P5 MOV R23, R67 ;  /* 0x000000430017d202 */ /* 0x000fe40000000f00 */
[----:B0-----:R-:W-:Y:S01]  /*0ce0*/  @!P4 IADD3 R34, P0, PT, R45, R20, RZ ;  /* 0x000000142d22c210 */ /* 0x001fe20007f1e0ff */
[----:B------:R-:W0:Y:S01]  /*0cf0*/  @!P3 LDC.64 R26, c[0x0][0x3f8] ;  /* 0x0000fe00ff1abb82 */ /* 0x000e220000000a00 */
[C---:B------:R-:W-:Y:S02]  /*0d00*/  @!P5 IMAD R47, R11.reuse, R15, R10 ;  /* 0x0000000f0b2fd224 */ /* 0x040fe400078e020a */
[----:B------:R-:W-:Y:S01]  /*0d10*/  @!P5 IMAD.WIDE.U32 R14, R11, R14, R22 ;  /* 0x0000000e0b0ed225 */ /* 0x000fe200078e0016 */
[----:B------:R-:W-:-:S02]  /*0d20*/  @!P4 IADD3.X R35, PT, PT, R12, R21, RZ, P0, !PT ;  /* 0x000000150c23c210 */ /* 0x000fc400007fe4ff */
[----:B------:R-:W-:Y:S02]  /*0d30*/  @!P4 IADD3 R24, P0, PT, R45, R24, RZ ;  /* 0x000000182d18c210 */ /* 0x000fe40007f1e0ff */
[----:B------:R-:W-:Y:S02]  /*0d40*/  @!P5 IADD3 R21, PT, PT, R15, R47, RZ ;  /* 0x0000002f0f15d210 */ /* 0x000fe40007ffe0ff */
[----:B------:R-:W-:Y:S02]  /*0d50*/  CS2R R10, SRZ ;  /* 0x00000000000a7805 */ /* 0x000fe4000001ff00 */
[----:B------:R-:W-:Y:S01]  /*0d60*/  @!P4 IADD3.X R25, PT, PT, R12, R25, RZ, P0, !PT ;  /* 0x000000190c19c210 */ /* 0x000fe200007fe4ff */
[----:B------:R-:W2:Y:S01]  /*0d70*/  @!P3 LDC.64 R22, c[0x0][0x3a0] ;  /* 0x0000e800ff16bb82 */ /* 0x000ea20000000a00 */
[----:B------:R-:W-:Y:S02]  /*0d80*/  ISETP.NE.AND P0, PT, RZ, UR4, PT ;  /* 0x00000004ff007c0c */ /* 0x000fe4000bf05270 */
[----:B------:R-:W-:Y:S01]  /*0d90*/  MOV R9, RZ ;  /* 0x000000ff00097202 */ /* 0x000fe20000000f00 */
[----:B------:R-:W4:Y:S01]  /*0da0*/  @!P1 LDG.E R10, desc[UR6][R32.64] ;  /* 0x00000006200a9981 */ /* 0x000f22000c1e1900 */
[----:B------:R-:W-:-:S02]  /*0db0*/  @!P5 SHF.L.U32 R15, R14, 0x1, RZ ;  /* 0x000000010e0fd819 */ /* 0x000fc400000006ff */
[----:B------:R-:W-:Y:S01]  /*0dc0*/  @!P5 SHF.L.U64.HI R14, R14, 0x1, R21 ;  /* 0x000000010e0ed819 */ /* 0x000fe20000010215 */
[----:B------:R0:W4:Y:S01]  /*0dd0*/  @!P4 LDG.E R11, desc[UR6][R34.64] ;  /* 0x00000006220bc981 */ /* 0x000122000c1e1900 */
[----:B------:R-:W2:Y:S01]  /*0de0*/  @!P3 LDC.64 R20, c[0x0][0x398] ;  /* 0x0000e600ff14bb82 */ /* 0x000ea20000000a00 */
[C---:B-1----:R-:W-:Y:S02]  /*0df0*/  @!P5 IADD3 R30, P2, PT, R15.reuse, R30, RZ ;  /* 0x0000001e0f1ed210 */ /* 0x042fe40007f5e0ff */
[----:B------:R1:W4:Y:S01]  /*0e00*/  @!P1 LDG.E R9, desc[UR6][R36.64] ;  /* 0x0000000624099981 */ /* 0x000322000c1e1900 */
[----:B------:R-:W-:Y:S01]  /*0e10*/  @!P5 IADD3 R28, P1, PT, R15, R28, RZ ;  /* 0x0000001c0f1cd210 */ /* 0x000fe20007f3e0ff */
[----:B0-----:R-:W-:Y:S01]  /*0e20*/  @!P3 IMAD R13, R13, R26, RZ ;  /* 0x0000001a0d0db224 */ /* 0x001fe200078e02ff */
[C---:B------:R-:W-:Y:S02]  /*0e30*/  @!P5 IADD3.X R31, PT, PT, R14.reuse, R31, RZ, P2, !PT ;  /* 0x0000001f0e1fd210 */ /* 0x040fe400017fe4ff */
[----:B------:R-:W-:Y:S01]  /*0e40*/  @!P5 IADD3.X R29, PT, PT, R14, R29, RZ, P1, !PT ;  /* 0x0000001d0e1dd210 */ /* 0x000fe20000ffe4ff */
[----:B------:R-:W0:Y:S01]  /*0e50*/  LDC.64 R34, c[0x0][0x3a8] ;  /* 0x0000ea00ff227b82 */ /* 0x000e220000000a00 */
[----:B------:R-:W-:-:S02]  /*0e60*/  @!P3 MOV R14, R64 ;  /* 0x00000040000eb202 */ /* 0x000fc40000000f00 */
[----:B------:R-:W-:Y:S01]  /*0e70*/  @!P3 MOV R15, R67 ;  /* 0x00000043000fb202 */ /* 0x000fe20000000f00 */
[----:B------:R-:W-:-:S04]  /*0e80*/  @!P3 IMAD R33, R2, R27, R13 ;  /* 0x0000001b0221b224 */ /* 0x000fc800078e020d */
[----:B-1----:R-:W1:Y:S01]  /*0e90*/  @P0 LDC.64 R36, c[0x0][0x3b0] ;  /* 0x0000ec00ff240b82 */ /* 0x002e620000000a00 */
[----:B------:R-:W-:-:S05]  /*0ea0*/  @!P3 IMAD.WIDE.U32 R26, R2, R26, R14 ;  /* 0x0000001a021ab225 */ /* 0x000fca00078e000e */
[----:B------:R-:W-:Y:S02]  /*0eb0*/  @!P3 IADD3 R15, PT, PT, R27, R33, RZ ;  /* 0x000000211b0fb210 */ /* 0x000fe40007ffe0ff */
[C---:B------:R-:W-:Y:S02]  /*0ec0*/  @!P3 SHF.L.U32 R33, R26.reuse, 0x1, RZ ;  /* 0x000000011a21b819 */ /* 0x040fe400000006ff */
[----:B------:R-:W-:Y:S02]  /*0ed0*/  @!P3 SHF.L.U64.HI R16, R26, 0x1, R15 ;  /* 0x000000011a10b819 */ /* 0x000fe4000001020f */
[----:B--2---:R-:W-:Y:S02]  /*0ee0*/  @!P3 IADD3 R26, P1, PT, R33, R22, RZ ;  /* 0x00000016211ab210 */ /* 0x004fe40007f3e0ff */
[----:B------:R-:W-:Y:S02]  /*0ef0*/  LOP3.LUT R2, R41, 0xffff, RZ, 0xc0, !PT ;  /* 0x0000ffff29027812 */ /* 0x000fe400078ec0ff */
[----:B------:R-:W-:-:S02]  /*0f00*/  @!P3 IADD3 R32, P2, PT, R33, R20, RZ ;  /* 0x000000142120b210 */ /* 0x000fc40007f5e0ff */
[----:B------:R-:W-:Y:S02]  /*0f10*/  MOV R12, RZ ;  /* 0x000000ff000c7202 */ /* 0x000fe40000000f00 */
[C---:B------:R-:W-:Y:S01]  /*0f20*/  @!P3 IADD3.X R27, PT, PT, R16.reuse, R23, RZ, P1, !PT ;  /* 0x00000017101bb210 */ /* 0x040fe20000ffe4ff */
[----:B------:R-:W-:Y:S01]  /*0f30*/  IMAD R23, R61, 0x28, R2 ;  /* 0x000000283d177824 */ /* 0x000fe200078e0202 */
[----:B------:R-:W-:Y:S02]  /*0f40*/  @!P3 IADD3.X R33, PT, PT, R16, R21, RZ, P2, !PT ;  /* 0x000000151021b210 */ /* 0x000fe400017fe4ff */
[----:B------:R-:W-:Y:S01]  /*0f50*/  MOV R13, RZ ;  /* 0x000000ff000d7202 */ /* 0x000fe20000000f00 */
[----:B------:R1:W2:Y:S01]  /*0f60*/  @!P4 LDG.E R12, desc[UR6][R24.64] ;  /* 0x00000006180cc981 */ /* 0x0002a2000c1e1900 */
[----:B------:R-:W-:Y:S02]  /*0f70*/  MOV R14, RZ ;  /* 0x000000ff000e7202 */ /* 0x000fe40000000f00 */
[----:B------:R-:W-:-:S02]  /*0f80*/  MOV R15, RZ ;  /* 0x000000ff000f7202 */ /* 0x000fc40000000f00 */
[----:B------:R-:W-:Y:S01]  /*0f90*/  MOV R16, RZ ;  /* 0x000000ff00107202 */ /* 0x000fe20000000f00 */
[----:B------:R4:W2:Y:S01]  /*0fa0*/  @!P5 LDG.E R13, desc[UR6][R28.64] ;  /* 0x000000061c0dd981 */ /* 0x0008a2000c1e1900 */
[----:B-1----:R-:W-:-:S03]  /*0fb0*/  @P0 IMAD.WIDE R24, R23, 0x4, R36 ;  /* 0x0000000417180825 */ /* 0x002fc600078e0224 */
[----:B------:R-:W2:Y:S01]  /*0fc0*/  @!P5 LDG.E R14, desc[UR6][R30.64] ;  /* 0x000000061e0ed981 */ /* 0x000ea2000c1e1900 */
[----:B0-----:R-:W-:-:S03]  /*0fd0*/  IMAD.WIDE R22, R23, 0x4, R34 ;  /* 0x0000000417167825 */ /* 0x001fc600078e0222 */
[----:B------:R-:W2:Y:S04]  /*0fe0*/  @!P3 LDG.E R15, desc[UR6][R26.64] ;  /* 0x000000061a0fb981 */ /* 0x000ea8000c1e1900 */
[----:B------:R-:W2:Y:S04]  /*0ff0*/  @!P3 LDG.E R16, desc[UR6][R32.64] ;  /* 0x000000062010b981 */ /* 0x000ea8000c1e1900 */
[----:B------:R-:W5:Y:S01]  /*1000*/  LDG.E.64 R22, desc[UR6][R22.64] ;  /* 0x0000000616167981 */ /* 0x000f62000c1e1b00 */
[----:B------:R-:W-:-:S06]  /*1010*/  CS2R R20, SRZ ;  /* 0x0000000000147805 */ /* 0x000fcc000001ff00 */
[----:B------:R0:W5:Y:S01]  /*1020*/  @P0 LDG.E.64 R20, desc[UR6][R24.64] ;  /* 0x0000000618140981 */ /* 0x000162000c1e1b00 */
[----:B------:R-:W-:Y:S01]  /*1030*/  UISETP.NE.AND UP0, UPT, UR4, URZ, UPT ;  /* 0x000000ff0400728c */ /* 0x000fe2000bf05270 */
[----:B------:R-:W-:Y:S02]  /*1040*/  MOV R59, 0x3f800000 ;  /* 0x3f800000003b7802 */ /* 0x000fe40000000f00 */
[----:B---3--:R-:W-:Y:S02]  /*1050*/  PRMT R57, R39, 0x7632, R57 ;  /* 0x0000763227397816 */ /* 0x008fe40000000039 */
[----:B------:R-:W-:Y:S02]  /*1060*/  PRMT R58, R38, 0x7632, R58 ;  /* 0x00007632263a7816 */ /* 0x000fe4000000003a */
[----:B------:R-:W-:Y:S02]  /*1070*/  PRMT R56, R4, 0x7632, R56 ;  /* 0x0000763204387816 */ /* 0x000fe40000000038 */
[----:B----4-:R-:W-:-:S02]  /*1080*/  PRMT R55, R17, 0x7632, R55 ;  /* 0x0000763211377816 */ /* 0x010fc40000000037 */
[----:B------:R-:W-:Y:S01]  /*1090*/  PRMT R54, R6, 0x7632, R54 ;  /* 0x0000763206367816 */ /* 0x000fe20000000036 */
[----:B------:R-:W-:-:S05]  /*10a0*/  FFMA.FTZ R28, -R18, R18, R19 ;  /* 0x00000012121c7223 */ /* 0x000fca0000010113 */
[----:B------:R-:W-:-:S13]  /*10b0*/  FSETP.GTU.FTZ.AND P0, PT, R28, RZ, PT ;  /* 0x000000ff1c00720b */ /* 0x000fda0003f1c000 */
[----:B------:R-:W1:Y:S01]  /*10c0*/  @P0 LDC R19, c[0x0][0x3c0] ;  /* 0x0000f000ff130b82 */ /* 0x000e620000000800 */
[----:B------:R-:W-:Y:S02]  /*10d0*/  PRMT R53, R5, 0x7632, R53 ;  /* 0x0000763205357816 */ /* 0x000fe40000000035 */
[----:B------:R-:W-:Y:S02]  /*10e0*/  PRMT R51, R7, 0x7632, R51 ;  /* 0x0000763207337816 */ /* 0x000fe40000000033 */
[----:B------:R-:W-:Y:S02]  /*10f0*/  PRMT R52, R8, 0x7632, R52 ;  /* 0x0000763208347816 */ /* 0x000fe40000000034 */
[----:B------:R-:W-:Y:S01]  /*1100*/  PRMT R50, R10, 0x7632, R50 ;  /* 0x000076320a327816 */ /* 0x000fe20000000032 */
[----:B-1----:R-:W-:Y:S01]  /*1110*/  @P0 FADD.FTZ R19, R28, R19 ;  /* 0x000000131c130221 */ /* 0x002fe20000010000 */
[----:B------:R-:W-:Y:S02]  /*1120*/  PRMT R49, R9, 0x7632, R49 ;  /* 0x0000763209317816 */ /* 0x000fe40000000031 */
[----:B------:R-:W-:Y:S01]  /*1130*/  PRMT R47, R11, 0x7632, R47 ;  /* 0x000076320b2f7816 */ /* 0x000fe2000000002f */
[----:B------:R1:W3:Y:S01]  /*1140*/  @P0 MUFU.RSQ R59, R19 ;  /* 0x00000013003b0308 */ /* 0x0002e20000001400 */
[----:B--2---:R-:W-:-:S02]  /*1150*/  PRMT R48, R12, 0x7632, R48 ;  /* 0x000076320c307816 */ /* 0x004fc40000000030 */
[----:B------:R-:W-:Y:S02]  /*1160*/  PRMT R45, R13, 0x7632, R45 ;  /* 0x000076320d2d7816 */ /* 0x000fe4000000002d */
[----:B------:R-:W-:Y:S02]  /*1170*/  PRMT R46, R14, 0x7632, R46 ;  /* 0x000076320e2e7816 */ /* 0x000fe4000000002e */
[----:B-1----:R-:W-:Y:S02]  /*1180*/  PRMT R19, R15, 0x7632, R19 ;  /* 0x000076320f137816 */ /* 0x002fe40000000013 */
[----:B------:R-:W-:Y:S01]  /*1190*/  PRMT R44, R16, 0x7632, R44 ;  /* 0x00007632102c7816 */ /* 0x000fe2000000002c */
[----:B0--3--:R-:W-:Y:S06]  /*11a0*/  BRA.U UP0, `(.L_x_78) ;  /* 0x0000000900447547 */ /* 0x009fec000b800000 */
        /* <DEDUP_REMOVED lines=15> */
[----:B------:R-:W-:Y:S01]  /*12a0*/  FADD.FTZ R31, R30, R31 ;  /* 0x0000001f1e1f7221 */ /* 0x000fe20000010000 */
[----:B------:R-:W-:Y:S01]  /*12b0*/  FFMA.FTZ R28, R27, R30, R28 ;  /* 0x0000001e1b1c7223 */ /* 0x000fe2000001001c */
[----:B------:R-:W-:Y:S01]  /*12c0*/  FFMA.FTZ R26, R25, R26, RZ ;  /* 0x0000001a191a7223 */ /* 0x000fe200000100ff */
[----:B------:R-:W-:Y:S01]  /*12d0*/  FADD.FTZ R30, RZ, R25 ;  /* 0x00000019ff1e7221 */ /* 0x000fe20000010000 */
[----:B------:R-:W-:Y:S01]  /*12e0*/  FMUL.FTZ R34, R22, R29 ;  /* 0x0000001d16227220 */ /* 0x000fe20000410000 */
[----:B------:R-:W-:Y:S01]  /*12f0*/  FMUL.FTZ R33, R32, R59 ;  /* 0x0000003b20217220 */ /* 0x000fe20000410000 */
[----:B------:R-:W-:Y:S01]  /*1300*/  SHF.L.U32 R25, R55, 0x10, RZ ;  /* 0x0000001037197819 */ /* 0x000fe200000006ff */
[----:B------:R-:W-:Y:S01]  /*1310*/  FADD.FTZ R30, R29, R30 ;  /* 0x0000001e1d1e7221 */ /* 0x000fe20000010000 */
[----:B------:R-:W-:Y:S01]  /*1320*/  FADD.FTZ R31, R31, R34 ;  /* 0x000000221f1f7221 */ /* 0x000fe20000010000 */
[----:B------:R-:W-:Y:S01]  /*1330*/  FFMA.FTZ R32, R29, R33, R26 ;  /* 0x000000211d207223 */ /* 0x000fe2000001001a */
[----:B------:R-:W-:Y:S01]  /*1340*/  FFMA.FTZ R34, R33, R34, R28 ;  /* 0x0000002221227223 */ /* 0x000fe2000001001c */
[----:B------:R-:W-:Y:S01]  /*1350*/  FADD.FTZ R28, -R18, R25 ;  /* 0x00000019121c7221 */ /* 0x000fe20000010100 */
[----:B------:R-:W-:Y:S01]  /*1360*/  SHF.L.U32 R26, R56, 0x10, RZ ;  /* 0x00000010381a7819 */ /* 0x000fe200000006ff */
[----:B------:R-:W-:Y:S01]  /*1370*/  FFMA.FTZ R27, R24, R27, RZ ;  /* 0x0000001b181b7223 */ /* 0x000fe200000100ff */
[----:B------:R-:W-:Y:S01]  /*1380*/  FADD.FTZ R29, RZ, R24 ;  /* 0x00000018ff1d7221 */ /* 0x000fe20000010000 */
[----:B------:R-:W-:Y:S01]  /*1390*/  FMUL.FTZ R25, R28, R59 ;  /* 0x0000003b1c197220 */ /* 0x000fe20000410000 */
[----:B------:R-:W-:Y:S01]  /*13a0*/  SHF.L.U32 R33, R5, 0x10, RZ ;  /* 0x0000001005217819 */ /* 0x000fe200000006ff */
[----:B------:R-:W-:Y:S01]  /*13b0*/  FMUL.FTZ R24, R23, R26 ;  /* 0x0000001a17187220 */ /* 0x000fe20000410000 */
[----:B------:R-:W-:Y:S01]  /*13c0*/  SHF.L.U32 R35, R53, 0x10, RZ ;  /* 0x0000001035237819 */ /* 0x000fe200000006ff */
[C---:B------:R-:W-:Y:S01]  /*13d0*/  FADD.FTZ R29, R26.reuse, R29 ;  /* 0x0000001d1a1d7221 */ /* 0x040fe20000010000 */
[----:B------:R-:W-:Y:S01]  /*13e0*/  FFMA.FTZ R27, R26, R25, R27 ;  /* 0x000000191a1b7223 */ /* 0x000fe2000001001b */
[----:B------:R-:W-:Y:S01]  /*13f0*/  FFMA.FTZ R34, R25, R24, R34 ;  /* 0x0000001819227223 */ /* 0x000fe20000010022 */
[----:B------:R-:W-:Y:S01]  /*1400*/  FADD.FTZ R26, -R18, R33 ;  /* 0x00000021121a7221 */ /* 0x000fe20000010100 */
[----:B------:R-:W-:Y:S01]  /*1410*/  SHF.L.U32 R25, R6, 0x10, RZ ;  /* 0x0000001006197819 */ /* 0x000fe200000006ff */
[----:B------:R-:W-:Y:S01]  /*1420*/  FADD.FTZ R28, -R18, R35 ;  /* 0x00000023121c7221 */ /* 0x000fe20000010100 */
[----:B------:R-:W-:Y:S01]  /*1430*/  FADD.FTZ R31, R24, R31 ;  /* 0x0000001f181f7221 */ /* 0x000fe20000010000 */
[----:B------:R-:W-:Y:S01]  /*1440*/  SHF.L.U32 R24, R54, 0x10, RZ ;  /* 0x0000001036187819 */ /* 0x000fe200000006ff */
[-C--:B------:R-:W-:Y:S01]  /*1450*/  FMUL.FTZ R33, R26, R59.reuse ;  /* 0x0000003b1a217220 */ /* 0x080fe20000410000 */
[----:B------:R-:W-:Y:S01]  /*1460*/  FMUL.FTZ R28, R28, R59 ;  /* 0x0000003b1c1c7220 */ /* 0x000fe20000410000 */
[----:B------:R-:W-:Y:S01]  /*1470*/  SHF.L.U32 R35, R7, 0x10, RZ ;  /* 0x0000001007237819 */ /* 0x000fe200000006ff */
[----:B------:R-:W-:Y:S01]  /*1480*/  FMUL.FTZ R26, R22, R25 ;  /* 0x00000019161a7220 */ /* 0x000fe20000410000 */
[----:B------:R-:W-:Y:S01]  /*1490*/  FADD.FTZ R30, R30, R25 ;  /* 0x000000191e1e7221 */ /* 0x000fe20000010000 */
[----:B------:R-:W-:Y:S01]  /*14a0*/  FFMA.FTZ R32, R25, R33, R32 ;  /* 0x0000002119207223 */ /* 0x000fe20000010020 */
[----:B------:R-:W-:Y:S01]  /*14b0*/  FADD.FTZ R29, R29, R24 ;  /* 0x000000181d1d7221 */ /* 0x000fe20000010000 */
[----:B------:R-:W-:Y:S01]  /*14c0*/  FFMA.FTZ R27, R24, R28, R27 ;  /* 0x0000001c181b7223 */ /* 0x000fe2000001001b */
[----:B------:R-:W-:Y:S01]  /*14d0*/  FMUL.FTZ R25, R23, R24 ;  /* 0x0000001817197220 */ /* 0x000fe20000410000 */
[----:B------:R-:W-:Y:S01]  /*14e0*/  FADD.FTZ R24, R31, R26 ;  /* 0x0000001a1f187221 */ /* 0x000fe20000010000 */
[----:B------:R-:W-:Y:S01]  /*14f0*/  FFMA.FTZ R33, R33, R26, R34 ;  /* 0x0000001a21217223 */ /* 0x000fe20000010022 */
[----:B------:R-:W-:Y:S01]  /*1500*/  FADD.FTZ R26, -R18, R35 ;  /* 0x00000023121a7221 */ /* 0x000fe20000010100 */
[----:B------:R-:W-:Y:S01]  /*1510*/  SHF.L.U32 R31, R8, 0x10, RZ ;  /* 0x00000010081f7819 */ /* 0x000fe200000006ff */
[----:B------:R-:W-:Y:S01]  /*1520*/  FADD.FTZ R24, R25, R24 ;  /* 0x0000001819187221 */ /* 0x000fe20000010000 */
[----:B------:R-:W-:Y:S01]  /*1530*/  FFMA.FTZ R33, R28, R25, R33 ;  /* 0x000000191c217223 */ /* 0x000fe20000010021 */
[----:B------:R-:W-:Y:S01]  /*1540*/  FMUL.FTZ R26, R26, R59 ;  /* 0x0000003b1a1a7220 */ /* 0x000fe20000410000 */
[----:B------:R-:W-:Y:S01]  /*1550*/  SHF.L.U32 R25, R51, 0x10, RZ ;  /* 0x0000001033197819 */ /* 0x000fe200000006ff */
[----:B------:R-:W-:Y:S01]  /*1560*/  FMUL.FTZ R35, R22, R31 ;  /* 0x0000001f16237220 */ /* 0x000fe20000410000 */
[----:B------:R-:W-:Y:S01]  /*1570*/  FADD.FTZ R30, R30, R31 ;  /* 0x0000001f1e1e7221 */ /* 0x000fe20000010000 */
[----:B------:R-:W-:Y:S01]  /*1580*/  FFMA.FTZ R32, R31, R26, R32 ;  /* 0x0000001a1f207223 */ /* 0x000fe20000010020 */
[----:B------:R-:W-:Y:S01]  /*1590*/  SHF.L.U32 R31, R9, 0x10, RZ ;  /* 0x00000010091f7819 */ /* 0x000fe200000006ff */
[----:B------:R-:W-:Y:S01]  /*15a0*/  FADD.FTZ R28, R24, R35 ;  /* 0x00000023181c7221 */ /* 0x000fe20000010000 */
[----:B------:R-:W-:Y:S01]  /*15b0*/  FFMA.FTZ R33, R26, R35, R33 ;  /* 0x000000231a217223 */ /* 0x000fe20000010021 */
[----:B------:R-:W-:Y:S01]  /*15c0*/  SHF.L.U32 R24, R52, 0x10, RZ ;  /* 0x0000001034187819 */ /* 0x000fe200000006ff */
[C---:B------:R-:W-:Y:S01]  /*15d0*/  FADD.FTZ R26, -R18.reuse, R25 ;  /* 0x00000019121a7221 */ /* 0x040fe20000010100 */
[----:B------:R-:W-:Y:S01]  /*15e0*/  FADD.FTZ R34, -R18, R31 ;  /* 0x0000001f12227221 */ /* 0x000fe20000010100 */
[----:B------:R-:W-:-:S02]  /*15f0*/  SHF.L.U32 R31, R49, 0x10, RZ ;  /* 0x00000010311f7819 */ /* 0x000fc400000006ff */
[-C--:B------:R-:W-:Y:S01]  /*1600*/  FMUL.FTZ R26, R26, R59.reuse ;  /* 0x0000003b1a1a7220 */ /* 0x080fe20000410000 */
[----:B------:R-:W-:Y:S01]  /*1610*/  FMUL.FTZ R25, R23, R24 ;  /* 0x0000001817197220 */ /* 0x000fe20000410000 */
[----:B------:R-:W-:Y:S01]  /*1620*/  SHF.L.U32 R35, R10, 0x10, RZ ;  /* 0x000000100a237819 */ /* 0x000fe200000006ff */
[----:B------:R-:W-:Y:S01]  /*1630*/  FMUL.FTZ R34, R34, R59 ;  /* 0x0000003b22227220 */ /* 0x000fe20000410000 */
[----:B------:R-:W-:Y:S01]  /*1640*/  FFMA.FTZ R27, R24, R26, R27 ;  /* 0x0000001a181b7223 */ /* 0x000fe2000001001b */
[----:B------:R-:W-:Y:S01]  /*1650*/  FFMA.FTZ R33, R26, R25, R33 ;  /* 0x000000191a217223 */ /* 0x000fe20000010021 */
[----:B------:R-:W-:Y:S01]  /*1660*/  FADD.FTZ R26, -R18, R31 ;  /* 0x0000001f121a7221 */ /* 0x000fe20000010100 */
[----:B------:R-:W-:Y:S01]  /*1670*/  FADD.FTZ R29, R29, R24 ;  /* 0x000000181d1d7221 */ /* 0x000fe20000010000 */
[----:B------:R-:W-:Y:S01]  /*1680*/  FADD.FTZ R30, R30, R35 ;  /* 0x000000231e1e7221 */ /* 0x000fe20000010000 */
[----:B------:R-:W-:Y:S01]  /*1690*/  FFMA.FTZ R32, R35, R34, R32 ;  /* 0x0000002223207223 */ /* 0x000fe20000010020 */
[----:B------:R-:W-:Y:S01]  /*16a0*/  FMUL.FTZ R35, R22, R35 ;  /* 0x0000002316237220 */ /* 0x000fe20000410000 */
[----:B------:R-:W-:Y:S01]  /*16b0*/  FADD.FTZ R28, R25, R28 ;  /* 0x0000001c191c7221 */ /* 0x000fe20000010000 */
[----:B------:R-:W-:Y:S01]  /*16c0*/  SHF.L.U32 R24, R50, 0x10, RZ ;  /* 0x0000001032187819 */ /* 0x000fe200000006ff */
[----:B------:R-:W-:Y:S01]  /*16d0*/  FMUL.FTZ R26, R26, R59 ;  /* 0x0000003b1a1a7220 */ /* 0x000fe20000410000 */
[----:B------:R-:W-:Y:S01]  /*16e0*/  SHF.L.U32 R31, R11, 0x10, RZ ;  /* 0x000000100b1f7819 */ /* 0x000fe200000006ff */
[----:B------:R-:W-:Y:S01]  /*16f0*/  FADD.FTZ R28, R28, R35 ;  /* 0x000000231c1c7221 */ /* 0x000fe20000010000 */
[----:B------:R-:W-:Y:S01]  /*1700*/  FFMA.FTZ R33, R34, R35, R33 ;  /* 0x0000002322217223 */ /* 0x000fe20000010021 */
[----:B------:R-:W-:Y:S01]  /*1710*/  FMUL.FTZ R25, R23, R24 ;  /* 0x0000001817197220 */ /* 0x000fe20000410000 */
[----:B------:R-:W-:Y:S01]  /*1720*/  SHF.L.U32 R35, R47, 0x10, RZ ;  /* 0x000000102f237819 */ /* 0x000fe200000006ff */
[----:B------:R-:W-:Y:S01]  /*1730*/  FADD.FTZ R29, R29, R24 ;  /* 0x000000181d1d7221 */ /* 0x000fe20000010000 */
[----:B------:R-:W-:Y:S01]  /*1740*/  FFMA.FTZ R27, R24, R26, R27 ;  /* 0x0000001a181b7223 */ /* 0x000fe2000001001b */
[----:B------:R-:W-:Y:S01]  /*1750*/  FADD.FTZ R24, -R18, R31 ;  /* 0x0000001f12187221 */ /* 0x000fe20000010100 */
[----:B------:R-:W-:Y:S01]  /*1760*/  FADD.FTZ R28, R25, R28 ;  /* 0x0000001c191c7221 */ /* 0x000fe20000010000 */
[----:B------:R-:W-:Y:S01]  /*1770*/  FFMA.FTZ R33, R26, R25, R33 ;  /* 0x000000191a217223 */ /* 0x000fe20000010021 */
[----:B------:R-:W-:Y:S01]  /*1780*/  SHF.L.U32 R25, R12, 0x10, RZ ;  /* 0x000000100c197819 */ /* 0x000fe200000006ff */
[----:B------:R-:W-:Y:S01]  /*1790*/  FADD.FTZ R34, -R18, R35 ;  /* 0x0000002312227221 */ /* 0x000fe20000010100 */
[----:B------:R-:W-:Y:S01]  /*17a0*/  FMUL.FTZ R36, R24, R59 ;  /* 0x0000003b18247220 */ /* 0x000fe20000410000 */
[----:B------:R-:W-:-:S02]  /*17b0*/  SHF.L.U32 R26, R48, 0x10, RZ ;  /* 0x00000010301a7819 */ /* 0x000fc400000006ff */
[----:B------:R-:W-:Y:S01]  /*17c0*/  SHF.L.U32 R31, R13, 0x10, RZ ;  /* 0x000000100d1f7819 */ /* 0x000fe200000006ff */
[----:B------:R-:W-:Y:S01]  /*17d0*/  FMUL.FTZ R34, R34, R59 ;  /* 0x0000003b22227220 */ /* 0x000fe20000410000 */
[----:B------:R-:W-:Y:S01]  /*17e0*/  FADD.FTZ R30, R30, R25 ;  /* 0x000000191e1e7221 */ /* 0x000fe20000010000 */
[----:B------:R-:W-:Y:S01]  /*17f0*/  FFMA.FTZ R32, R25, R36, R32 ;  /* 0x0000002419207223 */ /* 0x000fe20000010020 */
[----:B------:R-:W-:Y:S01]  /*1800*/  FMUL.FTZ R25, R22, R25 ;  /* 0x0000001916197220 */ /* 0x000fe20000410000 */
[----:B------:R-:W-:Y:S01]  /*1810*/  FADD.FTZ R24, R29, R26 ;  /* 0x0000001a1d187221 */ /* 0x000fe20000010000 */
[----:B------:R-:W-:Y:S01]  /*1820*/  FFMA.FTZ R27, R26, R34, R27 ;  /* 0x000000221a1b7223 */ /* 0x000fe2000001001b */
[----:B------:R-:W-:Y:S01]  /*1830*/  FMUL.FTZ R29, R23, R26 ;  /* 0x0000001a171d7220 */ /* 0x000fe20000410000 */
[----:B------:R-:W-:Y:S01]  /*1840*/  FADD.FTZ R26, -R18, R31 ;  /* 0x0000001f121a7221 */ /* 0x000fe20000010100 */
[----:B------:R-:W-:Y:S01]  /*1850*/  FADD.FTZ R28, R28, R25 ;  /* 0x000000191c1c7221 */ /* 0x000fe20000010000 */
[----:B------:R-:W-:Y:S01]  /*1860*/  FFMA.FTZ R33, R36, R25, R33 ;  /* 0x0000001924217223 */ /* 0x000fe20000010021 */
[----:B------:R-:W-:Y:S01]  /*1870*/  SHF.L.U32 R31, R14, 0x10, RZ ;  /* 0x000000100e1f7819 */ /* 0x000fe200000006ff */
[----:B------:R-:W-:Y:S01]  /*1880*/  FMUL.FTZ R36, R26, R59 ;  /* 0x0000003b1a247220 */ /* 0x000fe20000410000 */
[----:B------:R-:W-:Y:S01]  /*1890*/  SHF.L.U32 R25, R45, 0x10, RZ ;  /* 0x000000102d197819 */ /* 0x000fe200000006ff */
[----:B------:R-:W-:Y:S01]  /*18a0*/  FADD.FTZ R28, R29, R28 ;  /* 0x0000001c1d1c7221 */ /* 0x000fe20000010000 */
[----:B------:R-:W-:Y:S01]  /*18b0*/  FFMA.FTZ R33, R34, R29, R33 ;  /* 0x0000001d22217223 */ /* 0x000fe20000010021 */
[----:B------:R-:W-:Y:S01]  /*18c0*/  FADD.FTZ R29, R30, R31 ;  /* 0x0000001f1e1d7221 */ /* 0x000fe20000010000 */
[----:B------:R-:W-:Y:S01]  /*18d0*/  FFMA.FTZ R32, R31, R36, R32 ;  /* 0x000000241f207223 */ /* 0x000fe20000010020 */
        /* <DEDUP_REMOVED lines=8> */
[----:B------:R-:W-:Y:S01]  /*1960*/  SHF.L.U32 R35, R16, 0x10, RZ ;  /* 0x0000001010237819 */ /* 0x000fe200000006ff */
[----:B------:R-:W-:Y:S01]  /*1970*/  FADD.FTZ R34, -R18, R25 ;  /* 0x0000001912227221 */ /* 0x000fe20000010100 */
[----:B------:R-:W-:Y:S01]  /*1980*/  FFMA.FTZ R25, R26, R30, R27 ;  /* 0x0000001e1a197223 */ /* 0x000fe2000001001b */
[----:B------:R-:W-:Y:S01]  /*1990*/  SHF.L.U32 R27, R19, 0x10, RZ ;  /* 0x00000010131b7819 */ /* 0x000fe200000006ff */
[----:B------:R-:W-:Y:S01]  /*19a0*/  FADD.FTZ R28, R31, R28 ;  /* 0x0000001c1f1c7221 */ /* 0x000fe20000010000 */
[----:B------:R-:W-:Y:S01]  /*19b0*/  FFMA.FTZ R33, R30, R31, R33 ;  /* 0x0000001f1e217223 */ /* 0x000fe20000010021 */
[----:B------:R-:W-:Y:S01]  /*19c0*/  FMUL.FTZ R31, R22, R35 ;  /* 0x00000023161f7220 */ /* 0x000fe20000410000 */
[----:B------:R-:W-:Y:S01]  /*19d0*/  FMUL.FTZ R36, R34, R59 ;  /* 0x0000003b22247220 */ /* 0x000fe20000410000 */
[----:B------:R-:W-:Y:S01]  /*19e0*/  SHF.L.U32 R30, R44, 0x10, RZ ;  /* 0x000000102c1e7819 */ /* 0x000fe200000006ff */
[----:B------:R-:W-:Y:S01]  /*19f0*/  FADD.FTZ R34, -R18, R27 ;  /* 0x0000001b12227221 */ /* 0x000fe20000010100 */
[----:B------:R-:W-:Y:S01]  /*1a00*/  FADD.FTZ R28, R28, R31 ;  /* 0x0000001f1c1c7221 */ /* 0x000fe20000010000 */
[----:B------:R-:W-:Y:S01]  /*1a10*/  FFMA.FTZ R33, R36, R31, R33 ;  /* 0x0000001f24217223 */ /* 0x000fe20000010021 */
[----:B------:R-:W-:Y:S01]  /*1a20*/  FADD.FTZ R27, R24, R26 ;  /* 0x0000001a181b7221 */ /* 0x000fe20000010000 */
[----:B------:R-:W-:Y:S01]  /*1a30*/  FMUL.FTZ R31, R23, R30 ;  /* 0x0000001e171f7220 */ /* 0x000fe20000410000 */
[----:B------:R-:W-:Y:S01]  /*1a40*/  FMUL.FTZ R34, R34, R59 ;  /* 0x0000003b22227220 */ /* 0x000fe20000410000 */
[----:B------:R-:W-:Y:S01]  /*1a50*/  FADD.FTZ R26, R29, R35 ;  /* 0x000000231d1a7221 */ /* 0x000fe20000010000 */
[----:B------:R-:W-:Y:S01]  /*1a60*/  FFMA.FTZ R24, R35, R36, R32 ;  /* 0x0000002423187223 */ /* 0x000fe20000010020 */
[----:B------:R-:W-:Y:S01]  /*1a70*/  FADD.FTZ R28, R31, R28 ;  /* 0x0000001c1f1c7221 */ /* 0x000fe20000010000 */
[----:B------:R-:W-:Y:S01]  /*1a80*/  FFMA.FTZ R31, R34, R31, R33 ;  /* 0x0000001f221f7223 */ /* 0x000fe20000010021 */
[----:B------:R-:W-:Y:S01]  /*1a90*/  FADD.FTZ R27, R27, R30 ;  /* 0x0000001e1b1b7221 */ /* 0x000fe20000010000 */
[----:B------:R-:W-:Y:S01]  /*1aa0*/  FFMA.FTZ R25, R30, R34, R25 ;  /* 0x000000221e197223 */ /* 0x000fe20000010019 */
[----:B------:R-:W-:Y:S06]  /*1ab0*/  BRA `(.L_x_79) ;  /* 0x0000001000807947 */ /* 0x000fec0003800000 */
.L_x_78:
        /* <DEDUP_REMOVED lines=10> */
[-C--:B------:R-:W-:Y:S02]  /*1b60*/  FMUL.FTZ R24, R24, R59.reuse ;  /* 0x0000003b18187220 */ /* 0x080fe40000410000 */
        /* <DEDUP_REMOVED lines=10> */
[----:B0-----:R-:W-:Y:S01]  /*1c10*/  FADD.FTZ R30, R26, 1 ;  /* 0x3f8000001a1e7421 */ /* 0x001fe20000010000 */
[----:B------:R-:W-:-:S04]  /*1c20*/  FADD.FTZ R26, -R18, R33 ;  /* 0x00000021121a7221 */ /* 0x000fc80000010100 */
[----:B------:R-:W-:Y:S02]  /*1c30*/  FMUL.FTZ R26, R26, R59 ;  /* 0x0000003b1a1a7220 */ /* 0x000fe40000410000 */
[----:B------:R-:W0:Y:S01]  /*1c40*/  MUFU.RCP R30, R30 ;  /* 0x0000001e001e7308 */ /* 0x000e220000001000 */
[----:B-1----:R-:W-:Y:S01]  /*1c50*/  FADD.FTZ R32, R31, 1 ;  /* 0x3f8000001f207421 */ /* 0x002fe20000010000 */
[----:B------:R-:W-:-:S04]  /*1c60*/  FFMA.FTZ R35, R23, R26, R21 ;  /* 0x0000001a17237223 */ /* 0x000fc80000010015 */
[----:B------:R-:W-:Y:S02]  /*1c70*/  FMUL.FTZ R37, R35, -1.4426950216293334961 ;  /* 0xbfb8aa3b23257820 */ /* 0x000fe40000410000 */
[----:B------:R-:W1:Y:S08]  /*1c80*/  MUFU.RCP R32, R32 ;  /* 0x0000002000207308 */ /* 0x000e700000001000 */
[----:B------:R-:W2:Y:S01]  /*1c90*/  MUFU.EX2 R37, R37 ;  /* 0x0000002500257308 */ /* 0x000ea20000000800 */
[----:B0-----:R-:W-:-:S04]  /*1ca0*/  FADD.FTZ R31, -R30, 1 ;  /* 0x3f8000001e1f7421 */ /* 0x001fc80000010100 */
[----:B------:R-:W-:Y:S01]  /*1cb0*/  FFMA.FTZ R28, R28, R31, 1 ;  /* 0x3f8000001c1c7423 */ /* 0x000fe2000001001f */
[----:B------:R-:W-:-:S05]  /*1cc0*/  SHF.L.U32 R31, R38, 0x10, RZ ;  /* 0x00000010261f7819 */ /* 0x000fca00000006ff */
[----:B------:R-:W-:-:S04]  /*1cd0*/  FMUL.FTZ R31, R31, R30 ;  /* 0x0000001e1f1f7220 */ /* 0x000fc80000410000 */
[----:B------:R-:W-:Y:S01]  /*1ce0*/  FMUL.FTZ R31, R31, R28 ;  /* 0x0000001c1f1f7220 */ /* 0x000fe20000410000 */
[----:B-1----:R-:W-:-:S04]  /*1cf0*/  FADD.FTZ R28, -R32, 1 ;  /* 0x3f800000201c7421 */ /* 0x002fc80000010100 */
[----:B------:R-:W-:Y:S01]  /*1d00*/  FFMA.FTZ R33, R29, R28, 1 ;  /* 0x3f8000001d217423 */ /* 0x000fe2000001001c */
[----:B------:R-:W-:Y:S01]  /*1d10*/  FADD.FTZ R28, R36, 1 ;  /* 0x3f800000241c7421 */ /* 0x000fe20000010000 */
[----:B------:R-:W-:Y:S01]  /*1d20*/  SHF.L.U32 R29, R58, 0x10, RZ ;  /* 0x000000103a1d7819 */ /* 0x000fe200000006ff */
[----:B------:R-:W-:Y:S01]  /*1d30*/  FADD.FTZ R36, -R18, R63 ;  /* 0x0000003f12247221 */ /* 0x000fe20000010100 */
[----:B------:R-:W-:-:S03]  /*1d40*/  SHF.L.U32 R63, R4, 0x10, RZ ;  /* 0x00000010043f7819 */ /* 0x000fc600000006ff */
[----:B------:R-:W-:Y:S01]  /*1d50*/  FMUL.FTZ R30, R29, R32 ;  /* 0x000000201d1e7220 */ /* 0x000fe20000410000 */
[----:B------:R-:W0:Y:S01]  /*1d60*/  MUFU.RCP R28, R28 ;  /* 0x0000001c001c7308 */ /* 0x000e220000001000 */
[----:B--2---:R-:W-:Y:S01]  /*1d70*/  FADD.FTZ R32, R37, 1 ;  /* 0x3f80000025207421 */ /* 0x004fe20000010000 */
[----:B------:R-:W-:Y:S01]  /*1d80*/  FMUL.FTZ R29, R36, R59 ;  /* 0x0000003b241d7220 */ /* 0x000fe20000410000 */
[----:B------:R-:W-:-:S03]  /*1d90*/  FMUL.FTZ R30, R30, R33 ;  /* 0x000000211e1e7220 */ /* 0x000fc60000410000 */
[----:B------:R-:W-:Y:S02]  /*1da0*/  FFMA.FTZ R36, R22, R29, R20 ;  /* 0x0000001d16247223 */ /* 0x000fe40000010014 */
[----:B------:R-:W1:Y:S02]  /*1db0*/  MUFU.RCP R32, R32 ;  /* 0x0000002000207308 */ /* 0x000e640000001000 */
[----:B------:R-:W-:-:S06]  /*1dc0*/  FMUL.FTZ R37, R36, -1.4426950216293334961 ;  /* 0xbfb8aa3b24257820 */ /* 0x000fcc0000410000 */
[----:B------:R-:W2:Y:S01]  /*1dd0*/  MUFU.EX2 R37, R37 ;  /* 0x0000002500257308 */ /* 0x000ea20000000800 */
[----:B0-----:R-:W-:-:S04]  /*1de0*/  FADD.FTZ R33, -R28, 1 ;  /* 0x3f8000001c217421 */ /* 0x001fc80000010100 */
[----:B------:R-:W-:Y:S01]  /*1df0*/  FFMA.FTZ R34, R34, R33, 1 ;  /* 0x3f80000022227423 */ /* 0x000fe20000010021 */
[----:B------:R-:W-:Y:S01]  /*1e00*/  FMUL.FTZ R33, R63, R28 ;  /* 0x0000001c3f217220 */ /* 0x000fe20000410000 */
[----:B------:R-:W-:Y:S01]  /*1e10*/  SHF.L.U32 R63, R53, 0x10, RZ ;  /* 0x00000010353f7819 */ /* 0x000fe200000006ff */
[----:B-1----:R-:W-:Y:S02]  /*1e20*/  FADD.FTZ R28, -R32, 1 ;  /* 0x3f800000201c7421 */ /* 0x002fe40000010100 */
[----:B------:R-:W-:Y:S01]  /*1e30*/  FMUL.FTZ R62, R33, R34 ;  /* 0x00000022213e7220 */ /* 0x000fe20000410000 */
[----:B------:R-:W-:Y:S01]  /*1e40*/  FMUL.FTZ R34, R22, R31 ;  /* 0x0000001f16227220 */ /* 0x000fe20000410000 */
[----:B------:R-:W-:Y:S01]  /*1e50*/  FFMA.FTZ R35, R35, R28, 1 ;  /* 0x3f80000023237423 */ /* 0x000fe2000001001c */
[----:B------:R-:W-:Y:S01]  /*1e60*/  FADD.FTZ R28, -R18, R63 ;  /* 0x0000003f121c7221 */ /* 0x000fe20000010100 */
[----:B------:R-:W-:Y:S01]  /*1e70*/  SHF.L.U32 R63, R56, 0x10, RZ ;  /* 0x00000010383f7819 */ /* 0x000fe200000006ff */
[----:B--2---:R-:W-:-:S02]  /*1e80*/  FADD.FTZ R60, R37, 1 ;  /* 0x3f800000253c7421 */ /* 0x004fc40000010000 */
[----:B------:R-:W-:Y:S02]  /*1e90*/  FMUL.FTZ R28, R28, R59 ;  /* 0x0000003b1c1c7220 */ /* 0x000fe40000410000 */
[----:B------:R-:W-:Y:S02]  /*1ea0*/  FMUL.FTZ R32, R63, R32 ;  /* 0x000000203f207220 */ /* 0x000fe40000410000 */
[----:B------:R-:W-:Y:S01]  /*1eb0*/  FFMA.FTZ R63, R23, R28, R21 ;  /* 0x0000001c173f7223 */ /* 0x000fe20000010015 */
[----:B------:R-:W0:Y:S01]  /*1ec0*/  MUFU.RCP R60, R60 ;  /* 0x0000003c003c7308 */ /* 0x000e220000001000 */
[----:B------:R-:W-:Y:S02]  /*1ed0*/  FMUL.FTZ R33, R32, R35 ;  /* 0x0000002320217220 */ /* 0x000fe40000410000 */
[----:B------:R-:W-:-:S06]  /*1ee0*/  FMUL.FTZ R37, R63, -1.4426950216293334961 ;  /* 0xbfb8aa3b3f257820 */ /* 0x000fcc0000410000 */
[----:B------:R-:W1:Y:S01]  /*1ef0*/  MUFU.EX2 R37, R37 ;  /* 0x0000002500257308 */ /* 0x000e620000000800 */
[----:B0-----:R-:W-:Y:S01]  /*1f00*/  FADD.FTZ R35, -R60, 1 ;  /* 0x3f8000003c237421 */ /* 0x001fe20000010100 */
[----:B------:R-:W-:-:S03]  /*1f10*/  FMUL.FTZ R32, R69, R60 ;  /* 0x0000003c45207220 */ /* 0x000fc60000410000 */
[----:B------:R-:W-:-:S04]  /*1f20*/  FFMA.FTZ R35, R36, R35, 1 ;  /* 0x3f80000024237423 */ /* 0x000fc80000010023 */
[----:B------:R-:W-:Y:S01]  /*1f30*/  FMUL.FTZ R32, R32, R35 ;  /* 0x0000002320207220 */ /* 0x000fe20000410000 */
[----:B-1----:R-:W-:Y:S01]  /*1f40*/  FADD.FTZ R36, R37, 1 ;  /* 0x3f80000025247421 */ /* 0x002fe20000010000 */
[----:B------:R-:W-:Y:S01]  /*1f50*/  FFMA.FTZ R37, R25, R34, RZ ;  /* 0x0000002219257223 */ /* 0x000fe200000100ff */
[----:B------:R-:W-:Y:S01]  /*1f60*/  FMUL.FTZ R35, R23, R30 ;  /* 0x0000001e17237220 */ /* 0x000fe20000410000 */
[----:B------:R-:W-:-:S03]  /*1f70*/  FADD.FTZ R34, RZ, R34 ;  /* 0x00000022ff227221 */ /* 0x000fc60000010000 */
[----:B------:R-:W0:Y:S01]  /*1f80*/  MUFU.RCP R36, R36 ;  /* 0x0000002400247308 */ /* 0x000e220000001000 */
[----:B------:R-:W-:Y:S01]  /*1f90*/  FFMA.FTZ R60, R24, R35, R37 ;  /* 0x00000023183c7223 */ /* 0x000fe20000010025 */
[----:B------:R-:W-:Y:S01]  /*1fa0*/  SHF.L.U32 R37, R54, 0x10, RZ ;  /* 0x0000001036257819 */ /* 0x000fe200000006ff */
[----:B------:R-:W-:-:S04]  /*1fb0*/  FADD.FTZ R35, R35, R34 ;  /* 0x0000002223237221 */ /* 0x000fc80000010000 */
[----:B0-----:R-:W-:Y:S01]  /*1fc0*/  FMUL.FTZ R34, R37, R36 ;  /* 0x0000002425227220 */ /* 0x001fe20000410000 */
[----:B------:R-:W-:Y:S01]  /*1fd0*/  FADD.FTZ R68, -R36, 1 ;  /* 0x3f80000024447421 */ /* 0x000fe20000010100 */
[----:B------:R-:W-:Y:S01]  /*1fe0*/  FFMA.FTZ R36, R25, R31, RZ ;  /* 0x0000001f19247223 */ /* 0x000fe200000100ff */
[----:B------:R-:W-:Y:S01]  /*1ff0*/  SHF.L.U32 R25, R7, 0x10, RZ ;  /* 0x0000001007197819 */ /* 0x000fe200000006ff */
[----:B------:R-:W-:Y:S01]  /*2000*/  FMUL.FTZ R37, R22, R62 ;  /* 0x0000003e16257220 */ /* 0x000fe20000410000 */
[----:B------:R-:W-:Y:S01]  /*2010*/  FFMA.FTZ R63, R63, R68, 1 ;  /* 0x3f8000003f3f7423 */ /* 0x000fe20000010044 */
[C---:B------:R-:W-:Y:S01]  /*2020*/  FFMA.FTZ R36, R27.reuse, R62, R36 ;  /* 0x0000003e1b247223 */ /* 0x040fe20000010024 */
[----:B------:R-:W-:Y:S01]  /*2030*/  FADD.FTZ R31, RZ, R31 ;  /* 0x0000001fff1f7221 */ /* 0x000fe20000010000 */
[----:B------:R-:W-:Y:S01]  /*2040*/  FADD.FTZ R68, -R18, R25 ;  /* 0x0000001912447221 */ /* 0x000fe20000010100 */
[----:B------:R-:W-:Y:S01]  /*2050*/  FFMA.FTZ R60, R27, R37, R60 ;  /* 0x000000251b3c7223 */ /* 0x000fe2000001003c */
[----:B------:R-:W-:Y:S01]  /*2060*/  FMUL.FTZ R34, R34, R63 ;  /* 0x0000003f22227220 */ /* 0x000fe20000410000 */
[----:B------:R-:W-:Y:S01]  /*2070*/  FADD.FTZ R31, R31, R62 ;  /* 0x0000003e1f1f7221 */ /* 0x000fe20000010000 */
[----:B------:R-:W-:Y:S01]  /*2080*/  FMUL.FTZ R25, R68, R59 ;  /* 0x0000003b44197220 */ /* 0x000fe20000410000 */
[----:B------:R-:W-:Y:S01]  /*2090*/  FADD.FTZ R62, R35, R37 ;  /* 0x00000025233e7221 */ /* 0x000fe20000010000 */
[----:B------:R-:W-:Y:S01]  /*20a0*/  SHF.L.U32 R35, R8, 0x10, RZ ;  /* 0x0000001008237819 */ /* 0x000fe200000006ff */
[----:B------:R-:W-:Y:S01]  /*20b0*/  FFMA.FTZ R36, R29, R32, R36 ;  /* 0x000000201d247223 */ /* 0x000fe20000010024 */
[----:B------:R-:W-:Y:S01]  /*20c0*/  FFMA.FTZ R27, R22, R25, R20 ;  /* 0x00000019161b7223 */ /* 0x000fe20000010014 */
[----:B------:R-:W-:-:S03]  /*20d0*/  SHF.L.U32 R37, R51, 0x10, RZ ;  /* 0x0000001033257819 */ /* 0x000fc600000006ff */
[----:B------:R-:W-:-:S06]  /*20e0*/  FMUL.FTZ R63, R27, -1.4426950216293334961 ;  /* 0xbfb8aa3b1b3f7820 */ /* 0x000fcc0000410000 */
[----:B------:R-:W0:Y:S02]  /*20f0*/  MUFU.EX2 R63, R63 ;  /* 0x0000003f003f7308 */ /* 0x000e240000000800 */
[----:B0-----:R-:W-:-:S06]  /*2100*/  FADD.FTZ R68, R63, 1 ;  /* 0x3f8000003f447421 */ /* 0x001fcc0000010000 */
[----:B------:R-:W0:Y:S02]  /*2110*/  MUFU.RCP R68, R68 ;  /* 0x0000004400447308 */ /* 0x000e240000001000 */
[----:B0-----:R-:W-:Y:S01]  /*2120*/  FADD.FTZ R70, -R68, 1 ;  /* 0x3f80000044467421 */ /* 0x001fe20000010100 */
[----:B------:R-:W-:Y:S01]  /*2130*/  FMUL.FTZ R35, R35, R68 ;  /* 0x0000004423237220 */ /* 0x000fe20000410000 */
[----:B------:R-:W-:Y:S02]  /*2140*/  SHF.L.U32 R68, R52, 0x10, RZ ;  /* 0x0000001034447819 */ /* 0x000fe400000006ff */
[----:B------:R-:W-:-:S04]  /*2150*/  FFMA.FTZ R70, R27, R70, 1 ;  /* 0x3f8000001b467423 */ /* 0x000fc80000010046 */
        /* <DEDUP_REMOVED lines=9> */
[----:B------:R-:W-:Y:S01]  /*21f0*/  FFMA.FTZ R35, R28, R34, R35 ;  /* 0x000000221c237223 */ /* 0x000fe20000010023 */
[----:B------:R-:W-:Y:S01]  /*2200*/  FADD.FTZ R37, R37, R34 ;  /* 0x0000002225257221 */ /* 0x000fe20000010000 */
[----:B------:R-:W-:Y:S01]  /*2210*/  FFMA.FTZ R30, R26, R33, R60 ;  /* 0x000000211a1e7223 */ /* 0x000fe2000001003c */
[----:B------:R-:W-:Y:S01]  /*2220*/  FFMA.FTZ R26, R23, R24, R21 ;  /* 0x00000018171a7223 */ /* 0x000fe20000010015 */
[----:B------:R-:W-:-:S03]  /*2230*/  FADD.FTZ R62, R33, R62 ;  /* 0x0000003e213e7221 */ /* 0x000fc60000010000 */
[----:B------:R-:W-:-:S06]  /*2240*/  FMUL.FTZ R60, R26, -1.4426950216293334961 ;  /* 0xbfb8aa3b1a3c7820 */ /* 0x000fcc0000410000 */
[----:B------:R-:W0:Y:S02]  /*2250*/  MUFU.EX2 R60, R60 ;  /* 0x0000003c003c7308 */ /* 0x000e240000000800 */
[----:B0-----:R-:W-:Y:S01]  /*2260*/  FADD.FTZ R63, R60, 1 ;  /* 0x3f8000003c3f7421 */ /* 0x001fe20000010000 */
[----:B------:R-:W-:-:S04]  /*2270*/  FADD.FTZ R60, R31, R32 ;  /* 0x000000201f3c7221 */ /* 0x000fc80000010000 */
[----:B------:R-:W-:Y:S01]  /*2280*/  FADD.FTZ R60, R60, R27 ;  /* 0x0000001b3c3c7221 */ /* 0x000fe20000010000 */
[----:B------:R-:W0:Y:S02]  /*2290*/  MUFU.RCP R63, R63 ;  /* 0x0000003f003f7308 */ /* 0x000e240000001000 */
[----:B0-----:R-:W-:Y:S01]  /*22a0*/  FADD.FTZ R69, -R63, 1 ;  /* 0x3f8000003f457421 */ /* 0x001fe20000010100 */
[----:B------:R-:W-:-:S03]  /*22b0*/  FMUL.FTZ R33, R68, R63 ;  /* 0x0000003f44217220 */ /* 0x000fc60000410000 */
[----:B------:R-:W-:-:S04]  /*22c0*/  FFMA.FTZ R26, R26, R69, 1 ;  /* 0x3f8000001a1a7423 */ /* 0x000fc80000010045 */
[----:B------:R-:W-:Y:S01]  /*22d0*/  FMUL.FTZ R26, R33, R26 ;  /* 0x0000001a211a7220 */ /* 0x000fe20000410000 */
[----:B------:R-:W-:-:S03]  /*22e0*/  SHF.L.U32 R33, R9, 0x10, RZ ;  /* 0x0000001009217819 */ /* 0x000fc600000006ff */
[----:B------:R-:W-:Y:S01]  /*22f0*/  FADD.FTZ R37, R37, R26 ;  /* 0x0000001a25257221 */ /* 0x000fe20000010000 */
[----:B------:R-:W-:Y:S01]  /*2300*/  FFMA.FTZ R35, R24, R26, R35 ;  /* 0x0000001a18237223 */ /* 0x000fe20000010023 */
[----:B------:R-:W-:Y:S01]  /*2310*/  FADD.FTZ R68, -R18, R33 ;  /* 0x0000002112447221 */ /* 0x000fe20000010100 */
[----:B------:R-:W-:-:S03]  /*2320*/  FMUL.FTZ R33, R22, R32 ;  /* 0x0000002016217220 */ /* 0x000fc60000410000 */
[----:B------:R-:W-:Y:S01]  /*2330*/  FMUL.FTZ R31, R68, R59 ;  /* 0x0000003b441f7220 */ /* 0x000fe20000410000 */
[----:B------:R-:W-:Y:S01]  /*2340*/  FFMA.FTZ R32, R29, R33, R30 ;  /* 0x000000211d207223 */ /* 0x000fe2000001001e */
[----:B------:R-:W-:Y:S01]  /*2350*/  SHF.L.U32 R68, R10, 0x10, RZ ;  /* 0x000000100a447819 */ /* 0x000fe200000006ff */
[----:B------:R-:W-:Y:S01]  /*2360*/  FADD.FTZ R62, R62, R33 ;  /* 0x000000213e3e7221 */ /* 0x000fe20000010000 */
[----:B------:R-:W-:-:S04]  /*2370*/  FFMA.FTZ R29, R22, R31, R20 ;  /* 0x0000001f161d7223 */ /* 0x000fc80000010014 */
[----:B------:R-:W-:-:S06]  /*2380*/  FMUL.FTZ R30, R29, -1.4426950216293334961 ;  /* 0xbfb8aa3b1d1e7820 */ /* 0x000fcc0000410000 */
[----:B------:R-:W0:Y:S02]  /*2390*/  MUFU.EX2 R30, R30 ;  /* 0x0000001e001e7308 */ /* 0x000e240000000800 */
[----:B0-----:R-:W-:-:S06]  /*23a0*/  FADD.FTZ R63, R30, 1 ;  /* 0x3f8000001e3f7421 */ /* 0x001fcc0000010000 */
[----:B------:R-:W0:Y:S02]  /*23b0*/  MUFU.RCP R63, R63 ;  /* 0x0000003f003f7308 */ /* 0x000e240000001000 */
[----:B0-----:R-:W-:Y:S01]  /*23c0*/  FMUL.FTZ R33, R68, R63 ;  /* 0x0000003f44217220 */ /* 0x001fe20000410000 */
[----:B------:R-:W-:-:S04]  /*23d0*/  FADD.FTZ R68, -R63, 1 ;  /* 0x3f8000003f447421 */ /* 0x000fc80000010100 */
        /* <DEDUP_REMOVED lines=76> */
[-C--:B------:R-:W-:Y:S01]  /*28a0*/  FFMA.FTZ R36, R29, R31.reuse, R36 ;  /* 0x0000001f1d247223 */ /* 0x080fe20000010024 */
[----:B------:R-:W-:Y:S01]  /*28b0*/  FADD.FTZ R68, -R18, R33 ;  /* 0x0000002112447221 */ /* 0x000fe20000010100 */
[----:B------:R-:W-:Y:S01]  /*28c0*/  FMUL.FTZ R33, R23, R28 ;  /* 0x0000001c17217220 */ /* 0x000fe20000410000 */
[----:B------:R-:W-:Y:S02]  /*28d0*/  FMUL.FTZ R31, R22, R31 ;  /* 0x0000001f161f7220 */ /* 0x000fe40000410000 */
        /* <DEDUP_REMOVED lines=31> */
[----:B------:R-:W-:-:S05]  /*2ad0*/  SHF.L.U32 R33, R19, 0x10, RZ ;  /* 0x0000001013217819 */ /* 0x000fca00000006ff */
[----:B------:R-:W-:Y:S01]  /*2ae0*/  FADD.FTZ R68, -R18, R33 ;  /* 0x0000002112447221 */ /* 0x000fe20000010100 */
[----:B------:R-:W-:-:S03]  /*2af0*/  FMUL.FTZ R33, R23, R24 ;  /* 0x0000001817217220 */ /* 0x000fc60000410000 */
[----:B------:R-:W-:Y:S01]  /*2b00*/  FMUL.FTZ R32, R68, R59 ;  /* 0x0000003b44207220 */ /* 0x000fe20000410000 */
[----:B------:R-:W-:Y:S01]  /*2b10*/  FFMA.FTZ R34, R26, R33, R34 ;  /* 0x000000211a227223 */ /* 0x000fe20000010022 */
[----:B------:R-:W-:Y:S01]  /*2b20*/  FADD.FTZ R62, R33, R62 ;  /* 0x0000003e213e7221 */ /* 0x000fe20000010000 */
[----:B------:R-:W-:Y:S01]  /*2b30*/  SHF.L.U32 R68, R44, 0x10, RZ ;  /* 0x000000102c447819 */ /* 0x000fe200000006ff */
[----:B------:R-:W-:Y:S01]  /*2b40*/  FFMA.FTZ R24, R23, R32, R21 ;  /* 0x0000002017187223 */ /* 0x000fe20000010015 */
[----:B------:R-:W-:Y:S01]  /*2b50*/  FFMA.FTZ R34, R29, R31, R34 ;  /* 0x0000001f1d227223 */ /* 0x000fe20000010022 */
[----:B------:R-:W-:Y:S01]  /*2b60*/  FADD.FTZ R62, R62, R31 ;  /* 0x0000001f3e3e7221 */ /* 0x000fe20000010000 */
[----:B------:R-:W-:Y:S01]  /*2b70*/  FMUL.FTZ R29, R23, R30 ;  /* 0x0000001e171d7220 */ /* 0x000fe20000410000 */
[----:B------:R-:W-:-:S03]  /*2b80*/  FMUL.FTZ R26, R24, -1.4426950216293334961 ;  /* 0xbfb8aa3b181a7820 */ /* 0x000fc60000410000 */
[----:B------:R-:W-:Y:S01]  /*2b90*/  FFMA.FTZ R34, R28, R29, R34 ;  /* 0x0000001d1c227223 */ /* 0x000fe20000010022 */
[----:B------:R-:W-:Y:S01]  /*2ba0*/  FADD.FTZ R62, R29, R62 ;  /* 0x0000003e1d3e7221 */ /* 0x000fe20000010000 */
[----:B------:R-:W-:Y:S01]  /*2bb0*/  FMUL.FTZ R29, R22, R27 ;  /* 0x0000001b161d7220 */ /* 0x000fe20000410000 */
[----:B------:R-:W0:Y:S03]  /*2bc0*/  MUFU.EX2 R26, R26 ;  /* 0x0000001a001a7308 */ /* 0x000e260000000800 */
[----:B------:R-:W-:Y:S01]  /*2bd0*/  FFMA.FTZ R31, R25, R29, R34 ;  /* 0x0000001d191f7223 */ /* 0x000fe20000010022 */
[----:B------:R-:W-:Y:S01]  /*2be0*/  FADD.FTZ R62, R62, R29 ;  /* 0x0000001d3e3e7221 */ /* 0x000fe20000010000 */
        /* <DEDUP_REMOVED lines=9> */
[C---:B------:R-:W-:Y:S01]  /*2c80*/  FFMA.FTZ R25, R32.reuse, R68, R35 ;  /* 0x0000004420197223 */ /* 0x040fe20000010023 */
[----:B------:R-:W-:Y:S02]  /*2c90*/  FADD.FTZ R27, R37, R68 ;  /* 0x00000044251b7221 */ /* 0x000fe40000010000 */
[----:B------:R-:W-:Y:S01]  /*2ca0*/  FFMA.FTZ R31, R32, R29, R31 ;  /* 0x0000001d201f7223 */ /* 0x000fe2000001001f */
[----:B------:R-:W-:-:S07]  /*2cb0*/  FADD.FTZ R28, R29, R62 ;  /* 0x0000003e1d1c7221 */ /* 0x000fce0000010000 */
.L_x_79:
[----:B------:R-:W-:Y:S01]  /*2cc0*/  MOV R30, R28 ;  /* 0x0000001c001e7202 */ /* 0x000fe20000000f00 */
[----:B------:R-:W0:Y:S01]  /*2cd0*/  S2R R60, SR_TID.X ;  /* 0x00000000003c7919 */ /* 0x000e220000002100 */
[C---:B------:R-:W-:Y:S01]  /*2ce0*/  ISETP.GT.AND P0, PT, R0.reuse, 0x1e, PT ;  /* 0x0000001e0000780c */ /* 0x040fe20003f04270 */
[----:B------:R-:W1:Y:S01]  /*2cf0*/  S2UR UR8, SR_CgaCtaId ;  /* 0x00000000000879c3 */ /* 0x000e620000008800 */
[----:B------:R-:W-:Y:S01]  /*2d00*/  UMOV UR5, 0x400 ;  /* 0x0000040000057882 */ /* 0x000fe20000000000 */
[----:B------:R-:W2:Y:S01]  /*2d10*/  SHFL.DOWN PT, R28, R31, 0x1, 0x1f ;  /* 0x08201f001f1c7f89 */ /* 0x000ea200000e0000 */
[----:B------:R-:W-:Y:S01]  /*2d20*/  UIADD3 UR4, UPT, UPT, UR5, 0xd0, URZ ;  /* 0x000000d005047890 */ /* 0x000fe2000fffe0ff */
[----:B------:R-:W-:Y:S01]  /*2d30*/  ISETP.GT.AND P2, PT, R0, 0xf, PT ;  /* 0x0000000f0000780c */ /* 0x000fe20003f44270 */
[----:B------:R-:W-:Y:S01]  /*2d40*/  BSSY.RECONVERGENT B0, `(.L_x_80) ;  /* 0x0000025000007945 */ /* 0x000fe20003800200 */
[----:B------:R-:W3:Y:S01]  /*2d50*/  SHFL.DOWN PT, R29, R30, 0x1, 0x1f ;  /* 0x08201f001e1d7f89 */ /* 0x000ee200000e0000 */
[----:B-1----:R-:W-:-:S05]  /*2d60*/  ULEA UR4, UR8, UR4, 0x18 ;  /* 0x0000000408047291 */ /* 0x002fca000f8ec0ff */
[----:B--2---:R-:W-:Y:S01]  /*2d70*/  @!P0 FADD.FTZ R31, R28, R31 ;  /* 0x0000001f1c1f8221 */ /* 0x004fe20000010000 */
[----:B---3--:R-:W-:-:S04]  /*2d80*/  @!P0 FADD.FTZ R30, R29, R30 ;  /* 0x0000001e1d1e8221 */ /* 0x008fc80000010000 */
[----:B------:R-:W1:Y:S01]  /*2d90*/  SHFL.DOWN PT, R28, R31, 0x2, 0x1f ;  /* 0x08401f001f1c7f89 */ /* 0x000e6200000e0000 */
[----:B------:R-:W-:Y:S02]  /*2da0*/  ISETP.GT.AND P0, PT, R0, 0x1d, PT ;  /* 0x0000001d0000780c */ /* 0x000fe40003f04270 */
[C---:B0-----:R-:W-:Y:S01]  /*2db0*/  LEA R62, R60.reuse, UR4, 0x4 ;  /* 0x000000043c3e7c11 */ /* 0x041fe2000f8e20ff */
[----:B------:R-:W0:Y:S01]  /*2dc0*/  SHFL.DOWN PT, R29, R30, 0x2, 0x1f ;  /* 0x08401f001e1d7f89 */ /* 0x000e2200000e0000 */
[C---:B------:R-:W-:Y:S02]  /*2dd0*/  ISETP.NE.AND P1, PT, R60.reuse, RZ, PT ;  /* 0x000000ff3c00720c */ /* 0x040fe40003f25270 */
[----:B------:R-:W-:Y:S01]  /*2de0*/  ISETP.GT.U32.AND P3, PT, R60, 0x13, PT ;  /* 0x000000133c00780c */ /* 0x000fe20003f64070 */
[----:B------:R-:W-:Y:S06]  /*2df0*/  STS.128 [R62], R24 ;  /* 0x000000183e007388 */ /* 0x000fec0000000c00 */
[----:B-1----:R-:W-:Y:S01]  /*2e00*/  @!P0 FADD.FTZ R31, R31, R28 ;  /* 0x0000001c1f1f8221 */ /* 0x002fe20000010000 */
[----:B0-----:R-:W-:-:S04]  /*2e10*/  @!P0 FADD.FTZ R30, R30, R29 ;  /* 0x0000001d1e1e8221 */ /* 0x001fc80000010000 */
        /* <DEDUP_REMOVED lines=23> */
.L_x_81:
[----:B------:R-:W-:Y:S05]  /*2f90*/  BSYNC.RECONVERGENT B0 ;  /* 0x0000000000007941 */ /* 0x000fea0003800200 */
.L_x_80:
[----:B------:R-:W-:Y:S06]  /*2fa0*/  BAR.SYNC.DEFER_BLOCKING 0x0 ;  /* 0x0000000000007b1d */ /* 0x000fec0000010000 */
[----:B------:R-:W-:Y:S04]  /*2fb0*/  BSSY.RECONVERGENT B0, `(.L_x_82) ;  /* 0x0000033000007945 */ /* 0x000fe80003800200 */
[----:B------:R-:W-:Y:S05]  /*2fc0*/  @P1 BRA `(.L_x_83) ;  /* 0x0000000000c41947 */ /* 0x000fea0003800000 */
[----:B------:R-:W-:-:S09]  /*2fd0*/  ULEA UR4, UR8, UR5, 0x18 ;  /* 0x0000000508047291 */ /* 0x000fd2000f8ec0ff */
[----:B-123--:R-:W1:Y:S04]  /*2fe0*/  LDS.128 R28, [UR4+0x20] ;  /* 0x00002004ff1c7984 */ /* 0x00ee680008000c00 */
[----:B------:R-:W2:Y:S01]  /*2ff0*/  LDS.128 R32, [UR4+0x30] ;  /* 0x00003004ff207984 */ /* 0x000ea20008000c00 */
[----:B-1----:R-:W-:Y:S01]  /*3000*/  FADD.FTZ R63, R36, R28 ;  /* 0x0000001c243f7221 */ /* 0x002fe20000010000 */
[----:B------:R-:W-:-:S03]  /*3010*/  FADD.FTZ R28, R37, R29 ;  /* 0x0000001d251c7221 */ /* 0x000fc60000010000 */
[----:B------:R-:W-:Y:S01]  /*3020*/  FADD.FTZ R63, R63, R30 ;  /* 0x0000001e3f3f7221 */ /* 0x000fe20000010000 */
[----:B------:R-:W-:-:S03]  /*3030*/  FADD.FTZ R28, R28, R31 ;  /* 0x0000001f1c1c7221 */ /* 0x000fc60000010000 */
[----:B--2---:R-:W-:Y:S01]  /*3040*/  FADD.FTZ R63, R63, R32 ;  /* 0x000000203f3f7221 */ /* 0x004fe20000010000 */
[----:B------:R-:W-:Y:S02]  /*3050*/  FADD.FTZ R32, R28, R33 ;  /* 0x000000211c207221 */ /* 0x000fe40000010000 */
[----:B------:R-:W1:Y:S01]  /*3060*/  LDS.128 R28, [UR4+0x40] ;  /* 0x00004004ff1c7984 */ /* 0x000e620008000c00 */
[----:B------:R-:W-:Y:S01]  /*3070*/  FADD.FTZ R63, R63, R34 ;  /* 0x000000223f3f7221 */ /* 0x000fe20000010000 */
[----:B0-----:R-:W-:Y:S02]  /*3080*/  FADD.FTZ R36, R32, R35 ;  /* 0x0000002320247221 */ /* 0x001fe40000010000 */
        /* <DEDUP_REMOVED lines=27> */
[----:B------:R-:W-:Y:S02]  /*3240*/  FADD.FTZ R32, R36, R33 ;  /* 0x0000002124207221 */ /* 0x000fe40000010000 */
[----:B------:R-:W0:Y:S01]  /*3250*/  LDS.64 R36, [UR4+0xb0] ;  /* 0x0000b004ff247984 */ /* 0x000e220008000a00 */
[----:B------:R-:W-:Y:S01]  /*3260*/  FADD.FTZ R63, R63, R34 ;  /* 0x000000223f3f7221 */ /* 0x000fe20000010000 */
[----:B------:R-:W-:-:S03]  /*3270*/  FADD.FTZ R32, R32, R35 ;  /* 0x0000002320207221 */ /* 0x000fc60000010000 */
[----:B-1----:R-:W-:Y:S01]  /*3280*/  FADD.FTZ R63, R63, R28 ;  /* 0x0000001c3f3f7221 */ /* 0x002fe20000010000 */
[----:B------:R-:W-:-:S03]  /*3290*/  FADD.FTZ R32, R32, R29 ;  /* 0x0000001d20207221 */ /* 0x000fc60000010000 */
[----:B------:R-:W-:Y:S01]  /*32a0*/  FADD.FTZ R63, R63, R30 ;  /* 0x0000001e3f3f7221 */ /* 0x000fe20000010000 */
[----:B------:R-:W-:-:S03]  /*32b0*/  FADD.FTZ R32, R32, R31 ;  /* 0x0000001f20207221 */ /* 0x000fc60000010000 */
[----:B0-----:R-:W-:Y:S01]  /*32c0*/  FADD.FTZ R36, R63, R36 ;  /* 0x000000243f247221 */ /* 0x001fe20000010000 */
[----:B------:R-:W-:-:S07]  /*32d0*/  FADD.FTZ R37, R32, R37 ;  /* 0x0000002520257221 */ /* 0x000fce0000010000 */
.L_x_83:
[----:B------:R-:W-:Y:S05]  /*32e0*/  BSYNC.RECONVERGENT B0 ;  /* 0x0000000000007941 */ /* 0x000fea0003800200 */
.L_x_82:
[----:B------:R-:W-:Y:S06]  /*32f0*/  BAR.SYNC.DEFER_BLOCKING 0x0 ;  /* 0x0000000000007b1d */ /* 0x000fec0000010000 */
[----:B------:R-:W-:Y:S04]  /*3300*/  BSSY.RECONVERGENT B0, `(.L_x_84) ;  /* 0x000009d000007945 */ /* 0x000fe80003800200 */
[----:B------:R-:W-:Y:S05]  /*3310*/  @P3 BRA `(.L_x_85) ;  /* 0x00000008006c3947 */ /* 0x000fea0003800000 */
[----:B-123--:R-:W1:Y:S02]  /*3320*/  LDS.128 R28, [R62+0x140] ;  /* 0x000140003e1c7984 */ /* 0x00ee640000000c00 */
[----:B-1----:R-:W-:Y:S01]  /*3330*/  FADD.FTZ R33, R24, R28 ;  /* 0x0000001c18217221 */ /* 0x002fe20000010000 */
[----:B------:R-:W-:Y:S01]  /*3340*/  FADD.FTZ R32, R25, R29 ;  /* 0x0000001d19207221 */ /* 0x000fe20000010000 */
[----:B------:R-:W-:Y:S01]  /*3350*/  FADD.FTZ R35, R26, R30 ;  /* 0x0000001e1a237221 */ /* 0x000fe20000010000 */
[----:B------:R-:W-:Y:S02]  /*3360*/  FADD.FTZ R34, R27, R31 ;  /* 0x0000001f1b227221 */ /* 0x000fe40000010000 */
[----:B------:R-:W1:Y:S04]  /*3370*/  LDS.128 R24, [R62+0x280] ;  /* 0x000280003e187984 */ /* 0x000e680000000c00 */
[----:B------:R-:W2:Y:S01]  /*3380*/  LDS.128 R28, [R62+0x3c0] ;  /* 0x0003c0003e1c7984 */ /* 0x000ea20000000c00 */
[----:B-1----:R-:W-:Y:S01]  /*3390*/  FADD.FTZ R33, R33, R24 ;  /* 0x0000001821217221 */ /* 0x002fe20000010000 */
[----:B------:R-:W-:Y:S01]  /*33a0*/  FADD.FTZ R32, R32, R25 ;  /* 0x0000001920207221 */ /* 0x000fe20000010000 */
[----:B------:R-:W-:Y:S01]  /*33b0*/  FADD.FTZ R35, R35, R26 ;  /* 0x0000001a23237221 */ /* 0x000fe20000010000 */
[----:B------:R-:W-:Y:S01]  /*33c0*/  FADD.FTZ R34, R34, R27 ;  /* 0x0000001b22227221 */ /* 0x000fe20000010000 */
[----:B--2---:R-:W-:Y:S01]  /*33d0*/  FADD.FTZ R33, R33, R28 ;  /* 0x0000001c21217221 */ /* 0x004fe20000010000 */
[----:B------:R-:W1:Y:S01]  /*33e0*/  LDS.128 R24, [R62+0x500] ;  /* 0x000500003e187984 */ /* 0x000e620000000c00 */
        /* <DEDUP_REMOVED lines=118> */
[----:B------:R-:W-:Y:S01]  /*3b50*/  LDS.128 R24, [R62+0x2440] ;  /* 0x002440003e187984 */ /* 0x000fe20000000c00 */
[----:B--2---:R-:W-:Y:S01]  /*3b60*/  FADD.FTZ R33, R33, R28 ;  /* 0x0000001c21217221 */ /* 0x004fe20000010000 */
[----:B------:R-:W-:Y:S01]  /*3b70*/  FADD.FTZ R32, R32, R29 ;  /* 0x0000001d20207221 */ /* 0x000fe20000010000 */
[----:B------:R-:W-:Y:S01]  /*3b80*/  FADD.FTZ R35, R35, R30 ;  /* 0x0000001e23237221 */ /* 0x000fe20000010000 */
[----:B------:R-:W-:-:S02]  /*3b90*/  FADD.FTZ R34, R34, R31 ;  /* 0x0000001f22227221 */ /* 0x000fc40000010000 */
[----:B------:R-:W1:Y:S02]  /*3ba0*/  LDS.128 R28, [R62+0x2300] ;  /* 0x002300003e1c7984 */ /* 0x000e640000000c00 */
[----:B-1----:R-:W-:Y:S01]  /*3bb0*/  FADD.FTZ R33, R33, R28 ;  /* 0x0000001c21217221 */ /* 0x002fe20000010000 */
[----:B------:R-:W-:Y:S01]  /*3bc0*/  FADD.FTZ R32, R32, R29 ;  /* 0x0000001d20207221 */ /* 0x000fe20000010000 */
[----:B------:R-:W-:Y:S01]  /*3bd0*/  FADD.FTZ R35, R35, R30 ;  /* 0x0000001e23237221 */ /* 0x000fe20000010000 */
[----:B------:R-:W-:Y:S01]  /*3be0*/  FADD.FTZ R68, R34, R31 ;  /* 0x0000001f22447221 */ /* 0x000fe20000010000 */
[----:B------:R-:W-:Y:S01]  /*3bf0*/  FADD.FTZ R63, R33, R24 ;  /* 0x00000018213f7221 */ /* 0x000fe20000010000 */
[----:B------:R-:W1:Y:S01]  /*3c00*/  LDS.128 R28, [R62+0x2580] ;  /* 0x002580003e1c7984 */ /* 0x000e620000000c00 */
[----:B------:R-:W-:Y:S01]  /*3c10*/  FADD.FTZ R24, R32, R25 ;  /* 0x0000001920187221 */ /* 0x000fe20000010000 */
[----:B------:R-:W-:Y:S01]  /*3c20*/  FADD.FTZ R25, R35, R26 ;  /* 0x0000001a23197221 */ /* 0x000fe20000010000 */
[----:B------:R-:W-:Y:S01]  /*3c30*/  FADD.FTZ R68, R68, R27 ;  /* 0x0000001b44447221 */ /* 0x000fe20000010000 */
        /* <DEDUP_REMOVED lines=8> */
[----:B------:R-:W-:-:S07]  /*3cc0*/  FADD.FTZ R27, R68, R35 ;  /* 0x00000023441b7221 */ /* 0x000fce0000010000 */
.L_x_85:
[----:B------:R-:W-:Y:S05]  /*3cd0*/  BSYNC.RECONVERGENT B0 ;  /* 0x0000000000007941 */ /* 0x000fea0003800200 */
.L_x_84:
[----:B------:R-:W4:Y:S01]  /*3ce0*/  LDC R32, c[0x0][0x374] ;  /* 0x0000dd00ff207b82 */ /* 0x000f220000000800 */
[----:B------:R-:W-:Y:S01]  /*3cf0*/  BSSY.RECONVERGENT B0, `(.L_x_86) ;  /* 0x000001f000007945 */ /* 0x000fe20003800200 */
[----:B------:R-:W-:-:S06]  /*3d00*/  IMAD R61, R61, 0x14, R60 ;  /* 0x000000143d3d7824 */ /* 0x000fcc00078e023c */
[----:B------:R-:W5:Y:S02]  /*3d10*/  LDC R33, c[0x0][0x370] ;  /* 0x0000dc00ff217b82 */ /* 0x000f640000000800 */
[----:B-----5:R-:W-:Y:S01]  /*3d20*/  ISETP.GE.U32.AND P0, PT, R33, 0x2, PT ;  /* 0x000000022100780c */ /* 0x020fe20003f06070 */
[----:B----4-:R-:W-:-:S12]  /*3d30*/  @P3 BRA `(.L_x_87) ;  /* 0x0000000000683947 */ /* 0x010fd80003800000 */
[----:B---3--:R-:W1:Y:S08]  /*3d40*/  LDC.64 R28, c[0x0][0x3f8] ;  /* 0x0000fe00ff1c7b82 */ /* 0x008e700000000a00 */
[----:B------:R-:W3:Y:S01]  /*3d50*/  LDC.64 R34, c[0x0][0x3d8] ;  /* 0x0000f600ff227b82 */ /* 0x000ee20000000a00 */
[----:B-12---:R-:W-:Y:S01]  /*3d60*/  IMAD.WIDE.U32 R30, R28, 0x3, RZ ;  /* 0x000000031c1e7825 */ /* 0x006fe200078e00ff */
[----:B------:R-:W-:-:S04]  /*3d70*/  LEA R63, R29, R29, 0x1 ;  /* 0x0000001d1d3f7211 */ /* 0x000fc800078e08ff */
[----:B------:R-:W-:Y:S01]  /*3d80*/  IADD3 R63, PT, PT, R31, R63, RZ ;  /* 0x0000003f1f3f7210 */ /* 0x000fe20007ffe0ff */
[----:B---3--:R-:W-:-:S03]  /*3d90*/  IMAD.WIDE R34, R61, 0x4, R34 ;  /* 0x000000043d227825 */ /* 0x008fc600078e0222 */
[----:B------:R-:W-:Y:S02]  /*3da0*/  LEA.HI R60, P4, R63, R30, RZ, 0x1 ;  /* 0x0000001e3f3c7211 */ /* 0x000fe400078908ff */
[----:B------:R-:W-:Y:S02]  /*3db0*/  LEA.HI R61, P2, R29, R28, RZ, 0x1 ;  /* 0x0000001c1d3d7211 */ /* 0x000fe400078508ff */
[C---:B------:R-:W-:Y:S01]  /*3dc0*/  LEA R30, P3, R28.reuse, R34, 0x2 ;  /* 0x000000221c1e7211 */ /* 0x040fe200078610ff */
[----:B------:R4:W-:Y:S01]  /*3dd0*/  REDG.E.ADD.F32.FTZ.RN.STRONG.GPU desc[UR6][R34.64], R24 ;  /* 0x00000018220079a6 */ /* 0x0009e2000c12f306 */
[----:B------:R-:W-:Y:S02]  /*3de0*/  IADD3.X R63, PT, PT, RZ, R63, RZ, P4, !PT ;  /* 0x0000003fff3f7210 */ /* 0x000fe400027fe4ff */
[----:B------:R-:W-:Y:S02]  /*3df0*/  LEA.HI.X R31, R28, R35, R29, 0x2, P3 ;  /* 0x000000231c1f7211 */ /* 0x000fe400018f141d */
[----:B------:R-:W-:-:S02]  /*3e00*/  IADD3.X R28, PT, PT, RZ, R29, RZ, P2, !PT ;  /* 0x0000001dff1c7210 */ /* 0x000fc400017fe4ff */
[C---:B------:R-:W-:Y:S02]  /*3e10*/  SHF.L.U32 R29, R60.reuse, 0x1, RZ ;  /* 0x000000013c1d7819 */ /* 0x040fe400000006ff */
[C---:B------:R-:W-:Y:S02]  /*3e20*/  SHF.L.U64.HI R69, R61.reuse, 0x1, R28 ;  /* 0x000000013d457819 */ /* 0x040fe4000001021c */
[----:B------:R-:W-:Y:S02]  /*3e30*/  SHF.L.U32 R61, R61, 0x1, RZ ;  /* 0x000000013d3d7819 */ /* 0x000fe400000006ff */
[----:B------:R-:W-:Y:S02]  /*3e40*/  SHF.L.U64.HI R63, R60, 0x1, R63 ;  /* 0x000000013c3f7819 */ /* 0x000fe4000001023f */
[----:B------:R-:W-:Y:S02]  /*3e50*/  LOP3.LUT R61, R61, 0xfffffffc, RZ, 0xc0, !PT ;  /* 0xfffffffc3d3d7812 */ /* 0x000fe400078ec0ff */
[----:B------:R-:W-:-:S02]  /*3e60*/  LOP3.LUT R29, R29, 0xfffffffc, RZ, 0xc0, !PT ;  /* 0xfffffffc1d1d7812 */ /* 0x000fc400078ec0ff */
[----:B------:R-:W-:-:S04]  /*3e70*/  IADD3 R60, P2, PT, R34, R61, RZ ;  /* 0x0000003d223c7210 */ /* 0x000fc80007f5e0ff */
[----:B------:R-:W-:Y:S02]  /*3e80*/  IADD3.X R61, PT, PT, R35, R69, RZ, P2, !PT ;  /* 0x00000045233d7210 */ /* 0x000fe400017fe4ff */
[----:B------:R-:W-:-:S03]  /*3e90*/  IADD3 R28, P2, PT, R34, R29, RZ ;  /* 0x0000001d221c7210 */ /* 0x000fc60007f5e0ff */
[----:B------:R4:W-:Y:S01]  /*3ea0*/  REDG.E.ADD.F32.FTZ.RN.STRONG.GPU desc[UR6][R60.64], R25 ;  /* 0x000000193c0079a6 */ /* 0x0009e2000c12f306 */
[----:B------:R-:W-:-:S03]  /*3eb0*/  IADD3.X R29, PT, PT, R35, R63, RZ, P2, !PT ;  /* 0x0000003f231d7210 */ /* 0x000fc600017fe4ff */
[----:B------:R4:W-:Y:S04]  /*3ec0*/  REDG.E.ADD.F32.FTZ.RN.STRONG.GPU desc[UR6][R30.64], R26 ;  /* 0x0000001a1e0079a6 */ /* 0x0009e8000c12f306 */
[----:B------:R4:W-:Y:S02]  /*3ed0*/  REDG.E.ADD.F32.FTZ.RN.STRONG.GPU desc[UR6][R28.64], R27 ;  /* 0x0000001b1c0079a6 */ /* 0x0009e4000c12f306 */
.L_x_87:
[----:B------:R-:W-:Y:S05]  /*3ee0*/  BSYNC.RECONVERGENT B0 ;  /* 0x0000000000007941 */ /* 0x000fea0003800200 */
.L_x_86:
[----:B------:R-:W-:Y:S05]  /*3ef0*/  @!P0 BRA `(.L_x_88) ;  /* 0x0000000800988947 */ /* 0x000fea0003800000 */
[----:B----4-:R-:W4:Y:S01]  /*3f00*/  LDC.64 R34, c[0x0][0x3d0] ;  /* 0x0000f400ff227b82 */ /* 0x010f220000000a00 */
[----:B------:R-:W0:Y:S01]  /*3f10*/  S2R R61, SR_CTAID.Y ;  /* 0x00000000003d7919 */ /* 0x000e220000002600 */
[----:B------:R-:W-:Y:S02]  /*3f20*/  LOP3.LUT R25, R40, 0x1, RZ, 0xc0, !PT ;  /* 0x0000000128197812 */ /* 0x000fe400078ec0ff */
[----:B------:R-:W-:-:S03]  /*3f30*/  ISETP.GE.U32.AND P2, PT, R33, 0x8, PT ;  /* 0x000000082100780c */ /* 0x000fc60003f46070 */
[----:B------:R-:W-:-:S04]  /*3f40*/  IMAD R26, R25, R32, RZ ;  /* 0x00000020191a7224 */ /* 0x000fc800078e02ff */
[----:B------:R-:W-:-:S05]  /*3f50*/  IMAD R24, R26, R33, RZ ;  /* 0x000000211a187224 */ /* 0x000fca00078e02ff */
[----:B------:R-:W-:-:S05]  /*3f60*/  SHF.L.U32 R25, R24, 0x1, RZ ;  /* 0x0000000118197819 */ /* 0x000fca00000006ff */
[----:B----4-:R-:W-:Y:S01]  /*3f70*/  IMAD.WIDE R34, R25, 0x4, R34 ;  /* 0x0000000419227825 */ /* 0x010fe200078e0222 */
[----:B0-----:R-:W-:Y:S06]  /*3f80*/  @P1 BRA `(.L_x_89) ;  /* 0x0000000000501947 */ /* 0x001fec0003800000 */
[----:B------:R-:W0:Y:S01]  /*3f90*/  LDC.64 R24, c[0x0][0x3c8] ;  /* 0x0000f200ff187b82 */ /* 0x000e220000000a00 */
[----:B---3--:R-:W-:Y:S01]  /*3fa0*/  LOP3.LUT P0, R28, R40, 0x2, RZ, 0xc0, !PT ;  /* 0x00000002281c7812 */ /* 0x008fe2000780c0ff */
[----:B------:R-:W-:Y:S01]  /*3fb0*/  IMAD R29, R3, R32, R61 ;  /* 0x00000020031d7224 */ /* 0x000fe200078e023d */
[----:B------:R-:W-:Y:S02]  /*3fc0*/  IADD3 R27, PT, PT, R26, R61, RZ ;  /* 0x0000003d1a1b7210 */ /* 0x000fe40007ffe0ff */
[----:B-1----:R-:W-:-:S04]  /*3fd0*/  SEL R31, R33, RZ, !P0 ;  /* 0x000000ff211f7207 */ /* 0x002fc80004000000 */
[----:B------:R-:W-:Y:S01]  /*3fe0*/  ISETP.NE.AND P0, PT, R31, -0x1, PT ;  /* 0xffffffff1f00780c */ /* 0x000fe20003f05270 */
[----:B0-----:R-:W-:-:S04]  /*3ff0*/  IMAD.WIDE.U32 R24, R27, 0x4, R24 ;  /* 0x000000041b187825 */ /* 0x001fc800078e0018 */
        /* <DEDUP_REMOVED lines=8> */
.L_x_90:
[----:B0-----:R-:W3:Y:S04]  /*4080*/  LDG.E.STRONG.GPU R26, desc[UR6][R24.64] ;  /* 0x00000006181a7981 */ /* 0x001ee8000c1ef900 */
[----:B---3--:R-:W-:Y:S01]  /*4090*/  CCTL.IVALL ;  /* 0x00000000ff00798f */ /* 0x008fe20002000000 */
[----:B------:R-:W-:Y:S05]  /*40a0*/  YIELD ;  /* 0x0000000000007946 */ /* 0x000fea0003800000 */
[----:B------:R-:W-:-:S13]  /*40b0*/  ISETP.NE.AND P0, PT, R26, R31, PT ;  /* 0x0000001f1a00720c */ /* 0x000fda0003f05270 */
[----:B------:R-:W-:Y:S05]  /*40c0*/  @P0 BRA `(.L_x_90) ;  /* 0xfffffffc00ec0947 */ /* 0x000fea000383ffff */
.L_x_89:
[----:B------:R-:W-:Y:S05]  /*40d0*/  WARPSYNC.ALL ;  /* 0x0000000000007948 */ /* 0x000fea0003800000 */
[----:B------:R-:W-:Y:S01]  /*40e0*/  BAR.SYNC.DEFER_BLOCKING 0x0 ;  /* 0x0000000000007b1d */ /* 0x000fe20000010000 */
[----:B------:R-:W-:-:S05]  /*40f0*/  HFMA2 R60, -RZ, RZ, 0, 0 ;  /* 0x00000000ff3c7431 */ /* 0x000fca00000001ff */
[----:B------:R-:W-:Y:S05]  /*4100*/  @!P2 BRA `(.L_x_91) ;  /* 0x00000004001ca947 */ /* 0x000fea0003800000 */
[C-C-:B------:R-:W-:Y:S01]  /*4110*/  IMAD R63, R32.reuse, 0x3, R61.reuse ;  /* 0x00000003203f7824 */ /* 0x140fe200078e023d */
[CC--:B------:R-:W-:Y:S01]  /*4120*/  LEA R75, R32.reuse, R61.reuse, 0x1 ;  /* 0x0000003d204b7211 */ /* 0x0c0fe200078e08ff */
[C-C-:B------:R-:W-:Y:S01]  /*4130*/  IMAD R73, R32.reuse, 0x6, R61.reuse ;  /* 0x0000000620497824 */ /* 0x140fe200078e023d */
[CC--:B-1----:R-:W-:Y:S01]  /*4140*/  LEA R31, R32.reuse, R61.reuse, 0x2 ;  /* 0x0000003d201f7211 */ /* 0x0c2fe200078e10ff */
[C-C-:B------:R-:W-:Y:S01]  /*4150*/  IMAD R69, R32.reuse, 0x7, R61.reuse ;  /* 0x0000000720457824 */ /* 0x140fe200078e023d */
[----:B------:R-:W-:Y:S01]  /*4160*/  IADD3 R79, PT, PT, R61, R32, RZ ;  /* 0x000000203d4f7210 */ /* 0x000fe20007ffe0ff */
[----:B------:R-:W-:Y:S01]  /*4170*/  IMAD R71, R32, 0x5, R61 ;  /* 0x0000000520477824 */ /* 0x000fe200078e023d */
[----:B------:R-:W-:Y:S01]  /*4180*/  IADD3 R60, PT, PT, -R3, RZ, RZ ;  /* 0x000000ff033c7210 */ /* 0x000fe20007ffe1ff */
[----:B------:R-:W-:Y:S01]  /*4190*/  UMOV UR4, URZ ;  /* 0x000000ff00047c82 */ /* 0x000fe20008000000 */
[----:B------:R-:W-:Y:S02]  /*41a0*/  MOV R77, R61 ;  /* 0x0000003d004d7202 */ /* 0x000fe40000000f00 */
[----:B--2---:R-:W-:-:S07]  /*41b0*/  LOP3.LUT R30, R33, 0x7ffffff8, RZ, 0xc0, !PT ;  /* 0x7ffffff8211e7812 */ /* 0x004fce00078ec0ff */
.L_x_92:
[----:B------:R-:W-:-:S13]  /*41c0*/  ISETP.EQ.OR P0, PT, R60, RZ, P1 ;  /* 0x000000ff3c00720c */ /* 0x000fda0000f02670 */
[----:B0-----:R-:W-:-:S05]  /*41d0*/  @!P0 IMAD.WIDE.U32 R26, R77, 0x8, R34 ;  /* 0x000000084d1a8825 */ /* 0x001fca00078e0022 */
[----:B------:R-:W3:Y:S01]  /*41e0*/  @!P0 LDG.E.64 R24, desc[UR6][R26.64] ;  /* 0x000000061a188981 */ /* 0x000ee2000c1e1b00 */
[----:B------:R-:W-:Y:S01]  /*41f0*/  UIADD3 UR5, UPT, UPT, UR4, 0x1, URZ ;  /* 0x0000000104057890 */ /* 0x000fe2000fffe0ff */
[----:B---3--:R-:W-:Y:S01]  /*4200*/  @!P0 FADD.FTZ R36, R36, R24 ;  /* 0x0000001824248221 */ /* 0x008fe20000010000 */
[----:B------:R-:W-:-:S04]  /*4210*/  @!P0 FADD.FTZ R37, R37, R25 ;  /* 0x0000001925258221 */ /* 0x000fc80000010000 */
[----:B------:R-:W-:-:S13]  /*4220*/  ISETP.EQ.OR P0, PT, R3, UR5, P1 ;  /* 0x0000000503007c0c */ /* 0x000fda0008f02670 */
[----:B------:R-:W-:-:S05]  /*4230*/  @!P0 IMAD.WIDE.U32 R28, R79, 0x8, R34 ;  /* 0x000000084f1c8825 */ /* 0x000fca00078e0022 */
[----:B------:R-:W2:Y:S01]  /*4240*/  @!P0 LDG.E.64 R24, desc[UR6][R28.64] ;  /* 0x000000061c188981 */ /* 0x000ea2000c1e1b00 */
[----:B------:R-:W-:Y:S01]  /*4250*/  UIADD3 UR5, UPT, UPT, UR4, 0x2, URZ ;  /* 0x0000000204057890 */ /* 0x000fe2000fffe0ff */
[----:B--2---:R-:W-:Y:S01]  /*4260*/  @!P0 FADD.FTZ R36, R36, R24 ;  /* 0x0000001824248221 */ /* 0x004fe20000010000 */
        /* <DEDUP_REMOVED lines=32> */
[----:B------:R-:W-:-:S06]  /*4470*/  @!P0 IMAD.WIDE.U32 R24, R69, 0x8, R34 ;  /* 0x0000000845188825 */ /* 0x000fcc00078e0022 */
[----:B------:R-:W2:Y:S01]  /*4480*/  @!P0 LDG.E.64 R24, desc[UR6][R24.64] ;  /* 0x0000000618188981 */ /* 0x000ea2000c1e1b00 */
[----:B------:R-:W-:Y:S01]  /*4490*/  UIADD3 UR4, UPT, UPT, UR4, 0x8, URZ ;  /* 0x0000000804047890 */ /* 0x000fe2000fffe0ff */
[----:B------:R-:W-:Y:S02]  /*44a0*/  IADD3 R60, PT, PT, R60, 0x8, RZ ;  /* 0x000000083c3c7810 */ /* 0x000fe40007ffe0ff */
        /* <DEDUP_REMOVED lines=9> */
[----:B------:R-:W-:Y:S01]  /*4540*/  @!P0 FADD.FTZ R37, R37, R25 ;  /* 0x0000001925258221 */ /* 0x000fe20000010000 */
[----:B------:R-:W-:-:S13]  /*4550*/  ISETP.NE.AND P0, PT, R30, UR4, PT ;  /* 0x000000041e007c0c */ /* 0x000fda000bf05270 */
[----:B------:R-:W-:Y:S05]  /*4560*/  @P0 BRA `(.L_x_92) ;  /* 0xfffffffc00140947 */ /* 0x000fea000383ffff */
[----:B------:R-:W-:-:S07]  /*4570*/  MOV R60, R30 ;  /* 0x0000001e003c7202 */ /* 0x000fce0000000f00 */
.L_x_91:
[----:B0-----:R-:W-:-:S13]  /*4580*/  LOP3.LUT P0, R24, R33, 0x7, RZ, 0xc0, !PT ;  /* 0x0000000721187812 */ /* 0x001fda000780c0ff */
[----:B------:R-:W-:Y:S05]  /*4590*/  @!P0 BRA `(.L_x_88) ;  /* 0x0000000000f08947 */ /* 0x000fea0003800000 */
[----:B------:R-:W-:-:S04]  /*45a0*/  IADD3 R24, PT, PT, R24, -0x1, RZ ;  /* 0xffffffff18187810 */ /* 0x000fc80007ffe0ff */
[----:B------:R-:W-:-:S13]  /*45b0*/  ISETP.GE.U32.AND P0, PT, R24, 0x3, PT ;  /* 0x000000031800780c */ /* 0x000fda0003f06070 */
[----:B------:R-:W-:Y:S05]  /*45c0*/  @!P0 BRA `(.L_x_93) ;  /* 0x0000000000708947 */ /* 0x000fea0003800000 */
[CC--:B------:R-:W-:Y:S02]  /*45d0*/  ISETP.EQ.OR P0, PT, R60.reuse, R3.reuse, P1 ;  /* 0x000000033c00720c */ /* 0x0c0fe40000f02670 */
[C---:B------:R-:W-:Y:S02]  /*45e0*/  IADD3 R26, PT, PT, R60.reuse, 0x1, RZ ;  /* 0x000000013c1a7810 */ /* 0x040fe40007ffe0ff */
[----:B---3--:R-:W-:Y:S02]  /*45f0*/  IADD3 R28, PT, PT, R60, 0x2, RZ ;  /* 0x000000023c1c7810 */ /* 0x008fe40007ffe0ff */
[-C--:B------:R-:W-:Y:S02]  /*4600*/  ISETP.EQ.OR P2, PT, R26, R3.reuse, P1 ;  /* 0x000000031a00720c */ /* 0x080fe40000f42670 */
[----:B------:R-:W-:Y:S02]  /*4610*/  ISETP.EQ.OR P3, PT, R28, R3, P1 ;  /* 0x000000031c00720c */ /* 0x000fe40000f62670 */
[----:B--2---:R-:W-:-:S03]  /*4620*/  IADD3 R30, PT, PT, R60, 0x3, RZ ;  /* 0x000000033c1e7810 */ /* 0x004fc60007ffe0ff */
[----:B------:R-:W-:Y:S01]  /*4630*/  @!P0 IMAD R25, R60, R32, R61 ;  /* 0x000000203c198224 */ /* 0x000fe200078e023d */
[----:B------:R-:W-:-:S03]  /*4640*/  ISETP.EQ.OR P4, PT, R30, R3, P1 ;  /* 0x000000031e00720c */ /* 0x000fc60000f82670 */
[----:B------:R-:W-:-:S04]  /*4650*/  @!P0 IMAD.WIDE.U32 R24, R25, 0x8, R34 ;  /* 0x0000000819188825 */ /* 0x000fc800078e0022 */
[-CC-:B------:R-:W-:Y:S02]  /*4660*/  @!P2 IMAD R27, R26, R32.reuse, R61.reuse ;  /* 0x000000201a1ba224 */ /* 0x180fe400078e023d */
[----:B------:R-:W-:Y:S01]  /*4670*/  @!P3 IMAD R29, R28, R32, R61 ;  /* 0x000000201c1db224 */ /* 0x000fe200078e023d */
[----:B------:R-:W2:Y:S01]  /*4680*/  @!P0 LDG.E.64 R24, desc[UR6][R24.64] ;  /* 0x0000000618188981 */ /* 0x000ea2000c1e1b00 */
[----:B------:R-:W-:-:S04]  /*4690*/  @!P2 IMAD.WIDE.U32 R26, R27, 0x8, R34 ;  /* 0x000000081b1aa825 */ /* 0x000fc800078e0022 */
[----:B------:R-:W-:Y:S02]  /*46a0*/  @!P3 IMAD.WIDE.U32 R28, R29, 0x8, R34 ;  /* 0x000000081d1cb825 */ /* 0x000fe400078e0022 */
[----:B------:R-:W3:Y:S02]  /*46b0*/  @!P2 LDG.E.64 R26, desc[UR6][R26.64] ;  /* 0x000000061a1aa981 */ /* 0x000ee4000c1e1b00 */
[----:B-1----:R-:W-:Y:S02]  /*46c0*/  @!P4 IMAD R31, R30, R32, R61 ;  /* 0x000000201e1fc224 */ /* 0x002fe400078e023d */
[----:B------:R-:W4:Y:S02]  /*46d0*/  @!P3 LDG.E.64 R28, desc[UR6][R28.64] ;  /* 0x000000061c1cb981 */ /* 0x000f24000c1e1b00 */
[----:B------:R-:W-:-:S06]  /*46e0*/  @!P4 IMAD.WIDE.U32 R30, R31, 0x8, R34 ;  /* 0x000000081f1ec825 */ /* 0x000fcc00078e0022 */
[----:B------:R-:W5:Y:S01]  /*46f0*/  @!P4 LDG.E.64 R30, desc[UR6][R30.64] ;  /* 0x000000061e1ec981 */ /* 0x000f62000c1e1b00 */
[----:B------:R-:W-:Y:S01]  /*4700*/  IADD3 R60, PT, PT, R60, 0x4, RZ ;  /* 0x000000043c3c7810 */ /* 0x000fe20007ffe0ff */
[----:B--2---:R-:W-:Y:S01]  /*4710*/  @!P0 FADD.FTZ R36, R36, R24 ;  /* 0x0000001824248221 */ /* 0x004fe20000010000 */
[----:B------:R-:W-:-:S03]  /*4720*/  @!P0 FADD.FTZ R37, R37, R25 ;  /* 0x0000001925258221 */ /* 0x000fc60000010000 */
[----:B---3--:R-:W-:Y:S01]  /*4730*/  @!P2 FADD.FTZ R36, R36, R26 ;  /* 0x0000001a2424a221 */ /* 0x008fe20000010000 */
[----:B------:R-:W-:-:S03]  /*4740*/  @!P2 FADD.FTZ R37, R37, R27 ;  /* 0x0000001b2525a221 */ /* 0x000fc60000010000 */
[----:B----4-:R-:W-:Y:S01]  /*4750*/  @!P3 FADD.FTZ R36, R36, R28 ;  /* 0x0000001c2424b221 */ /* 0x010fe20000010000 */
[----:B------:R-:W-:-:S03]  /*4760*/  @!P3 FADD.FTZ R37, R37, R29 ;  /* 0x0000001d2525b221 */ /* 0x000fc60000010000 */
[----:B-----5:R-:W-:Y:S01]  /*4770*/  @!P4 FADD.FTZ R36, R36, R30 ;  /* 0x0000001e2424c221 */ /* 0x020fe20000010000 */
[----:B------:R-:W-:-:S07]  /*4780*/  @!P4 FADD.FTZ R37, R37, R31 ;  /* 0x0000001f2525c221 */ /* 0x000fce0000010000 */
.L_x_93:
[----:B------:R-:W-:-:S13]  /*4790*/  LOP3.LUT P0, R24, R33, 0x3, RZ, 0xc0, !PT ;  /* 0x0000000321187812 */ /* 0x000fda000780c0ff */
[----:B------:R-:W-:Y:S05]  /*47a0*/  @!P0 BRA `(.L_x_88) ;  /* 0x00000000006c8947 */ /* 0x000fea0003800000 */
[----:B------:R-:W-:Y:S02]  /*47b0*/  ISETP.NE.AND P0, PT, R24, 0x1, PT ;  /* 0x000000011800780c */ /* 0x000fe40003f05270 */
[----:B------:R-:W-:-:S11]  /*47c0*/  LOP3.LUT R33, R33, 0x1, RZ, 0xc0, !PT ;  /* 0x0000000121217812 */ /* 0x000fd600078ec0ff */
[----:B------:R-:W-:Y:S05]  /*47d0*/  @!P0 BRA `(.L_x_94) ;  /* 0x0000000000388947 */ /* 0x000fea0003800000 */
[C---:B------:R-:W-:Y:S02]  /*47e0*/  IADD3 R24, PT, PT, R60.reuse, 0x1, RZ ;  /* 0x000000013c187810 */ /* 0x040fe40007ffe0ff */
[-C--:B------:R-:W-:Y:S02]  /*47f0*/  ISETP.EQ.OR P2, PT, R60, R3.reuse, P1 ;  /* 0x000000033c00720c */ /* 0x080fe40000f42670 */
[----:B------:R-:W-:-:S11]  /*4800*/  ISETP.EQ.OR P0, PT, R24, R3, P1 ;  /* 0x000000031800720c */ /* 0x000fd60000f02670 */
[-CC-:B------:R-:W-:Y:S02]  /*4810*/  @!P2 IMAD R25, R60, R32.reuse, R61.reuse ;  /* 0x000000203c19a224 */ /* 0x180fe400078e023d */
[----:B------:R-:W-:Y:S02]  /*4820*/  @!P0 IMAD R27, R24, R32, R61 ;  /* 0x00000020181b8224 */ /* 0x000fe400078e023d */
[----:B------:R-:W-:-:S04]  /*4830*/  @!P2 IMAD.WIDE.U32 R24, R25, 0x8, R34 ;  /* 0x000000081918a825 */ /* 0x000fc800078e0022 */
[----:B------:R-:W-:Y:S02]  /*4840*/  @!P0 IMAD.WIDE.U32 R26, R27, 0x8, R34 ;  /* 0x000000081b1a8825 */ /* 0x000fe400078e0022 */
[----:B------:R-:W3:Y:S04]  /*4850*/  @!P2 LDG.E.64 R24, desc[UR6][R24.64] ;  /* 0x000000061818a981 */ /* 0x000ee8000c1e1b00 */
[----:B------:R-:W4:Y:S01]  /*4860*/  @!P0 LDG.E.64 R26, desc[UR6][R26.64] ;  /* 0x000000061a1a8981 */ /* 0x000f22000c1e1b00 */
[----:B------:R-:W-:Y:S01]  /*4870*/  IADD3 R60, PT, PT, R60, 0x2, RZ ;  /* 0x000000023c3c7810 */ /* 0x000fe20007ffe0ff */
[----:B---3--:R-:W-:Y:S01]  /*4880*/  @!P2 FADD.FTZ R36, R36, R24 ;  /* 0x000000182424a221 */ /* 0x008fe20000010000 */
[----:B------:R-:W-:-:S03]  /*4890*/  @!P2 FADD.FTZ R37, R37, R25 ;  /* 0x000000192525a221 */ /* 0x000fc60000010000 */
[----:B----4-:R-:W-:Y:S01]  /*48a0*/  @!P0 FADD.FTZ R36, R36, R26 ;  /* 0x0000001a24248221 */ /* 0x010fe20000010000 */
[----:B------:R-:W-:-:S07]  /*48b0*/  @!P0 FADD.FTZ R37, R37, R27 ;  /* 0x0000001b25258221 */ /* 0x000fce0000010000 */
.L_x_94:
[----:B------:R-:W-:Y:S01]  /*48c0*/  ISETP.EQ.OR P0, PT, R60, R3, P1 ;  /* 0x000000033c00720c */ /* 0x000fe20000f02670 */
[----:B------:R-:W-:Y:S03]  /*48d0*/  BSSY.RECONVERGENT B0, `(.L_x_88) ;  /* 0x0000008000007945 */ /* 0x000fe60003800200 */
[----:B------:R-:W-:-:S13]  /*48e0*/  ISETP.NE.U32.OR P0, PT, R33, 0x1, P0 ;  /* 0x000000012100780c */ /* 0x000fda0000705470 */
[----:B------:R-:W-:Y:S05]  /*48f0*/  @P0 BRA `(.L_x_95) ;  /* 0x0000000000140947 */ /* 0x000fea0003800000 */
[----:B------:R-:W-:-:S04]  /*4900*/  IMAD R25, R32, R60, R61 ;  /* 0x0000003c20197224 */ /* 0x000fc800078e023d */
[----:B------:R-:W-:-:S06]  /*4910*/  IMAD.WIDE.U32 R24, R25, 0x8, R34 ;  /* 0x0000000819187825 */ /* 0x000fcc00078e0022 */
[----:B------:R-:W3:Y:S02]  /*4920*/  LDG.E.64 R24, desc[UR6][R24.64] ;  /* 0x0000000618187981 */ /* 0x000ee4000c1e1b00 */
[----:B---3--:R-:W-:Y:S01]  /*4930*/  FADD.FTZ R36, R36, R24 ;  /* 0x0000001824247221 */ /* 0x008fe20000010000 */
[----:B------:R-:W-:-:S07]  /*4940*/  FADD.FTZ R37, R37, R25 ;  /* 0x0000001925257221 */ /* 0x000fce0000010000 */
.L_x_95:
[----:B------:R-:W-:Y:S05]  /*4950*/  BSYNC.RECONVERGENT B0 ;  /* 0x0000000000007941 */ /* 0x000fea0003800200 */
.L_x_88:
[----:B------:R-:W5:Y:S01]  /*4960*/  S2UR UR5, SR_CgaCtaId ;  /* 0x00000000000579c3 */ /* 0x000f620000008800 */
[----:B------:R-:W-:Y:S01]  /*4970*/  UMOV UR4, 0x400 ;  /* 0x0000040000047882 */ /* 0x000fe20000000000 */
[----:B------:R-:W-:Y:S02]  /*4980*/  SHF.L.U32 R39, R39, 0x10, RZ ;  /* 0x0000001027277819 */ /* 0x000fe400000006ff */
[----:B------:R-:W-:Y:S02]  /*4990*/  SHF.L.U32 R57, R57, 0x10, RZ ;  /* 0x0000001039397819 */ /* 0x000fe400000006ff */
[----:B----4-:R-:W-:Y:S01]  /*49a0*/  SHF.L.U32 R27, R38, 0x10, RZ ;  /* 0x00000010261b7819 */ /* 0x010fe200000006ff */
[----:B---3--:R-:W-:Y:S01]  /*49b0*/  FADD.FTZ R28, -R18, R39 ;  /* 0x00000027121c7221 */ /* 0x008fe20000010100 */
[----:B------:R-:W-:Y:S01]  /*49c0*/  SHF.L.U32 R26, R58, 0x10, RZ ;  /* 0x000000103a1a7819 */ /* 0x000fe200000006ff */
[----:B------:R-:W-:Y:S01]  /*49d0*/  FADD.FTZ R76, -R18, R57 ;  /* 0x00000039124c7221 */ /* 0x000fe20000010100 */
[----:B------:R-:W-:-:S02]  /*49e0*/  SHF.L.U32 R55, R55, 0x10, RZ ;  /* 0x0000001037377819 */ /* 0x000fc400000006ff */
[----:B------:R-:W-:Y:S01]  /*49f0*/  SHF.L.U32 R39, R5, 0x10, RZ ;  /* 0x0000001005277819 */ /* 0x000fe200000006ff */
[-C--:B------:R-:W-:Y:S01]  /*4a00*/  FMUL.FTZ R76, R76, R59.reuse ;  /* 0x0000003b4c4c7220 */ /* 0x080fe20000410000 */
[----:B------:R-:W-:Y:S01]  /*4a10*/  SHF.L.U32 R53, R53, 0x10, RZ ;  /* 0x0000001035357819 */ /* 0x000fe200000006ff */
[----:B-----5:R-:W-:Y:S01]  /*4a20*/  ULEA UR4, UR5, UR4, 0x18 ;  /* 0x0000000405047291 */ /* 0x020fe2000f8ec0ff */
[----:B------:R-:W3:Y:S08]  /*4a30*/  LDCU.U8 UR5, c[0x0][0x414] ;  /* 0x00008280ff0577ac */ /* 0x000ef00008000000 */
[----:B------:R0:W-:Y:S01]  /*4a40*/  @!P1 STS.64 [UR4+0xc0], R36 ;  /* 0x0000c024ff009988 */ /* 0x0001e20008000a04 */
[----:B------:R-:W-:Y:S01]  /*4a50*/  BAR.SYNC.DEFER_BLOCKING 0x0 ;  /* 0x0000000000007b1d */ /* 0x000fe20000010000 */
[----:B0-----:R-:W-:Y:S01]  /*4a60*/  SHF.L.U32 R37, R17, 0x10, RZ ;  /* 0x0000001011257819 */ /* 0x001fe200000006ff */
[----:B---3--:R-:W-:Y:S01]  /*4a70*/  UISETP.NE.AND UP0, UPT, UR5, URZ, UPT ;  /* 0x000000ff0500728c */ /* 0x008fe2000bf05270 */
[----:B------:R-:W-:-:S03]  /*4a80*/  FMUL.FTZ R17, R28, R59 ;  /* 0x0000003b1c117220 */ /* 0x000fc60000410000 */
[----:B------:R-:W0:Y:S01]  /*4a90*/  LDS.64 R24, [UR4+0xc0] ;  /* 0x0000c004ff187984 */ /* 0x000e220008000a00 */
[----:B------:R-:W0:Y:S02]  /*4aa0*/  LDCU UR4, c[0x0][0x42c] ;  /* 0x00008580ff0477ac */ /* 0x000e240008000800 */
[----:B0-----:R-:W-:Y:S01]  /*4ab0*/  FMUL.FTZ R24, R24, UR4 ;  /* 0x0000000418187c20 */ /* 0x001fe20008410000 */
[----:B------:R-:W-:Y:S01]  /*4ac0*/  FMUL.FTZ R25, R25, UR4 ;  /* 0x0000000419197c20 */ /* 0x000fe20008410000 */
[----:B------:R-:W-:Y:S06]  /*4ad0*/  BRA.U !UP0, `(.L_x_96) ;  /* 0x0000000108487547 */ /* 0x000fec000b800000 */
[----:B------:R-:W-:Y:S01]  /*4ae0*/  FFMA.FTZ R5, R22, R17, R20 ;  /* 0x0000001116057223 */ /* 0x000fe20000010014 */
[----:B------:R-:W-:-:S03]  /*4af0*/  FFMA.FTZ R28, R23, R76, R21 ;  /* 0x0000004c171c7223 */ /* 0x000fc60000010015 */
[----:B------:R-:W-:Y:S01]  /*4b00*/  FMUL.FTZ R29, R5, -1.4426950216293334961 ;  /* 0xbfb8aa3b051d7820 */ /* 0x000fe20000410000 */
[----:B-1----:R-:W-:-:S05]  /*4b10*/  FMUL.FTZ R31, R28, -1.4426950216293334961 ;  /* 0xbfb8aa3b1c1f7820 */ /* 0x002fca0000410000 */
[----:B------:R-:W2:Y:S08]  /*4b20*/  MUFU.EX2 R29, R29 ;  /* 0x0000001d001d7308 */ /* 0x000eb00000000800 */
[----:B------:R-:W0:Y:S01]  /*4b30*/  MUFU.EX2 R31, R31 ;  /* 0x0000001f001f7308 */ /* 0x000e220000000800 */
[----:B--2---:R-:W-:-:S07]  /*4b40*/  FADD.FTZ R30, R29, 1 ;  /* 0x3f8000001d1e7421 */ /* 0x004fce0000010000 */
[----:B------:R-:W1:Y:S01]  /*4b50*/  MUFU.RCP R30, R30 ;  /* 0x0000001e001e7308 */ /* 0x000e620000001000 */
[----:B0-----:R-:W-:-:S07]  /*4b60*/  FADD.FTZ R33, R31, 1 ;  /* 0x3f8000001f217421 */ /* 0x001fce0000010000 */
[----:B------:R-:W0:Y:S01]  /*4b70*/  MUFU.RCP R33, R33 ;  /* 0x0000002100217308 */ /* 0x000e220000001000 */
[----:B-1----:R-:W-:Y:S01]  /*4b80*/  FADD.FTZ R34, -R30, 1 ;  /* 0x3f8000001e227421 */ /* 0x002fe20000010100 */
[----:B------:R-:W-:-:S03]  /*4b90*/  FMUL.FTZ R27, R27, R30 ;  /* 0x0000001e1b1b7220 */ /* 0x000fc60000410000 */
[----:B------:R-:W-:Y:S01]  /*4ba0*/  FFMA.FTZ R34, R5, R34, 1 ;  /* 0x3f80000005227423 */ /* 0x000fe20000010022 */
[----:B0-----:R-:W-:Y:S01]  /*4bb0*/  FADD.FTZ R35, -R33, 1 ;  /* 0x3f80000021237421 */ /* 0x001fe20000010100 */
[----:B------:R-:W-:Y:S02]  /*4bc0*/  FMUL.FTZ R26, R26, R33 ;  /* 0x000000211a1a7220 */ /* 0x000fe40000410000 */
[----:B------:R-:W-:Y:S01]  /*4bd0*/  FMUL.FTZ R27, R27, R34 ;  /* 0x000000221b1b7220 */ /* 0x000fe20000410000 */
[----:B------:R-:W-:-:S04]  /*4be0*/  FFMA.FTZ R35, R28, R35, 1 ;  /* 0x3f8000001c237423 */ /* 0x000fc80000010023 */
[----:B------:R-:W-:-:S07]  /*4bf0*/  FMUL.FTZ R26, R26, R35 ;  /* 0x000000231a1a7220 */ /* 0x000fce0000410000 */
.L_x_96:
[----:B------:R-:W0:Y:S01]  /*4c00*/  LDCU UR4, c[0x0][0x41c] ;  /* 0x00008380ff0477ac */ /* 0x000e220008000800 */
[----:B------:R-:W-:Y:S01]  /*4c10*/  SHF.L.U32 R9, R9, 0x10, RZ ;  /* 0x0000001009097819 */ /* 0x000fe200000006ff */
[C---:B------:R-:W-:Y:S01]  /*4c20*/  FADD.FTZ R78, -R18.reuse, R37 ;  /* 0x00000025124e7221 */ /* 0x040fe20000010100 */
[----:B------:R-:W-:Y:S01]  /*4c30*/  SHF.L.U32 R7, R7, 0x10, RZ ;  /* 0x0000001007077819 */ /* 0x000fe200000006ff */
[----:B------:R-:W3:Y:S01]  /*4c40*/  LDCU.64 UR8, c[0x0][0x400] ;  /* 0x00008000ff0877ac */ /* 0x000ee20008000a00 */
[----:B------:R-:W-:Y:S01]  /*4c50*/  SHF.L.U32 R51, R51, 0x10, RZ ;  /* 0x0000001033337819 */ /* 0x000fe200000006ff */
[C---:B------:R-:W-:Y:S01]  /*4c60*/  FADD.FTZ R70, -R18.reuse, R9 ;  /* 0x0000000912467221 */ /* 0x040fe20000010100 */
        /* <DEDUP_REMOVED lines=11> */
[----:B0-----:R-:W-:Y:S01]  /*4d20*/  IMAD R3, R3, UR4, R42 ;  /* 0x0000000403037c24 */ /* 0x001fe2000f8e022a */
[----:B------:R-:W-:Y:S01]  /*4d30*/  SHF.L.U32 R19, R19, 0x10, RZ ;  /* 0x0000001013137819 */ /* 0x000fe200000006ff */
[C---:B------:R-:W-:Y:S01]  /*4d40*/  FADD.FTZ R62, -R18.reuse, R49 ;  /* 0x00000031123e7221 */ /* 0x040fe20000010100 */
[C---:B------:R-:W-:Y:S01]  /*4d50*/  FADD.FTZ R60, -R18.reuse, R11 ;  /* 0x0000000b123c7221 */ /* 0x040fe20000010100 */
[C---:B------:R-:W-:Y:S01]  /*4d60*/  FADD.FTZ R58, -R18.reuse, R47 ;  /* 0x0000002f123a7221 */ /* 0x040fe20000010100 */
[C---:B---3--:R-:W-:Y:S01]  /*4d70*/  ISETP.GE.U32.AND P0, PT, R3.reuse, UR8, PT ;  /* 0x0000000803007c0c */ /* 0x048fe2000bf06070 */
[C---:B------:R-:W-:Y:S01]  /*4d80*/  FADD.FTZ R38, -R18.reuse, R13 ;  /* 0x0000000d12267221 */ /* 0x040fe20000010100 */
[----:B------:R-:W-:Y:S01]  /*4d90*/  SHF.R.S32.HI R9, RZ, 0x1f, R3 ;  /* 0x0000001fff097819 */ /* 0x000fe20000011403 */
[C---:B--2---:R-:W-:Y:S01]  /*4da0*/  FADD.FTZ R30, -R18.reuse, R45 ;  /* 0x0000002d121e7221 */ /* 0x044fe20000010100 */
[----:B------:R-:W-:Y:S01]  /*4db0*/  IADD3 R5, PT, PT, R3, 0x20, RZ ;  /* 0x0000002003057810 */ /* 0x000fe20007ffe0ff */
[C---:B------:R-:W-:Y:S01]  /*4dc0*/  FADD.FTZ R34, -R18.reuse, R15 ;  /* 0x0000000f12227221 */ /* 0x040fe20000010100 */
[----:B------:R-:W-:Y:S01]  /*4dd0*/  ISETP.GE.AND.EX P0, PT, R9, UR9, PT, P0 ;  /* 0x0000000909007c0c */ /* 0x000fe2000bf06300 */
[----:B------:R-:W-:Y:S01]  /*4de0*/  FADD.FTZ R36, -R18, R19 ;  /* 0x0000001312247221 */ /* 0x000fe20000010100 */
[----:B------:R-:W-:Y:S01]  /*4df0*/  ISETP.GE.U32.AND P1, PT, R5, UR8, PT ;  /* 0x0000000805007c0c */ /* 0x000fe2000bf26070 */
[C---:B------:R-:W-:Y:S01]  /*4e00*/  FFMA.FTZ R17, R24.reuse, R17, R25 ;  /* 0x0000001118117223 */ /* 0x040fe20000010019 */
[----:B------:R-:W-:Y:S01]  /*4e10*/  SHF.R.S32.HI R7, RZ, 0x1f, R5 ;  /* 0x0000001fff077819 */ /* 0x000fe20000011405 */
[----:B------:R-:W-:Y:S01]  /*4e20*/  FFMA.FTZ R18, R24, R76, R25 ;  /* 0x0000004c18127223 */ /* 0x000fe20000010019 */
[----:B------:R-:W-:Y:S01]  /*4e30*/  BSSY.RECONVERGENT B0, `(.L_x_97) ;  /* 0x0000015000007945 */ /* 0x000fe20003800200 */
[----:B------:R-:W-:Y:S01]  /*4e40*/  FFMA.FTZ R76, R22, R27, -R17 ;  /* 0x0000001b164c7223 */ /* 0x000fe20000010811 */
[----:B------:R-:W-:Y:S01]  /*4e50*/  ISETP.GE.AND.EX P1, PT, R7, UR9, PT, P1 ;  /* 0x0000000907007c0c */ /* 0x000fe2000bf26310 */
[-C--:B------:R-:W-:Y:S01]  /*4e60*/  FMUL.FTZ R13, R78, R59.reuse ;  /* 0x0000003b4e0d7220 */ /* 0x080fe20000410000 */
[----:B------:R-:W-:Y:S01]  /*4e70*/  FMUL.FTZ R80, R80, R59 ;  /* 0x0000003b50507220 */ /* 0x000fe20000410000 */
[----:B------:R-:W-:-:S02]  /*4e80*/  FFMA.FTZ R26, R23, R26, -R18 ;  /* 0x0000001a171a7223 */ /* 0x000fc40000010812 */
[----:B------:R-:W-:Y:S08]  /*4e90*/  @P0 BRA `(.L_x_98) ;  /* 0x0000000000380947 */ /* 0x000ff00003800000 */
[----:B------:R-:W0:Y:S01]  /*4ea0*/  LDCU.64 UR10, c[0x0][0x3f8] ;  /* 0x00007f00ff0a77ac */ /* 0x000e220008000a00 */
[----:B------:R-:W-:Y:S01]  /*4eb0*/  MOV R18, R64 ;  /* 0x0000004000127202 */ /* 0x000fe20000000f00 */
[----:B------:R-:W-:Y:S01]  /*4ec0*/  FMUL.FTZ R76, R76, R59 ;  /* 0x0000003b4c4c7220 */ /* 0x000fe20000410000 */
[----:B------:R-:W-:Y:S01]  /*4ed0*/  MOV R19, R67 ;  /* 0x0000004300137202 */ /* 0x000fe20000000f00 */
[----:B------:R-:W2:Y:S01]  /*4ee0*/  LDCU.64 UR4, c[0x0][0x380] ;  /* 0x00007000ff0477ac */ /* 0x000ea20008000a00 */
[----:B0-----:R-:W-:Y:S02]  /*4ef0*/  IMAD R78, R9, UR10, RZ ;  /* 0x0000000a094e7c24 */ /* 0x001fe4000f8e02ff */
[----:B------:R-:W-:Y:S01]  /*4f00*/  FMUL.FTZ R9, R26, R59 ;  /* 0x0000003b1a097220 */ /* 0x000fe20000410000 */
[----:B------:R-:W-:-:S04]  /*4f10*/  IMAD.WIDE.U32 R18, R3, UR10, R18 ;  /* 0x0000000a03127c25 */ /* 0x000fc8000f8e0012 */
[----:B------:R-:W-:Y:S01]  /*4f20*/  IMAD R11, R3, UR11, R78 ;  /* 0x0000000b030b7c24 */ /* 0x000fe2000f8e024e */
[----:B--2---:R-:W-:Y:S02]  /*4f30*/  LEA R26, P0, R18, UR4, 0x1 ;  /* 0x00000004121a7c11 */ /* 0x004fe4000f8008ff */
[----:B------:R-:W-:Y:S02]  /*4f40*/  F2FP.BF16.F32.PACK_AB R9, R9, R76 ;  /* 0x0000004c0909723e */ /* 0x000fe400000010ff */
[----:B------:R-:W-:-:S04]  /*4f50*/  IADD3 R11, PT, PT, R19, R11, RZ ;  /* 0x0000000b130b7210 */ /* 0x000fc80007ffe0ff */
[----:B------:R-:W-:-:S05]  /*4f60*/  LEA.HI.X R27, R18, UR5, R11, 0x1, P0 ;  /* 0x00000005121b7c11 */ /* 0x000fca00080f0c0b */
[----:B------:R0:W-:Y:S02]  /*4f70*/  STG.E desc[UR6][R26.64], R9 ;  /* 0x000000091a007986 */ /* 0x0001e4000c101906 */
.L_x_98:
[----:B------:R-:W-:Y:S05]  /*4f80*/  BSYNC.RECONVERGENT B0 ;  /* 0x0000000000007941 */ /* 0x000fea0003800200 */
.L_x_97:
[----:B0-----:R-:W-:Y:S01]  /*4f90*/  SHF.L.U32 R9, R4, 0x10, RZ ;  /* 0x0000001004097819 */ /* 0x001fe200000006ff */
[C-C-:B------:R-:W-:Y:S01]  /*4fa0*/  FFMA.FTZ R29, R24.reuse, R13, R25.reuse ;  /* 0x0000000d181d7223 */ /* 0x140fe20000010019 */
[----:B------:R-:W-:Y:S01]  /*4fb0*/  FFMA.FTZ R76, R24, R80, R25 ;  /* 0x00000050184c7223 */ /* 0x000fe20000010019 */
[----:B------:R-:W-:Y:S01]  /*4fc0*/  SHF.L.U32 R56, R56, 0x10, RZ ;  /* 0x0000001038387819 */ /* 0x000fe200000006ff */
[----:B------:R-:W-:Y:S06]  /*4fd0*/  BRA.U !UP0, `(.L_x_99) ;  /* 0x0000000108487547 */ /* 0x000fec000b800000 */
[----:B------:R-:W-:Y:S01]  /*4fe0*/  FFMA.FTZ R11, R23, R80, R21 ;  /* 0x00000050170b7223 */ /* 0x000fe20000010015 */
[----:B------:R-:W-:-:S03]  /*4ff0*/  FFMA.FTZ R4, R22, R13, R20 ;  /* 0x0000000d16047223 */ /* 0x000fc60000010014 */
[----:B------:R-:W-:Y:S01]  /*5000*/  FMUL.FTZ R17, R11, -1.4426950216293334961 ;  /* 0xbfb8aa3b0b117820 */ /* 0x000fe20000410000 */
[----:B------:R-:W-:-:S05]  /*5010*/  FMUL.FTZ R13, R4, -1.4426950216293334961 ;  /* 0xbfb8aa3b040d7820 */ /* 0x000fca0000410000 */
[----:B------:R-:W0:Y:S08]  /*5020*/  MUFU.EX2 R17, R17 ;  /* 0x0000001100117308 */ /* 0x000e300000000800 */
[----:B------:R-:W2:Y:S01]  /*5030*/  MUFU.EX2 R13, R13 ;  /* 0x0000000d000d7308 */ /* 0x000ea20000000800 */
[----:B0-----:R-:W-:-:S07]  /*5040*/  FADD.FTZ R19, R17, 1 ;  /* 0x3f80000011137421 */ /* 0x001fce0000010000 */
[----:B------:R-:W0:Y:S01]  /*5050*/  MUFU.RCP R19, R19 ;  /* 0x0000001300137308 */ /* 0x000e220000001000 */
[----:B--2---:R-:W-:-:S07]  /*5060*/  FADD.FTZ R15, R13, 1 ;  /* 0x3f8000000d0f7421 */ /* 0x004fce0000010000 */
[----:B------:R-:W2:Y:S01]  /*5070*/  MUFU.RCP R18, R15 ;  /* 0x0000000f00127308 */ /* 0x000ea20000001000 */
[----:B0-----:R-:W-:Y:S01]  /*5080*/  FADD.FTZ R26, -R19, 1 ;  /* 0x3f800000131a7421 */ /* 0x001fe20000010100 */
[----:B------:R-:W-:-:S03]  /*5090*/  FMUL.FTZ R56, R56, R19 ;  /* 0x0000001338387220 */ /* 0x000fc60000410000 */
[----:B------:R-:W-:Y:S01]  /*50a0*/  FFMA.FTZ R11, R11, R26, 1 ;  /* 0x3f8000000b0b7423 */ /* 0x000fe2000001001a */
[----:B--2---:R-:W-:Y:S01]  /*50b0*/  FADD.FTZ R27, -R18, 1 ;  /* 0x3f800000121b7421 */ /* 0x004fe20000010100 */
[----:B------:R-:W-:Y:S02]  /*50c0*/  FMUL.FTZ R9, R9, R18 ;  /* 0x0000001209097220 */ /* 0x000fe40000410000 */
[----:B------:R-:W-:Y:S01]  /*50d0*/  FMUL.FTZ R56, R56, R11 ;  /* 0x0000000b38387220 */ /* 0x000fe20000410000 */
[----:B------:R-:W-:-:S04]  /*50e0*/  FFMA.FTZ R4, R4, R27, 1 ;  /* 0x3f80000004047423 */ /* 0x000fc8000001001b */
[----:B------:R-:W-:-:S07]  /*50f0*/  FMUL.FTZ R9, R9, R4 ;  /* 0x0000000409097220 */ /* 0x000fce0000410000 */
.L_x_99:
[----:B------:R-:W-:Y:S01]  /*5100*/  BSSY.RECONVERGENT B0, `(.L_x_100) ;  /* 0x0000012000007945 */ /* 0x000fe20003800200 */
[----:B------:R-:W-:Y:S01]  /*5110*/  FFMA.FTZ R4, R22, R9, -R29 ;  /* 0x0000000916047223 */ /* 0x000fe2000001081d */
[----:B------:R-:W-:Y:S02]  /*5120*/  FFMA.FTZ R76, R23, R56, -R76 ;  /* 0x00000038174c7223 */ /* 0x000fe4000001084c */
[----:B------:R-:W-:Y:S05]  /*5130*/  @P1 BRA `(.L_x_101) ;  /* 0x0000000000381947 */ /* 0x000fea0003800000 */
[----:B------:R-:W0:Y:S01]  /*5140*/  LDCU.64 UR4, c[0x0][0x3f8] ;  /* 0x00007f00ff0477ac */ /* 0x000e220008000a00 */
[----:B------:R-:W-:Y:S02]  /*5150*/  MOV R18, R64 ;  /* 0x0000004000127202 */ /* 0x000fe40000000f00 */
[----:B------:R-:W-:Y:S01]  /*5160*/  MOV R19, R67 ;  /* 0x0000004300137202 */ /* 0x000fe20000000f00 */
[----:B------:R-:W2:Y:S01]  /*5170*/  LDCU.64 UR10, c[0x0][0x380] ;  /* 0x00007000ff0a77ac */ /* 0x000ea20008000a00 */
[----:B0-----:R-:W-:Y:S02]  /*5180*/  IMAD R26, R7, UR4, RZ ;  /* 0x00000004071a7c24 */ /* 0x001fe4000f8e02ff */
[----:B------:R-:W-:Y:S01]  /*5190*/  FMUL.FTZ R7, R76, R59 ;  /* 0x0000003b4c077220 */ /* 0x000fe20000410000 */
[----:B------:R-:W-:-:S04]  /*51a0*/  IMAD.WIDE.U32 R18, R5, UR4, R18 ;  /* 0x0000000405127c25 */ /* 0x000fc8000f8e0012 */
[----:B------:R-:W-:Y:S02]  /*51b0*/  IMAD R5, R5, UR5, R26 ;  /* 0x0000000505057c24 */ /* 0x000fe4000f8e021a */
[----:B------:R-:W-:Y:S01]  /*51c0*/  FMUL.FTZ R26, R4, R59 ;  /* 0x0000003b041a7220 */ /* 0x000fe20000410000 */
[C---:B--2---:R-:W-:Y:S02]  /*51d0*/  LEA R4, P0, R18.reuse, UR10, 0x1 ;  /* 0x0000000a12047c11 */ /* 0x044fe4000f8008ff */
[----:B------:R-:W-:Y:S02]  /*51e0*/  IADD3 R5, PT, PT, R19, R5, RZ ;  /* 0x0000000513057210 */ /* 0x000fe40007ffe0ff */
[----:B------:R-:W-:Y:S02]  /*51f0*/  F2FP.BF16.F32.PACK_AB R7, R7, R26 ;  /* 0x0000001a0707723e */ /* 0x000fe400000010ff */
[----:B------:R-:W-:-:S05]  /*5200*/  LEA.HI.X R5, R18, UR11, R5, 0x1, P0 ;  /* 0x0000000b12057c11 */ /* 0x000fca00080f0c05 */
[----:B------:R0:W-:Y:S02]  /*5210*/  STG.E desc[UR6][R4.64], R7 ;  /* 0x0000000704007986 */ /* 0x0001e4000c101906 */
.L_x_101:
[----:B------:R-:W-:Y:S05]  /*5220*/  BSYNC.RECONVERGENT B0 ;  /* 0x0000000000007941 */ /* 0x000fea0003800200 */
.L_x_100:
[----:B0-----:R-:W-:Y:S01]  /*5230*/  SHF.L.U32 R5, R6, 0x10, RZ ;  /* 0x0000001006057819 */ /* 0x001fe200000006ff */
[-C--:B------:R-:W-:Y:S01]  /*5240*/  FMUL.FTZ R19, R74, R59.reuse ;  /* 0x0000003b4a137220 */ /* 0x080fe20000410000 */
[----:B------:R-:W-:Y:S01]  /*5250*/  SHF.L.U32 R4, R54, 0x10, RZ ;  /* 0x0000001036047819 */ /* 0x000fe200000006ff */
[-C--:B------:R-:W-:Y:S01]  /*5260*/  FMUL.FTZ R72, R72, R59.reuse ;  /* 0x0000003b48487220 */ /* 0x080fe20000410000 */
        /* <DEDUP_REMOVED lines=9> */
[----:B------:R-:W-:Y:S01]  /*5300*/  FMUL.FTZ R28, R28, R59 ;  /* 0x0000003b1c1c7220 */ /* 0x000fe20000410000 */
        /* <DEDUP_REMOVED lines=19> */
.L_x_102:
[C---:B------:R-:W-:Y:S01]  /*5440*/  IADD3 R39, PT, PT, R3.reuse, 0x40, RZ ;  /* 0x0000004003277810 */ /* 0x040fe20007ffe0ff */
[C-C-:B------:R-:W-:Y:S01]  /*5450*/  FFMA.FTZ R7, R24.reuse, R19, R25.reuse ;  /* 0x0000001318077223 */ /* 0x140fe20000010019 */
[----:B------:R-:W-:Y:S01]  /*5460*/  IADD3 R33, PT, PT, R3, 0x60, RZ ;  /* 0x0000006003217810 */ /* 0x000fe20007ffe0ff */
[C---:B------:R-:W-:Y:S01]  /*5470*/  FFMA.FTZ R74, R24.reuse, R28, R25 ;  /* 0x0000001c184a7223 */ /* 0x040fe20000010019 */
[----:B------:R-:W-:Y:S01]  /*5480*/  ISETP.GE.U32.AND P3, PT, R39, UR8, PT ;  /* 0x0000000827007c0c */ /* 0x000fe2000bf66070 */
[----:B------:R-:W-:Y:S01]  /*5490*/  BSSY.RECONVERGENT B0, `(.L_x_103) ;  /* 0x000002f000007945 */ /* 0x000fe20003800200 */
[----:B------:R-:W-:Y:S01]  /*54a0*/  SHF.R.S32.HI R45, RZ, 0x1f, R39 ;  /* 0x0000001fff2d7819 */ /* 0x000fe20000011427 */
[C-C-:B------:R-:W-:Y:S01]  /*54b0*/  FFMA.FTZ R37, R24.reuse, R72, R25.reuse ;  /* 0x0000004818257223 */ /* 0x140fe20000010019 */
[----:B------:R-:W-:Y:S01]  /*54c0*/  IADD3 R27, PT, PT, R3, 0x80, RZ ;  /* 0x00000080031b7810 */ /* 0x000fe20007ffe0ff */
[C-C-:B------:R-:W-:Y:S01]  /*54d0*/  FFMA.FTZ R56, R24.reuse, R68, R25.reuse ;  /* 0x0000004418387223 */ /* 0x140fe20000010019 */
[----:B------:R-:W-:Y:S01]  /*54e0*/  ISETP.GE.AND.EX P3, PT, R45, UR9, PT, P3 ;  /* 0x000000092d007c0c */ /* 0x000fe2000bf66330 */
[C-C-:B------:R-:W-:Y:S01]  /*54f0*/  FFMA.FTZ R29, R24.reuse, R70, R25.reuse ;  /* 0x00000046181d7223 */ /* 0x140fe20000010019 */
[C---:B------:R-:W-:Y:S01]  /*5500*/  IADD3 R17, PT, PT, R3.reuse, 0xa0, RZ ;  /* 0x000000a003117810 */ /* 0x040fe20007ffe0ff */
[C-C-:B------:R-:W-:Y:S01]  /*5510*/  FFMA.FTZ R54, R24.reuse, R62, R25.reuse ;  /* 0x0000003e18367223 */ /* 0x140fe20000010019 */
[C---:B------:R-:W-:Y:S01]  /*5520*/  IADD3 R11, PT, PT, R3.reuse, 0xc0, RZ ;  /* 0x000000c0030b7810 */ /* 0x040fe20007ffe0ff */
[C-C-:B------:R-:W-:Y:S01]  /*5530*/  FFMA.FTZ R19, R24.reuse, R60, R25.reuse ;  /* 0x0000003c18137223 */ /* 0x140fe20000010019 */
[----:B------:R-:W-:Y:S01]  /*5540*/  IADD3 R3, PT, PT, R3, 0xe0, RZ ;  /* 0x000000e003037810 */ /* 0x000fe20007ffe0ff */
[C-C-:B------:R-:W-:Y:S01]  /*5550*/  FFMA.FTZ R28, R24.reuse, R58, R25.reuse ;  /* 0x0000003a181c7223 */ /* 0x140fe20000010019 */
[----:B------:R-:W-:Y:S01]  /*5560*/  ISETP.GE.U32.AND P0, PT, R33, UR8, PT ;  /* 0x0000000821007c0c */ /* 0x000fe2000bf06070 */
[C-C-:B------:R-:W-:Y:S01]  /*5570*/  FFMA.FTZ R15, R24.reuse, R38, R25.reuse ;  /* 0x00000026180f7223 */ /* 0x140fe20000010019 */
[----:B------:R-:W-:Y:S01]  /*5580*/  ISETP.GE.U32.AND P4, PT, R27, UR8, PT ;  /* 0x000000081b007c0c */ /* 0x000fe2000bf86070 */
[C-C-:B------:R-:W-:Y:S01]  /*5590*/  FFMA.FTZ R18, R24.reuse, R30, R25.reuse ;  /* 0x0000001e18127223 */ /* 0x140fe20000010019 */
[----:B------:R-:W-:Y:S01]  /*55a0*/  ISETP.GE.U32.AND P5, PT, R17, UR8, PT ;  /* 0x0000000811007c0c */ /* 0x000fe2000bfa6070 */
[C-C-:B------:R-:W-:Y:S01]  /*55b0*/  FFMA.FTZ R9, R24.reuse, R34, R25.reuse ;  /* 0x0000002218097223 */ /* 0x140fe20000010019 */
[----:B------:R-:W-:Y:S01]  /*55c0*/  ISETP.GE.U32.AND P2, PT, R11, UR8, PT ;  /* 0x000000080b007c0c */ /* 0x000fe2000bf46070 */
[----:B------:R-:W-:Y:S01]  /*55d0*/  FFMA.FTZ R24, R24, R36, R25 ;  /* 0x0000002418187223 */ /* 0x000fe20000010019 */
[----:B------:R-:W-:Y:S01]  /*55e0*/  SHF.R.S32.HI R35, RZ, 0x1f, R33 ;  /* 0x0000001fff237819 */ /* 0x000fe20000011421 */
[----:B------:R-:W-:Y:S01]  /*55f0*/  FFMA.FTZ R6, R22, R5, -R7 ;  /* 0x0000000516067223 */ /* 0x000fe20000010807 */
[----:B-1----:R-:W-:Y:S01]  /*5600*/  SHF.R.S32.HI R31, RZ, 0x1f, R27 ;  /* 0x0000001fff1f7819 */ /* 0x002fe2000001141b */
[----:B------:R-:W-:Y:S01]  /*5610*/  FFMA.FTZ R76, R23, R4, -R74 ;  /* 0x00000004174c7223 */ /* 0x000fe2000001084a */
[----:B------:R-:W-:-:S02]  /*5620*/  SHF.R.S32.HI R26, RZ, 0x1f, R17 ;  /* 0x0000001fff1a7819 */ /* 0x000fc40000011411 */
[----:B------:R-:W-:Y:S02]  /*5630*/  SHF.R.S32.HI R13, RZ, 0x1f, R11 ;  /* 0x0000001fff0d7819 */ /* 0x000fe4000001140b */
[----:B------:R-:W-:Y:S02]  /*5640*/  ISETP.GE.U32.AND P1, PT, R3, UR8, PT ;  /* 0x0000000803007c0c */ /* 0x000fe4000bf26070 */
[----:B------:R-:W-:Y:S02]  /*5650*/  ISETP.GE.AND.EX P0, PT, R35, UR9, PT, P0 ;  /* 0x0000000923007c0c */ /* 0x000fe4000bf06300 */
[----:B------:R-:W-:Y:S02]  /*5660*/  ISETP.GE.AND.EX P4, PT, R31, UR9, PT, P4 ;  /* 0x000000091f007c0c */ /* 0x000fe4000bf86340 */
[----:B------:R-:W-:Y:S02]  /*5670*/  ISETP.GE.AND.EX P5, PT, R26, UR9, PT, P5 ;  /* 0x000000091a007c0c */ /* 0x000fe4000bfa6350 */
[----:B------:R-:W-:Y:S01]  /*5680*/  ISETP.GE.AND.EX P2, PT, R13, UR9, PT, P2 ;  /* 0x000000090d007c0c */ /* 0x000fe2000bf46320 */
[----:B------:R-:W-:-:S12]  /*5690*/  @P3 BRA `(.L_x_104) ;  /* 0x0000000000383947 */ /* 0x000fd80003800000 */
[----:B------:R-:W0:Y:S01]  /*56a0*/  LDCU.64 UR4, c[0x0][0x3f8] ;  /* 0x00007f00ff0477ac */ /* 0x000e220008000a00 */
[----:B------:R-:W-:Y:S01]  /*56b0*/  MOV R4, R64 ;  /* 0x0000004000047202 */ /* 0x000fe20000000f00 */
[----:B------:R-:W-:Y:S01]  /*56c0*/  FMUL.FTZ R25, R76, R59 ;  /* 0x0000003b4c197220 */ /* 0x000fe20000410000 */
[----:B------:R-:W-:Y:S01]  /*56d0*/  MOV R5, R67 ;  /* 0x0000004300057202 */ /* 0x000fe20000000f00 */
[----:B------:R-:W1:Y:S01]  /*56e0*/  LDCU.64 UR10, c[0x0][0x380] ;  /* 0x00007000ff0a77ac */ /* 0x000e620008000a00 */
[----:B0-----:R-:W-:Y:S02]  /*56f0*/  IMAD R74, R45, UR4, RZ ;  /* 0x000000042d4a7c24 */ /* 0x001fe4000f8e02ff */
        /* <DEDUP_REMOVED lines=8> */
.L_x_104:
[----:B------:R-:W-:Y:S05]  /*5780*/  BSYNC.RECONVERGENT B0 ;  /* 0x0000000000007941 */ /* 0x000fea0003800200 */
.L_x_103:
        /* <DEDUP_REMOVED lines=21> */
.L_x_105:
[----:B------:R-:W-:Y:S01]  /*58e0*/  BSSY.RECONVERGENT B0, `(.L_x_106) ;  /* 0x0000012000007945 */ /* 0x000fe20003800200 */
[----:B------:R-:W-:Y:S01]  /*58f0*/  FFMA.FTZ R8, R22, R8, -R37 ;  /* 0x0000000816087223 */ /* 0x000fe20000010825 */
[----:B------:R-:W-:Y:S02]  /*5900*/  FFMA.FTZ R56, R23, R52, -R56 ;  /* 0x0000003417387223 */ /* 0x000fe40000010838 */
[----:B------:R-:W-:Y:S05]  /*5910*/  @P0 BRA `(.L_x_107) ;  /* 0x0000000000380947 */ /* 0x000fea0003800000 */
[----:B------:R-:W1:Y:S01]  /*5920*/  LDCU.64 UR4, c[0x0][0x3f8] ;  /* 0x00007f00ff0477ac */ /* 0x000e620008000a00 */
[----:B------:R-:W-:Y:S01]  /*5930*/  MOV R4, R64 ;  /* 0x0000004000047202 */ /* 0x000fe20000000f00 */
[----:B0-----:R-:W-:Y:S01]  /*5940*/  FMUL.FTZ R25, R8, R59 ;  /* 0x0000003b08197220 */ /* 0x001fe20000410000 */
[----:B------:R-:W-:Y:S01]  /*5950*/  MOV R5, R67 ;  /* 0x0000004300057202 */ /* 0x000fe20000000f00 */
        /* <DEDUP_REMOVED lines=10> */
.L_x_107:
[----:B------:R-:W-:Y:S05]  /*5a00*/  BSYNC.RECONVERGENT B0 ;  /* 0x0000000000007941 */ /* 0x000fea0003800200 */
.L_x_106:
[----:B------:R-:W-:Y:S02]  /*5a10*/  SHF.L.U32 R10, R10, 0x10, RZ ;  /* 0x000000100a0a7819 */ /* 0x000fe400000006ff */
[----:B------:R-:W-:Y:S01]  /*5a20*/  SHF.L.U32 R50, R50, 0x10, RZ ;  /* 0x0000001032327819 */ /* 0x000fe200000006ff */
[----:B------:R-:W-:Y:S06]  /*5a30*/  BRA.U !UP0, `(.L_x_108) ;  /* 0x0000000108487547 */ /* 0x000fec000b800000 */
[----:B------:R-:W-:Y:S01]  /*5a40*/  FFMA.FTZ R70, R22, R70, R20 ;  /* 0x0000004616467223 */ /* 0x000fe20000010014 */
[----:B------:R-:W-:-:S03]  /*5a50*/  FFMA.FTZ R62, R23, R62, R21 ;  /* 0x0000003e173e7223 */ /* 0x000fc60000010015 */
[----:B------:R-:W-:Y:S01]  /*5a60*/  FMUL.FTZ R4, R70, -1.4426950216293334961 ;  /* 0xbfb8aa3b46047820 */ /* 0x000fe20000410000 */
[----:B01----:R-:W-:-:S05]  /*5a70*/  FMUL.FTZ R6, R62, -1.4426950216293334961 ;  /* 0xbfb8aa3b3e067820 */ /* 0x003fca0000410000 */
        /* <DEDUP_REMOVED lines=14> */
.L_x_108:
[----:B------:R-:W-:Y:S01]  /*5b60*/  BSSY.RECONVERGENT B0, `(.L_x_109) ;  /* 0x0000012000007945 */ /* 0x000fe20003800200 */
[----:B------:R-:W-:Y:S01]  /*5b70*/  FFMA.FTZ R10, R22, R10, -R29 ;  /* 0x0000000a160a7223 */ /* 0x000fe2000001081d */
[----:B------:R-:W-:Y:S02]  /*5b80*/  FFMA.FTZ R8, R23, R50, -R54 ;  /* 0x0000003217087223 */ /* 0x000fe40000010836 */
[----:B------:R-:W-:Y:S05]  /*5b90*/  @P4 BRA `(.L_x_110) ;  /* 0x0000000000384947 */ /* 0x000fea0003800000 */
[----:B------:R-:W2:Y:S01]  /*5ba0*/  LDCU.64 UR4, c[0x0][0x3f8] ;  /* 0x00007f00ff0477ac */ /* 0x000ea20008000a00 */
[----:B------:R-:W-:Y:S01]  /*5bb0*/  MOV R4, R64 ;  /* 0x0000004000047202 */ /* 0x000fe20000000f00 */
[----:B0-----:R-:W-:Y:S01]  /*5bc0*/  FMUL.FTZ R25, R10, R59 ;  /* 0x0000003b0a197220 */ /* 0x001fe20000410000 */
[----:B-1----:R-:W-:Y:S01]  /*5bd0*/  MOV R5, R67 ;  /* 0x0000004300057202 */ /* 0x002fe20000000f00 */
[----:B------:R-:W0:Y:S01]  /*5be0*/  LDCU.64 UR10, c[0x0][0x380] ;  /* 0x00007000ff0a77ac */ /* 0x000e220008000a00 */
[----:B------:R-:W-:Y:S01]  /*5bf0*/  FMUL.FTZ R8, R8, R59 ;  /* 0x0000003b08087220 */ /* 0x000fe20000410000 */
[----:B--2---:R-:W-:Y:S02]  /*5c00*/  IMAD R50, R31, UR4, RZ ;  /* 0x000000041f327c24 */ /* 0x004fe4000f8e02ff */
[----:B------:R-:W-:-:S04]  /*5c10*/  IMAD.WIDE.U32 R6, R27, UR4, R4 ;  /* 0x000000041b067c25 */ /* 0x000fc8000f8e0004 */
[----:B------:R-:W-:Y:S01]  /*5c20*/  IMAD R27, R27, UR5, R50 ;  /* 0x000000051b1b7c24 */ /* 0x000fe2000f8e0232 */
[----:B0-----:R-:W-:-:S04]  /*5c30*/  LEA R4, P0, R6, UR10, 0x1 ;  /* 0x0000000a06047c11 */ /* 0x001fc8000f8008ff */
[----:B------:R-:W-:Y:S02]  /*5c40*/  IADD3 R27, PT, PT, R7, R27, RZ ;  /* 0x0000001b071b7210 */ /* 0x000fe40007ffe0ff */
[----:B------:R-:W-:Y:S02]  /*5c50*/  F2FP.BF16.F32.PACK_AB R7, R8, R25 ;  /* 0x000000190807723e */ /* 0x000fe400000010ff */
[----:B------:R-:W-:-:S05]  /*5c60*/  LEA.HI.X R5, R6, UR11, R27, 0x1, P0 ;  /* 0x0000000b06057c11 */ /* 0x000fca00080f0c1b */
[----:B------:R2:W-:Y:S02]  /*5c70*/  STG.E desc[UR6][R4.64], R7 ;  /* 0x0000000704007986 */ /* 0x0005e4000c101906 */
.L_x_110:
[----:B------:R-:W-:Y:S05]  /*5c80*/  BSYNC.RECONVERGENT B0 ;  /* 0x0000000000007941 */ /* 0x000fea0003800200 */
.L_x_109:
[----:B------:R-:W-:Y:S02]  /*5c90*/  SHF.L.U32 R12, R12, 0x10, RZ ;  /* 0x000000100c0c7819 */ /* 0x000fe400000006ff */
[----:B------:R-:W-:Y:S01]  /*5ca0*/  SHF.L.U32 R48, R48, 0x10, RZ ;  /* 0x0000001030307819 */ /* 0x000fe200000006ff */
[----:B------:R-:W-:Y:S06]  /*5cb0*/  BRA.U !UP0, `(.L_x_111) ;  /* 0x0000000108487547 */ /* 0x000fec000b800000 */
[----:B------:R-:W-:Y:S01]  /*5cc0*/  FFMA.FTZ R60, R22, R60, R20 ;  /* 0x0000003c163c7223 */ /* 0x000fe20000010014 */
[----:B------:R-:W-:-:S03]  /*5cd0*/  FFMA.FTZ R58, R23, R58, R21 ;  /* 0x0000003a173a7223 */ /* 0x000fc60000010015 */
[----:B--2---:R-:W-:Y:S01]  /*5ce0*/  FMUL.FTZ R4, R60, -1.4426950216293334961 ;  /* 0xbfb8aa3b3c047820 */ /* 0x004fe20000410000 */
        /* <DEDUP_REMOVED lines=15> */
.L_x_111:
[----:B------:R-:W-:Y:S01]  /*5de0*/  BSSY.RECONVERGENT B0, `(.L_x_112) ;  /* 0x0000012000007945 */ /* 0x000fe20003800200 */
[----:B------:R-:W-:Y:S01]  /*5df0*/  FFMA.FTZ R12, R22, R12, -R19 ;  /* 0x0000000c160c7223 */ /* 0x000fe20000010813 */
[----:B------:R-:W-:Y:S02]  /*5e00*/  FFMA.FTZ R8, R23, R48, -R28 ;  /* 0x0000003017087223 */ /* 0x000fe4000001081c */
[----:B------:R-:W-:Y:S05]  /*5e10*/  @P5 BRA `(.L_x_113) ;  /* 0x0000000000385947 */ /* 0x000fea0003800000 */
[----:B------:R-:W3:Y:S01]  /*5e20*/  LDCU.64 UR4, c[0x0][0x3f8] ;  /* 0x00007f00ff0477ac */ /* 0x000ee20008000a00 */
[----:B--2---:R-:W-:Y:S01]  /*5e30*/  MOV R4, R64 ;  /* 0x0000004000047202 */ /* 0x004fe20000000f00 */
[----:B------:R-:W-:Y:S01]  /*5e40*/  FMUL.FTZ R8, R8, R59 ;  /* 0x0000003b08087220 */ /* 0x000fe20000410000 */
[----:B-1----:R-:W-:Y:S01]  /*5e50*/  MOV R5, R67 ;  /* 0x0000004300057202 */ /* 0x002fe20000000f00 */
[----:B------:R-:W1:Y:S01]  /*5e60*/  LDCU.64 UR10, c[0x0][0x380] ;  /* 0x00007000ff0a77ac */ /* 0x000e620008000a00 */
[----:B---3--:R-:W-:Y:S02]  /*5e70*/  IMAD R26, R26, UR4, RZ ;  /* 0x000000041a1a7c24 */ /* 0x008fe4000f8e02ff */
[----:B0-----:R-:W-:-:S04]  /*5e80*/  IMAD.WIDE.U32 R6, R17, UR4, R4 ;  /* 0x0000000411067c25 */ /* 0x001fc8000f8e0004 */
[----:B------:R-:W-:Y:S02]  /*5e90*/  IMAD R5, R17, UR5, R26 ;  /* 0x0000000511057c24 */ /* 0x000fe4000f8e021a */
[----:B------:R-:W-:Y:S01]  /*5ea0*/  FMUL.FTZ R17, R12, R59 ;  /* 0x0000003b0c117220 */ /* 0x000fe20000410000 */
[----:B-1----:R-:W-:Y:S02]  /*5eb0*/  LEA R4, P0, R6, UR10, 0x1 ;  /* 0x0000000a06047c11 */ /* 0x002fe4000f8008ff */
[----:B------:R-:W-:Y:S02]  /*5ec0*/  IADD3 R5, PT, PT, R7, R5, RZ ;  /* 0x0000000507057210 */ /* 0x000fe40007ffe0ff */
[----:B------:R-:W-:Y:S02]  /*5ed0*/  F2FP.BF16.F32.PACK_AB R7, R8, R17 ;  /* 0x000000110807723e */ /* 0x000fe400000010ff */
[----:B------:R-:W-:-:S05]  /*5ee0*/  LEA.HI.X R5, R6, UR11, R5, 0x1, P0 ;  /* 0x0000000b06057c11 */ /* 0x000fca00080f0c05 */
[----:B------:R3:W-:Y:S02]  /*5ef0*/  STG.E desc[UR6][R4.64], R7 ;  /* 0x0000000704007986 */ /* 0x0007e4000c101906 */
.L_x_113:
[----:B------:R-:W-:Y:S05]  /*5f00*/  BSYNC.RECONVERGENT B0 ;  /* 0x0000000000007941 */ /* 0x000fea0003800200 */
.L_x_112:
[----:B------:R-:W-:Y:S02]  /*5f10*/  SHF.L.U32 R14, R14, 0x10, RZ ;  /* 0x000000100e0e7819 */ /* 0x000fe400000006ff */
[----:B------:R-:W-:Y:S01]  /*5f20*/  SHF.L.U32 R46, R46, 0x10, RZ ;  /* 0x000000102e2e7819 */ /* 0x000fe200000006ff */
[----:B------:R-:W-:Y:S06]  /*5f30*/  BRA.U !UP0, `(.L_x_114) ;  /* 0x0000000108487547 */ /* 0x000fec000b800000 */
[----:B------:R-:W-:Y:S01]  /*5f40*/  FFMA.FTZ R38, R22, R38, R20 ;  /* 0x0000002616267223 */ /* 0x000fe20000010014 */
[----:B------:R-:W-:-:S03]  /*5f50*/  FFMA.FTZ R30, R23, R30, R21 ;  /* 0x0000001e171e7223 */ /* 0x000fc60000010015 */
[----:B--23--:R-:W-:Y:S01]  /*5f60*/  FMUL.FTZ R4, R38, -1.4426950216293334961 ;  /* 0xbfb8aa3b26047820 */ /* 0x00cfe20000410000 */
        /* <DEDUP_REMOVED lines=15> */
.L_x_114:
[----:B------:R-:W-:Y:S01]  /*6060*/  BSSY.RECONVERGENT B0, `(.L_x_115) ;  /* 0x0000012000007945 */ /* 0x000fe20003800200 */
[----:B------:R-:W-:Y:S01]  /*6070*/  FFMA.FTZ R14, R22, R14, -R15 ;  /* 0x0000000e160e7223 */ /* 0x000fe2000001080f */
[----:B------:R-:W-:Y:S02]  /*6080*/  FFMA.FTZ R8, R23, R46, -R18 ;  /* 0x0000002e17087223 */ /* 0x000fe40000010812 */
[----:B------:R-:W-:Y:S05]  /*6090*/  @P2 BRA `(.L_x_116) ;  /* 0x0000000000382947 */ /* 0x000fea0003800000 */
[----:B------:R-:W4:Y:S01]  /*60a0*/  LDCU.64 UR4, c[0x0][0x3f8] ;  /* 0x00007f00ff0477ac */ /* 0x000f220008000a00 */
[----:B--23--:R-:W-:Y:S01]  /*60b0*/  MOV R4, R64 ;  /* 0x0000004000047202 */ /* 0x00cfe20000000f00 */
[----:B------:R-:W-:Y:S01]  /*60c0*/  FMUL.FTZ R8, R8, R59 ;  /* 0x0000003b08087220 */ /* 0x000fe20000410000 */
[----:B-1----:R-:W-:Y:S01]  /*60d0*/  MOV R5, R67 ;  /* 0x0000004300057202 */ /* 0x002fe20000000f00 */
[----:B------:R-:W1:Y:S01]  /*60e0*/  LDCU.64 UR10, c[0x0][0x380] ;  /* 0x00007000ff0a77ac */ /* 0x000e620008000a00 */
[----:B----4-:R-:W-:Y:S02]  /*60f0*/  IMAD R10, R13, UR4, RZ ;  /* 0x000000040d0a7c24 */ /* 0x010fe4000f8e02ff */
        /* <DEDUP_REMOVED lines=8> */
.L_x_116:
[----:B------:R-:W-:Y:S05]  /*6180*/  BSYNC.RECONVERGENT B0 ;  /* 0x0000000000007941 */ /* 0x000fea0003800200 */
.L_x_115:
[----:B------:R-:W-:Y:S02]  /*6190*/  SHF.L.U32 R16, R16, 0x10, RZ ;  /* 0x0000001010107819 */ /* 0x000fe400000006ff */
[----:B------:R-:W-:Y:S02]  /*61a0*/  SHF.R.S32.HI R10, RZ, 0x1f, R3 ;  /* 0x0000001fff0a7819 */ /* 0x000fe40000011403 */
[----:B------:R-:W-:Y:S01]  /*61b0*/  SHF.L.U32 R44, R44, 0x10, RZ ;  /* 0x000000102c2c7819 */ /* 0x000fe200000006ff */
[----:B------:R-:W-:Y:S06]  /*61c0*/  BRA.U !UP0, `(.L_x_117) ;  /* 0x0000000108487547 */ /* 0x000fec000b800000 */
[----:B------:R-:W-:Y:S01]  /*61d0*/  FFMA.FTZ R20, R22, R34, R20 ;  /* 0x0000002216147223 */ /* 0x000fe20000010014 */
[----:B------:R-:W-:-:S03]  /*61e0*/  FFMA.FTZ R21, R23, R36, R21 ;  /* 0x0000002417157223 */ /* 0x000fc60000010015 */
[----:B--234-:R-:W-:Y:S01]  /*61f0*/  FMUL.FTZ R4, R20, -1.4426950216293334961 ;  /* 0xbfb8aa3b14047820 */ /* 0x01cfe20000410000 */
        /* <DEDUP_REMOVED lines=15> */
.L_x_117:
[----:B------:R-:W-:Y:S01]  /*62f0*/  ISETP.GE.AND.EX P1, PT, R10, UR9, PT, P1 ;  /* 0x000000090a007c0c */ /* 0x000fe2000bf26310 */
[----:B------:R-:W-:Y:S01]  /*6300*/  FFMA.FTZ R16, R22, R16, -R9 ;  /* 0x0000001016107223 */ /* 0x000fe20000010809 */
[----:B------:R-:W-:Y:S01]  /*6310*/  FFMA.FTZ R24, R23, R44, -R24 ;  /* 0x0000002c17187223 */ /* 0x000fe20000010818 */
[----:B------:R-:W-:Y:S02]  /*6320*/  BSSY.RECONVERGENT B0, `(.L_x_118) ;  /* 0x000000f000007945 */ /* 0x000fe40003800200 */
[-C--:B------:R-:W-:Y:S01]  /*6330*/  FMUL.FTZ R16, R16, R59.reuse ;  /* 0x0000003b10107220 */ /* 0x080fe20000410000 */
[----:B------:R-:W-:-:S07]  /*6340*/  FMUL.FTZ R59, R24, R59 ;  /* 0x0000003b183b7220 */ /* 0x000fce0000410000 */
[----:B------:R-:W-:Y:S05]  /*6350*/  @P1 BRA `(.L_x_119) ;  /* 0x00000000002c1947 */ /* 0x000fea0003800000 */
[----:B------:R-:W5:Y:S01]  /*6360*/  LDCU.64 UR4, c[0x0][0x3f8] ;  /* 0x00007f00ff0477ac */ /* 0x000f620008000a00 */
[----:B------:R-:W-:Y:S01]  /*6370*/  MOV R65, R67 ;  /* 0x0000004300417202 */ /* 0x000fe20000000f00 */
[----:B------:R-:W2:Y:S01]  /*6380*/  LDCU.64 UR8, c[0x0][0x380] ;  /* 0x00007000ff0877ac */ /* 0x000ea20008000a00 */
[----:B-----5:R-:W-:Y:S02]  /*6390*/  IMAD R10, R10, UR4, RZ ;  /* 0x000000040a0a7c24 */ /* 0x020fe4000f8e02ff */
[----:B------:R-:W-:-:S04]  /*63a0*/  IMAD.WIDE.U32 R64, R3, UR4, R64 ;  /* 0x0000000403407c25 */ /* 0x000fc8000f8e0040 */
[----:B------:R-:W-:Y:S01]  /*63b0*/  IMAD R3, R3, UR5, R10 ;  /* 0x0000000503037c24 */ /* 0x000fe2000f8e020a */
[----:B--234-:R-:W-:-:S04]  /*63c0*/  LEA R4, P0, R64, UR8, 0x1 ;  /* 0x0000000840047c11 */ /* 0x01cfc8000f8008ff */
[----:B------:R-:W-:-:S04]  /*63d0*/  IADD3 R3, PT, PT, R65, R3, RZ ;  /* 0x0000000341037210 */ /* 0x000fc80007ffe0ff */
[----:B-1----:R-:W-:Y:S02]  /*63e0*/  LEA.HI.X R5, R64, UR9, R3, 0x1, P0 ;  /* 0x0000000940057c11 */ /* 0x002fe400080f0c03 */
[----:B------:R-:W-:-:S05]  /*63f0*/  F2FP.BF16.F32.PACK_AB R3, R59, R16 ;  /* 0x000000103b03723e */ /* 0x000fca00000010ff */
[----:B------:R1:W-:Y:S02]  /*6400*/  STG.E desc[UR6][R4.64], R3 ;  /* 0x0000000304007986 */ /* 0x0003e4000c101906 */
.L_x_119:
[----:B------:R-:W-:Y:S05]  /*6410*/  BSYNC.RECONVERGENT B0 ;  /* 0x0000000000007941 */ /* 0x000fea0003800200 */
.L_x_118:
[----:B------:R-:W5:Y:S01]  /*6420*/  LDCU UR4, c[0x0][0x410] ;  /* 0x00008200ff0477ac */ /* 0x000f620008000800 */
[----:B------:R-:W-:Y:S02]  /*6430*/  IADD3 R43, PT, PT, R32, R43, RZ ;  /* 0x0000002b202b7210 */ /* 0x000fe40007ffe0ff */
[----:B------:R-:W-:Y:S01]  /*6440*/  IADD3 R40, PT, PT, R40, 0x1, RZ ;  /* 0x0000000128287810 */ /* 0x000fe20007ffe0ff */
[----:B------:R-:W5:Y:S02]  /*6450*/  LDCU UR5, c[0x0][0x3e0] ;  /* 0x00007c00ff0577ac */ /* 0x000f640008000800 */
[----:B-----5:R-:W-:-:S06]  /*6460*/  UIMAD UR4, UR4, UR5, URZ ;  /* 0x00000005040472a4 */ /* 0x020fcc000f8e02ff */
[----:B------:R-:W-:-:S13]  /*6470*/  ISETP.GE.AND P0, PT, R43, UR4, PT ;  /* 0x000000042b007c0c */ /* 0x000fda000bf06270 */
[----:B------:R-:W-:Y:S05]  /*6480*/  @!P0 BRA `(.L_x_120) ;  /* 0xffffff9c00348947 */ /* 0x000fea000383ffff */
.L_x_77:
[----:B------:R-:W5:Y:S01]  /*6490*/  S2R R9, SR_TID.X ;  /* 0x0000000000097919 */ /* 0x000f620000002100 */
[----:B-1234-:R-:W1:Y:S01]  /*64a0*/  LDC R4, c[0x0][0x370] ;  /* 0x0000dc00ff047b82 */ /* 0x01ee620000000800 */
[----:B------:R-:W-:Y:S07]  /*64b0*/  BSSY.RECONVERGENT B0, `(.L_x_121) ;  /* 0x000000e000007945 */ /* 0x000fee0003800200 */
[----:B0-----:R-:W0:Y:S08]  /*64c0*/  LDC R7, c[0x0][0x374] ;  /* 0x0000dd00ff077b82 */ /* 0x001e300000000800 */
[----:B------:R-:W2:Y:S01]  /*64d0*/  LDC.64 R2, c[0x0][0x3c8] ;  /* 0x0000f200ff027b82 */ /* 0x000ea20000000a00 */
[----:B-1----:R-:W-:-:S02]  /*64e0*/  ISETP.NE.AND P0, PT, R4, 0x1, PT ;  /* 0x000000010400780c */ /* 0x002fc40003f05270 */
[----:B-----5:R-:W-:Y:S02]  /*64f0*/  ISETP.NE.AND P1, PT, R9, RZ, PT ;  /* 0x000000ff0900720c */ /* 0x020fe40003f25270 */
[----:B0-----:R-:W-:-:S04]  /*6500*/  SHF.L.U32 R0, R7, 0x1, RZ ;  /* 0x0000000107007819 */ /* 0x001fc800000006ff */
[----:B------:R-:W-:-:S05]  /*6510*/  SEL R5, R0, RZ, P0 ;  /* 0x000000ff00057207 */ /* 0x000fca0000000000 */
[----:B--2---:R-:W-:Y:S02]  /*6520*/  IMAD.WIDE.U32 R2, R5, 0x4, R2 ;  /* 0x0000000405027825 */ /* 0x004fe400078e0002 */
[----:B------:R-:W-:Y:S05]  /*6530*/  @P1 BRA `(.L_x_122) ;  /* 0x0000000000141947 */ /* 0x000fea0003800000 */
[----:B------:R-:W-:Y:S01]  /*6540*/  HFMA2 R5, -RZ, RZ, 0, 5.9604644775390625e-08 ;  /* 0x00000001ff057431 */ /* 0x000fe200000001ff */
[----:B------:R-:W-:Y:S06]  /*6550*/  MEMBAR.ALL.GPU ;  /* 0x0000000000007992 */ /* 0x000fec000000a000 */
[----:B------:R-:W-:-:S00]  /*6560*/  ERRBAR ;  /* 0x00000000000079ab */ /* 0x000fc00000000000 */
[----:B------:R-:W-:Y:S06]  /*6570*/  CGAERRBAR ;  /* 0x00000000000075ab */ /* 0x000fec0000000000 */
[----:B------:R0:W-:Y:S02]  /*6580*/  REDG.E.ADD.S32.STRONG.GPU desc[UR6][R2.64], R5 ;  /* 0x000000050200798e */ /* 0x0001e4000c12e306 */
.L_x_122:
[----:B------:R-:W-:Y:S05]  /*6590*/  BSYNC.RECONVERGENT B0 ;  /* 0x0000000000007941 */ /* 0x000fea0003800200 */
.L_x_121:
[----:B------:R-:W1:Y:S01]  /*65a0*/  S2UR UR5, SR_CTAID.Y ;  /* 0x00000000000579c3 */ /* 0x000e620000002600 */
[----:B0-----:R-:W-:Y:S02]  /*65b0*/  IADD3 R5, PT, PT, R7, -0x1, RZ ;  /* 0xffffffff07057810 */ /* 0x001fe40007ffe0ff */
[----:B------:R-:W-:-:S05]  /*65c0*/  IADD3 R0, PT, PT, R4, -0x1, RZ ;  /* 0xffffffff04007810 */ /* 0x000fca0007ffe0ff */
[----:B------:R-:W0:Y:S01]  /*65d0*/  S2UR UR4, SR_CTAID.X ;  /* 0x00000000000479c3 */ /* 0x000e220000002500 */
[----:B-1----:R-:W-:-:S04]  /*65e0*/  ISETP.NE.AND P0, PT, R5, UR5, PT ;  /* 0x0000000505007c0c */ /* 0x002fc8000bf05270 */
[----:B0-----:R-:W-:-:S13]  /*65f0*/  ISETP.NE.OR P0, PT, R0, UR4, P0 ;  /* 0x0000000400007c0c */ /* 0x001fda0008705670 */
[----:B------:R-:W-:Y:S05]  /*6600*/  @P0 EXIT ;  /* 0x000000000000094d */ /* 0x000fea0003800000 */
[----:B------:R-:W-:Y:S05]  /*6610*/  @P1 BRA `(.L_x_123) ;  /* 0x0000000000201947 */ /* 0x000fea0003800000 */
[----:B------:R-:W-:-:S05]  /*6620*/  IMAD R0, R4, R7, RZ ;  /* 0x0000000704007224 */ /* 0x000fca00078e02ff */
[----:B------:R-:W-:-:S13]  /*6630*/  ISETP.NE.AND P0, PT, R0, -0x1, PT ;  /* 0xffffffff0000780c */ /* 0x000fda0003f05270 */
[----:B------:R-:W-:Y:S05]  /*6640*/  @!P0 BRA `(.L_x_123) ;  /* 0x0000000000148947 */ /* 0x000fea0003800000 */
.L_x_124:
[----:B------:R-:W2:Y:S04]  /*6650*/  LDG.E.STRONG.GPU R5, desc[UR6][R2.64] ;  /* 0x0000000602057981 */ /* 0x000ea8000c1ef900 */
[----:B--2---:R-:W-:Y:S01]  /*6660*/  CCTL.IVALL ;  /* 0x00000000ff00798f */ /* 0x004fe20002000000 */
[----:B------:R-:W-:Y:S05]  /*6670*/  YIELD ;  /* 0x0000000000007946 */ /* 0x000fea0003800000 */
[----:B------:R-:W-:-:S13]  /*6680*/  ISETP.NE.AND P0, PT, R5, R0, PT ;  /* 0x000000000500720c */ /* 0x000fda0003f05270 */
[----:B------:R-:W-:Y:S05]  /*6690*/  @P0 BRA `(.L_x_124) ;  /* 0xfffffffc00ec0947 */ /* 0x000fea000383ffff */
.L_x_123:
[----:B------:R-:W-:Y:S05]  /*66a0*/  WARPSYNC.ALL ;  /* 0x0000000000007948 */ /* 0x000fea0003800000 */
[----:B------:R-:W0:Y:S08]  /*66b0*/  LDC.64 R4, c[0x0][0x3f8] ;  /* 0x0000fe00ff047b82 */ /* 0x000e300000000a00 */
[----:B------:R-:W-:Y:S01]  /*66c0*/  BAR.SYNC.DEFER_BLOCKING 0x0 ;  /* 0x0000000000007b1d */ /* 0x000fe20000010000 */
[----:B0-----:R-:W-:-:S04]  /*66d0*/  LEA.HI R0, P0, R5, R4, RZ, 0x1 ;  /* 0x0000000405007211 */ /* 0x001fc800078108ff */
[----:B------:R-:W-:-:S04]  /*66e0*/  IADD3.X R3, PT, PT, RZ, R5, RZ, P0, !PT ;  /* 0x00000005ff037210 */ /* 0x000fc800007fe4ff */
[--C-:B------:R-:W-:Y:S02]  /*66f0*/  SHF.R.S64 R0, R0, 0x1, R3.reuse ;  /* 0x0000000100007819 */ /* 0x100fe40000001003 */
[----:B------:R-:W-:Y:S02]  /*6700*/  SHF.R.S32.HI R3, RZ, 0x1, R3 ;  /* 0x00000001ff037819 */ /* 0x000fe40000011403 */
[----:B------:R-:W-:-:S04]  /*6710*/  ISETP.GT.U32.AND P0, PT, R0, R9, PT ;  /* 0x000000090000720c */ /* 0x000fc80003f04070 */
[----:B------:R-:W-:-:S13]  /*6720*/  ISETP.GT.AND.EX P0, PT, R3, RZ, PT, P0 ;  /* 0x000000ff0300720c */ /* 0x000fda0003f04300 */
[----:B------:R-:W-:Y:S05]  /*6730*/  @!P0 EXIT ;  /* 0x000000000000894d */ /* 0x000fea0003800000 */
[----:B------:R-:W-:Y:S01]  /*6740*/  HFMA2 R7, -RZ, RZ, 0, 0 ;  /* 0x00000000ff077431 */ /* 0x000fe200000001ff */
[----:B------:R-:W-:Y:S01]  /*6750*/  MOV R2, R9 ;  /* 0x0000000900027202 */ /* 0x000fe20000000f00 */
[----:B------:R-:W-:Y:S03]  /*6760*/  BSSY.RECONVERGENT B0, `(.L_x_125) ;  /* 0x000005b000007945 */ /* 0x000fe60003800200 */
[----:B------:R-:W-:-:S04]  /*6770*/  IADD3 R13, P1, PT, R2, 0x280, RZ ;  /* 0x00000280020d7810 */ /* 0x000fc80007f3e0ff */
        /* <DEDUP_REMOVED lines=40> */
[C---:B------:R-:W-:Y:S01]  /*6a00*/  SHF.L.U32 R23, R2.reuse, 0x3, RZ ;  /* 0x0000000302177819 */ /* 0x040fe200000006ff */
[----:B------:R-:W2:Y:S01]  /*6a10*/  LDCU.64 UR10, c[0x0][0x388] ;  /* 0x00007100ff0a77ac */ /* 0x000ea20008000a00 */
[--C-:B------:R-:W-:Y:S01]  /*6a20*/  SHF.L.U64.HI R24, R2, 0x3, R7.reuse ;  /* 0x0000000302187819 */ /* 0x100fe20000010207 */
[----:B------:R-:W-:Y:S01]  /*6a30*/  IMAD.WIDE.U32 R8, R11, 0x280, R6 ;  /* 0x000002800b087825 */ /* 0x000fe200078e0006 */
[----:B------:R-:W-:-:S02]  /*6a40*/  SHF.L.U32 R31, R5, 0x2, RZ ;  /* 0x00000002051f7819 */ /* 0x000fc400000006ff */
[----:B------:R-:W-:Y:S02]  /*6a50*/  SHF.L.U64.HI R33, R0, 0x2, R3 ;  /* 0x0000000200217819 */ /* 0x000fe40000010203 */
[----:B------:R-:W-:Y:S02]  /*6a60*/  SHF.L.U64.HI R29, R30, 0x2, R35 ;  /* 0x000000021e1d7819 */ /* 0x000fe40000010223 */
[C---:B0-----:R-:W-:Y:S01]  /*6a70*/  LEA R27, P1, R2.reuse, UR4, 0x2 ;  /* 0x00000004021b7c11 */ /* 0x041fe2000f8210ff */
[----:B------:R-:W-:Y:S01]  /*6a80*/  UMOV UR4, URZ ;  /* 0x000000ff00047c82 */ /* 0x000fe20008000000 */
[----:B-1----:R-:W-:Y:S02]  /*6a90*/  IADD3 R25, P2, PT, R23, UR8, RZ ;  /* 0x0000000817197c10 */ /* 0x002fe4000ff5e0ff */
[----:B------:R-:W-:Y:S02]  /*6aa0*/  LEA.HI.X R28, R2, UR5, R7, 0x2, P1 ;  /* 0x00000005021c7c11 */ /* 0x000fe400088f1407 */
[----:B------:R-:W-:-:S02]  /*6ab0*/  IADD3 R7, PT, PT, R9, UR4, RZ ;  /* 0x0000000409077c10 */ /* 0x000fc4000fffe0ff */
[----:B------:R-:W-:Y:S01]  /*6ac0*/  MOV R2, R8 ;  /* 0x0000000800027202 */ /* 0x000fe20000000f00 */
[----:B------:R-:W-:Y:S01]  /*6ad0*/  IMAD.WIDE.U32 R8, R4, 0x4, RZ ;  /* 0x0000000404087825 */ /* 0x000fe200078e00ff */
[C---:B------:R-:W-:Y:S02]  /*6ae0*/  IADD3.X R26, PT, PT, R24.reuse, UR9, RZ, P2, !PT ;  /* 0x00000009181a7c10 */ /* 0x040fe400097fe4ff */
[----:B--2---:R-:W-:Y:S02]  /*6af0*/  IADD3 R23, P1, PT, R23, UR10, RZ ;  /* 0x0000000a17177c10 */ /* 0x004fe4000ff3e0ff */
[----:B------:R-:W-:Y:S02]  /*6b00*/  IADD3 R6, P2, PT, RZ, -R11, RZ ;  /* 0x8000000bff067210 */ /* 0x000fe40007f5e0ff */
[----:B------:R-:W-:Y:S02]  /*6b10*/  IADD3.X R24, PT, PT, R24, UR11, RZ, P1, !PT ;  /* 0x0000000b18187c10 */ /* 0x000fe40008ffe4ff */
[----:B------:R-:W-:-:S02]  /*6b20*/  IADD3 R31, PT, PT, R9, R31, RZ ;  /* 0x0000001f091f7210 */ /* 0x000fc40007ffe0ff */
[----:B------:R-:W-:-:S07]  /*6b30*/  IADD3.X R22, PT, PT, RZ, -0x1, RZ, P2, !PT ;  /* 0xffffffffff167810 */ /* 0x000fce00017fe4ff */
.L_x_127:
[-C--:B0-----:R-:W-:Y:S02]  /*6b40*/  LEA R12, P1, R0, R27.reuse, 0x2 ;  /* 0x0000001b000c7211 */ /* 0x081fe400078210ff */
        /* <DEDUP_REMOVED lines=28> */
.L_x_126:
[----:B------:R-:W-:Y:S05]  /*6d10*/  BSYNC.RECONVERGENT B0 ;  /* 0x0000000000007941 */ /* 0x000fea0003800200 */
.L_x_125:
[----:B------:R-:W-:Y:S05]  /*6d20*/  @!P0 EXIT ;  /* 0x000000000000894d */ /* 0x000fea0003800000 */
[----:B------:R-:W-:Y:S01]  /*6d30*/  SHF.L.U64.HI R39, R30, 0x2, R35 ;  /* 0x000000021e277819 */ /* 0x000fe20000010223 */
[----:B------:R-:W1:Y:S01]  /*6d40*/  LDCU.64 UR4, c[0x0][0x3d8] ;  /* 0x00007b00ff0477ac */ /* 0x000e620008000a00 */
[C---:B------:R-:W-:Y:S02]  /*6d50*/  SHF.L.U64.HI R33, R4.reuse, 0x2, R5 ;  /* 0x0000000204217819 */ /* 0x040fe40000010205 */
[----:B------:R-:W-:Y:S01]  /*6d60*/  SHF.L.U32 R31, R4, 0x2, RZ ;  /* 0x00000002041f7819 */ /* 0x000fe200000006ff */
[----:B------:R-:W2:Y:S01]  /*6d70*/  LDCU.64 UR8, c[0x0][0x388] ;  /* 0x00007100ff0877ac */ /* 0x000ea20008000a00 */
[----:B------:R-:W-:Y:S02]  /*6d80*/  SHF.L.U32 R41, R30, 0x2, RZ ;  /* 0x000000021e297819 */ /* 0x000fe400000006ff */
[C---:B------:R-:W-:Y:S01]  /*6d90*/  SHF.L.U64.HI R35, R0.reuse, 0x2, R3 ;  /* 0x0000000200237819 */ /* 0x040fe20000010203 */
[----:B------:R-:W3:Y:S01]  /*6da0*/  LDCU.64 UR10, c[0x0][0x390] ;  /* 0x00007200ff0a77ac */ /* 0x000ee20008000a00 */
[----:B------:R-:W-:-:S07]  /*6db0*/  SHF.L.U32 R37, R0, 0x2, RZ ;  /* 0x0000000200257819 */ /* 0x000fce00000006ff */
.L_x_128:
[C---:B0-----:R-:W-:Y:S02]  /*6dc0*/  SHF.L.U32 R18, R2.reuse, 0x2, RZ ;  /* 0x0000000202127819 */ /* 0x041fe400000006ff */
[----:B------:R-:W-:Y:S02]  /*6dd0*/  SHF.L.U64.HI R6, R2, 0x2, R7 ;  /* 0x0000000202067819 */ /* 0x000fe40000010207 */
[----:B-1----:R-:W-:-:S04]  /*6de0*/  IADD3 R4, P0, PT, R18, UR4, RZ ;  /* 0x0000000412047c10 */ /* 0x002fc8000ff1e0ff */
[----:B------:R-:W-:Y:S02]  /*6df0*/  IADD3.X R5, PT, PT, R6, UR5, RZ, P0, !PT ;  /* 0x0000000506057c10 */ /* 0x000fe400087fe4ff */
[C---:B------:R-:W-:Y:S02]  /*6e00*/  IADD3 R8, P0, PT, R4.reuse, R37, RZ ;  /* 0x0000002504087210 */ /* 0x040fe40007f1e0ff */
[C---:B----4-:R-:W-:Y:S01]  /*6e10*/  IADD3 R12, P1, PT, R4.reuse, R41, RZ ;  /* 0x00000029040c7210 */ /* 0x050fe20007f3e0ff */
[----:B------:R0:W4:Y:S01]  /*6e20*/  LDG.E R20, desc[UR6][R4.64] ;  /* 0x0000000604147981 */ /* 0x000122000c1e1900 */
[C---:B------:R-:W-:Y:S02]  /*6e30*/  IADD3.X R9, PT, PT, R5.reuse, R35, RZ, P0, !PT ;  /* 0x0000002305097210 */ /* 0x040fe400007fe4ff */
[----:B------:R-:W-:Y:S02]  /*6e40*/  IADD3 R10, P0, PT, R4, R31, RZ ;  /* 0x0000001f040a7210 */ /* 0x000fe40007f1e0ff */
[C---:B------:R-:W-:Y:S01]  /*6e50*/  IADD3.X R13, PT, PT, R5.reuse, R39, RZ, P1, !PT ;  /* 0x00000027050d7210 */ /* 0x040fe20000ffe4ff */
[----:B------:R1:W4:Y:S01]  /*6e60*/  LDG.E R21, desc[UR6][R8.64] ;  /* 0x0000000608157981 */ /* 0x000322000c1e1900 */
[----:B------:R-:W-:-:S03]  /*6e70*/  IADD3.X R11, PT, PT, R5, R33, RZ, P0, !PT ;  /* 0x00000021050b7210 */ /* 0x000fc600007fe4ff */
[----:B------:R-:W5:Y:S04]  /*6e80*/  LDG.E R23, desc[UR6][R12.64] ;  /* 0x000000060c177981 */ /* 0x000f68000c1e1900 */
[----:B------:R-:W5:Y:S01]  /*6e90*/  LDG.E R22, desc[UR6][R10.64] ;  /* 0x000000060a167981 */ /* 0x000f62000c1e1900 */
[C---:B------:R-:W-:Y:S02]  /*6ea0*/  SHF.L.U32 R28, R2.reuse, 0x3, RZ ;  /* 0x00000003021c7819 */ /* 0x040fe400000006ff */
[----:B------:R-:W-:Y:S02]  /*6eb0*/  SHF.L.U64.HI R29, R2, 0x3, R7 ;  /* 0x00000003021d7819 */ /* 0x000fe40000010207 */
[----:B------:R-:W-:Y:S02]  /*6ec0*/  LOP3.LUT R16, R28, 0xfffffff8, RZ, 0xc0, !PT ;  /* 0xfffffff81c107812 */ /* 0x000fe400078ec0ff */
[----:B------:R-:W-:-:S02]  /*6ed0*/  LOP3.LUT R18, R18, 0xfffffffc, RZ, 0xc0, !PT ;  /* 0xfffffffc12127812 */ /* 0x000fc400078ec0ff */
[----:B0-----:R-:W-:Y:S02]  /*6ee0*/  LOP3.LUT R5, R29, 0x3, RZ, 0xc0, !PT ;  /* 0x000000031d057812 */ /* 0x001fe400078ec0ff */
[----:B--2---:R-:W-:Y:S02]  /*6ef0*/  IADD3 R14, P0, PT, R16, UR8, RZ ;  /* 0x00000008100e7c10 */ /* 0x004fe4000ff1e0ff */
[----:B------:R-:W-:Y:S02]  /*6f00*/  LOP3.LUT R4, R6, 0x3, RZ, 0xc0, !PT ;  /* 0x0000000306047812 */ /* 0x000fe400078ec0ff */
[----:B------:R-:W-:Y:S02]  /*6f10*/  IADD3 R18, P2, PT, R18, UR4, RZ ;  /* 0x0000000412127c10 */ /* 0x000fe4000ff5e0ff */
[----:B---3--:R-:W-:Y:S02]  /*6f20*/  IADD3 R16, P1, PT, R16, UR10, RZ ;  /* 0x0000000a10107c10 */ /* 0x008fe4000ff3e0ff */
[----:B------:R-:W-:-:S02]  /*6f30*/  IADD3.X R15, PT, PT, R5, UR9, RZ, P0, !PT ;  /* 0x00000009050f7c10 */ /* 0x000fc400087fe4ff */
[----:B------:R-:W-:Y:S02]  /*6f40*/  IADD3.X R19, PT, PT, R4, UR5, RZ, P2, !PT ;  /* 0x0000000504137c10 */ /* 0x000fe400097fe4ff */
[----:B------:R-:W-:Y:S02]  /*6f50*/  IADD3.X R17, PT, PT, R5, UR11, RZ, P1, !PT ;  /* 0x0000000b05117c10 */ /* 0x000fe40008ffe4ff */
[C---:B------:R-:W-:Y:S02]  /*6f60*/  IADD3 R4, P0, PT, R18.reuse, R37, RZ ;  /* 0x0000002512047210 */ /* 0x040fe40007f1e0ff */
[C---:B------:R-:W-:Y:S02]  /*6f70*/  IADD3 R6, P1, PT, R18.reuse, R31, RZ ;  /* 0x0000001f12067210 */ /* 0x040fe40007f3e0ff */
[----:B-1----:R-:W-:Y:S02]  /*6f80*/  IADD3 R8, P2, PT, R18, R41, RZ ;  /* 0x0000002912087210 */ /* 0x002fe40007f5e0ff */
[----:B------:R-:W-:-:S02]  /*6f90*/  IADD3.X R5, PT, PT, R19, R35, RZ, P0, !PT ;  /* 0x0000002313057210 */ /* 0x000fc400007fe4ff */
[C---:B------:R-:W-:Y:S02]  /*6fa0*/  IADD3.X R7, PT, PT, R19.reuse, R33, RZ, P1, !PT ;  /* 0x0000002113077210 */ /* 0x040fe40000ffe4ff */
[----:B------:R-:W-:Y:S01]  /*6fb0*/  IADD3.X R9, PT, PT, R19, R39, RZ, P2, !PT ;  /* 0x0000002713097210 */ /* 0x000fe200017fe4ff */
[----:B----4-:R-:W-:Y:S04]  /*6fc0*/  STG.E.64 desc[UR6][R14.64], R20 ;  /* 0x000000140e007986 */ /* 0x010fe8000c101b06 */
[----:B-----5:R0:W-:Y:S04]  /*6fd0*/  STG.E.64 desc[UR6][R16.64], R22 ;  /* 0x0000001610007986 */ /* 0x0201e8000c101b06 */
        /* <DEDUP_REMOVED lines=43> */
[----:B-1----:R-:W-:Y:S01]  /*7290*/  HFMA2 R7, -RZ, RZ, 0, 0 ;  /* 0x00000000ff077431 */ /* 0x002fe200000001ff */
[----:B---3--:R4:W-:Y:S04]  /*72a0*/  STG.E.64 desc[UR6][R12.64], R22 ;  /* 0x000000160c007986 */ /* 0x0089e8000c101b06 */
[----:B-----5:R4:W-:Y:S07]  /*72b0*/  STG.E.64 desc[UR6][R14.64], R24 ;  /* 0x000000180e007986 */ /* 0x0209ee000c101b06 */
[----:B------:R-:W-:Y:S05]  /*72c0*/  @P0 BRA `(.L_x_128) ;  /* 0xfffffff800bc0947 */ /* 0x000fea000383ffff */
[----:B------:R-:W-:Y:S05]  /*72d0*/  EXIT ;  /* 0x000000000000794d */ /* 0x000fea0003800000 */
.L_x_129:
        /* <DEDUP_REMOVED lines=10> */
.L_x_3409:


//--------------------- .text._Z35group_norm_nhwc_bwd_one_pass_kernelI11Bf16IOFp32WLi512ELi40ELi640EEv26Group_norm_nhwc_bwd_params --------------------------
	.section	.text._Z35group_norm_nhwc_bwd_one_pass_kernelI11Bf16IOFp32WLi512ELi40ELi640EEv26Group_norm_nhwc_bwd_params,"ax",@progbits
	.align	128
        .global         _Z35group_norm_nhwc_bwd_one_pass_kernelI11Bf16IOFp32WLi512ELi40ELi640EEv26Group_norm_nhwc_bwd_params
        .type           _Z35group_norm_nhwc_bwd_one_pass_kernelI11Bf16IOFp32WLi512ELi40ELi640EEv26Group_norm_nhwc_bwd_params,@function
        .size           _Z35group_norm_nhwc_bwd_one_pass_kernelI11Bf16IOFp32WLi512ELi40ELi640EEv26Group_norm_nhwc_bwd_params,(.L_x_3410 - _Z35group_norm_nhwc_bwd_one_pass_kernelI11Bf16IOFp32WLi512ELi40ELi640EEv26Group_norm_nhwc_bwd_params)
        .other          _Z35group_norm_nhwc_bwd_one_pass_kernelI11Bf16IOFp32WLi512ELi40ELi640EEv26Group_norm_nhwc_bwd_params,@"STO_CUDA_ENTRY STV_DEFAULT"
_Z35group_norm_nhwc_bwd_one_pass_kernelI11Bf16IOFp32WLi512ELi40ELi640EEv26Group_norm_nhwc_bwd_params:
.text._Z35group_norm_nhwc_bwd_one_pass_kernelI11Bf16IOFp32WLi512ELi40ELi640EEv26Group_norm_nhwc_bwd_params:
[----:B------:R-:W-:Y:S08]  /*0000*/  LDC R1, c[0x0][0x37c] ;  /* 0x0000df00ff017b82 */ /* 0x000ff00000000800 */
[----:B------:R-:W0:Y:S01]  /*0010*/  S2UR UR5, SR_CTAID.Y ;  /* 0x00000000000579c3 */ /* 0x000e220000002600 */
[----:B------:R-:W1:Y:S01]  /*0020*/  LDCU UR4, c[0x0][0x410] ;  /* 0x00008200ff0477ac */ /* 0x000e620008000800 */
[----:B------:R-:W2:Y:S01]  /*0030*/  S2R R0, SR_TID.X ;  /* 0x0000000000007919 */ /* 0x000ea20000002100 */
[----:B------:R-:W1:Y:S01]  /*0040*/  LDCU UR6, c[0x0][0x3e0] ;  /* 0x00007c00ff0677ac */ /* 0x000e620008000800 */
[----:B------:R-:W3:Y:S01]  /*0050*/  LDCU.64 UR10, c[0x0][0x358] ;  /* 0x00006b00ff0a77ac */ /* 0x000ee20008000a00 */
[----:B-1----:R-:W-:-:S04]  /*0060*/  UIMAD UR4, UR4, UR6, URZ ;  /* 0x00000006040472a4 */ /* 0x002fc8000f8e02ff */
[----:B0-----:R-:W-:-:S09]  /*0070*/  UISETP.GE.AND UP0, UPT, UR5, UR4, UPT ;  /* 0x000000040500728c */ /* 0x001fd2000bf06270 */
[----:B--23--:R-:W-:Y:S05]  /*0080*/  BRA.U UP0, `(.L_x_130) ;  /* 0x000000ad00f07547 */ /* 0x00cfea000b800000 */
[----:B------:R-:W-:Y:S01]  /*0090*/  LOP3.LUT R2, R0, 0xffff, RZ, 0xc0, !PT ;  /* 0x0000ffff00027812 */ /* 0x000fe200078ec0ff */
[----:B------:R-:W-:-:S04]  /*00a0*/  UMOV UR4, UR5 ;  /* 0x0000000500047c82 */ /* 0x000fc80008000000 */
[----:B------:R-:W-:-:S05]  /*00b0*/  IMAD R2, R2, 0xccd, RZ ;  /* 0x00000ccd02027824 */ /* 0x000fca00078e02ff */
[----:B------:R-:W-:-:S04]  /*00c0*/  SHF.R.U32.HI R92, RZ, 0x10, R2 ;  /* 0x00000010ff5c7819 */ /* 0x000fc80000011602 */
[----:B------:R-:W-:-:S05]  /*00d0*/  PRMT R2, R92, 0x9910, RZ ;  /* 0x000099105c027816 */ /* 0x000fca00000000ff */
[----:B------:R-:W-:-:S05]  /*00e0*/  IMAD R2, R2, 0x14, RZ ;  /* 0x0000001402027824 */ /* 0x000fca00078e02ff */
[----:B------:R-:W-:-:S04]  /*00f0*/  IADD3 R2, PT, PT, RZ, -R2, RZ ;  /* 0x80000002ff027210 */ /* 0x000fc80007ffe0ff */
[----:B------:R-:W-:Y:S01]  /*0100*/  PRMT R93, R2, 0x7710, RZ ;  /* 0x00007710025d7816 */ /* 0x000fe200000000ff */
[----:B------:R-:W-:-:S03]  /*0110*/  HFMA2 R2, -RZ, RZ, 0, 0 ;  /* 0x00000000ff027431 */ /* 0x000fc600000001ff */
[----:B------:R-:W-:-:S04]  /*0120*/  IADD3 R93, PT, PT, R93, R0, RZ ;  /* 0x000000005d5d7210 */ /* 0x000fc80007ffe0ff */
[----:B------:R-:W-:-:S04]  /*0130*/  SHF.L.U32 R93, R93, 0x1, RZ ;  /* 0x000000015d5d7819 */ /* 0x000fc800000006ff */
[----:B------:R-:W-:-:S07]  /*0140*/  LOP3.LUT R91, R93, 0xffff, RZ, 0xc0, !PT ;  /* 0x0000ffff5d5b7812 */ /* 0x000fce00078ec0ff */
.L_x_197:
[----:B0-----:R-:W0:Y:S01]  /*0150*/  LDC R8, c[0x0][0x410] ;  /* 0x00010400ff087b82 */ /* 0x001e220000000800 */
[----:B------:R-:W1:Y:S01]  /*0160*/  LDCU.128 UR12, c[0x0][0x400] ;  /* 0x00008000ff0c77ac */ /* 0x000e620008000c00 */
[----:B------:R-:W-:-:S06]  /*0170*/  ISETP.LE.AND P3, PT, RZ, UR4, PT ;  /* 0x00000004ff007c0c */ /* 0x000fcc000bf63270 */
[----:B------:R-:W2:Y:S08]  /*0180*/  S2UR UR8, SR_CTAID.X ;  /* 0x00000000000879c3 */ /* 0x000eb00000002500 */
[----:B------:R-:W2:Y:S01]  /*0190*/  LDC R9, c[0x0][0x41c] ;  /* 0x00010700ff097b82 */ /* 0x000ea20000000800 */
[----:B------:R-:W-:Y:S02]  /*01a0*/  CS2R R60, SRZ ;  /* 0x00000000003c7805 */ /* 0x000fe4000001ff00 */
[----:B------:R-:W-:-:S02]  /*01b0*/  CS2R R58, SRZ ;  /* 0x00000000003a7805 */ /* 0x000fc4000001ff00 */
[----:B------:R-:W-:Y:S02]  /*01c0*/  MOV R46, RZ ;  /* 0x000000ff002e7202 */ /* 0x000fe40000000f00 */
[----:B------:R-:W-:Y:S02]  /*01d0*/  CS2R R44, SRZ ;  /* 0x00000000002c7805 */ /* 0x000fe4000001ff00 */
[----:B------:R-:W-:Y:S02]  /*01e0*/  CS2R R56, SRZ ;  /* 0x0000000000387805 */ /* 0x000fe4000001ff00 */
[----:B------:R-:W-:Y:S01]  /*01f0*/  CS2R R54, SRZ ;  /* 0x0000000000367805 */ /* 0x000fe2000001ff00 */
[----:B------:R-:W3:Y:S01]  /*0200*/  LDCU.64 UR6, c[0x0][0x3b8] ;  /* 0x00007700ff0677ac */ /* 0x000ee20008000a00 */
[----:B0-----:R-:W-:-:S04]  /*0210*/  IABS R3, R8 ;  /* 0x0000000800037213 */ /* 0x001fc80000000000 */
[----:B------:R-:W0:Y:S01]  /*0220*/  I2F.RP R0, R3 ;  /* 0x0000000300007306 */ /* 0x000e220000209400 */
[----:B--2---:R-:W-:-:S07]  /*0230*/  IMAD R9, R9, UR8, R92 ;  /* 0x0000000809097c24 */ /* 0x004fce000f8e025c */
[----:B0-----:R-:W0:Y:S01]  /*0240*/  MUFU.RCP R0, R0 ;  /* 0x0000000000007308 */ /* 0x001e220000001000 */
[C---:B-1----:R-:W-:Y:S02]  /*0250*/  ISETP.GE.U32.AND P2, PT, R9.reuse, UR12, PT ;  /* 0x0000000c09007c0c */ /* 0x042fe4000bf46070 */
[C---:B------:R-:W-:Y:S02]  /*0260*/  IADD3 R11, PT, PT, R9.reuse, 0x20, RZ ;  /* 0x00000020090b7810 */ /* 0x040fe40007ffe0ff */
[----:B------:R-:W-:Y:S02]  /*0270*/  IADD3 R13, PT, PT, R9, 0x40, RZ ;  /* 0x00000040090d7810 */ /* 0x000fe40007ffe0ff */
[----:B------:R-:W-:Y:S02]  /*0280*/  SHF.R.S32.HI R15, RZ, 0x1f, R11 ;  /* 0x0000001fff0f7819 */ /* 0x000fe4000001140b */
[----:B------:R-:W-:Y:S02]  /*0290*/  SHF.R.S32.HI R25, RZ, 0x1f, R13 ;  /* 0x0000001fff197819 */ /* 0x000fe4000001140d */
[----:B0-----:R-:W-:-:S04]  /*02a0*/  IADD3 R4, PT, PT, R0, 0xffffffe, RZ ;  /* 0x0ffffffe00047810 */ /* 0x001fc80007ffe0ff */
[----:B------:R0:W1:Y:S02]  /*02b0*/  F2I.FTZ.U32.TRUNC.NTZ R5, R4 ;  /* 0x0000000400057305 */ /* 0x000064000021f000 */
[----:B0-----:R-:W-:Y:S02]  /*02c0*/  MOV R4, RZ ;  /* 0x000000ff00047202 */ /* 0x001fe40000000f00 */
[----:B-1----:R-:W-:-:S05]  /*02d0*/  IADD3 R6, PT, PT, RZ, -R5, RZ ;  /* 0x80000005ff067210 */ /* 0x002fca0007ffe0ff */
[----:B------:R-:W-:Y:S01]  /*02e0*/  IMAD R7, R6, R3, RZ ;  /* 0x0000000306077224 */ /* 0x000fe200078e02ff */
[----:B------:R-:W-:-:S03]  /*02f0*/  IABS R6, UR4 ;  /* 0x0000000400067c13 */ /* 0x000fc60008000000 */
[----:B------:R-:W-:Y:S01]  /*0300*/  IMAD.HI.U32 R5, R5, R7, R4 ;  /* 0x0000000705057227 */ /* 0x000fe200078e0004 */
[----:B------:R-:W-:Y:S02]  /*0310*/  SHF.R.S32.HI R7, RZ, 0x1f, R9 ;  /* 0x0000001fff077819 */ /* 0x000fe40000011409 */
[----:B------:R-:W-:Y:S02]  /*0320*/  LOP3.LUT R4, R8, UR4, RZ, 0x3c, !PT ;  /* 0x0000000408047c12 */ /* 0x000fe4000f8e3cff */
[----:B------:R-:W-:Y:S01]  /*0330*/  ISETP.GE.AND.EX P2, PT, R7, UR13, PT, P2 ;  /* 0x0000000d07007c0c */ /* 0x000fe2000bf46320 */
[----:B------:R-:W-:Y:S01]  /*0340*/  IMAD.HI.U32 R5, R5, R6, RZ ;  /* 0x0000000605057227 */ /* 0x000fe200078e00ff */
[----:B------:R-:W-:-:S04]  /*0350*/  ISETP.GE.AND P0, PT, R4, RZ, PT ;  /* 0x000000ff0400720c */ /* 0x000fc80003f06270 */
[----:B------:R-:W-:-:S05]  /*0360*/  IADD3 R0, PT, PT, -R5, RZ, RZ ;  /* 0x000000ff05007210 */ /* 0x000fca0007ffe1ff */
[C---:B------:R-:W-:Y:S02]  /*0370*/  IMAD R0, R3.reuse, R0, R6 ;  /* 0x0000000003007224 */ /* 0x040fe400078e0206 */
[----:B------:R-:W0:Y:S03]  /*0380*/  @!P2 LDC.64 R20, c[0x0][0x3f8] ;  /* 0x0000fe00ff14ab82 */ /* 0x000e260000000a00 */
[----:B------:R-:W-:-:S05]  /*0390*/  ISETP.GT.U32.AND P4, PT, R3, R0, PT ;  /* 0x000000000300720c */ /* 0x000fca0003f84070 */
[----:B------:R-:W1:Y:S08]  /*03a0*/  @!P2 LDC.64 R28, c[0x0][0x3a0] ;  /* 0x0000e800ff1cab82 */ /* 0x000e700000000a00 */
[----:B------:R-:W-:Y:S01]  /*03b0*/  @!P4 IADD3 R0, PT, PT, R0, -R3, RZ ;  /* 0x800000030000c210 */ /* 0x000fe20007ffe0ff */
[----:B------:R-:W2:Y:S01]  /*03c0*/  @!P2 LDC.64 R30, c[0x0][0x398] ;  /* 0x0000e600ff1eab82 */ /* 0x000ea20000000a00 */
[----:B------:R-:W-:-:S02]  /*03d0*/  @!P4 IADD3 R5, PT, PT, R5, 0x1, RZ ;  /* 0x000000010505c810 */ /* 0x000fc40007ffe0ff */
[CC--:B------:R-:W-:Y:S02]  /*03e0*/  ISETP.GE.U32.AND P1, PT, R0.reuse, R3.reuse, PT ;  /* 0x000000030000720c */ /* 0x0c0fe40003f26070 */
[-C--:B------:R-:W-:Y:S02]  /*03f0*/  ISETP.GT.U32.AND P5, PT, R3, R0.reuse, PT ;  /* 0x000000000300720c */ /* 0x080fe40003fa4070 */
[----:B------:R-:W-:Y:S02]  /*0400*/  IADD3 R3, PT, PT, R0, -R3, RZ ;  /* 0x8000000300037210 */ /* 0x000fe40007ffe0ff */
[----:B------:R-:W-:Y:S02]  /*0410*/  ISETP.GE.U32.AND P4, PT, R11, UR12, PT ;  /* 0x0000000c0b007c0c */ /* 0x000fe4000bf86070 */
[----:B------:R-:W-:Y:S02]  /*0420*/  SEL R0, R3, R0, !P5 ;  /* 0x0000000003007207 */ /* 0x000fe40006800000 */
[----:B------:R-:W-:-:S02]  /*0430*/  ISETP.NE.AND P5, PT, R8, RZ, PT ;  /* 0x000000ff0800720c */ /* 0x000fc40003fa5270 */
[----:B------:R-:W-:Y:S02]  /*0440*/  LOP3.LUT R3, RZ, R8, RZ, 0x33, !PT ;  /* 0x00000008ff037212 */ /* 0x000fe400078e33ff */
[----:B------:R-:W-:Y:S02]  /*0450*/  @!P3 IADD3 R0, PT, PT, -R0, RZ, RZ ;  /* 0x000000ff0000b210 */ /* 0x000fe40007ffe1ff */
[----:B------:R-:W-:Y:S02]  /*0460*/  @P1 IADD3 R5, PT, PT, R5, 0x1, RZ ;  /* 0x0000000105051810 */ /* 0x000fe40007ffe0ff */
[----:B------:R-:W-:Y:S02]  /*0470*/  SEL R62, R3, R0, !P5 ;  /* 0x00000000033e7207 */ /* 0x000fe40006800000 */
[----:B------:R-:W-:Y:S02]  /*0480*/  @!P0 IADD3 R5, PT, PT, -R5, RZ, RZ ;  /* 0x000000ff05058210 */ /* 0x000fe40007ffe1ff */
[----:B------:R-:W-:Y:S01]  /*0490*/  ISETP.GE.AND.EX P4, PT, R15, UR13, PT, P4 ;  /* 0x0000000d0f007c0c */ /* 0x000fe2000bf86340 */
[----:B------:R-:W-:Y:S01]  /*04a0*/  IMAD R0, R62, 0x28, RZ ;  /* 0x000000283e007824 */ /* 0x000fe200078e02ff */
[----:B------:R-:W-:-:S02]  /*04b0*/  SEL R3, R3, R5, !P5 ;  /* 0x0000000503037207 */ /* 0x000fc40006800000 */
[----:B------:R-:W-:Y:S02]  /*04c0*/  ISETP.GE.U32.AND P3, PT, R13, UR12, PT ;  /* 0x0000000c0d007c0c */ /* 0x000fe4000bf66070 */
[C---:B------:R-:W-:Y:S02]  /*04d0*/  IADD3 R16, P0, PT, R0.reuse, R91, RZ ;  /* 0x0000005b00107210 */ /* 0x040fe40007f1e0ff */
[----:B------:R-:W-:Y:S02]  /*04e0*/  SHF.R.S32.HI R4, RZ, 0x1f, R3 ;  /* 0x0000001fff047819 */ /* 0x000fe40000011403 */
[----:B------:R-:W-:Y:S01]  /*04f0*/  LEA.HI.X.SX32 R17, R0, RZ, 0x1, P0 ;  /* 0x000000ff00117211 */ /* 0x000fe200000f0eff */
[----:B0-----:R-:W-:Y:S01]  /*0500*/  @!P2 IMAD R0, R7, R20, RZ ;  /* 0x000000140700a224 */ /* 0x001fe200078e02ff */
[----:B------:R-:W-:Y:S01]  /*0510*/  ISETP.GE.AND.EX P3, PT, R25, UR13, PT, P3 ;  /* 0x0000000d19007c0c */ /* 0x000fe2000bf66330 */
[----:B------:R-:W-:Y:S01]  /*0520*/  IMAD R4, R4, UR14, RZ ;  /* 0x0000000e04047c24 */ /* 0x000fe2000f8e02ff */
[----:B------:R-:W0:Y:S01]  /*0530*/  @!P4 LDC.64 R32, c[0x0][0x3f8] ;  /* 0x0000fe00ff20cb82 */ /* 0x000e220000000a00 */
[----:B------:R-:W-:-:S04]  /*0540*/  IMAD.WIDE.U32 R16, R3, UR14, R16 ;  /* 0x0000000e03107c25 */ /* 0x000fc8000f8e0010 */
[----:B------:R-:W-:Y:S01]  /*0550*/  IMAD R19, R3, UR15, R4 ;  /* 0x0000000f03137c24 */ /* 0x000fe2000f8e0204 */
[----:B------:R-:W-:Y:S01]  /*0560*/  @!P2 MOV R18, R16 ;  /* 0x000000100012a202 */ /* 0x000fe20000000f00 */
[C---:B------:R-:W-:Y:S01]  /*0570*/  @!P2 IMAD R3, R9.reuse, R21, R0 ;  /* 0x000000150903a224 */ /* 0x040fe200078e0200 */
[----:B------:R-:W-:Y:S01]  /*0580*/  IADD3 R21, PT, PT, R9, 0x60, RZ ;  /* 0x0000006009157810 */ /* 0x000fe20007ffe0ff */
[----:B------:R-:W4:Y:S01]  /*0590*/  @!P4 LDC.64 R34, c[0x0][0x3a0] ;  /* 0x0000e800ff22cb82 */ /* 0x000f220000000a00 */
[----:B------:R-:W-:Y:S02]  /*05a0*/  IADD3 R19, PT, PT, R17, R19, RZ ;  /* 0x0000001311137210 */ /* 0x000fe40007ffe0ff */
[----:B------:R-:W-:Y:S02]  /*05b0*/  ISETP.GE.U32.AND P0, PT, R21, UR12, PT ;  /* 0x0000000c15007c0c */ /* 0x000fe4000bf06070 */
[----:B------:R-:W-:Y:S01]  /*05c0*/  SHF.R.S32.HI R27, RZ, 0x1f, R21 ;  /* 0x0000001fff1b7819 */ /* 0x000fe20000011415 */
[----:B------:R-:W-:-:S02]  /*05d0*/  @!P2 IMAD.WIDE.U32 R4, R9, R20, R18 ;  /* 0x000000140904a225 */ /* 0x000fc400078e0012 */
[----:B------:R-:W3:Y:S01]  /*05e0*/  @!P3 LDC.64 R36, c[0x0][0x3f8] ;  /* 0x0000fe00ff24bb82 */ /* 0x000ee20000000a00 */
[----:B------:R-:W-:Y:S02]  /*05f0*/  ISETP.GE.AND.EX P0, PT, R27, UR13, PT, P0 ;  /* 0x0000000d1b007c0c */ /* 0x000fe4000bf06300 */
[----:B------:R-:W-:Y:S02]  /*0600*/  @!P2 IADD3 R3, PT, PT, R5, R3, RZ ;  /* 0x000000030503a210 */ /* 0x000fe40007ffe0ff */
[C---:B------:R-:W-:Y:S02]  /*0610*/  @!P2 SHF.L.U32 R23, R4.reuse, 0x1, RZ ;  /* 0x000000010417a819 */ /* 0x040fe400000006ff */
[----:B------:R-:W-:Y:S01]  /*0620*/  @!P2 SHF.L.U64.HI R0, R4, 0x1, R3 ;  /* 0x000000010400a819 */ /* 0x000fe20000010203 */
[----:B0-----:R-:W-:Y:S01]  /*0630*/  @!P4 IMAD R4, R15, R32, RZ ;  /* 0x000000200f04c224 */ /* 0x001fe200078e02ff */
[----:B------:R-:W-:Y:S01]  /*0640*/  @!P4 MOV R5, R19 ;  /* 0x000000130005c202 */ /* 0x000fe20000000f00 */
[----:B------:R-:W0:Y:S01]  /*0650*/  @!P3 LDC.64 R38, c[0x0][0x3a0] ;  /* 0x0000e800ff26bb82 */ /* 0x000e220000000a00 */
[----:B-1----:R-:W-:Y:S01]  /*0660*/  @!P2 IADD3 R6, P1, PT, R23, R28, RZ ;  /* 0x0000001c1706a210 */ /* 0x002fe20007f3e0ff */
[----:B------:R-:W-:Y:S01]  /*0670*/  @!P4 IMAD R15, R11, R33, R4 ;  /* 0x000000210b0fc224 */ /* 0x000fe200078e0204 */
[----:B------:R-:W-:-:S02]  /*0680*/  @!P4 MOV R4, R16 ;  /* 0x000000100004c202 */ /* 0x000fc40000000f00 */
[C---:B------:R-:W-:Y:S02]  /*0690*/  @!P2 IADD3.X R7, PT, PT, R0.reuse, R29, RZ, P1, !PT ;  /* 0x0000001d0007a210 */ /* 0x040fe40000ffe4ff */
[----:B--2---:R-:W-:Y:S01]  /*06a0*/  @!P2 IADD3 R10, P1, PT, R23, R30, RZ ;  /* 0x0000001e170aa210 */ /* 0x004fe20007f3e0ff */
[----:B------:R-:W-:Y:S01]  /*06b0*/  @!P4 IMAD.WIDE.U32 R4, R11, R32, R4 ;  /* 0x000000200b04c225 */ /* 0x000fe200078e0004 */
[----:B------:R-:W-:Y:S01]  /*06c0*/  MOV R3, RZ ;  /* 0x000000ff00037202 */ /* 0x000fe20000000f00 */
[----:B------:R-:W1:Y:S03]  /*06d0*/  @!P4 LDC.64 R32, c[0x0][0x398] ;  /* 0x0000e600ff20cb82 */ /* 0x000e660000000a00 */
[----:B------:R-:W-:Y:S02]  /*06e0*/  @!P4 IADD3 R15, PT, PT, R5, R15, RZ ;  /* 0x0000000f050fc210 */ /* 0x000fe40007ffe0ff */
[----:B------:R-:W-:Y:S01]  /*06f0*/  @!P2 IADD3.X R11, PT, PT, R0, R31, RZ, P1, !PT ;  /* 0x0000001f000ba210 */ /* 0x000fe20000ffe4ff */
[----:B------:R4:W2:Y:S01]  /*0700*/  @!P2 LDG.E R3, desc[UR10][R6.64] ;  /* 0x0000000a0603a981 */ /* 0x0008a2000c1e1900 */
[C---:B------:R-:W-:Y:S01]  /*0710*/  @!P4 SHF.L.U32 R5, R4.reuse, 0x1, RZ ;  /* 0x000000010405c819 */ /* 0x040fe200000006ff */
[----:B------:R-:W0:Y:S01]  /*0720*/  @!P0 LDC.64 R30, c[0x0][0x3f8] ;  /* 0x0000fe00ff1e8b82 */ /* 0x000e220000000a00 */
[----:B------:R-:W-:Y:S01]  /*0730*/  @!P4 SHF.L.U64.HI R0, R4, 0x1, R15 ;  /* 0x000000010400c819 */ /* 0x000fe2000001020f */
[----:B---3--:R-:W-:Y:S01]  /*0740*/  @!P3 IMAD R8, R25, R36, RZ ;  /* 0x000000241908b224 */ /* 0x008fe200078e02ff */
[----:B------:R-:W-:-:S02]  /*0750*/  IADD3 R23, PT, PT, R9, 0x80, RZ ;  /* 0x0000008009177810 */ /* 0x000fc40007ffe0ff */
[----:B------:R-:W-:Y:S02]  /*0760*/  MOV R4, RZ ;  /* 0x000000ff00047202 */ /* 0x000fe40000000f00 */
[----:B------:R-:W-:Y:S02]  /*0770*/  ISETP.GE.U32.AND P1, PT, R23, UR12, PT ;  /* 0x0000000c17007c0c */ /* 0x000fe4000bf26070 */
[----:B----4-:R-:W-:Y:S02]  /*0780*/  @!P4 IADD3 R6, P5, PT, R5, R34, RZ ;  /* 0x000000220506c210 */ /* 0x010fe40007fbe0ff */
[----:B------:R-:W-:Y:S01]  /*0790*/  SHF.R.S32.HI R29, RZ, 0x1f, R23 ;  /* 0x0000001fff1d7819 */ /* 0x000fe20000011417 */
[----:B------:R-:W3:Y:S01]  /*07a0*/  @!P2 LDG.E R4, desc[UR10][R10.64] ;  /* 0x0000000a0a04a981 */ /* 0x000ee2000c1e1900 */
[----:B------:R-:W-:Y:S02]  /*07b0*/  @!P3 MOV R14, R16 ;  /* 0x00000010000eb202 */ /* 0x000fe40000000f00 */
[----:B------:R-:W-:-:S02]  /*07c0*/  @!P3 MOV R15, R19 ;  /* 0x00000013000fb202 */ /* 0x000fc40000000f00 */
[C---:B------:R-:W-:Y:S02]  /*07d0*/  @!P4 IADD3.X R7, PT, PT, R0.reuse, R35, RZ, P5, !PT ;  /* 0x000000230007c210 */ /* 0x040fe40002ffe4ff */
[----:B-1----:R-:W-:Y:S01]  /*07e0*/  @!P4 IADD3 R12, P2, PT, R5, R32, RZ ;  /* 0x00000020050cc210 */ /* 0x002fe20007f5e0ff */
[----:B------:R-:W1:Y:S01]  /*07f0*/  @!P3 LDC.64 R34, c[0x0][0x398] ;  /* 0x0000e600ff22bb82 */ /* 0x000e620000000a00 */
[----:B------:R-:W-:Y:S01]  /*0800*/  ISETP.GE.AND.EX P1, PT, R29, UR13, PT, P1 ;  /* 0x0000000d1d007c0c */ /* 0x000fe2000bf26310 */
[C---:B------:R-:W-:Y:S01]  /*0810*/  @!P3 IMAD R25, R13.reuse, R37, R8 ;  /* 0x000000250d19b224 */ /* 0x040fe200078e0208 */
[----:B------:R4:W2:Y:S01]  /*0820*/  @!P4 LDG.E R61, desc[UR10][R6.64] ;  /* 0x0000000a063dc981 */ /* 0x0008a2000c1e1900 */
[----:B------:R-:W-:Y:S01]  /*0830*/  @!P3 IMAD.WIDE.U32 R14, R13, R36, R14 ;  /* 0x000000240d0eb225 */ /* 0x000fe200078e000e */
[----:B------:R-:W-:-:S03]  /*0840*/  @!P4 IADD3.X R13, PT, PT, R0, R33, RZ, P2, !PT ;  /* 0x00000021000dc210 */ /* 0x000fc600017fe4ff */
[----:B------:R-:W1:Y:S01]  /*0850*/  @!P0 LDC.64 R32, c[0x0][0x3a0] ;  /* 0x0000e800ff208b82 */ /* 0x000e620000000a00 */
[----:B------:R-:W-:Y:S01]  /*0860*/  @!P3 IADD3 R5, PT, PT, R15, R25, RZ ;  /* 0x000000190f05b210 */ /* 0x000fe20007ffe0ff */
[----:B0-----:R-:W-:Y:S01]  /*0870*/  @!P0 IMAD R0, R27, R30, RZ ;  /* 0x0000001e1b008224 */ /* 0x001fe200078e02ff */
[C---:B------:R-:W-:Y:S02]  /*0880*/  @!P3 SHF.L.U32 R15, R14.reuse, 0x1, RZ ;  /* 0x000000010e0fb819 */ /* 0x040fe400000006ff */
[----:B----4-:R-:W-:Y:S02]  /*0890*/  @!P0 MOV R6, R16 ;  /* 0x0000001000068202 */ /* 0x010fe40000000f00 */
[----:B------:R-:W-:Y:S01]  /*08a0*/  @!P0 MOV R7, R19 ;  /* 0x0000001300078202 */ /* 0x000fe20000000f00 */
[----:B------:R-:W0:Y:S01]  /*08b0*/  @!P1 LDC.64 R40, c[0x0][0x3f8] ;  /* 0x0000fe00ff289b82 */ /* 0x000e220000000a00 */
[----:B------:R-:W-:Y:S02]  /*08c0*/  @!P3 SHF.L.U64.HI R14, R14, 0x1, R5 ;  /* 0x000000010e0eb819 */ /* 0x000fe40000010205 */
[----:B------:R-:W-:Y:S01]  /*08d0*/  MOV R5, RZ ;  /* 0x000000ff00057202 */ /* 0x000fe20000000f00 */
[----:B------:R-:W-:-:S02]  /*08e0*/  @!P0 IMAD R31, R21, R31, R0 ;  /* 0x0000001f151f8224 */ /* 0x000fc400078e0200 */
[----:B------:R-:W-:Y:S01]  /*08f0*/  @!P0 IMAD.WIDE.U32 R6, R21, R30, R6 ;  /* 0x0000001e15068225 */ /* 0x000fe200078e0006 */
[----:B------:R-:W-:Y:S01]  /*0900*/  @!P3 IADD3 R10, P2, PT, R15, R38, RZ ;  /* 0x000000260f0ab210 */ /* 0x000fe20007f5e0ff */
[----:B------:R-:W4:Y:S01]  /*0910*/  @!P0 LDC.64 R36, c[0x0][0x398] ;  /* 0x0000e600ff248b82 */ /* 0x000f220000000a00 */
[----:B------:R1:W2:Y:S01]  /*0920*/  @!P4 LDG.E R5, desc[UR10][R12.64] ;  /* 0x0000000a0c05c981 */ /* 0x0002a2000c1e1900 */
[----:B------:R-:W-:Y:S02]  /*0930*/  IADD3 R27, PT, PT, R9, 0xa0, RZ ;  /* 0x000000a0091b7810 */ /* 0x000fe40007ffe0ff */
[----:B------:R-:W-:Y:S02]  /*0940*/  @!P0 IADD3 R7, PT, PT, R7, R31, RZ ;  /* 0x0000001f07078210 */ /* 0x000fe40007ffe0ff */
[----:B------:R-:W-:Y:S02]  /*0950*/  @!P3 IADD3.X R11, PT, PT, R14, R39, RZ, P2, !PT ;  /* 0x000000270e0bb210 */ /* 0x000fe400017fe4ff */
[----:B-1----:R-:W-:-:S03]  /*0960*/  @!P3 IADD3 R12, P4, PT, R15, R34, RZ ;  /* 0x000000220f0cb210 */ /* 0x002fc60007f9e0ff */
[----:B------:R1:W2:Y:S01]  /*0970*/  @!P3 LDG.E R60, desc[UR10][R10.64] ;  /* 0x0000000a0a3cb981 */ /* 0x0002a2000c1e1900 */
[----:B------:R-:W-:Y:S01]  /*0980*/  @!P0 SHF.L.U32 R15, R6, 0x1, RZ ;  /* 0x00000001060f8819 */ /* 0x000fe200000006ff */
[----:B------:R-:W4:Y:S01]  /*0990*/  @!P1 LDC.64 R38, c[0x0][0x3a0] ;  /* 0x0000e800ff269b82 */ /* 0x000f220000000a00 */
[----:B------:R-:W-:Y:S02]  /*09a0*/  ISETP.GE.U32.AND P2, PT, R27, UR12, PT ;  /* 0x0000000c1b007c0c */ /* 0x000fe4000bf46070 */
[----:B------:R-:W-:Y:S02]  /*09b0*/  SHF.R.S32.HI R25, RZ, 0x1f, R27 ;  /* 0x0000001fff197819 */ /* 0x000fe4000001141b */
[----:B------:R-:W-:Y:S02]  /*09c0*/  @!P3 IADD3.X R13, PT, PT, R14, R35, RZ, P4, !PT ;  /* 0x000000230e0db210 */ /* 0x000fe400027fe4ff */
[----:B------:R-:W-:Y:S02]  /*09d0*/  @!P0 SHF.L.U64.HI R0, R6, 0x1, R7 ;  /* 0x0000000106008819 */ /* 0x000fe40000010207 */
[----:B------:R-:W-:-:S02]  /*09e0*/  @!P0 IADD3 R20, P4, PT, R15, R32, RZ ;  /* 0x000000200f148210 */ /* 0x000fc40007f9e0ff */
[----:B------:R-:W-:Y:S02]  /*09f0*/  IADD3 R7, PT, PT, R9, 0xc0, RZ ;  /* 0x000000c009077810 */ /* 0x000fe40007ffe0ff */
[----:B------:R-:W-:Y:S02]  /*0a00*/  ISETP.GE.AND.EX P2, PT, R25, UR13, PT, P2 ;  /* 0x0000000d19007c0c */ /* 0x000fe4000bf46320 */
[----:B------:R-:W-:Y:S02]  /*0a10*/  @!P0 IADD3.X R21, PT, PT, R0, R33, RZ, P4, !PT ;  /* 0x0000002100158210 */ /* 0x000fe400027fe4ff */
[----:B------:R-:W-:Y:S02]  /*0a20*/  ISETP.GE.U32.AND P4, PT, R7, UR12, PT ;  /* 0x0000000c07007c0c */ /* 0x000fe4000bf86070 */
[----:B------:R-:W-:Y:S01]  /*0a30*/  SHF.R.S32.HI R33, RZ, 0x1f, R7 ;  /* 0x0000001fff217819 */ /* 0x000fe20000011407 */
[----:B0-----:R-:W-:Y:S01]  /*0a40*/  @!P1 IMAD R8, R29, R40, RZ ;  /* 0x000000281d089224 */ /* 0x001fe200078e02ff */
[----:B-1----:R-:W-:Y:S01]  /*0a50*/  @!P1 MOV R10, R16 ;  /* 0x00000010000a9202 */ /* 0x002fe20000000f00 */
[----:B------:R-:W2:Y:S01]  /*0a60*/  @!P0 LDG.E R59, desc[UR10][R20.64] ;  /* 0x0000000a143b8981 */ /* 0x000ea2000c1e1900 */
[----:B------:R-:W-:-:S02]  /*0a70*/  @!P1 MOV R11, R19 ;  /* 0x00000013000b9202 */ /* 0x000fc40000000f00 */
[----:B------:R-:W-:Y:S01]  /*0a80*/  ISETP.GE.AND.EX P4, PT, R33, UR13, PT, P4 ;  /* 0x0000000d21007c0c */ /* 0x000fe2000bf86340 */
[C---:B------:R-:W-:Y:S01]  /*0a90*/  @!P1 IMAD R29, R23.reuse, R41, R8 ;  /* 0x00000029171d9224 */ /* 0x040fe200078e0208 */
[----:B------:R-:W-:Y:S01]  /*0aa0*/  MOV R6, RZ ;  /* 0x000000ff00067202 */ /* 0x000fe20000000f00 */
[----:B------:R-:W-:Y:S01]  /*0ab0*/  @!P1 IMAD.WIDE.U32 R10, R23, R40, R10 ;  /* 0x00000028170a9225 */ /* 0x000fe200078e000a */
[----:B------:R-:W0:Y:S04]  /*0ac0*/  @!P2 LDC.64 R42, c[0x0][0x3f8] ;  /* 0x0000fe00ff2aab82 */ /* 0x000e280000000a00 */
[----:B------:R1:W2:Y:S04]  /*0ad0*/  @!P3 LDG.E R6, desc[UR10][R12.64] ;  /* 0x0000000a0c06b981 */ /* 0x0002a8000c1e1900 */
[----:B------:R-:W0:Y:S01]  /*0ae0*/  @!P1 LDC.64 R40, c[0x0][0x398] ;  /* 0x0000e600ff289b82 */ /* 0x000e220000000a00 */
[----:B----4-:R-:W-:-:S02]  /*0af0*/  @!P0 IADD3 R22, P3, PT, R15, R36, RZ ;  /* 0x000000240f168210 */ /* 0x010fc40007f7e0ff */
[----:B------:R-:W-:-:S05]  /*0b00*/  @!P1 IADD3 R11, PT, PT, R11, R29, RZ ;  /* 0x0000001d0b0b9210 */ /* 0x000fca0007ffe0ff */
[----:B------:R-:W4:Y:S01]  /*0b10*/  @!P4 LDC.64 R14, c[0x0][0x3f8] ;  /* 0x0000fe00ff0ecb82 */ /* 0x000f220000000a00 */
[----:B------:R-:W-:Y:S02]  /*0b20*/  IADD3 R31, PT, PT, R9, 0xe0, RZ ;  /* 0x000000e0091f7810 */ /* 0x000fe40007ffe0ff */
[----:B------:R-:W-:Y:S02]  /*0b30*/  @!P0 IADD3.X R23, PT, PT, R0, R37, RZ, P3, !PT ;  /* 0x0000002500178210 */ /* 0x000fe40001ffe4ff */
[C---:B------:R-:W-:Y:S02]  /*0b40*/  @!P1 SHF.L.U32 R29, R10.reuse, 0x1, RZ ;  /* 0x000000010a1d9819 */ /* 0x040fe400000006ff */
[----:B------:R-:W-:Y:S01]  /*0b50*/  @!P1 SHF.L.U64.HI R0, R10, 0x1, R11 ;  /* 0x000000010a009819 */ /* 0x000fe2000001020b */
[----:B-1----:R-:W1:Y:S01]  /*0b60*/  @!P2 LDC.64 R12, c[0x0][0x398] ;  /* 0x0000e600ff0cab82 */ /* 0x002e620000000a00 */
[----:B------:R-:W-:Y:S01]  /*0b70*/  ISETP.GE.U32.AND P3, PT, R31, UR12, PT ;  /* 0x0000000c1f007c0c */ /* 0x000fe2000bf66070 */
[----:B------:R4:W2:Y:S01]  /*0b80*/  @!P0 LDG.E R46, desc[UR10][R22.64] ;  /* 0x0000000a162e8981 */ /* 0x0008a2000c1e1900 */
[----:B------:R-:W-:-:S05]  /*0b90*/  SHF.R.S32.HI R35, RZ, 0x1f, R31 ;  /* 0x0000001fff237819 */ /* 0x000fca000001141f */
[----:B------:R-:W1:Y:S01]  /*0ba0*/  @!P2 LDC.64 R10, c[0x0][0x3a0] ;  /* 0x0000e800ff0aab82 */ /* 0x000e620000000a00 */
[----:B------:R-:W-:Y:S02]  /*0bb0*/  ISETP.GE.AND.EX P3, PT, R35, UR13, PT, P3 ;  /* 0x0000000d23007c0c */ /* 0x000fe4000bf66330 */
[C---:B------:R-:W-:Y:S02]  /*0bc0*/  @!P1 IADD3 R24, P5, PT, R29.reuse, R38, RZ ;  /* 0x000000261d189210 */ /* 0x040fe40007fbe0ff */
[----:B0-----:R-:W-:Y:S01]  /*0bd0*/  @!P1 IADD3 R26, P0, PT, R29, R40, RZ ;  /* 0x000000281d1a9210 */ /* 0x001fe20007f1e0ff */
[----:B------:R-:W-:Y:S01]  /*0be0*/  @!P2 IMAD R8, R25, R42, RZ ;  /* 0x0000002a1908a224 */ /* 0x000fe200078e02ff */
[----:B------:R-:W-:Y:S02]  /*0bf0*/  @!P2 MOV R28, R16 ;  /* 0x00000010001ca202 */ /* 0x000fe40000000f00 */
[----:B------:R-:W-:Y:S01]  /*0c00*/  @!P2 MOV R29, R19 ;  /* 0x00000013001da202 */ /* 0x000fe20000000f00 */
[C---:B------:R-:W-:Y:S01]  /*0c10*/  @!P2 IMAD R37, R27.reuse, R43, R8 ;  /* 0x0000002b1b25a224 */ /* 0x040fe200078e0208 */
[C---:B------:R-:W-:Y:S01]  /*0c20*/  @!P1 IADD3.X R25, PT, PT, R0.reuse, R39, RZ, P5, !PT ;  /* 0x0000002700199210 */ /* 0x040fe20002ffe4ff */
[----:B------:R-:W-:Y:S01]  /*0c30*/  @!P2 IMAD.WIDE.U32 R28, R27, R42, R28 ;  /* 0x0000002a1b1ca225 */ /* 0x000fe200078e001c */
[----:B------:R-:W-:Y:S01]  /*0c40*/  @!P1 IADD3.X R27, PT, PT, R0, R41, RZ, P0, !PT ;  /* 0x00000029001b9210 */ /* 0x000fe200007fe4ff */
[----:B------:R-:W0:Y:S02]  /*0c50*/  @!P3 LDC.64 R20, c[0x0][0x3f8] ;  /* 0x0000fe00ff14bb82 */ /* 0x000e240000000a00 */
[----:B------:R1:W2:Y:S01]  /*0c60*/  @!P1 LDG.E R58, desc[UR10][R24.64] ;  /* 0x0000000a183a9981 */ /* 0x0002a2000c1e1900 */
[----:B----4-:R-:W-:Y:S01]  /*0c70*/  @!P4 IMAD R0, R33, R14, RZ ;  /* 0x0000000e2100c224 */ /* 0x010fe200078e02ff */
[----:B------:R-:W-:-:S02]  /*0c80*/  IADD3 R33, PT, PT, R9, 0x100, RZ ;  /* 0x0000010009217810 */ /* 0x000fc40007ffe0ff */
[----:B------:R-:W-:Y:S01]  /*0c90*/  @!P2 IADD3 R29, PT, PT, R29, R37, RZ ;  /* 0x000000251d1da210 */ /* 0x000fe20007ffe0ff */
[----:B------:R4:W2:Y:S01]  /*0ca0*/  @!P1 LDG.E R45, desc[UR10][R26.64] ;  /* 0x0000000a1a2d9981 */ /* 0x0008a2000c1e1900 */
[----:B------:R-:W-:Y:S02]  /*0cb0*/  ISETP.GE.U32.AND P1, PT, R33, UR12, PT ;  /* 0x0000000c21007c0c */ /* 0x000fe4000bf26070 */
[----:B------:R-:W-:Y:S02]  /*0cc0*/  SHF.R.S32.HI R37, RZ, 0x1f, R33 ;  /* 0x0000001fff257819 */ /* 0x000fe40000011421 */
[----:B------:R-:W-:Y:S01]  /*0cd0*/  @!P2 SHF.L.U32 R23, R28, 0x1, RZ ;  /* 0x000000011c17a819 */ /* 0x000fe200000006ff */
[----:B-1----:R-:W1:Y:S01]  /*0ce0*/  @!P4 LDC.64 R24, c[0x0][0x3a0] ;  /* 0x0000e800ff18cb82 */ /* 0x002e620000000a00 */
[----:B------:R-:W-:Y:S02]  /*0cf0*/  ISETP.GE.AND.EX P1, PT, R37, UR13, PT, P1 ;  /* 0x0000000d25007c0c */ /* 0x000fe4000bf26310 */
[----:B----4-:R-:W-:-:S02]  /*0d00*/  @!P4 MOV R26, R16 ;  /* 0x00000010001ac202 */ /* 0x010fc40000000f00 */
[----:B------:R-:W-:Y:S01]  /*0d10*/  @!P4 MOV R27, R19 ;  /* 0x00000013001bc202 */ /* 0x000fe20000000f00 */
[----:B------:R-:W-:Y:S01]  /*0d20*/  @!P4 IMAD R39, R7, R15, R0 ;  /* 0x0000000f0727c224 */ /* 0x000fe200078e0200 */
[----:B------:R-:W-:Y:S02]  /*0d30*/  @!P2 SHF.L.U64.HI R8, R28, 0x1, R29 ;  /* 0x000000011c08a819 */ /* 0x000fe4000001021d */
[----:B------:R-:W-:Y:S01]  /*0d40*/  @!P2 IADD3 R28, P0, PT, R23, R10, RZ ;  /* 0x0000000a171ca210 */ /* 0x000fe20007f1e0ff */
[----:B------:R-:W-:Y:S01]  /*0d50*/  @!P4 IMAD.WIDE.U32 R26, R7, R14, R26 ;  /* 0x0000000e071ac225 */ /* 0x000fe200078e001a */
[----:B------:R-:W-:Y:S01]  /*0d60*/  @!P2 IADD3 R22, P5, PT, R23, R12, RZ ;  /* 0x0000000c1716a210 */ /* 0x000fe20007fbe0ff */
[----:B------:R-:W4:Y:S01]  /*0d70*/  @!P3 LDC.64 R14, c[0x0][0x3a0] ;  /* 0x0000e800ff0ebb82 */ /* 0x000f220000000a00 */
[C---:B------:R-:W-:Y:S02]  /*0d80*/  @!P2 IADD3.X R29, PT, PT, R8.reuse, R11, RZ, P0, !PT ;  /* 0x0000000b081da210 */ /* 0x040fe400007fe4ff */
[----:B------:R-:W-:-:S02]  /*0d90*/  @!P2 IADD3.X R23, PT, PT, R8, R13, RZ, P5, !PT ;  /* 0x0000000d0817a210 */ /* 0x000fc40002ffe4ff */
[----:B------:R-:W-:-:S03]  /*0da0*/  @!P4 IADD3 R13, PT, PT, R27, R39, RZ ;  /* 0x000000271b0dc210 */ /* 0x000fc60007ffe0ff */
[----:B------:R-:W4:Y:S01]  /*0db0*/  @!P4 LDC.64 R10, c[0x0][0x398] ;  /* 0x0000e600ff0acb82 */ /* 0x000f220000000a00 */
[C---:B------:R-:W-:Y:S01]  /*0dc0*/  @!P4 SHF.L.U64.HI R30, R26.reuse, 0x1, R13 ;  /* 0x000000011a1ec819 */ /* 0x040fe2000001020d */
[----:B0-----:R-:W-:Y:S01]  /*0dd0*/  @!P3 IMAD R8, R35, R20, RZ ;  /* 0x000000142308b224 */ /* 0x001fe200078e02ff */
[----:B------:R-:W-:Y:S01]  /*0de0*/  IADD3 R0, PT, PT, R9, 0x120, RZ ;  /* 0x0000012009007810 */ /* 0x000fe20007ffe0ff */
[----:B------:R-:W2:Y:S04]  /*0df0*/  @!P2 LDG.E R57, desc[UR10][R28.64] ;  /* 0x0000000a1c39a981 */ /* 0x000ea8000c1e1900 */
[----:B------:R-:W0:Y:S01]  /*0e00*/  @!P1 LDC.64 R12, c[0x0][0x3f8] ;  /* 0x0000fe00ff0c9b82 */ /* 0x000e220000000a00 */
[----:B------:R-:W-:Y:S01]  /*0e10*/  @!P4 SHF.L.U32 R35, R26, 0x1, RZ ;  /* 0x000000011a23c819 */ /* 0x000fe200000006ff */
[----:B------:R1:W2:Y:S01]  /*0e20*/  @!P2 LDG.E R44, desc[UR10][R22.64] ;  /* 0x0000000a162ca981 */ /* 0x0002a2000c1e1900 */
[----:B------:R-:W-:-:S02]  /*0e30*/  @!P3 MOV R26, R16 ;  /* 0x00000010001ab202 */ /* 0x000fc40000000f00 */
[----:B------:R-:W-:Y:S02]  /*0e40*/  @!P3 MOV R27, R19 ;  /* 0x00000013001bb202 */ /* 0x000fe40000000f00 */
[----:B------:R-:W-:Y:S02]  /*0e50*/  ISETP.GE.U32.AND P5, PT, R0, UR12, PT ;  /* 0x0000000c00007c0c */ /* 0x000fe4000bfa6070 */
[----:B------:R-:W-:Y:S01]  /*0e60*/  SHF.R.S32.HI R7, RZ, 0x1f, R0 ;  /* 0x0000001fff077819 */ /* 0x000fe20000011400 */
[C---:B------:R-:W-:Y:S02]  /*0e70*/  @!P3 IMAD R39, R31.reuse, R21, R8 ;  /* 0x000000151f27b224 */ /* 0x040fe400078e0208 */
[----:B------:R-:W-:Y:S01]  /*0e80*/  @!P3 IMAD.WIDE.U32 R20, R31, R20, R26 ;  /* 0x000000141f14b225 */ /* 0x000fe200078e001a */
[----:B------:R-:W-:Y:S01]  /*0e90*/  ISETP.GE.AND.EX P5, PT, R7, UR13, PT, P5 ;  /* 0x0000000d07007c0c */ /* 0x000fe2000bfa6350 */
[----:B-1----:R-:W1:Y:S01]  /*0ea0*/  @!P1 LDC.64 R22, c[0x0][0x3a0] ;  /* 0x0000e800ff169b82 */ /* 0x002e620000000a00 */
[----:B------:R-:W-:-:S02]  /*0eb0*/  @!P4 IADD3 R26, P0, PT, R35, R24, RZ ;  /* 0x00000018231ac210 */ /* 0x000fc40007f1e0ff */
[----:B----4-:R-:W-:Y:S02]  /*0ec0*/  @!P4 IADD3 R10, P2, PT, R35, R10, RZ ;  /* 0x0000000a230ac210 */ /* 0x010fe40007f5e0ff */
[----:B------:R-:W-:Y:S02]  /*0ed0*/  @!P4 IADD3.X R27, PT, PT, R30, R25, RZ, P0, !PT ;  /* 0x000000191e1bc210 */ /* 0x000fe400007fe4ff */
[----:B------:R-:W-:Y:S01]  /*0ee0*/  @!P3 IADD3 R21, PT, PT, R21, R39, RZ ;  /* 0x000000271515b210 */ /* 0x000fe20007ffe0ff */
[----:B------:R-:W4:Y:S01]  /*0ef0*/  @!P3 LDC.64 R24, c[0x0][0x398] ;  /* 0x0000e600ff18bb82 */ /* 0x000f220000000a00 */
[C---:B------:R-:W-:Y:S01]  /*0f00*/  @!P3 SHF.L.U32 R35, R20.reuse, 0x1, RZ ;  /* 0x000000011423b819 */ /* 0x040fe200000006ff */
[----:B------:R0:W2:Y:S01]  /*0f10*/  @!P4 LDG.E R56, desc[UR10][R26.64] ;  /* 0x0000000a1a38c981 */ /* 0x0000a2000c1e1900 */
[----:B------:R-:W-:Y:S02]  /*0f20*/  @!P3 SHF.L.U64.HI R8, R20, 0x1, R21 ;  /* 0x000000011408b819 */ /* 0x000fe40000010215 */
[----:B------:R-:W-:Y:S01]  /*0f30*/  @!P3 IADD3 R28, P0, PT, R35, R14, RZ ;  /* 0x0000000e231cb210 */ /* 0x000fe20007f1e0ff */
[----:B0-----:R-:W-:-:S02]  /*0f40*/  @!P1 IMAD R14, R37, R12, RZ ;  /* 0x0000000c250e9224 */ /* 0x001fc400078e02ff */
[----:B------:R-:W0:Y:S01]  /*0f50*/  @!P5 LDC.64 R20, c[0x0][0x3f8] ;  /* 0x0000fe00ff14db82 */ /* 0x000e220000000a00 */
[----:B------:R-:W-:Y:S01]  /*0f60*/  @!P3 IADD3.X R29, PT, PT, R8, R15, RZ, P0, !PT ;  /* 0x0000000f081db210 */ /* 0x000fe200007fe4ff */
[----:B------:R-:W-:Y:S01]  /*0f70*/  @!P1 IMAD R39, R33, R13, R14 ;  /* 0x0000000d21279224 */ /* 0x000fe200078e020e */
[----:B------:R-:W-:Y:S02]  /*0f80*/  IADD3 R31, PT, PT, R9, 0x140, RZ ;  /* 0x00000140091f7810 */ /* 0x000fe40007ffe0ff */
[----:B------:R-:W-:Y:S02]  /*0f90*/  @!P1 MOV R26, R16 ;  /* 0x00000010001a9202 */ /* 0x000fe40000000f00 */
[----:B------:R-:W-:Y:S02]  /*0fa0*/  CS2R R42, SRZ ;  /* 0x00000000002a7805 */ /* 0x000fe4000001ff00 */
[----:B------:R-:W-:Y:S01]  /*0fb0*/  @!P1 MOV R27, R19 ;  /* 0x00000013001b9202 */ /* 0x000fe20000000f00 */
[----:B------:R-:W3:Y:S01]  /*0fc0*/  @!P1 LDC.64 R14, c[0x0][0x398] ;  /* 0x0000e600ff0e9b82 */ /* 0x000ee20000000a00 */
[----:B------:R-:W-:Y:S01]  /*0fd0*/  ISETP.GE.U32.AND P0, PT, R31, UR12, PT ;  /* 0x0000000c1f007c0c */ /* 0x000fe2000bf06070 */
[----:B------:R1:W2:Y:S01]  /*0fe0*/  @!P3 LDG.E R55, desc[UR10][R28.64] ;  /* 0x0000000a1c37b981 */ /* 0x0002a2000c1e1900 */
[----:B------:R-:W-:Y:S01]  /*0ff0*/  SHF.R.S32.HI R37, RZ, 0x1f, R31 ;  /* 0x0000001fff257819 */ /* 0x000fe2000001141f */
[----:B------:R-:W-:Y:S01]  /*1000*/  @!P1 IMAD.WIDE.U32 R26, R33, R12, R26 ;  /* 0x0000000c211a9225 */ /* 0x000fe200078e001a */
[----:B------:R-:W-:-:S02]  /*1010*/  @!P4 IADD3.X R11, PT, PT, R30, R11, RZ, P2, !PT ;  /* 0x0000000b1e0bc210 */ /* 0x000fc400017fe4ff */
[----:B------:R-:W-:Y:S01]  /*1020*/  ISETP.GE.AND.EX P0, PT, R37, UR13, PT, P0 ;  /* 0x0000000d25007c0c */ /* 0x000fe2000bf06300 */
[----:B------:R-:W3:Y:S01]  /*1030*/  @!P5 LDC.64 R12, c[0x0][0x398] ;  /* 0x0000e600ff0cdb82 */ /* 0x000ee20000000a00 */
[----:B----4-:R-:W-:Y:S01]  /*1040*/  @!P3 IADD3 R24, P2, PT, R35, R24, RZ ;  /* 0x000000182318b210 */ /* 0x010fe20007f5e0ff */
[----:B------:R4:W2:Y:S01]  /*1050*/  @!P4 LDG.E R43, desc[UR10][R10.64] ;  /* 0x0000000a0a2bc981 */ /* 0x0008a2000c1e1900 */
[----:B-1----:R-:W-:Y:S02]  /*1060*/  @!P1 IADD3 R29, PT, PT, R27, R39, RZ ;  /* 0x000000271b1d9210 */ /* 0x002fe40007ffe0ff */
[----:B------:R-:W-:Y:S02]  /*1070*/  @!P1 SHF.L.U32 R27, R26, 0x1, RZ ;  /* 0x000000011a1b9819 */ /* 0x000fe400000006ff */
[----:B------:R-:W-:Y:S01]  /*1080*/  @!P3 IADD3.X R25, PT, PT, R8, R25, RZ, P2, !PT ;  /* 0x000000190819b210 */ /* 0x000fe200017fe4ff */
[----:B----4-:R-:W1:Y:S01]  /*1090*/  @!P5 LDC.64 R10, c[0x0][0x3a0] ;  /* 0x0000e800ff0adb82 */ /* 0x010e620000000a00 */
[----:B------:R-:W-:Y:S01]  /*10a0*/  @!P1 SHF.L.U64.HI R8, R26, 0x1, R29 ;  /* 0x000000011a089819 */ /* 0x000fe2000001021d */
[----:B0-----:R-:W-:Y:S01]  /*10b0*/  @!P5 IMAD R7, R7, R20, RZ ;  /* 0x000000140707d224 */ /* 0x001fe200078e02ff */
[----:B------:R-:W-:-:S02]  /*10c0*/  @!P5 MOV R28, R16 ;  /* 0x00000010001cd202 */ /* 0x000fc40000000f00 */
[----:B------:R-:W-:Y:S02]  /*10d0*/  CS2R R52, SRZ ;  /* 0x0000000000347805 */ /* 0x000fe4000001ff00 */
[----:B------:R-:W-:Y:S02]  /*10e0*/  @!P5 MOV R29, R19 ;  /* 0x00000013001dd202 */ /* 0x000fe40000000f00 */
[----:B------:R-:W-:Y:S01]  /*10f0*/  @!P1 IADD3 R22, P2, PT, R27, R22, RZ ;  /* 0x000000161b169210 */ /* 0x000fe20007f5e0ff */
[C---:B------:R-:W-:Y:S01]  /*1100*/  @!P5 IMAD R7, R0.reuse, R21, R7 ;  /* 0x000000150007d224 */ /* 0x040fe200078e0207 */
[----:B------:R-:W-:Y:S01]  /*1110*/  IADD3 R35, PT, PT, R9, 0x160, RZ ;  /* 0x0000016009237810 */ /* 0x000fe20007ffe0ff */
[----:B------:R-:W-:Y:S01]  /*1120*/  @!P5 IMAD.WIDE.U32 R28, R0, R20, R28 ;  /* 0x00000014001cd225 */ /* 0x000fe200078e001c */
[C---:B------:R-:W-:Y:S01]  /*1130*/  @!P1 IADD3.X R23, PT, PT, R8.reuse, R23, RZ, P2, !PT ;  /* 0x0000001708179210 */ /* 0x040fe200017fe4ff */
[----:B------:R-:W0:Y:S01]  /*1140*/  @!P0 LDC.64 R20, c[0x0][0x3f8] ;  /* 0x0000fe00ff148b82 */ /* 0x000e220000000a00 */
[----:B---3--:R-:W-:Y:S01]  /*1150*/  @!P1 IADD3 R26, P2, PT, R27, R14, RZ ;  /* 0x0000000e1b1a9210 */ /* 0x008fe20007f5e0ff */
[----:B------:R-:W3:Y:S03]  /*1160*/  @!P3 LDG.E R42, desc[UR10][R24.64] ;  /* 0x0000000a182ab981 */ /* 0x000ee6000c1e1900 */
[----:B------:R-:W-:Y:S01]  /*1170*/  @!P1 IADD3.X R27, PT, PT, R8, R15, RZ, P2, !PT ;  /* 0x0000000f081b9210 */ /* 0x000fe200017fe4ff */
[----:B------:R4:W3:Y:S01]  /*1180*/  @!P1 LDG.E R54, desc[UR10][R22.64] ;  /* 0x0000000a16369981 */ /* 0x0008e2000c1e1900 */
[----:B------:R-:W-:-:S02]  /*1190*/  MOV R15, RZ ;  /* 0x000000ff000f7202 */ /* 0x000fc40000000f00 */
[----:B------:R-:W-:Y:S02]  /*11a0*/  @!P5 IADD3 R7, PT, PT, R29, R7, RZ ;  /* 0x000000071d07d210 */ /* 0x000fe40007ffe0ff */
[C---:B------:R-:W-:Y:S02]  /*11b0*/  @!P5 SHF.L.U32 R33, R28.reuse, 0x1, RZ ;  /* 0x000000011c21d819 */ /* 0x040fe400000006ff */
[----:B------:R-:W3:Y:S01]  /*11c0*/  @!P1 LDG.E R15, desc[UR10][R26.64] ;  /* 0x0000000a1a0f9981 */ /* 0x000ee2000c1e1900 */
[----:B------:R-:W-:Y:S02]  /*11d0*/  ISETP.GE.U32.AND P1, PT, R35, UR12, PT ;  /* 0x0000000c23007c0c */ /* 0x000fe4000bf26070 */
[----:B------:R-:W-:Y:S02]  /*11e0*/  SHF.R.S32.HI R47, RZ, 0x1f, R35 ;  /* 0x0000001fff2f7819 */ /* 0x000fe40000011423 */
[----:B------:R-:W-:Y:S02]  /*11f0*/  @!P5 SHF.L.U64.HI R28, R28, 0x1, R7 ;  /* 0x000000011c1cd819 */ /* 0x000fe40000010207 */
[----:B-1----:R-:W-:-:S02]  /*1200*/  @!P5 IADD3 R10, P2, PT, R33, R10, RZ ;  /* 0x0000000a210ad210 */ /* 0x002fc40007f5e0ff */
[----:B------:R-:W-:Y:S02]  /*1210*/  ISETP.GE.AND.EX P1, PT, R47, UR13, PT, P1 ;  /* 0x0000000d2f007c0c */ /* 0x000fe4000bf26310 */
[C---:B------:R-:W-:Y:S02]  /*1220*/  @!P5 IADD3.X R11, PT, PT, R28.reuse, R11, RZ, P2, !PT ;  /* 0x0000000b1c0bd210 */ /* 0x040fe400017fe4ff */
[----:B------:R-:W-:Y:S01]  /*1230*/  @!P5 IADD3 R32, P3, PT, R33, R12, RZ ;  /* 0x0000000c2120d210 */ /* 0x000fe20007f7e0ff */
[----:B0-----:R-:W-:Y:S01]  /*1240*/  @!P0 IMAD R0, R37, R20, RZ ;  /* 0x0000001425008224 */ /* 0x001fe200078e02ff */
[----:B------:R-:W-:Y:S01]  /*1250*/  IADD3 R41, PT, PT, R9, 0x180, RZ ;  /* 0x0000018009297810 */ /* 0x000fe20007ffe0ff */
[----:B------:R0:W3:Y:S01]  /*1260*/  @!P5 LDG.E R53, desc[UR10][R10.64] ;  /* 0x0000000a0a35d981 */ /* 0x0000e2000c1e1900 */
[----:B------:R-:W-:Y:S02]  /*1270*/  @!P5 IADD3.X R33, PT, PT, R28, R13, RZ, P3, !PT ;  /* 0x0000000d1c21d210 */ /* 0x000fe40001ffe4ff */
[----:B------:R-:W1:Y:S01]  /*1280*/  @!P0 LDC.64 R28, c[0x0][0x3a0] ;  /* 0x0000e800ff1c8b82 */ /* 0x000e620000000a00 */
[----:B------:R-:W-:Y:S01]  /*1290*/  ISETP.GE.U32.AND P4, PT, R41, UR12, PT ;  /* 0x0000000c29007c0c */ /* 0x000fe2000bf86070 */
[----:B----4-:R-:W-:Y:S01]  /*12a0*/  @!P0 IMAD R23, R31, R21, R0 ;  /* 0x000000151f178224 */ /* 0x010fe200078e0200 */
[----:B------:R-:W-:-:S02]  /*12b0*/  SHF.R.S32.HI R49, RZ, 0x1f, R41 ;  /* 0x0000001fff317819 */ /* 0x000fc40000011429 */
[----:B0-----:R-:W-:-:S03]  /*12c0*/  @!P0 MOV R10, R16 ;  /* 0x00000010000a8202 */ /* 0x001fc60000000f00 */
[----:B------:R-:W0:Y:S01]  /*12d0*/  @!P1 LDC.64 R12, c[0x0][0x3f8] ;  /* 0x0000fe00ff0c9b82 */ /* 0x000e220000000a00 */
[----:B------:R-:W-:Y:S02]  /*12e0*/  @!P0 MOV R11, R19 ;  /* 0x00000013000b8202 */ /* 0x000fe40000000f00 */
[----:B------:R-:W-:Y:S01]  /*12f0*/  ISETP.GE.AND.EX P4, PT, R49, UR13, PT, P4 ;  /* 0x0000000d31007c0c */ /* 0x000fe2000bf86340 */
[----:B------:R-:W-:-:S04]  /*1300*/  @!P0 IMAD.WIDE.U32 R20, R31, R20, R10 ;  /* 0x000000141f148225 */ /* 0x000fc800078e000a */
[----:B------:R-:W4:Y:S01]  /*1310*/  @!P0 LDC.64 R30, c[0x0][0x398] ;  /* 0x0000e600ff1e8b82 */ /* 0x000f220000000a00 */
[----:B------:R-:W-:Y:S02]  /*1320*/  IADD3 R36, PT, PT, R9, 0x1a0, RZ ;  /* 0x000001a009247810 */ /* 0x000fe40007ffe0ff */
[----:B------:R-:W-:Y:S02]  /*1330*/  @!P0 IADD3 R21, PT, PT, R21, R23, RZ ;  /* 0x0000001715158210 */ /* 0x000fe40007ffe0ff */
[----:B------:R-:W-:-:S03]  /*1340*/  MOV R7, RZ ;  /* 0x000000ff00077202 */ /* 0x000fc60000000f00 */
[----:B------:R-:W4:Y:S01]  /*1350*/  @!P1 LDC.64 R26, c[0x0][0x3a0] ;  /* 0x0000e800ff1a9b82 */ /* 0x000f220000000a00 */
[----:B------:R-:W-:Y:S02]  /*1360*/  @!P0 SHF.L.U32 R11, R20, 0x1, RZ ;  /* 0x00000001140b8819 */ /* 0x000fe400000006ff */
[C---:B------:R-:W-:Y:S01]  /*1370*/  IADD3 R14, PT, PT, R9.reuse, 0x1c0, RZ ;  /* 0x000001c0090e7810 */ /* 0x040fe20007ffe0ff */
[----:B------:R0:W3:Y:S01]  /*1380*/  @!P5 LDG.E R7, desc[UR10][R32.64] ;  /* 0x0000000a2007d981 */ /* 0x0000e2000c1e1900 */
[----:B------:R-:W-:-:S03]  /*1390*/  IADD3 R0, PT, PT, R9, 0x1e0, RZ ;  /* 0x000001e009007810 */ /* 0x000fc60007ffe0ff */
[----:B------:R-:W4:Y:S01]  /*13a0*/  @!P4 LDC.64 R22, c[0x0][0x3f8] ;  /* 0x0000fe00ff16cb82 */ /* 0x000f220000000a00 */
[----:B------:R-:W-:Y:S02]  /*13b0*/  ISETP.GE.U32.AND P2, PT, R36, UR12, PT ;  /* 0x0000000c24007c0c */ /* 0x000fe4000bf46070 */
[----:B------:R-:W-:Y:S02]  /*13c0*/  SHF.R.S32.HI R9, RZ, 0x1f, R36 ;  /* 0x0000001fff097819 */ /* 0x000fe40000011424 */
[----:B------:R-:W-:Y:S02]  /*13d0*/  @!P0 SHF.L.U64.HI R8, R20, 0x1, R21 ;  /* 0x0000000114088819 */ /* 0x000fe40000010215 */
[----:B-1----:R-:W-:Y:S02]  /*13e0*/  @!P0 IADD3 R28, P6, PT, R11, R28, RZ ;  /* 0x0000001c0b1c8210 */ /* 0x002fe40007fde0ff */
[----:B------:R-:W-:Y:S01]  /*13f0*/  ISETP.GE.AND.EX P2, PT, R9, UR13, PT, P2 ;  /* 0x0000000d09007c0c */ /* 0x000fe2000bf46320 */
[----:B0-----:R-:W-:Y:S01]  /*1400*/  @!P1 IMAD R20, R47, R12, RZ ;  /* 0x0000000c2f149224 */ /* 0x001fe200078e02ff */
[----:B------:R-:W-:-:S02]  /*1410*/  @!P1 MOV R32, R16 ;  /* 0x0000001000209202 */ /* 0x000fc40000000f00 */
[----:B------:R-:W-:Y:S01]  /*1420*/  @!P1 MOV R33, R19 ;  /* 0x0000001300219202 */ /* 0x000fe20000000f00 */
[----:B------:R-:W-:Y:S01]  /*1430*/  UIMAD.WIDE UR6, UR4, 0x8, UR6 ;  /* 0x00000008040678a5 */ /* 0x000fe2000f8e0206 */
[----:B------:R-:W-:Y:S02]  /*1440*/  @!P0 IADD3.X R29, PT, PT, R8, R29, RZ, P6, !PT ;  /* 0x0000001d081d8210 */ /* 0x000fe400037fe4ff */
[----:B----4-:R-:W-:Y:S02]  /*1450*/  @!P0 IADD3 R30, P6, PT, R11, R30, RZ ;  /* 0x0000001e0b1e8210 */ /* 0x010fe40007fde0ff */
[----:B------:R-:W0:Y:S01]  /*1460*/  @!P1 LDC.64 R10, c[0x0][0x398] ;  /* 0x0000e600ff0a9b82 */ /* 0x000e220000000a00 */
[C---:B------:R-:W-:Y:S02]  /*1470*/  @!P1 IMAD R13, R35.reuse, R13, R20 ;  /* 0x0000000d230d9224 */ /* 0x040fe400078e0214 */
[----:B------:R-:W-:Y:S01]  /*1480*/  @!P1 IMAD.WIDE.U32 R32, R35, R12, R32 ;  /* 0x0000000c23209225 */ /* 0x000fe200078e0020 */
[----:B------:R-:W-:Y:S01]  /*1490*/  MOV R24, UR6 ;  /* 0x0000000600187c02 */ /* 0x000fe20008000f00 */
[----:B------:R0:W4:Y:S01]  /*14a0*/  @!P0 LDG.E R52, desc[UR10][R28.64] ;  /* 0x0000000a1c348981 */ /* 0x000122000c1e1900 */
[----:B------:R-:W-:-:S02]  /*14b0*/  MOV R25, UR7 ;  /* 0x0000000700197c02 */ /* 0x000fc40008000f00 */
[----:B------:R-:W-:Y:S01]  /*14c0*/  ISETP.GE.U32.AND P3, PT, R14, UR12, PT ;  /* 0x0000000c0e007c0c */ /* 0x000fe2000bf66070 */
[----:B------:R-:W1:Y:S01]  /*14d0*/  @!P2 LDC.64 R20, c[0x0][0x3f8] ;  /* 0x0000fe00ff14ab82 */ /* 0x000e620000000a00 */
[----:B------:R-:W-:Y:S02]  /*14e0*/  @!P1 IADD3 R33, PT, PT, R33, R13, RZ ;  /* 0x0000000d21219210 */ /* 0x000fe40007ffe0ff */
[----:B------:R-:W-:Y:S01]  /*14f0*/  SHF.R.S32.HI R37, RZ, 0x1f, R14 ;  /* 0x0000001fff257819 */ /* 0x000fe2000001140e */
[----:B------:R-:W4:Y:S01]  /*1500*/  LDG.E.64 R24, desc[UR10][R24.64] ;  /* 0x0000000a18187981 */ /* 0x000f22000c1e1b00 */
[----:B------:R-:W-:Y:S01]  /*1510*/  @!P1 SHF.L.U32 R47, R32, 0x1, RZ ;  /* 0x00000001202f9819 */ /* 0x000fe200000006ff */
[----:B------:R-:W-:Y:S01]  /*1520*/  @!P4 IMAD R34, R49, R22, RZ ;  /* 0x000000163122c224 */ /* 0x000fe200078e02ff */
[----:B------:R-:W-:Y:S01]  /*1530*/  @!P0 IADD3.X R31, PT, PT, R8, R31, RZ, P6, !PT ;  /* 0x0000001f081f8210 */ /* 0x000fe200037fe4ff */
[----:B------:R-:W1:Y:S01]  /*1540*/  @!P4 LDC.64 R12, c[0x0][0x3a0] ;  /* 0x0000e800ff0ccb82 */ /* 0x000e620000000a00 */
[----:B------:R-:W-:-:S02]  /*1550*/  @!P1 SHF.L.U64.HI R38, R32, 0x1, R33 ;  /* 0x0000000120269819 */ /* 0x000fc40000010221 */
[----:B------:R-:W-:Y:S02]  /*1560*/  CS2R R50, SRZ ;  /* 0x0000000000327805 */ /* 0x000fe4000001ff00 */
[----:B------:R-:W-:Y:S01]  /*1570*/  @!P1 IADD3 R32, P6, PT, R47, R26, RZ ;  /* 0x0000001a2f209210 */ /* 0x000fe20007fde0ff */
[----:B------:R-:W1:Y:S01]  /*1580*/  LDCU.U8 UR6, c[0x0][0x414] ;  /* 0x00008280ff0677ac */ /* 0x000e620008000000 */
[----:B------:R-:W-:Y:S01]  /*1590*/  ISETP.GE.AND.EX P3, PT, R37, UR13, PT, P3 ;  /* 0x0000000d25007c0c */ /* 0x000fe2000bf66330 */
[----:B------:R-:W-:Y:S01]  /*15a0*/  @!P4 IMAD R49, R41, R23, R34 ;  /* 0x000000172931c224 */ /* 0x000fe200078e0222 */
[----:B------:R-:W-:Y:S02]  /*15b0*/  @!P1 IADD3.X R33, PT, PT, R38, R27, RZ, P6, !PT ;  /* 0x0000001b26219210 */ /* 0x000fe400037fe4ff */
[----:B------:R-:W-:Y:S01]  /*15c0*/  MOV R8, RZ ;  /* 0x000000ff00087202 */ /* 0x000fe20000000f00 */
[----:B------:R-:W1:Y:S01]  /*15d0*/  @!P4 LDC.64 R26, c[0x0][0x398] ;  /* 0x0000e600ff1acb82 */ /* 0x000e620000000a00 */
[----:B------:R-:W-:Y:S01]  /*15e0*/  @!P4 MOV R34, R16 ;  /* 0x000000100022c202 */ /* 0x000fe20000000f00 */
[----:B------:R1:W4:Y:S01]  /*15f0*/  @!P1 LDG.E R51, desc[UR10][R32.64] ;  /* 0x0000000a20339981 */ /* 0x000322000c1e1900 */
[----:B------:R-:W-:-:S03]  /*1600*/  @!P4 MOV R35, R19 ;  /* 0x000000130023c202 */ /* 0x000fc60000000f00 */
[----:B------:R1:W4:Y:S01]  /*1610*/  @!P0 LDG.E R8, desc[UR10][R30.64] ;  /* 0x0000000a1e088981 */ /* 0x000322000c1e1900 */
[----:B0-----:R-:W-:Y:S01]  /*1620*/  @!P1 IADD3 R28, P0, PT, R47, R10, RZ ;  /* 0x0000000a2f1c9210 */ /* 0x001fe20007f1e0ff */
[----:B------:R-:W-:Y:S02]  /*1630*/  @!P4 IMAD.WIDE.U32 R34, R41, R22, R34 ;  /* 0x000000162922c225 */ /* 0x000fe400078e0022 */
[----:B------:R-:W0:Y:S01]  /*1640*/  @!P3 LDC.64 R22, c[0x0][0x3f8] ;  /* 0x0000fe00ff16bb82 */ /* 0x000e220000000a00 */
[----:B------:R-:W-:Y:S02]  /*1650*/  @!P1 IADD3.X R29, PT, PT, R38, R11, RZ, P0, !PT ;  /* 0x0000000b261d9210 */ /* 0x000fe400007fe4ff */
[----:B------:R-:W-:Y:S01]  /*1660*/  @!P4 IADD3 R35, PT, PT, R35, R49, RZ ;  /* 0x000000312323c210 */ /* 0x000fe20007ffe0ff */
[----:B-1----:R-:W-:Y:S01]  /*1670*/  @!P2 IMAD R9, R9, R20, RZ ;  /* 0x000000140909a224 */ /* 0x002fe200078e02ff */
[----:B------:R-:W-:-:S03]  /*1680*/  @!P4 SHF.L.U32 R41, R34, 0x1, RZ ;  /* 0x000000012229c819 */ /* 0x000fc600000006ff */
[----:B------:R-:W1:Y:S01]  /*1690*/  @!P2 LDC.64 R10, c[0x0][0x3a0] ;  /* 0x0000e800ff0aab82 */ /* 0x000e620000000a00 */
[----:B------:R-:W-:Y:S02]  /*16a0*/  @!P2 MOV R32, R16 ;  /* 0x000000100020a202 */ /* 0x000fe40000000f00 */
[----:B------:R-:W-:Y:S02]  /*16b0*/  @!P2 MOV R33, R19 ;  /* 0x000000130021a202 */ /* 0x000fe40000000f00 */
[----:B------:R-:W-:Y:S01]  /*16c0*/  @!P4 SHF.L.U64.HI R38, R34, 0x1, R35 ;  /* 0x000000012226c819 */ /* 0x000fe20000010223 */
[C---:B------:R-:W-:Y:S02]  /*16d0*/  @!P2 IMAD R47, R36.reuse, R21, R9 ;  /* 0x00000015242fa224 */ /* 0x040fe400078e0209 */
[----:B------:R-:W1:Y:S01]  /*16e0*/  @!P2 LDC.64 R34, c[0x0][0x398] ;  /* 0x0000e600ff22ab82 */ /* 0x000e620000000a00 */
[----:B------:R-:W-:Y:S01]  /*16f0*/  @!P4 IADD3 R30, P0, PT, R41, R12, RZ ;  /* 0x0000000c291ec210 */ /* 0x000fe20007f1e0ff */
[----:B------:R-:W-:Y:S01]  /*1700*/  @!P2 IMAD.WIDE.U32 R20, R36, R20, R32 ;  /* 0x000000142414a225 */ /* 0x000fe200078e0020 */
[----:B------:R-:W-:-:S02]  /*1710*/  ISETP.GE.U32.AND P5, PT, R0, UR12, PT ;  /* 0x0000000c00007c0c */ /* 0x000fc4000bfa6070 */
[----:B------:R-:W-:Y:S02]  /*1720*/  SHF.R.S32.HI R39, RZ, 0x1f, R0 ;  /* 0x0000001fff277819 */ /* 0x000fe40000011400 */
[C---:B------:R-:W-:Y:S01]  /*1730*/  @!P4 IADD3.X R31, PT, PT, R38.reuse, R13, RZ, P0, !PT ;  /* 0x0000000d261fc210 */ /* 0x040fe200007fe4ff */
[----:B------:R-:W2:Y:S01]  /*1740*/  @!P3 LDC.64 R32, c[0x0][0x398] ;  /* 0x0000e600ff20bb82 */ /* 0x000ea20000000a00 */
[----:B------:R-:W-:Y:S02]  /*1750*/  @!P4 IADD3 R26, P0, PT, R41, R26, RZ ;  /* 0x0000001a291ac210 */ /* 0x000fe40007f1e0ff */
[----:B------:R-:W-:Y:S01]  /*1760*/  @!P2 IADD3 R13, PT, PT, R21, R47, RZ ;  /* 0x0000002f150da210 */ /* 0x000fe20007ffe0ff */
[----:B0-----:R-:W-:Y:S01]  /*1770*/  @!P3 IMAD R37, R37, R22, RZ ;  /* 0x000000162525b224 */ /* 0x001fe200078e02ff */
[----:B------:R-:W-:Y:S01]  /*1780*/  ISETP.GE.AND.EX P5, PT, R39, UR13, PT, P5 ;  /* 0x0000000d27007c0c */ /* 0x000fe2000bfa6350 */
[----:B------:R0:W4:Y:S01]  /*1790*/  @!P4 LDG.E R50, desc[UR10][R30.64] ;  /* 0x0000000a1e32c981 */ /* 0x000122000c1e1900 */
[----:B------:R-:W-:-:S02]  /*17a0*/  @!P4 IADD3.X R27, PT, PT, R38, R27, RZ, P0, !PT ;  /* 0x0000001b261bc210 */ /* 0x000fc400007fe4ff */
[C---:B------:R-:W-:Y:S02]  /*17b0*/  @!P2 SHF.L.U32 R41, R20.reuse, 0x1, RZ ;  /* 0x000000011429a819 */ /* 0x040fe400000006ff */
[----:B------:R-:W-:Y:S02]  /*17c0*/  @!P2 SHF.L.U64.HI R38, R20, 0x1, R13 ;  /* 0x000000011426a819 */ /* 0x000fe4000001020d */
[----:B------:R-:W2:Y:S01]  /*17d0*/  @!P3 LDC.64 R20, c[0x0][0x3a0] ;  /* 0x0000e800ff14bb82 */ /* 0x000ea20000000a00 */
[----:B------:R-:W-:Y:S02]  /*17e0*/  MOV R9, RZ ;  /* 0x000000ff00097202 */ /* 0x000fe40000000f00 */
[----:B-1----:R-:W-:Y:S01]  /*17f0*/  @!P2 IADD3 R36, P0, PT, R41, R10, RZ ;  /* 0x0000000a2924a210 */ /* 0x002fe20007f1e0ff */
[----:B------:R-:W-:-:S03]  /*1800*/  @!P3 IMAD R47, R14, R23, R37 ;  /* 0x000000170e2fb224 */ /* 0x000fc600078e0225 */
[----:B------:R1:W4:Y:S01]  /*1810*/  @!P1 LDG.E R9, desc[UR10][R28.64] ;  /* 0x0000000a1c099981 */ /* 0x000322000c1e1900 */
[----:B------:R-:W2:Y:S01]  /*1820*/  @!P5 LDC.64 R12, c[0x0][0x3f8] ;  /* 0x0000fe00ff0cdb82 */ /* 0x000ea20000000a00 */
[----:B------:R-:W-:Y:S02]  /*1830*/  @!P2 IADD3.X R37, PT, PT, R38, R11, RZ, P0, !PT ;  /* 0x0000000b2625a210 */ /* 0x000fe400007fe4ff */
[----:B------:R-:W-:Y:S02]  /*1840*/  @!P2 IADD3 R34, P0, PT, R41, R34, RZ ;  /* 0x000000222922a210 */ /* 0x000fe40007f1e0ff */
[----:B------:R-:W-:-:S03]  /*1850*/  CS2R R48, SRZ ;  /* 0x0000000000307805 */ /* 0x000fc6000001ff00 */
[----:B0-----:R-:W0:Y:S01]  /*1860*/  @!P5 LDC.64 R30, c[0x0][0x398] ;  /* 0x0000e600ff1edb82 */ /* 0x001e220000000a00 */
[----:B-1----:R-:W-:Y:S02]  /*1870*/  @!P3 MOV R28, R16 ;  /* 0x00000010001cb202 */ /* 0x002fe40000000f00 */
[----:B------:R-:W4:Y:S01]  /*1880*/  @!P2 LDG.E R49, desc[UR10][R36.64] ;  /* 0x0000000a2431a981 */ /* 0x000f22000c1e1900 */
[----:B------:R-:W-:Y:S02]  /*1890*/  @!P3 MOV R29, R19 ;  /* 0x00000013001db202 */ /* 0x000fe40000000f00 */
[----:B------:R-:W-:Y:S01]  /*18a0*/  @!P2 IADD3.X R35, PT, PT, R38, R35, RZ, P0, !PT ;  /* 0x000000232623a210 */ /* 0x000fe200007fe4ff */
[----:B------:R-:W-:Y:S01]  /*18b0*/  @!P3 IMAD.WIDE.U32 R22, R14, R22, R28 ;  /* 0x000000160e16b225 */ /* 0x000fe200078e001c */
[----:B------:R-:W-:Y:S02]  /*18c0*/  ISETP.NE.AND P0, PT, RZ, UR6, PT ;  /* 0x00000006ff007c0c */ /* 0x000fe4000bf05270 */
[----:B------:R-:W1:Y:S01]  /*18d0*/  @!P5 LDC.64 R28, c[0x0][0x3a0] ;  /* 0x0000e800ff1cdb82 */ /* 0x000e620000000a00 */
[----:B------:R-:W-:-:S02]  /*18e0*/  MOV R10, RZ ;  /* 0x000000ff000a7202 */ /* 0x000fc40000000f00 */
[----:B------:R-:W-:Y:S02]  /*18f0*/  @!P3 IADD3 R11, PT, PT, R23, R47, RZ ;  /* 0x0000002f170bb210 */ /* 0x000fe40007ffe0ff */
[C---:B------:R-:W-:Y:S02]  /*1900*/  @!P3 SHF.L.U32 R23, R22.reuse, 0x1, RZ ;  /* 0x000000011617b819 */ /* 0x040fe400000006ff */
[----:B------:R2:W4:Y:S01]  /*1910*/  @!P4 LDG.E R10, desc[UR10][R26.64] ;  /* 0x0000000a1a0ac981 */ /* 0x000522000c1e1900 */
[----:B------:R-:W-:Y:S02]  /*1920*/  @!P3 SHF.L.U64.HI R22, R22, 0x1, R11 ;  /* 0x000000011616b819 */ /* 0x000fe4000001020b */
[C---:B--2---:R-:W-:Y:S02]  /*1930*/  @!P3 IADD3 R20, P1, PT, R23.reuse, R20, RZ ;  /* 0x000000141714b210 */ /* 0x044fe40007f3e0ff */
[----:B------:R-:W-:Y:S02]  /*1940*/  @!P3 IADD3 R32, P4, PT, R23, R32, RZ ;  /* 0x000000201720b210 */ /* 0x000fe40007f9e0ff */
[----:B------:R-:W-:-:S02]  /*1950*/  @!P3 IADD3.X R21, PT, PT, R22, R21, RZ, P1, !PT ;  /* 0x000000151615b210 */ /* 0x000fc40000ffe4ff */
[----:B------:R-:W-:Y:S01]  /*1960*/  @!P3 IADD3.X R33, PT, PT, R22, R33, RZ, P4, !PT ;  /* 0x000000211621b210 */ /* 0x000fe200027fe4ff */
[----:B------:R-:W2:Y:S01]  /*1970*/  LDC.64 R26, c[0x0][0x3a8] ;  /* 0x0000ea00ff1a7b82 */ /* 0x000ea20000000a00 */
[----:B------:R-:W-:Y:S01]  /*1980*/  @!P5 MOV R36, R16 ;  /* 0x000000100024d202 */ /* 0x000fe20000000f00 */
[----:B------:R-:W-:Y:S01]  /*1990*/  @!P5 IMAD R39, R39, R12, RZ ;  /* 0x0000000c2727d224 */ /* 0x000fe200078e02ff */
[----:B------:R-:W-:Y:S01]  /*19a0*/  @!P5 MOV R37, R19 ;  /* 0x000000130025d202 */ /* 0x000fe20000000f00 */
[----:B------:R-:W4:Y:S04]  /*19b0*/  @!P3 LDG.E R48, desc[UR10][R20.64] ;  /* 0x0000000a1430b981 */ /* 0x000f28000c1e1900 */
[----:B------:R-:W2:Y:S01]  /*19c0*/  @P0 LDC.64 R22, c[0x0][0x3b0] ;  /* 0x0000ec00ff160b82 */ /* 0x000ea20000000a00 */
[----:B------:R-:W-:-:S02]  /*19d0*/  @!P5 IMAD R13, R0, R13, R39 ;  /* 0x0000000d000dd224 */ /* 0x000fc400078e0227 */
[----:B------:R-:W-:Y:S01]  /*19e0*/  @!P5 IMAD.WIDE.U32 R36, R0, R12, R36 ;  /* 0x0000000c0024d225 */ /* 0x000fe200078e0024 */
[----:B------:R-:W-:Y:S02]  /*19f0*/  MOV R11, RZ ;  /* 0x000000ff000b7202 */ /* 0x000fe40000000f00 */
[----:B------:R-:W-:Y:S02]  /*1a00*/  LOP3.LUT R91, R93, 0xffff, RZ, 0xc0, !PT ;  /* 0x0000ffff5d5b7812 */ /* 0x000fe400078ec0ff */
[----:B------:R-:W-:Y:S02]  /*1a10*/  @!P5 IADD3 R37, PT, PT, R37, R13, RZ ;  /* 0x0000000d2525d210 */ /* 0x000fe40007ffe0ff */
[C---:B------:R-:W-:Y:S01]  /*1a20*/  @!P5 SHF.L.U32 R13, R36.reuse, 0x1, RZ ;  /* 0x00000001240dd819 */ /* 0x040fe200000006ff */
[----:B------:R0:W4:Y:S01]  /*1a30*/  @!P2 LDG.E R11, desc[UR10][R34.64] ;  /* 0x0000000a220ba981 */ /* 0x000122000c1e1900 */
[----:B------:R-:W-:Y:S02]  /*1a40*/  MOV R12, RZ ;  /* 0x000000ff000c7202 */ /* 0x000fe40000000f00 */
[----:B------:R-:W-:-:S02]  /*1a50*/  @!P5 SHF.L.U64.HI R36, R36, 0x1, R37 ;  /* 0x000000012424d819 */ /* 0x000fc40000010225 */
[C---:B-1----:R-:W-:Y:S02]  /*1a60*/  @!P5 IADD3 R28, P1, PT, R13.reuse, R28, RZ ;  /* 0x0000001c0d1cd210 */ /* 0x042fe40007f3e0ff */
[----:B0-----:R-:W-:Y:S01]  /*1a70*/  @!P5 IADD3 R30, P2, PT, R13, R30, RZ ;  /* 0x0000001e0d1ed210 */ /* 0x001fe20007f5e0ff */
[----:B------:R2:W4:Y:S01]  /*1a80*/  @!P3 LDG.E R12, desc[UR10][R32.64] ;  /* 0x0000000a200cb981 */ /* 0x000522000c1e1900 */
[----:B------:R-:W-:Y:S01]  /*1a90*/  MOV R47, RZ ;  /* 0x000000ff002f7202 */ /* 0x000fe20000000f00 */
[----:B------:R-:W-:Y:S01]  /*1aa0*/  IMAD R35, R62, 0x28, R91 ;  /* 0x000000283e237824 */ /* 0x000fe200078e025b */
[----:B------:R-:W-:Y:S02]  /*1ab0*/  MOV R13, RZ ;  /* 0x000000ff000d7202 */ /* 0x000fe40000000f00 */
[C---:B------:R-:W-:Y:S02]  /*1ac0*/  @!P5 IADD3.X R29, PT, PT, R36.reuse, R29, RZ, P1, !PT ;  /* 0x0000001d241dd210 */ /* 0x040fe40000ffe4ff */
[----:B------:R-:W-:Y:S01]  /*1ad0*/  @!P5 IADD3.X R31, PT, PT, R36, R31, RZ, P2, !PT ;  /* 0x0000001f241fd210 */ /* 0x000fe200017fe4ff */
[----:B--2---:R-:W-:-:S02]  /*1ae0*/  @P0 IMAD.WIDE R32, R35, 0x4, R22 ;  /* 0x0000000423200825 */ /* 0x004fc400078e0216 */
[----:B------:R-:W2:Y:S02]  /*1af0*/  @!P5 LDG.E R47, desc[UR10][R28.64] ;  /* 0x0000000a1c2fd981 */ /* 0x000ea4000c1e1900 */
[----:B------:R-:W-:Y:S02]  /*1b00*/  IMAD.WIDE R22, R35, 0x4, R26 ;  /* 0x0000000423167825 */ /* 0x000fe400078e021a */
[----:B------:R-:W2:Y:S04]  /*1b10*/  @!P5 LDG.E R13, desc[UR10][R30.64] ;  /* 0x0000000a1e0dd981 */ /* 0x000ea8000c1e1900 */
[----:B------:R-:W5:Y:S01]  /*1b20*/  LDG.E.64 R22, desc[UR10][R22.64] ;  /* 0x0000000a16167981 */ /* 0x000f62000c1e1b00 */
[----:B------:R-:W-:-:S06]  /*1b30*/  CS2R R20, SRZ ;  /* 0x0000000000147805 */ /* 0x000fcc000001ff00 */
[----:B------:R0:W5:Y:S01]  /*1b40*/  @P0 LDG.E.64 R20, desc[UR10][R32.64] ;  /* 0x0000000a20140981 */ /* 0x000162000c1e1b00 */
[----:B------:R-:W-:Y:S01]  /*1b50*/  UISETP.NE.AND UP1, UPT, UR6, URZ, UPT ;  /* 0x000000ff0600728c */ /* 0x000fe2000bf25270 */
[----:B------:R-:W-:Y:S02]  /*1b60*/  PRMT R14, R4, 0x7632, R14 ;  /* 0x00007632040e7816 */ /* 0x000fe4000000000e */
[----:B------:R-:W-:Y:S02]  /*1b70*/  PRMT R73, R61, 0x7632, R73 ;  /* 0x000076323d497816 */ /* 0x000fe40000000049 */
[----:B------:R-:W-:Y:S02]  /*1b80*/  PRMT R26, R5, 0x7632, R26 ;  /* 0x00007632051a7816 */ /* 0x000fe4000000001a */
[----:B------:R-:W-:Y:S02]  /*1b90*/  PRMT R78, R60, 0x7632, R78 ;  /* 0x000076323c4e7816 */ /* 0x000fe4000000004e */
[----:B------:R-:W-:-:S02]  /*1ba0*/  PRMT R77, R59, 0x7632, R77 ;  /* 0x000076323b4d7816 */ /* 0x000fc4000000004d */
[----:B------:R-:W-:Y:S02]  /*1bb0*/  PRMT R76, R46, 0x7632, R76 ;  /* 0x000076322e4c7816 */ /* 0x000fe4000000004c */
[----:B------:R-:W-:Y:S02]  /*1bc0*/  PRMT R84, R58, 0x7632, R84 ;  /* 0x000076323a547816 */ /* 0x000fe40000000054 */
[----:B------:R-:W-:Y:S02]  /*1bd0*/  PRMT R75, R45, 0x7632, R75 ;  /* 0x000076322d4b7816 */ /* 0x000fe4000000004b */
[----:B------:R-:W-:Y:S02]  /*1be0*/  PRMT R83, R57, 0x7632, R83 ;  /* 0x0000763239537816 */ /* 0x000fe40000000053 */
[----:B------:R-:W-:Y:S02]  /*1bf0*/  PRMT R74, R44, 0x7632, R74 ;  /* 0x000076322c4a7816 */ /* 0x000fe4000000004a */
[----:B------:R-:W-:-:S02]  /*1c00*/  PRMT R90, R56, 0x7632, R90 ;  /* 0x00007632385a7816 */ /* 0x000fc4000000005a */
[----:B------:R-:W-:Y:S02]  /*1c10*/  PRMT R72, R43, 0x7632, R72 ;  /* 0x000076322b487816 */ /* 0x000fe40000000048 */
[----:B------:R-:W-:Y:S01]  /*1c20*/  PRMT R89, R55, 0x7632, R89 ;  /* 0x0000763237597816 */ /* 0x000fe20000000059 */
[----:B------:R-:W-:Y:S01]  /*1c30*/  UMOV UR13, 0x3f800000 ;  /* 0x3f800000000d7882 */ /* 0x000fe20000000000 */
[----:B---3--:R-:W-:Y:S02]  /*1c40*/  PRMT R71, R42, 0x7632, R71 ;  /* 0x000076322a477816 */ /* 0x008fe40000000047 */
[----:B----4-:R-:W-:-:S13]  /*1c50*/  R2UR UR12, R24 ;  /* 0x00000000180c72ca */ /* 0x010fda00000e0000 */
[----:B------:R-:W-:-:S05]  /*1c60*/  MOV R0, UR12 ;  /* 0x0000000c00007c02 */ /* 0x000fca0008000f00 */
[----:B------:R-:W-:-:S05]  /*1c70*/  FFMA.FTZ R25, -R0, UR12, R25 ;  /* 0x0000000c00197c23 */ /* 0x000fca0008010119 */
[----:B------:R-:W-:-:S13]  /*1c80*/  FSETP.GTU.FTZ.AND P0, PT, R25, RZ, PT ;  /* 0x000000ff1900720b */ /* 0x000fda0003f1c000 */
[----:B------:R-:W-:-:S05]  /*1c90*/  VOTEU.ANY UP0, P0 ;  /* 0x0000000000ff7886 */ /* 0x000fca0000000100 */
[----:B------:R-:W1:Y:S01]  /*1ca0*/  @UP0 LDCU UR5, c[0x0][0x3c0] ;  /* 0x00007800ff0507ac */ /* 0x000e620008000800 */
[----:B------:R-:W-:-:S13]  /*1cb0*/  PLOP3.LUT P0, PT, PT, PT, UP0, 0x80, 0x8 ;  /* 0x000000000008781c */ /* 0x000fda0003f0f008 */
[----:B-1----:R-:W-:-:S06]  /*1cc0*/  @P0 FADD.FTZ R0, R25, UR5 ;  /* 0x0000000519000e21 */ /* 0x002fcc0008010000 */
[----:B------:R-:W1:Y:S01]  /*1cd0*/  @P0 MUFU.RSQ R0, R0 ;  /* 0x0000000000000308 */ /* 0x000e620000001400 */
[----:B------:R-:W-:Y:S02]  /*1ce0*/  PRMT R25, R3, 0x7632, R25 ;  /* 0x0000763203197816 */ /* 0x000fe40000000019 */
[----:B------:R-:W-:Y:S02]  /*1cf0*/  PRMT R24, R6, 0x7632, R24 ;  /* 0x0000763206187816 */ /* 0x000fe40000000018 */
[----:B------:R-:W-:Y:S02]  /*1d00*/  PRMT R88, R54, 0x7632, R88 ;  /* 0x0000763236587816 */ /* 0x000fe40000000058 */
[----:B------:R-:W-:Y:S02]  /*1d10*/  PRMT R70, R15, 0x7632, R70 ;  /* 0x000076320f467816 */ /* 0x000fe40000000046 */
[----:B-1----:R-:W-:Y:S02]  /*1d20*/  @P0 R2UR UR5, R0 ;  /* 0x00000000000502ca */ /* 0x002fe400000e0000 */
        /* <DEDUP_REMOVED lines=9> */
[----:B------:R-:W-:Y:S01]  /*1dc0*/  @UP0 UMOV UR13, UR5 ;  /* 0x00000005000d0c82 */ /* 0x000fe20008000000 */
[----:B------:R-:W-:Y:S02]  /*1dd0*/  PRMT R80, R48, 0x7632, R80 ;  /* 0x0000763230507816 */ /* 0x000fe40000000050 */
[----:B------:R-:W-:Y:S02]  /*1de0*/  PRMT R65, R11, 0x7632, R65 ;  /* 0x000076320b417816 */ /* 0x000fe40000000041 */
[----:B------:R-:W-:Y:S02]  /*1df0*/  PRMT R64, R12, 0x7632, R64 ;  /* 0x000076320c407816 */ /* 0x000fe40000000040 */
[----:B--2---:R-:W-:-:S02]  /*1e00*/  PRMT R79, R47, 0x7632, R79 ;  /* 0x000076322f4f7816 */ /* 0x004fc4000000004f */
[----:B------:R-:W-:Y:S01]  /*1e10*/  PRMT R63, R13, 0x7632, R63 ;  /* 0x000076320d3f7816 */ /* 0x000fe2000000003f */
[----:B0-----:R-:W-:Y:S06]  /*1e20*/  BRA.U UP1, `(.L_x_131) ;  /* 0x0000001101847547 */ /* 0x001fec000b800000 */
[----:B------:R-:W-:Y:S02]  /*1e30*/  SHF.L.U32 R27, R3, 0x10, RZ ;  /* 0x00000010031b7819 */ /* 0x000fe400000006ff */
[----:B------:R-:W-:Y:S02]  /*1e40*/  SHF.L.U32 R28, R25, 0x10, RZ ;  /* 0x00000010191c7819 */ /* 0x000fe400000006ff */
[----:B------:R-:W-:Y:S02]  /*1e50*/  SHF.L.U32 R25, R4, 0x10, RZ ;  /* 0x0000001004197819 */ /* 0x000fe400000006ff */
[----:B------:R-:W-:Y:S01]  /*1e60*/  SHF.L.U32 R0, R14, 0x10, RZ ;  /* 0x000000100e007819 */ /* 0x000fe200000006ff */
[----:B------:R-:W-:Y:S01]  /*1e70*/  FADD.FTZ R14, R27, -UR12 ;  /* 0x8000000c1b0e7e21 */ /* 0x000fe20008010000 */
[----:B------:R-:W-:Y:S01]  /*1e80*/  SHF.L.U32 R33, R61, 0x10, RZ ;  /* 0x000000103d217819 */ /* 0x000fe200000006ff */
[----:B-----5:R-:W-:Y:S01]  /*1e90*/  FMUL.FTZ R29, R22, R25 ;  /* 0x00000019161d7220 */ /* 0x020fe20000410000 */
[----:B------:R-:W-:Y:S01]  /*1ea0*/  FADD.FTZ R27, R28, -UR12 ;  /* 0x8000000c1c1b7e21 */ /* 0x000fe20008010000 */
[----:B------:R-:W-:Y:S01]  /*1eb0*/  FMUL.FTZ R14, R14, UR13 ;  /* 0x0000000d0e0e7c20 */ /* 0x000fe20008410000 */
[----:B------:R-:W-:Y:S01]  /*1ec0*/  FMUL.FTZ R30, R23, R0 ;  /* 0x00000000171e7220 */ /* 0x000fe20000410000 */
[----:B------:R-:W-:Y:S01]  /*1ed0*/  FADD.FTZ R31, RZ, R29 ;  /* 0x0000001dff1f7221 */ /* 0x000fe20000010000 */
[----:B------:R-:W-:Y:S01]  /*1ee0*/  FMUL.FTZ R27, R27, UR13 ;  /* 0x0000000d1b1b7c20 */ /* 0x000fe20008410000 */
[----:B------:R-:W-:Y:S01]  /*1ef0*/  FFMA.FTZ R32, R14, R29, RZ ;  /* 0x0000001d0e207223 */ /* 0x000fe200000100ff */
[----:B------:R-:W-:Y:S01]  /*1f00*/  SHF.L.U32 R29, R5, 0x10, RZ ;  /* 0x00000010051d7819 */ /* 0x000fe200000006ff */
[----:B------:R-:W-:Y:S01]  /*1f10*/  FADD.FTZ R33, R33, -UR12 ;  /* 0x8000000c21217e21 */ /* 0x000fe20008010000 */
[----:B------:R-:W-:Y:S01]  /*1f20*/  FFMA.FTZ R34, R25, R14, RZ ;  /* 0x0000000e19227223 */ /* 0x000fe200000100ff */
[----:B------:R-:W-:Y:S01]  /*1f30*/  FADD.FTZ R28, R30, R31 ;  /* 0x0000001f1e1c7221 */ /* 0x000fe20000010000 */
[----:B------:R-:W-:Y:S01]  /*1f40*/  FFMA.FTZ R32, R27, R30, R32 ;  /* 0x0000001e1b207223 */ /* 0x000fe20000010020 */
[----:B------:R-:W-:Y:S01]  /*1f50*/  FADD.FTZ R14, RZ, R25 ;  /* 0x00000019ff0e7221 */ /* 0x000fe20000010000 */
[----:B------:R-:W-:Y:S01]  /*1f60*/  FMUL.FTZ R33, R33, UR13 ;  /* 0x0000000d21217c20 */ /* 0x000fe20008410000 */
[----:B------:R-:W-:Y:S01]  /*1f70*/  FMUL.FTZ R31, R22, R29 ;  /* 0x0000001d161f7220 */ /* 0x000fe20000410000 */
[----:B------:R-:W-:Y:S01]  /*1f80*/  SHF.L.U32 R30, R73, 0x10, RZ ;  /* 0x00000010491e7819 */ /* 0x000fe200000006ff */
[C---:B------:R-:W-:Y:S01]  /*1f90*/  FADD.FTZ R14, R29.reuse, R14 ;  /* 0x0000000e1d0e7221 */ /* 0x040fe20000010000 */
[----:B------:R-:W-:Y:S01]  /*1fa0*/  FFMA.FTZ R25, R29, R33, R34 ;  /* 0x000000211d197223 */ /* 0x000fe20000010022 */
[----:B------:R-:W-:Y:S01]  /*1fb0*/  FFMA.FTZ R29, R33, R31, R32 ;  /* 0x0000001f211d7223 */ /* 0x000fe20000010020 */
[----:B------:R-:W-:Y:S01]  /*1fc0*/  SHF.L.U32 R26, R26, 0x10, RZ ;  /* 0x000000101a1a7819 */ /* 0x000fe200000006ff */
[----:B------:R-:W-:Y:S01]  /*1fd0*/  FADD.FTZ R30, R30, -UR12 ;  /* 0x8000000c1e1e7e21 */ /* 0x000fe20008010000 */
[----:B------:R-:W-:Y:S01]  /*1fe0*/  SHF.L.U32 R32, R60, 0x10, RZ ;  /* 0x000000103c207819 */ /* 0x000fe200000006ff */
[----:B------:R-:W-:Y:S01]  /*1ff0*/  FADD.FTZ R33, RZ, R0 ;  /* 0x00000000ff217221 */ /* 0x000fe20000010000 */
[----:B------:R-:W-:Y:S01]  /*2000*/  FFMA.FTZ R27, R0, R27, RZ ;  /* 0x0000001b001b7223 */ /* 0x000fe200000100ff */
[----:B------:R-:W-:Y:S01]  /*2010*/  FMUL.FTZ R30, R30, UR13 ;  /* 0x0000000d1e1e7c20 */ /* 0x000fe20008410000 */
[----:B------:R-:W-:Y:S01]  /*2020*/  FADD.FTZ R31, R28, R31 ;  /* 0x0000001f1c1f7221 */ /* 0x000fe20000010000 */
[----:B------:R-:W-:Y:S01]  /*2030*/  FADD.FTZ R0, R26, R33 ;  /* 0x000000211a007221 */ /* 0x000fe20000010000 */
[----:B------:R-:W-:Y:S01]  /*2040*/  FMUL.FTZ R28, R23, R26 ;  /* 0x0000001a171c7220 */ /* 0x000fe20000410000 */
[----:B------:R-:W-:Y:S01]  /*2050*/  FADD.FTZ R33, R32, -UR12 ;  /* 0x8000000c20217e21 */ /* 0x000fe20008010000 */
[----:B------:R-:W-:Y:S01]  /*2060*/  FFMA.FTZ R26, R26, R30, R27 ;  /* 0x0000001e1a1a7223 */ /* 0x000fe2000001001b */
[----:B------:R-:W-:Y:S01]  /*2070*/  SHF.L.U32 R32, R6, 0x10, RZ ;  /* 0x0000001006207819 */ /* 0x000fe200000006ff */
[----:B------:R-:W-:Y:S01]  /*2080*/  FADD.FTZ R27, R28, R31 ;  /* 0x0000001f1c1b7221 */ /* 0x000fe20000010000 */
[----:B------:R-:W-:Y:S01]  /*2090*/  FMUL.FTZ R33, R33, UR13 ;  /* 0x0000000d21217c20 */ /* 0x000fe20008410000 */
[----:B------:R-:W-:Y:S01]  /*20a0*/  FFMA.FTZ R28, R30, R28, R29 ;  /* 0x0000001c1e1c7223 */ /* 0x000fe2000001001d */
[----:B------:R-:W-:Y:S01]  /*20b0*/  SHF.L.U32 R29, R78, 0x10, RZ ;  /* 0x000000104e1d7819 */ /* 0x000fe200000006ff */
[----:B------:R-:W-:Y:S01]  /*20c0*/  FMUL.FTZ R30, R22, R32 ;  /* 0x00000020161e7220 */ /* 0x000fe20000410000 */
[----:B------:R-:W-:Y:S01]  /*20d0*/  FADD.FTZ R14, R14, R32 ;  /* 0x000000200e0e7221 */ /* 0x000fe20000010000 */
[----:B------:R-:W-:Y:S01]  /*20e0*/  FFMA.FTZ R25, R32, R33, R25 ;  /* 0x0000002120197223 */ /* 0x000fe20000010019 */
[----:B------:R-:W-:Y:S01]  /*20f0*/  SHF.L.U32 R32, R59, 0x10, RZ ;  /* 0x000000103b207819 */ /* 0x000fe200000006ff */
[----:B------:R-:W-:Y:S01]  /*2100*/  FADD.FTZ R29, R29, -UR12 ;  /* 0x8000000c1d1d7e21 */ /* 0x000fe20008010000 */
[----:B------:R-:W-:Y:S01]  /*2110*/  SHF.L.U32 R31, R24, 0x10, RZ ;  /* 0x00000010181f7819 */ /* 0x000fe200000006ff */
[----:B------:R-:W-:Y:S01]  /*2120*/  FFMA.FTZ R28, R33, R30, R28 ;  /* 0x0000001e211c7223 */ /* 0x000fe2000001001c */
[----:B------:R-:W-:Y:S01]  /*2130*/  FADD.FTZ R27, R27, R30 ;  /* 0x0000001e1b1b7221 */ /* 0x000fe20000010000 */
[----:B------:R-:W-:Y:S01]  /*2140*/  FADD.FTZ R24, R32, -UR12 ;  /* 0x8000000c20187e21 */ /* 0x000fe20008010000 */
[----:B------:R-:W-:Y:S01]  /*2150*/  FMUL.FTZ R33, R29, UR13 ;  /* 0x0000000d1d217c20 */ /* 0x000fe20008410000 */
[----:B------:R-:W-:Y:S01]  /*2160*/  SHF.L.U32 R29, R77, 0x10, RZ ;  /* 0x000000104d1d7819 */ /* 0x000fe200000006ff */
[----:B------:R-:W-:Y:S01]  /*2170*/  FMUL.FTZ R30, R23, R31 ;  /* 0x0000001f171e7220 */ /* 0x000fe20000410000 */
[----:B------:R-:W-:Y:S01]  /*2180*/  SHF.L.U32 R32, R46, 0x10, RZ ;  /* 0x000000102e207819 */ /* 0x000fe200000006ff */
[----:B------:R-:W-:Y:S01]  /*2190*/  FMUL.FTZ R24, R24, UR13 ;  /* 0x0000000d18187c20 */ /* 0x000fe20008410000 */
[----:B------:R-:W-:Y:S01]  /*21a0*/  FFMA.FTZ R26, R31, R33, R26 ;  /* 0x000000211f1a7223 */ /* 0x000fe2000001001a */
[----:B------:R-:W-:Y:S01]  /*21b0*/  FFMA.FTZ R33, R33, R30, R28 ;  /* 0x0000001e21217223 */ /* 0x000fe2000001001c */
[----:B------:R-:W-:Y:S01]  /*21c0*/  FADD.FTZ R28, R29, -UR12 ;  /* 0x8000000c1d1c7e21 */ /* 0x000fe20008010000 */
[----:B------:R-:W-:Y:S01]  /*21d0*/  FADD.FTZ R14, R14, R32 ;  /* 0x000000200e0e7221 */ /* 0x000fe20000010000 */
[----:B------:R-:W-:Y:S01]  /*21e0*/  FFMA.FTZ R25, R32, R24, R25 ;  /* 0x0000001820197223 */ /* 0x000fe20000010019 */
[----:B------:R-:W-:Y:S01]  /*21f0*/  FMUL.FTZ R32, R22, R32 ;  /* 0x0000002016207220 */ /* 0x000fe20000410000 */
[----:B------:R-:W-:Y:S01]  /*2200*/  FADD.FTZ R27, R30, R27 ;  /* 0x0000001b1e1b7221 */ /* 0x000fe20000010000 */
[----:B------:R-:W-:Y:S01]  /*2210*/  SHF.L.U32 R29, R76, 0x10, RZ ;  /* 0x000000104c1d7819 */ /* 0x000fe200000006ff */
[----:B------:R-:W-:Y:S01]  /*2220*/  FADD.FTZ R0, R0, R31 ;  /* 0x0000001f00007221 */ /* 0x000fe20000010000 */
[----:B------:R-:W-:Y:S01]  /*2230*/  FMUL.FTZ R28, R28, UR13 ;  /* 0x0000000d1c1c7c20 */ /* 0x000fe20008410000 */
[----:B------:R-:W-:Y:S01]  /*2240*/  FADD.FTZ R30, R27, R32 ;  /* 0x000000201b1e7221 */ /* 0x000fe20000010000 */
[----:B------:R-:W-:Y:S01]  /*2250*/  FFMA.FTZ R33, R24, R32, R33 ;  /* 0x0000002018217223 */ /* 0x000fe20000010021 */
[----:B------:R-:W-:Y:S01]  /*2260*/  FMUL.FTZ R27, R23, R29 ;  /* 0x0000001d171b7220 */ /* 0x000fe20000410000 */
[----:B------:R-:W-:Y:S01]  /*2270*/  SHF.L.U32 R31, R58, 0x10, RZ ;  /* 0x000000103a1f7819 */ /* 0x000fe200000006ff */
[----:B------:R-:W-:Y:S01]  /*2280*/  FADD.FTZ R0, R0, R29 ;  /* 0x0000001d00007221 */ /* 0x000fe20000010000 */
[----:B------:R-:W-:Y:S01]  /*2290*/  FFMA.FTZ R26, R29, R28, R26 ;  /* 0x0000001c1d1a7223 */ /* 0x000fe2000001001a */
[----:B------:R-:W-:Y:S01]  /*22a0*/  SHF.L.U32 R29, R84, 0x10, RZ ;  /* 0x00000010541d7819 */ /* 0x000fe200000006ff */
[----:B------:R-:W-:Y:S01]  /*22b0*/  FADD.FTZ R24, R27, R30 ;  /* 0x0000001e1b187221 */ /* 0x000fe20000010000 */
[----:B------:R-:W-:Y:S01]  /*22c0*/  FFMA.FTZ R27, R28, R27, R33 ;  /* 0x0000001b1c1b7223 */ /* 0x000fe20000010021 */
[----:B------:R-:W-:Y:S01]  /*22d0*/  FADD.FTZ R28, R31, -UR12 ;  /* 0x8000000c1f1c7e21 */ /* 0x000fe20008010000 */
[----:B------:R-:W-:Y:S01]  /*22e0*/  SHF.L.U32 R30, R45, 0x10, RZ ;  /* 0x000000102d1e7819 */ /* 0x000fe200000006ff */
[----:B------:R-:W-:Y:S01]  /*22f0*/  FADD.FTZ R29, R29, -UR12 ;  /* 0x8000000c1d1d7e21 */ /* 0x000fe20008010000 */
[----:B------:R-:W-:Y:S01]  /*2300*/  SHF.L.U32 R31, R75, 0x10, RZ ;  /* 0x000000104b1f7819 */ /* 0x000fe200000006ff */
[----:B------:R-:W-:Y:S01]  /*2310*/  FMUL.FTZ R32, R28, UR13 ;  /* 0x0000000d1c207c20 */ /* 0x000fe20008410000 */
[----:B------:R-:W-:Y:S01]  /*2320*/  SHF.L.U32 R28, R57, 0x10, RZ ;  /* 0x00000010391c7819 */ /* 0x000fe200000006ff */
[----:B------:R-:W-:Y:S01]  /*2330*/  FMUL.FTZ R29, R29, UR13 ;  /* 0x0000000d1d1d7c20 */ /* 0x000fe20008410000 */
        /* <DEDUP_REMOVED lines=8> */
[----:B------:R-:W-:Y:S01]  /*23c0*/  FADD.FTZ R28, R28, -UR12 ;  /* 0x8000000c1c1c7e21 */ /* 0x000fe20008010000 */
[----:B------:R-:W-:Y:S01]  /*23d0*/  SHF.L.U32 R34, R44, 0x10, RZ ;  /* 0x000000102c227819 */ /* 0x000fe200000006ff */
[----:B------:R-:W-:Y:S01]  /*23e0*/  FADD.FTZ R24, R30, R31 ;  /* 0x0000001f1e187221 */ /* 0x000fe20000010000 */
[----:B------:R-:W-:Y:S01]  /*23f0*/  FFMA.FTZ R27, R29, R30, R32 ;  /* 0x0000001e1d1b7223 */ /* 0x000fe20000010020 */
[----:B------:R-:W-:Y:S01]  /*2400*/  FMUL.FTZ R30, R28, UR13 ;  /* 0x0000000d1c1e7c20 */ /* 0x000fe20008410000 */
[----:B------:R-:W-:Y:S01]  /*2410*/  SHF.L.U32 R28, R83, 0x10, RZ ;  /* 0x00000010531c7819 */ /* 0x000fe200000006ff */
[----:B------:R-:W-:Y:S01]  /*2420*/  FMUL.FTZ R29, R22, R34 ;  /* 0x00000022161d7220 */ /* 0x000fe20000410000 */
[----:B------:R-:W-:Y:S01]  /*2430*/  SHF.L.U32 R31, R74, 0x10, RZ ;  /* 0x000000104a1f7819 */ /* 0x000fe200000006ff */
[----:B------:R-:W-:Y:S01]  /*2440*/  FFMA.FTZ R25, R34, R30, R25 ;  /* 0x0000001e22197223 */ /* 0x000fe20000010019 */
[----:B------:R-:W-:Y:S01]  /*2450*/  SHF.L.U32 R32, R56, 0x10, RZ ;  /* 0x0000001038207819 */ /* 0x000fe200000006ff */
[----:B------:R-:W-:Y:S01]  /*2460*/  FADD.FTZ R28, R28, -UR12 ;  /* 0x8000000c1c1c7e21 */ /* 0x000fe20008010000 */
[----:B------:R-:W-:Y:S01]  /*2470*/  FFMA.FTZ R27, R30, R29, R27 ;  /* 0x0000001d1e1b7223 */ /* 0x000fe2000001001b */
[----:B------:R-:W-:Y:S01]  /*2480*/  FADD.FTZ R24, R24, R29 ;  /* 0x0000001d18187221 */ /* 0x000fe20000010000 */
[----:B------:R-:W-:Y:S01]  /*2490*/  FADD.FTZ R0, R0, R31 ;  /* 0x0000001f00007221 */ /* 0x000fe20000010000 */
[----:B------:R-:W-:Y:S01]  /*24a0*/  FMUL.FTZ R30, R28, UR13 ;  /* 0x0000000d1c1e7c20 */ /* 0x000fe20008410000 */
[----:B------:R-:W-:Y:S01]  /*24b0*/  SHF.L.U32 R29, R90, 0x10, RZ ;  /* 0x000000105a1d7819 */ /* 0x000fe200000006ff */
[----:B------:R-:W-:Y:S01]  /*24c0*/  FADD.FTZ R33, R32, -UR12 ;  /* 0x8000000c20217e21 */ /* 0x000fe20008010000 */
[----:B------:R-:W-:Y:S01]  /*24d0*/  SHF.L.U32 R32, R43, 0x10, RZ ;  /* 0x000000102b207819 */ /* 0x000fe200000006ff */
[----:B------:R-:W-:Y:S01]  /*24e0*/  FFMA.FTZ R26, R31, R30, R26 ;  /* 0x0000001e1f1a7223 */ /* 0x000fe2000001001a */
[----:B------:R-:W-:Y:S01]  /*24f0*/  FMUL.FTZ R31, R23, R31 ;  /* 0x0000001f171f7220 */ /* 0x000fe20000410000 */
[----:B------:R-:W-:Y:S01]  /*2500*/  FMUL.FTZ R28, R33, UR13 ;  /* 0x0000000d211c7c20 */ /* 0x000fe20008410000 */
[----:B------:R-:W-:Y:S01]  /*2510*/  FADD.FTZ R14, R14, R34 ;  /* 0x000000220e0e7221 */ /* 0x000fe20000010000 */
[----:B------:R-:W-:Y:S01]  /*2520*/  FMUL.FTZ R33, R22, R32 ;  /* 0x0000002016217220 */ /* 0x000fe20000410000 */
[----:B------:R-:W-:Y:S01]  /*2530*/  FFMA.FTZ R27, R30, R31, R27 ;  /* 0x0000001f1e1b7223 */ /* 0x000fe2000001001b */
[----:B------:R-:W-:Y:S01]  /*2540*/  FADD.FTZ R30, R29, -UR12 ;  /* 0x8000000c1d1e7e21 */ /* 0x000fe20008010000 */
[----:B------:R-:W-:Y:S01]  /*2550*/  FADD.FTZ R24, R31, R24 ;  /* 0x000000181f187221 */ /* 0x000fe20000010000 */
[----:B------:R-:W-:Y:S01]  /*2560*/  SHF.L.U32 R29, R72, 0x10, RZ ;  /* 0x00000010481d7819 */ /* 0x000fe200000006ff */
[----:B------:R-:W-:Y:S01]  /*2570*/  FFMA.FTZ R25, R32, R28, R25 ;  /* 0x0000001c20197223 */ /* 0x000fe20000010019 */
[----:B------:R-:W-:Y:S01]  /*2580*/  FMUL.FTZ R30, R30, UR13 ;  /* 0x0000000d1e1e7c20 */ /* 0x000fe20008410000 */
[----:B------:R-:W-:Y:S01]  /*2590*/  FADD.FTZ R24, R24, R33 ;  /* 0x0000002118187221 */ /* 0x000fe20000010000 */
[----:B------:R-:W-:Y:S01]  /*25a0*/  FFMA.FTZ R33, R28, R33, R27 ;  /* 0x000000211c217223 */ /* 0x000fe2000001001b */
[----:B------:R-:W-:Y:S01]  /*25b0*/  SHF.L.U32 R28, R55, 0x10, RZ ;  /* 0x00000010371c7819 */ /* 0x000fe200000006ff */
[----:B------:R-:W-:Y:S01]  /*25c0*/  FMUL.FTZ R27, R23, R29 ;  /* 0x0000001d171b7220 */ /* 0x000fe20000410000 */
        /* <DEDUP_REMOVED lines=8> */
[----:B------:R-:W-:Y:S01]  /*2650*/  FADD.FTZ R14, R14, R32 ;  /* 0x000000200e0e7221 */ /* 0x000fe20000010000 */
[----:B------:R-:W-:Y:S01]  /*2660*/  SHF.L.U32 R31, R71, 0x10, RZ ;  /* 0x00000010471f7819 */ /* 0x000fe200000006ff */
[----:B------:R-:W-:Y:S01]  /*2670*/  FMUL.FTZ R32, R28, UR13 ;  /* 0x0000000d1c207c20 */ /* 0x000fe20008410000 */
[----:B------:R-:W-:Y:S01]  /*2680*/  FMUL.FTZ R29, R29, UR13 ;  /* 0x0000000d1d1d7c20 */ /* 0x000fe20008410000 */
        /* <DEDUP_REMOVED lines=108> */
[----:B------:R-:W-:Y:S01]  /*2d50*/  FMUL.FTZ R33, R22, R30 ;  /* 0x0000001e16217220 */ /* 0x000fe20000410000 */
[----:B------:R-:W-:Y:S01]  /*2d60*/  FADD.FTZ R14, R14, R30 ;  /* 0x0000001e0e0e7221 */ /* 0x000fe20000010000 */
[----:B------:R-:W-:Y:S01]  /*2d70*/  FFMA.FTZ R25, R30, R28, R25 ;  /* 0x0000001c1e197223 */ /* 0x000fe20000010019 */
[----:B------:R-:W-:Y:S01]  /*2d80*/  FADD.FTZ R0, R0, R31 ;  /* 0x0000001f00007221 */ /* 0x000fe20000010000 */
[----:B------:R-:W-:Y:S01]  /*2d90*/  FFMA.FTZ R26, R31, R29, R26 ;  /* 0x0000001d1f1a7223 */ /* 0x000fe2000001001a */
[----:B------:R-:W-:Y:S01]  /*2da0*/  FMUL.FTZ R30, R23, R31 ;  /* 0x0000001f171e7220 */ /* 0x000fe20000410000 */
[----:B------:R-:W-:Y:S01]  /*2db0*/  SHF.L.U32 R32, R48, 0x10, RZ ;  /* 0x0000001030207819 */ /* 0x000fe200000006ff */
[----:B------:R-:W-:Y:S01]  /*2dc0*/  FADD.FTZ R31, R24, R33 ;  /* 0x00000021181f7221 */ /* 0x000fe20000010000 */
[----:B------:R-:W-:Y:S01]  /*2dd0*/  FFMA.FTZ R24, R28, R33, R27 ;  /* 0x000000211c187223 */ /* 0x000fe2000001001b */
[----:B------:R-:W-:-:S02]  /*2de0*/  SHF.L.U32 R27, R12, 0x10, RZ ;  /* 0x000000100c1b7819 */ /* 0x000fc400000006ff */
[----:B------:R-:W-:Y:S01]  /*2df0*/  FADD.FTZ R32, R32, -UR12 ;  /* 0x8000000c20207e21 */ /* 0x000fe20008010000 */
[----:B------:R-:W-:Y:S01]  /*2e00*/  FADD.FTZ R31, R30, R31 ;  /* 0x0000001f1e1f7221 */ /* 0x000fe20000010000 */
[----:B------:R-:W-:Y:S01]  /*2e10*/  FFMA.FTZ R29, R29, R30, R24 ;  /* 0x0000001e1d1d7223 */ /* 0x000fe20000010018 */
[----:B------:R-:W-:Y:S01]  /*2e20*/  SHF.L.U32 R30, R80, 0x10, RZ ;  /* 0x00000010501e7819 */ /* 0x000fe200000006ff */
[----:B------:R-:W-:Y:S01]  /*2e30*/  FADD.FTZ R24, R14, R27 ;  /* 0x0000001b0e187221 */ /* 0x000fe20000010000 */
[----:B------:R-:W-:Y:S01]  /*2e40*/  FMUL.FTZ R28, R32, UR13 ;  /* 0x0000000d201c7c20 */ /* 0x000fe20008410000 */
[----:B------:R-:W-:Y:S01]  /*2e50*/  FMUL.FTZ R14, R22, R27 ;  /* 0x0000001b160e7220 */ /* 0x000fe20000410000 */
[----:B------:R-:W-:Y:S01]  /*2e60*/  SHF.L.U32 R33, R47, 0x10, RZ ;  /* 0x000000102f217819 */ /* 0x000fe200000006ff */
[----:B------:R-:W-:Y:S01]  /*2e70*/  FADD.FTZ R30, R30, -UR12 ;  /* 0x8000000c1e1e7e21 */ /* 0x000fe20008010000 */
[----:B------:R-:W-:Y:S01]  /*2e80*/  FFMA.FTZ R25, R27, R28, R25 ;  /* 0x0000001c1b197223 */ /* 0x000fe20000010019 */
[----:B------:R-:W-:Y:S01]  /*2e90*/  FADD.FTZ R32, R31, R14 ;  /* 0x0000000e1f207221 */ /* 0x000fe20000010000 */
[----:B------:R-:W-:Y:S01]  /*2ea0*/  SHF.L.U32 R27, R64, 0x10, RZ ;  /* 0x00000010401b7819 */ /* 0x000fe200000006ff */
[----:B------:R-:W-:Y:S01]  /*2eb0*/  FFMA.FTZ R31, R28, R14, R29 ;  /* 0x0000000e1c1f7223 */ /* 0x000fe2000001001d */
[----:B------:R-:W-:Y:S01]  /*2ec0*/  FMUL.FTZ R14, R30, UR13 ;  /* 0x0000000d1e0e7c20 */ /* 0x000fe20008410000 */
[----:B------:R-:W-:Y:S01]  /*2ed0*/  SHF.L.U32 R30, R13, 0x10, RZ ;  /* 0x000000100d1e7819 */ /* 0x000fe200000006ff */
[----:B------:R-:W-:Y:S01]  /*2ee0*/  FADD.FTZ R33, R33, -UR12 ;  /* 0x8000000c21217e21 */ /* 0x000fe20008010000 */
[----:B------:R-:W-:Y:S01]  /*2ef0*/  FMUL.FTZ R29, R23, R27 ;  /* 0x0000001b171d7220 */ /* 0x000fe20000410000 */
[----:B------:R-:W-:Y:S01]  /*2f00*/  FFMA.FTZ R28, R27, R14, R26 ;  /* 0x0000000e1b1c7223 */ /* 0x000fe2000001001a */
[----:B------:R-:W-:Y:S01]  /*2f10*/  SHF.L.U32 R26, R79, 0x10, RZ ;  /* 0x000000104f1a7819 */ /* 0x000fe200000006ff */
[----:B------:R-:W-:Y:S01]  /*2f20*/  FMUL.FTZ R35, R22, R30 ;  /* 0x0000001e16237220 */ /* 0x000fe20000410000 */
[----:B------:R-:W-:Y:S01]  /*2f30*/  FADD.FTZ R32, R29, R32 ;  /* 0x000000201d207221 */ /* 0x000fe20000010000 */
[----:B------:R-:W-:Y:S01]  /*2f40*/  FFMA.FTZ R14, R14, R29, R31 ;  /* 0x0000001d0e0e7223 */ /* 0x000fe2000001001f */
[----:B------:R-:W-:Y:S01]  /*2f50*/  SHF.L.U32 R29, R63, 0x10, RZ ;  /* 0x000000103f1d7819 */ /* 0x000fe200000006ff */
[----:B------:R-:W-:Y:S01]  /*2f60*/  FMUL.FTZ R31, R33, UR13 ;  /* 0x0000000d211f7c20 */ /* 0x000fe20008410000 */
[----:B------:R-:W-:Y:S01]  /*2f70*/  FADD.FTZ R26, R26, -UR12 ;  /* 0x8000000c1a1a7e21 */ /* 0x000fe20008010000 */
[----:B------:R-:W-:Y:S01]  /*2f80*/  FADD.FTZ R37, R32, R35 ;  /* 0x0000002320257221 */ /* 0x000fe20000010000 */
[----:B------:R-:W-:Y:S01]  /*2f90*/  FADD.FTZ R32, R0, R27 ;  /* 0x0000001b00207221 */ /* 0x000fe20000010000 */
[----:B------:R-:W-:Y:S01]  /*2fa0*/  FFMA.FTZ R36, R31, R35, R14 ;  /* 0x000000231f247223 */ /* 0x000fe2000001000e */
[----:B------:R-:W-:Y:S01]  /*2fb0*/  FMUL.FTZ R34, R23, R29 ;  /* 0x0000001d17227220 */ /* 0x000fe20000410000 */
[----:B------:R-:W-:Y:S01]  /*2fc0*/  FMUL.FTZ R33, R26, UR13 ;  /* 0x0000000d1a217c20 */ /* 0x000fe20008410000 */
[----:B------:R-:W-:Y:S01]  /*2fd0*/  FADD.FTZ R26, R24, R30 ;  /* 0x0000001e181a7221 */ /* 0x000fe20000010000 */
[----:B------:R-:W-:Y:S01]  /*2fe0*/  FFMA.FTZ R24, R30, R31, R25 ;  /* 0x0000001f1e187223 */ /* 0x000fe20000010019 */
[----:B------:R-:W-:Y:S01]  /*2ff0*/  FADD.FTZ R14, R34, R37 ;  /* 0x00000025220e7221 */ /* 0x000fe20000010000 */
[----:B------:R-:W-:Y:S01]  /*3000*/  FFMA.FTZ R0, R33, R34, R36 ;  /* 0x0000002221007223 */ /* 0x000fe20000010024 */
[----:B------:R-:W-:Y:S01]  /*3010*/  FADD.FTZ R27, R32, R29 ;  /* 0x0000001d201b7221 */ /* 0x000fe20000010000 */
[----:B------:R-:W-:Y:S01]  /*3020*/  FFMA.FTZ R25, R29, R33, R28 ;  /* 0x000000211d197223 */ /* 0x000fe2000001001c */
[----:B------:R-:W-:Y:S06]  /*3030*/  BRA `(.L_x_132) ;  /* 0x0000002400007947 */ /* 0x000fec0003800000 */
.L_x_131:
[----:B------:R-:W-:Y:S02]  /*3040*/  SHF.L.U32 R25, R25, 0x10, RZ ;  /* 0x0000001019197819 */ /* 0x000fe400000006ff */
[----:B------:R-:W-:Y:S02]  /*3050*/  SHF.L.U32 R27, R73, 0x10, RZ ;  /* 0x00000010491b7819 */ /* 0x000fe400000006ff */
[----:B------:R-:W-:Y:S01]  /*3060*/  SHF.L.U32 R28, R3, 0x10, RZ ;  /* 0x00000010031c7819 */ /* 0x000fe200000006ff */
[----:B------:R-:W-:Y:S01]  /*3070*/  FADD.FTZ R0, R25, -UR12 ;  /* 0x8000000c19007e21 */ /* 0x000fe20008010000 */
[----:B------:R-:W-:Y:S01]  /*3080*/  SHF.L.U32 R29, R61, 0x10, RZ ;  /* 0x000000103d1d7819 */ /* 0x000fe200000006ff */
[----:B------:R-:W-:Y:S01]  /*3090*/  FADD.FTZ R27, R27, -UR12 ;  /* 0x8000000c1b1b7e21 */ /* 0x000fe20008010000 */
[----:B------:R-:W-:Y:S01]  /*30a0*/  SHF.L.U32 R36, R14, 0x10, RZ ;  /* 0x000000100e247819 */ /* 0x000fe200000006ff */
[----:B------:R-:W-:Y:S01]  /*30b0*/  FMUL.FTZ R0, R0, UR13 ;  /* 0x0000000d00007c20 */ /* 0x000fe20008410000 */
[----:B------:R-:W-:Y:S01]  /*30c0*/  FADD.FTZ R28, R28, -UR12 ;  /* 0x8000000c1c1c7e21 */ /* 0x000fe20008010000 */
[----:B------:R-:W-:Y:S01]  /*30d0*/  FMUL.FTZ R30, R27, UR13 ;  /* 0x0000000d1b1e7c20 */ /* 0x000fe20008410000 */
[----:B------:R-:W-:Y:S01]  /*30e0*/  FADD.FTZ R29, R29, -UR12 ;  /* 0x8000000c1d1d7e21 */ /* 0x000fe20008010000 */
[----:B-----5:R-:W-:-:S02]  /*30f0*/  FFMA.FTZ R34, R23, R0, R21 ;  /* 0x0000000017227223 */ /* 0x020fc40000010015 */
[----:B------:R-:W-:Y:S01]  /*3100*/  FFMA.FTZ R27, R23, R30, R21 ;  /* 0x0000001e171b7223 */ /* 0x000fe20000010015 */
[----:B------:R-:W-:Y:S01]  /*3110*/  FMUL.FTZ R41, R29, UR13 ;  /* 0x0000000d1d297c20 */ /* 0x000fe20008410000 */
[----:B------:R-:W-:Y:S02]  /*3120*/  FMUL.FTZ R25, R34, -1.4426950216293334961 ;  /* 0xbfb8aa3b22197820 */ /* 0x000fe40000410000 */
[----:B------:R-:W-:Y:S01]  /*3130*/  FMUL.FTZ R32, R27, -1.4426950216293334961 ;  /* 0xbfb8aa3b1b207820 */ /* 0x000fe20000410000 */
[----:B------:R-:W-:-:S03]  /*3140*/  FFMA.FTZ R14, R22, R41, R20 ;  /* 0x00000029160e7223 */ /* 0x000fc60000010014 */
[----:B------:R-:W0:Y:S08]  /*3150*/  MUFU.EX2 R25, R25 ;  /* 0x0000001900197308 */ /* 0x000e300000000800 */
[----:B------:R-:W-:Y:S01]  /*3160*/  MUFU.EX2 R32, R32 ;  /* 0x0000002000207308 */ /* 0x000fe20000000800 */
[----:B0-----:R-:W-:Y:S01]  /*3170*/  FADD.FTZ R31, R25, 1 ;  /* 0x3f800000191f7421 */ /* 0x001fe20000010000 */
[----:B------:R-:W-:-:S04]  /*3180*/  FMUL.FTZ R25, R28, UR13 ;  /* 0x0000000d1c197c20 */ /* 0x000fc80008410000 */
[----:B------:R-:W-:Y:S02]  /*3190*/  FFMA.FTZ R28, R22, R25, R20 ;  /* 0x00000019161c7223 */ /* 0x000fe40000010014 */
[----:B------:R-:W0:Y:S02]  /*31a0*/  MUFU.RCP R31, R31 ;  /* 0x0000001f001f7308 */ /* 0x000e240000001000 */
[----:B------:R-:W-:-:S06]  /*31b0*/  FMUL.FTZ R33, R28, -1.4426950216293334961 ;  /* 0xbfb8aa3b1c217820 */ /* 0x000fcc0000410000 */
[----:B------:R-:W1:Y:S01]  /*31c0*/  MUFU.EX2 R33, R33 ;  /* 0x0000002100217308 */ /* 0x000e620000000800 */
[----:B0-----:R-:W-:Y:S01]  /*31d0*/  FMUL.FTZ R29, R36, R31 ;  /* 0x0000001f241d7220 */ /* 0x001fe20000410000 */
[----:B------:R-:W-:Y:S01]  /*31e0*/  FADD.FTZ R35, -R31, 1 ;  /* 0x3f8000001f237421 */ /* 0x000fe20000010100 */
[----:B------:R-:W-:Y:S01]  /*31f0*/  FMUL.FTZ R31, R14, -1.4426950216293334961 ;  /* 0xbfb8aa3b0e1f7820 */ /* 0x000fe20000410000 */
[----:B------:R-:W-:Y:S01]  /*3200*/  FADD.FTZ R36, R32, 1 ;  /* 0x3f80000020247421 */ /* 0x000fe20000010000 */
[----:B------:R-:W-:Y:S01]  /*3210*/  SHF.L.U32 R32, R60, 0x10, RZ ;  /* 0x000000103c207819 */ /* 0x000fe200000006ff */
[----:B------:R-:W-:Y:S02]  /*3220*/  FFMA.FTZ R34, R34, R35, 1 ;  /* 0x3f80000022227423 */ /* 0x000fe40000010023 */
[----:B------:R0:W2:Y:S01]  /*3230*/  MUFU.RCP R35, R36 ;  /* 0x0000002400237308 */ /* 0x0000a20000001000 */
[----:B-1----:R-:W-:Y:S01]  /*3240*/  FADD.FTZ R33, R33, 1 ;  /* 0x3f80000021217421 */ /* 0x002fe20000010000 */
[----:B------:R-:W-:Y:S01]  /*3250*/  FADD.FTZ R32, R32, -UR12 ;  /* 0x8000000c20207e21 */ /* 0x000fe20008010000 */
[----:B------:R-:W-:Y:S01]  /*3260*/  FMUL.FTZ R29, R29, R34 ;  /* 0x000000221d1d7220 */ /* 0x000fe20000410000 */
[----:B------:R-:W-:-:S02]  /*3270*/  SHF.L.U32 R34, R78, 0x10, RZ ;  /* 0x000000104e227819 */ /* 0x000fc400000006ff */
[----:B------:R-:W-:Y:S02]  /*3280*/  FMUL.FTZ R39, R32, UR13 ;  /* 0x0000000d20277c20 */ /* 0x000fe40008410000 */
[----:B------:R-:W1:Y:S01]  /*3290*/  MUFU.EX2 R31, R31 ;  /* 0x0000001f001f7308 */ /* 0x000e620000000800 */
[----:B------:R-:W-:Y:S01]  /*32a0*/  SHF.L.U32 R32, R26, 0x10, RZ ;  /* 0x000000101a207819 */ /* 0x000fe200000006ff */
[----:B------:R-:W-:Y:S01]  /*32b0*/  FFMA.FTZ R26, R22, R39, R20 ;  /* 0x00000027161a7223 */ /* 0x000fe20000010014 */
[----:B0-----:R-:W-:-:S03]  /*32c0*/  SHF.L.U32 R36, R24, 0x10, RZ ;  /* 0x0000001018247819 */ /* 0x001fc600000006ff */
[----:B------:R-:W-:Y:S02]  /*32d0*/  FMUL.FTZ R40, R26, -1.4426950216293334961 ;  /* 0xbfb8aa3b1a287820 */ /* 0x000fe40000410000 */
[----:B------:R-:W0:Y:S01]  /*32e0*/  MUFU.RCP R33, R33 ;  /* 0x0000002100217308 */ /* 0x000e220000001000 */
[----:B--2---:R-:W-:Y:S01]  /*32f0*/  FMUL.FTZ R32, R32, R35 ;  /* 0x0000002320207220 */ /* 0x004fe20000410000 */
[----:B------:R-:W-:-:S04]  /*3300*/  FADD.FTZ R38, -R35, 1 ;  /* 0x3f80000023267421 */ /* 0x000fc80000010100 */
[----:B------:R-:W-:Y:S02]  /*3310*/  FFMA.FTZ R27, R27, R38, 1 ;  /* 0x3f8000001b1b7423 */ /* 0x000fe40000010026 */
[----:B------:R-:W2:Y:S01]  /*3320*/  MUFU.EX2 R35, R40 ;  /* 0x0000002800237308 */ /* 0x000ea20000000800 */
[----:B-1----:R-:W-:Y:S01]  /*3330*/  FADD.FTZ R31, R31, 1 ;  /* 0x3f8000001f1f7421 */ /* 0x002fe20000010000 */
[----:B------:R-:W-:Y:S01]  /*3340*/  FMUL.FTZ R32, R32, R27 ;  /* 0x0000001b20207220 */ /* 0x000fe20000410000 */
[----:B------:R-:W-:-:S05]  /*3350*/  SHF.L.U32 R27, R59, 0x10, RZ ;  /* 0x000000103b1b7819 */ /* 0x000fca00000006ff */
[----:B------:R-:W1:Y:S01]  /*3360*/  MUFU.RCP R31, R31 ;  /* 0x0000001f001f7308 */ /* 0x000e620000001000 */
[----:B0-----:R-:W-:Y:S01]  /*3370*/  FADD.FTZ R37, -R33, 1 ;  /* 0x3f80000021257421 */ /* 0x001fe20000010100 */
[----:B------:R-:W-:-:S03]  /*3380*/  FADD.FTZ R27, R27, -UR12 ;  /* 0x8000000c1b1b7e21 */ /* 0x000fc60008010000 */
[----:B------:R-:W-:Y:S01]  /*3390*/  FFMA.FTZ R37, R28, R37, 1 ;  /* 0x3f8000001c257423 */ /* 0x000fe20000010025 */
[----:B------:R-:W-:-:S05]  /*33a0*/  SHF.L.U32 R28, R4, 0x10, RZ ;  /* 0x00000010041c7819 */ /* 0x000fca00000006ff */
[----:B------:R-:W-:Y:S01]  /*33b0*/  FMUL.FTZ R28, R28, R33 ;  /* 0x000000211c1c7220 */ /* 0x000fe20000410000 */
[----:B--2---:R-:W-:-:S03]  /*33c0*/  FADD.FTZ R33, R35, 1 ;  /* 0x3f80000023217421 */ /* 0x004fc60000010000 */
[----:B------:R-:W-:Y:S01]  /*33d0*/  FMUL.FTZ R28, R28, R37 ;  /* 0x000000251c1c7220 */ /* 0x000fe20000410000 */
[----:B-1----:R-:W-:Y:S02]  /*33e0*/  FADD.FTZ R35, -R31, 1 ;  /* 0x3f8000001f237421 */ /* 0x002fe40000010100 */
[----:B------:R-:W0:Y:S02]  /*33f0*/  MUFU.RCP R33, R33 ;  /* 0x0000002100217308 */ /* 0x000e240000001000 */
[----:B------:R-:W-:Y:S01]  /*3400*/  FFMA.FTZ R38, R14, R35, 1 ;  /* 0x3f8000000e267423 */ /* 0x000fe20000010023 */
[----:B------:R-:W-:-:S05]  /*3410*/  SHF.L.U32 R14, R5, 0x10, RZ ;  /* 0x00000010050e7819 */ /* 0x000fca00000006ff */
[----:B------:R-:W-:Y:S01]  /*3420*/  FMUL.FTZ R31, R14, R31 ;  /* 0x0000001f0e1f7220 */ /* 0x000fe20000410000 */
[----:B------:R-:W-:Y:S01]  /*3430*/  FADD.FTZ R14, R34, -UR12 ;  /* 0x8000000c220e7e21 */ /* 0x000fe20008010000 */
[----:B------:R-:W-:Y:S02]  /*3440*/  SHF.L.U32 R34, R6, 0x10, RZ ;  /* 0x0000001006227819 */ /* 0x000fe400000006ff */
[----:B------:R-:W-:Y:S01]  /*3450*/  FMUL.FTZ R38, R31, R38 ;  /* 0x000000261f267220 */ /* 0x000fe20000410000 */
[----:B------:R-:W-:Y:S01]  /*3460*/  FMUL.FTZ R14, R14, UR13 ;  /* 0x0000000d0e0e7c20 */ /* 0x000fe20008410000 */
[----:B0-----:R-:W-:Y:S01]  /*3470*/  FADD.FTZ R35, -R33, 1 ;  /* 0x3f80000021237421 */ /* 0x001fe20000010100 */
[----:B------:R-:W-:Y:S02]  /*3480*/  FMUL.FTZ R33, R34, R33 ;  /* 0x0000002122217220 */ /* 0x000fe40000410000 */
[----:B------:R-:W-:Y:S01]  /*3490*/  FFMA.FTZ R34, R23, R14, R21 ;  /* 0x0000000e17227223 */ /* 0x000fe20000010015 */
[----:B------:R-:W-:-:S03]  /*34a0*/  FFMA.FTZ R26, R26, R35, 1 ;  /* 0x3f8000001a1a7423 */ /* 0x000fc60000010023 */
[----:B------:R-:W-:Y:S01]  /*34b0*/  FMUL.FTZ R35, R34, -1.4426950216293334961 ;  /* 0xbfb8aa3b22237820 */ /* 0x000fe20000410000 */
[----:B------:R-:W-:Y:S01]  /*34c0*/  FMUL.FTZ R26, R33, R26 ;  /* 0x0000001a211a7220 */ /* 0x000fe20000410000 */
[----:B------:R-:W-:-:S04]  /*34d0*/  FADD.FTZ R33, RZ, R28 ;  /* 0x0000001cff217221 */ /* 0x000fc80000010000 */
[----:B------:R-:W0:Y:S01]  /*34e0*/  MUFU.EX2 R35, R35 ;  /* 0x0000002300237308 */ /* 0x000e220000000800 */
[----:B------:R-:W-:-:S04]  /*34f0*/  FADD.FTZ R33, R33, R38 ;  /* 0x0000002621217221 */ /* 0x000fc80000010000 */
[----:B------:R-:W-:Y:S01]  /*3500*/  FADD.FTZ R33, R33, R26 ;  /* 0x0000001a21217221 */ /* 0x000fe20000010000 */
[----:B0-----:R-:W-:Y:S01]  /*3510*/  FADD.FTZ R37, R35, 1 ;  /* 0x3f80000023257421 */ /* 0x001fe20000010000 */
[----:B------:R-:W-:-:S05]  /*3520*/  FMUL.FTZ R35, R27, UR13 ;  /* 0x0000000d1b237c20 */ /* 0x000fca0008410000 */
[----:B------:R-:W0:Y:S02]  /*3530*/  MUFU.RCP R37, R37 ;  /* 0x0000002500257308 */ /* 0x000e240000001000 */
[----:B0-----:R-:W-:Y:S01]  /*3540*/  FADD.FTZ R24, -R37, 1 ;  /* 0x3f80000025187421 */ /* 0x001fe20000010100 */
[----:B------:R-:W-:Y:S01]  /*3550*/  FMUL.FTZ R36, R36, R37 ;  /* 0x0000002524247220 */ /* 0x000fe20000410000 */
[----:B------:R-:W-:Y:S02]  /*3560*/  FMUL.FTZ R37, R23, R29 ;  /* 0x0000001d17257220 */ /* 0x000fe40000410000 */
[----:B------:R-:W-:Y:S01]  /*3570*/  FFMA.FTZ R24, R34, R24, 1 ;  /* 0x3f80000022187423 */ /* 0x000fe20000010018 */
[----:B------:R-:W-:-:S03]  /*3580*/  FFMA.FTZ R34, R25, R28, RZ ;  /* 0x0000001c19227223 */ /* 0x000fc600000100ff */
[----:B------:R-:W-:Y:S01]  /*3590*/  FMUL.FTZ R36, R36, R24 ;  /* 0x0000001824247220 */ /* 0x000fe20000410000 */
[----:B------:R-:W-:Y:S01]  /*35a0*/  FMUL.FTZ R24, R22, R28 ;  /* 0x0000001c16187220 */ /* 0x000fe20000410000 */
[-C--:B------:R-:W-:Y:S01]  /*35b0*/  FFMA.FTZ R28, R41, R38.reuse, R34 ;  /* 0x00000026291c7223 */ /* 0x080fe20000010022 */
[----:B------:R-:W-:Y:S01]  /*35c0*/  SHF.L.U32 R34, R46, 0x10, RZ ;  /* 0x000000102e227819 */ /* 0x000fe200000006ff */
[----:B------:R-:W-:Y:S01]  /*35d0*/  FMUL.FTZ R38, R22, R38 ;  /* 0x0000002616267220 */ /* 0x000fe20000410000 */
[----:B------:R-:W-:Y:S01]  /*35e0*/  FFMA.FTZ R31, R25, R24, RZ ;  /* 0x00000018191f7223 */ /* 0x000fe200000100ff */
[----:B------:R-:W-:Y:S01]  /*35f0*/  FADD.FTZ R24, RZ, R24 ;  /* 0x00000018ff187221 */ /* 0x000fe20000010000 */
[----:B------:R-:W-:Y:S02]  /*3600*/  FFMA.FTZ R28, R39, R26, R28 ;  /* 0x0000001a271c7223 */ /* 0x000fe4000001001c */
[----:B------:R-:W-:Y:S01]  /*3610*/  FFMA.FTZ R31, R0, R37, R31 ;  /* 0x00000025001f7223 */ /* 0x000fe2000001001f */
[----:B------:R-:W-:Y:S01]  /*3620*/  FADD.FTZ R37, R37, R24 ;  /* 0x0000001825257221 */ /* 0x000fe20000010000 */
[----:B------:R-:W-:Y:S01]  /*3630*/  FFMA.FTZ R24, R22, R35, R20 ;  /* 0x0000002316187223 */ /* 0x000fe20000010014 */
[----:B------:R-:W-:Y:S01]  /*3640*/  FFMA.FTZ R0, R0, R29, RZ ;  /* 0x0000001d00007223 */ /* 0x000fe200000100ff */
[----:B------:R-:W-:Y:S01]  /*3650*/  FFMA.FTZ R41, R41, R38, R31 ;  /* 0x0000002629297223 */ /* 0x000fe2000001001f */
[----:B------:R-:W-:Y:S01]  /*3660*/  FADD.FTZ R37, R37, R38 ;  /* 0x0000002625257221 */ /* 0x000fe20000010000 */
[----:B------:R-:W-:Y:S01]  /*3670*/  FMUL.FTZ R40, R24, -1.4426950216293334961 ;  /* 0xbfb8aa3b18287820 */ /* 0x000fe20000410000 */
[----:B------:R-:W-:Y:S01]  /*3680*/  FADD.FTZ R31, RZ, R29 ;  /* 0x0000001dff1f7221 */ /* 0x000fe20000010000 */
[-C--:B------:R-:W-:Y:S01]  /*3690*/  FFMA.FTZ R29, R30, R32.reuse, R0 ;  /* 0x000000201e1d7223 */ /* 0x080fe20000010000 */
[----:B------:R-:W-:-:S02]  /*36a0*/  FMUL.FTZ R0, R23, R32 ;  /* 0x0000002017007220 */ /* 0x000fc40000410000 */
[----:B------:R-:W-:Y:S01]  /*36b0*/  FADD.FTZ R31, R31, R32 ;  /* 0x000000201f1f7221 */ /* 0x000fe20000010000 */
[----:B------:R-:W0:Y:S01]  /*36c0*/  MUFU.EX2 R40, R40 ;  /* 0x0000002800287308 */ /* 0x000e220000000800 */
[----:B------:R-:W-:Y:S01]  /*36d0*/  SHF.L.U32 R32, R76, 0x10, RZ ;  /* 0x000000104c207819 */ /* 0x000fe200000006ff */
[----:B------:R-:W-:Y:S01]  /*36e0*/  FFMA.FTZ R41, R30, R0, R41 ;  /* 0x000000001e297223 */ /* 0x000fe20000010029 */
[----:B------:R-:W-:Y:S01]  /*36f0*/  FADD.FTZ R37, R0, R37 ;  /* 0x0000002500257221 */ /* 0x000fe20000010000 */
[----:B------:R-:W-:Y:S01]  /*3700*/  FMUL.FTZ R0, R22, R26 ;  /* 0x0000001a16007220 */ /* 0x000fe20000410000 */
[----:B------:R-:W-:Y:S01]  /*3710*/  FADD.FTZ R31, R31, R36 ;  /* 0x000000241f1f7221 */ /* 0x000fe20000010000 */
[----:B------:R-:W-:Y:S02]  /*3720*/  FFMA.FTZ R29, R14, R36, R29 ;  /* 0x000000240e1d7223 */ /* 0x000fe4000001001d */
[----:B------:R-:W-:Y:S01]  /*3730*/  FADD.FTZ R37, R37, R0 ;  /* 0x0000000025257221 */ /* 0x000fe20000010000 */
[----:B0-----:R-:W-:Y:S01]  /*3740*/  FADD.FTZ R27, R40, 1 ;  /* 0x3f800000281b7421 */ /* 0x001fe20000010000 */
[----:B------:R-:W-:Y:S01]  /*3750*/  FFMA.FTZ R40, R39, R0, R41 ;  /* 0x0000000027287223 */ /* 0x000fe20000010029 */
[----:B------:R-:W-:-:S04]  /*3760*/  SHF.L.U32 R39, R45, 0x10, RZ ;  /* 0x000000102d277819 */ /* 0x000fc800000006ff */
[----:B------:R-:W0:Y:S02]  /*3770*/  MUFU.RCP R27, R27 ;  /* 0x0000001b001b7308 */ /* 0x000e240000001000 */
[----:B0-----:R-:W-:Y:S01]  /*3780*/  FADD.FTZ R25, -R27, 1 ;  /* 0x3f8000001b197421 */ /* 0x001fe20000010100 */
[----:B------:R-:W-:-:S03]  /*3790*/  FMUL.FTZ R34, R34, R27 ;  /* 0x0000001b22227220 */ /* 0x000fc60000410000 */
[----:B------:R-:W-:Y:S01]  /*37a0*/  FFMA.FTZ R25, R24, R25, 1 ;  /* 0x3f80000018197423 */ /* 0x000fe20000010019 */
[----:B------:R-:W-:-:S03]  /*37b0*/  SHF.L.U32 R24, R77, 0x10, RZ ;  /* 0x000000104d187819 */ /* 0x000fc600000006ff */
[----:B------:R-:W-:Y:S02]  /*37c0*/  FMUL.FTZ R34, R34, R25 ;  /* 0x0000001922227220 */ /* 0x000fe40000410000 */
[----:B------:R-:W-:Y:S02]  /*37d0*/  FADD.FTZ R24, R24, -UR12 ;  /* 0x8000000c18187e21 */ /* 0x000fe40008010000 */
[----:B------:R-:W-:Y:S01]  /*37e0*/  FADD.FTZ R33, R33, R34 ;  /* 0x0000002221217221 */ /* 0x000fe20000010000 */
[-C--:B------:R-:W-:Y:S01]  /*37f0*/  FFMA.FTZ R28, R35, R34.reuse, R28 ;  /* 0x00000022231c7223 */ /* 0x080fe2000001001c */
[----:B------:R-:W-:Y:S01]  /*3800*/  FMUL.FTZ R24, R24, UR13 ;  /* 0x0000000d18187c20 */ /* 0x000fe20008410000 */
[----:B------:R-:W-:-:S03]  /*3810*/  FMUL.FTZ R34, R22, R34 ;  /* 0x0000002216227220 */ /* 0x000fc60000410000 */
[----:B------:R-:W-:-:S04]  /*3820*/  FFMA.FTZ R25, R23, R24, R21 ;  /* 0x0000001817197223 */ /* 0x000fc80000010015 */
[----:B------:R-:W-:-:S06]  /*3830*/  FMUL.FTZ R38, R25, -1.4426950216293334961 ;  /* 0xbfb8aa3b19267820 */ /* 0x000fcc0000410000 */
[----:B------:R-:W0:Y:S02]  /*3840*/  MUFU.EX2 R38, R38 ;  /* 0x0000002600267308 */ /* 0x000e240000000800 */
[----:B0-----:R-:W-:-:S06]  /*3850*/  FADD.FTZ R27, R38, 1 ;  /* 0x3f800000261b7421 */ /* 0x001fcc0000010000 */
[----:B------:R-:W0:Y:S02]  /*3860*/  MUFU.RCP R27, R27 ;  /* 0x0000001b001b7308 */ /* 0x000e240000001000 */
[----:B0-----:R-:W-:Y:S01]  /*3870*/  FMUL.FTZ R32, R32, R27 ;  /* 0x0000001b20207220 */ /* 0x001fe20000410000 */
[----:B------:R-:W-:Y:S01]  /*3880*/  FADD.FTZ R30, -R27, 1 ;  /* 0x3f8000001b1e7421 */ /* 0x000fe20000010100 */
[----:B------:R-:W-:-:S03]  /*3890*/  SHF.L.U32 R27, R58, 0x10, RZ ;  /* 0x000000103a1b7819 */ /* 0x000fc600000006ff */
[----:B------:R-:W-:Y:S02]  /*38a0*/  FFMA.FTZ R25, R25, R30, 1 ;  /* 0x3f80000019197423 */ /* 0x000fe4000001001e */
[----:B------:R-:W-:Y:S02]  /*38b0*/  FADD.FTZ R27, R27, -UR12 ;  /* 0x8000000c1b1b7e21 */ /* 0x000fe40008010000 */
[----:B------:R-:W-:Y:S02]  /*38c0*/  FMUL.FTZ R32, R32, R25 ;  /* 0x0000001920207220 */ /* 0x000fe40000410000 */
[----:B------:R-:W-:Y:S02]  /*38d0*/  FMUL.FTZ R27, R27, UR13 ;  /* 0x0000000d1b1b7c20 */ /* 0x000fe40008410000 */
[----:B------:R-:W-:Y:S01]  /*38e0*/  FADD.FTZ R31, R31, R32 ;  /* 0x000000201f1f7221 */ /* 0x000fe20000010000 */
[-C--:B------:R-:W-:Y:S01]  /*38f0*/  FFMA.FTZ R29, R24, R32.reuse, R29 ;  /* 0x00000020181d7223 */ /* 0x080fe2000001001d */
[----:B------:R-:W-:Y:S01]  /*3900*/  FFMA.FTZ R25, R22, R27, R20 ;  /* 0x0000001b16197223 */ /* 0x000fe20000010014 */
[----:B------:R-:W-:-:S03]  /*3910*/  FMUL.FTZ R32, R23, R32 ;  /* 0x0000002017207220 */ /* 0x000fc60000410000 */
[----:B------:R-:W-:-:S06]  /*3920*/  FMUL.FTZ R38, R25, -1.4426950216293334961 ;  /* 0xbfb8aa3b19267820 */ /* 0x000fcc0000410000 */
[----:B------:R-:W0:Y:S02]  /*3930*/  MUFU.EX2 R38, R38 ;  /* 0x0000002600267308 */ /* 0x000e240000000800 */
[----:B0-----:R-:W-:-:S06]  /*3940*/  FADD.FTZ R30, R38, 1 ;  /* 0x3f800000261e7421 */ /* 0x001fcc0000010000 */
[----:B------:R-:W0:Y:S02]  /*3950*/  MUFU.RCP R30, R30 ;  /* 0x0000001e001e7308 */ /* 0x000e240000001000 */
[----:B0-----:R-:W-:Y:S01]  /*3960*/  FMUL.FTZ R26, R39, R30 ;  /* 0x0000001e271a7220 */ /* 0x001fe20000410000 */
[----:B------:R-:W-:-:S04]  /*3970*/  FADD.FTZ R39, -R30, 1 ;  /* 0x3f8000001e277421 */ /* 0x000fc80000010100 */
[----:B------:R-:W-:Y:S01]  /*3980*/  FFMA.FTZ R39, R25, R39, 1 ;  /* 0x3f80000019277423 */ /* 0x000fe20000010027 */
[----:B------:R-:W-:-:S03]  /*3990*/  SHF.L.U32 R25, R84, 0x10, RZ ;  /* 0x0000001054197819 */ /* 0x000fc600000006ff */
[----:B------:R-:W-:Y:S02]  /*39a0*/  FMUL.FTZ R26, R26, R39 ;  /* 0x000000271a1a7220 */ /* 0x000fe40000410000 */
[----:B------:R-:W-:Y:S02]  /*39b0*/  FADD.FTZ R25, R25, -UR12 ;  /* 0x8000000c19197e21 */ /* 0x000fe40008010000 */
[----:B------:R-:W-:Y:S01]  /*39c0*/  FADD.FTZ R33, R33, R26 ;  /* 0x0000001a21217221 */ /* 0x000fe20000010000 */
[----:B------:R-:W-:Y:S01]  /*39d0*/  FFMA.FTZ R28, R27, R26, R28 ;  /* 0x0000001a1b1c7223 */ /* 0x000fe2000001001c */
[----:B------:R-:W-:Y:S01]  /*39e0*/  FMUL.FTZ R30, R25, UR13 ;  /* 0x0000000d191e7c20 */ /* 0x000fe20008410000 */
[C---:B------:R-:W-:Y:S01]  /*39f0*/  FMUL.FTZ R25, R23.reuse, R36 ;  /* 0x0000002417197220 */ /* 0x040fe20000410000 */
[----:B------:R-:W-:Y:S02]  /*3a00*/  FMUL.FTZ R26, R22, R26 ;  /* 0x0000001a161a7220 */ /* 0x000fe40000410000 */
[----:B------:R-:W-:Y:S01]  /*3a10*/  FFMA.FTZ R0, R23, R30, R21 ;  /* 0x0000001e17007223 */ /* 0x000fe20000010015 */
[----:B------:R-:W-:Y:S01]  /*3a20*/  FFMA.FTZ R39, R14, R25, R40 ;  /* 0x000000190e277223 */ /* 0x000fe20000010028 */
[----:B------:R-:W-:Y:S01]  /*3a30*/  SHF.L.U32 R14, R75, 0x10, RZ ;  /* 0x000000104b0e7819 */ /* 0x000fe200000006ff */
[----:B------:R-:W-:Y:S01]  /*3a40*/  FADD.FTZ R37, R25, R37 ;  /* 0x0000002519257221 */ /* 0x000fe20000010000 */
[----:B------:R-:W-:Y:S01]  /*3a50*/  FMUL.FTZ R41, R0, -1.4426950216293334961 ;  /* 0xbfb8aa3b00297820 */ /* 0x000fe20000410000 */
[----:B------:R-:W-:-:S02]  /*3a60*/  FFMA.FTZ R35, R35, R34, R39 ;  /* 0x0000002223237223 */ /* 0x000fc40000010027 */
[----:B------:R-:W-:Y:S02]  /*3a70*/  FADD.FTZ R37, R37, R34 ;  /* 0x0000002225257221 */ /* 0x000fe40000010000 */
[----:B------:R-:W-:Y:S01]  /*3a80*/  FFMA.FTZ R35, R24, R32, R35 ;  /* 0x0000002018237223 */ /* 0x000fe20000010023 */
[----:B------:R-:W0:Y:S01]  /*3a90*/  MUFU.EX2 R41, R41 ;  /* 0x0000002900297308 */ /* 0x000e220000000800 */
[----:B------:R-:W-:Y:S02]  /*3aa0*/  FADD.FTZ R37, R32, R37 ;  /* 0x0000002520257221 */ /* 0x000fe40000010000 */
[----:B------:R-:W-:Y:S01]  /*3ab0*/  FFMA.FTZ R27, R27, R26, R35 ;  /* 0x0000001a1b1b7223 */ /* 0x000fe20000010023 */
[----:B------:R-:W-:Y:S01]  /*3ac0*/  SHF.L.U32 R35, R43, 0x10, RZ ;  /* 0x000000102b237819 */ /* 0x000fe200000006ff */
[----:B------:R-:W-:Y:S01]  /*3ad0*/  FADD.FTZ R37, R37, R26 ;  /* 0x0000001a25257221 */ /* 0x000fe20000010000 */
[----:B0-----:R-:W-:-:S06]  /*3ae0*/  FADD.FTZ R38, R41, 1 ;  /* 0x3f80000029267421 */ /* 0x001fcc0000010000 */
        /* <DEDUP_REMOVED lines=10> */
[----:B------:R-:W-:Y:S01]  /*3b90*/  SHF.L.U32 R36, R44, 0x10, RZ ;  /* 0x000000102c247819 */ /* 0x000fe200000006ff */
[----:B------:R-:W-:Y:S02]  /*3ba0*/  FMUL.FTZ R0, R23, R0 ;  /* 0x0000000017007220 */ /* 0x000fe40000410000 */
[----:B------:R-:W-:-:S02]  /*3bb0*/  FFMA.FTZ R14, R22, R41, R20 ;  /* 0x00000029160e7223 */ /* 0x000fc40000010014 */
[----:B------:R-:W-:Y:S01]  /*3bc0*/  FFMA.FTZ R27, R30, R0, R27 ;  /* 0x000000001e1b7223 */ /* 0x000fe2000001001b */
[----:B------:R-:W-:Y:S01]  /*3bd0*/  FADD.FTZ R37, R0, R37 ;  /* 0x0000002500257221 */ /* 0x000fe20000010000 */
[----:B------:R-:W-:Y:S01]  /*3be0*/  FMUL.FTZ R38, R14, -1.4426950216293334961 ;  /* 0xbfb8aa3b0e267820 */ /* 0x000fe20000410000 */
[----:B------:R-:W-:-:S05]  /*3bf0*/  SHF.L.U32 R30, R72, 0x10, RZ ;  /* 0x00000010481e7819 */ /* 0x000fca00000006ff */
[----:B------:R-:W0:Y:S02]  /*3c00*/  MUFU.EX2 R38, R38 ;  /* 0x0000002600267308 */ /* 0x000e240000000800 */
[----:B0-----:R-:W-:-:S06]  /*3c10*/  FADD.FTZ R25, R38, 1 ;  /* 0x3f80000026197421 */ /* 0x001fcc0000010000 */
[----:B------:R-:W0:Y:S02]  /*3c20*/  MUFU.RCP R25, R25 ;  /* 0x0000001900197308 */ /* 0x000e240000001000 */
[----:B0-----:R-:W-:Y:S01]  /*3c30*/  FADD.FTZ R39, -R25, 1 ;  /* 0x3f80000019277421 */ /* 0x001fe20000010100 */
[----:B------:R-:W-:-:S03]  /*3c40*/  FMUL.FTZ R36, R36, R25 ;  /* 0x0000001924247220 */ /* 0x000fc60000410000 */
[----:B------:R-:W-:Y:S01]  /*3c50*/  FFMA.FTZ R39, R14, R39, 1 ;  /* 0x3f8000000e277423 */ /* 0x000fe20000010027 */
[----:B------:R-:W-:-:S05]  /*3c60*/  SHF.L.U32 R14, R83, 0x10, RZ ;  /* 0x00000010530e7819 */ /* 0x000fca00000006ff */
[----:B------:R-:W-:Y:S01]  /*3c70*/  FADD.FTZ R38, R14, -UR12 ;  /* 0x8000000c0e267e21 */ /* 0x000fe20008010000 */
[----:B------:R-:W-:Y:S01]  /*3c80*/  FMUL.FTZ R14, R36, R39 ;  /* 0x00000027240e7220 */ /* 0x000fe20000410000 */
[----:B------:R-:W-:Y:S02]  /*3c90*/  SHF.L.U32 R39, R74, 0x10, RZ ;  /* 0x000000104a277819 */ /* 0x000fe400000006ff */
[----:B------:R-:W-:Y:S01]  /*3ca0*/  FMUL.FTZ R36, R38, UR13 ;  /* 0x0000000d26247c20 */ /* 0x000fe20008410000 */
[----:B------:R-:W-:-:S03]  /*3cb0*/  FFMA.FTZ R28, R41, R14, R28 ;  /* 0x0000000e291c7223 */ /* 0x000fc6000001001c */
[----:B------:R-:W-:-:S04]  /*3cc0*/  FFMA.FTZ R25, R23, R36, R21 ;  /* 0x0000002417197223 */ /* 0x000fc80000010015 */
[----:B------:R-:W-:-:S06]  /*3cd0*/  FMUL.FTZ R38, R25, -1.4426950216293334961 ;  /* 0xbfb8aa3b19267820 */ /* 0x000fcc0000410000 */
[----:B------:R-:W0:Y:S02]  /*3ce0*/  MUFU.EX2 R38, R38 ;  /* 0x0000002600267308 */ /* 0x000e240000000800 */
[----:B0-----:R-:W-:Y:S01]  /*3cf0*/  FADD.FTZ R34, R38, 1 ;  /* 0x3f80000026227421 */ /* 0x001fe20000010000 */
[----:B------:R-:W-:-:S05]  /*3d00*/  SHF.L.U32 R38, R56, 0x10, RZ ;  /* 0x0000001038267819 */ /* 0x000fca00000006ff */
[----:B------:R-:W0:Y:S01]  /*3d10*/  MUFU.RCP R34, R34 ;  /* 0x0000002200227308 */ /* 0x000e220000001000 */
[----:B------:R-:W-:Y:S01]  /*3d20*/  FADD.FTZ R38, R38, -UR12 ;  /* 0x8000000c26267e21 */ /* 0x000fe20008010000 */
[----:B0-----:R-:W-:Y:S01]  /*3d30*/  FADD.FTZ R40, -R34, 1 ;  /* 0x3f80000022287421 */ /* 0x001fe20000010100 */
[----:B------:R-:W-:Y:S02]  /*3d40*/  FMUL.FTZ R24, R39, R34 ;  /* 0x0000002227187220 */ /* 0x000fe40000410000 */
[----:B------:R-:W-:Y:S01]  /*3d50*/  FMUL.FTZ R39, R38, UR13 ;  /* 0x0000000d26277c20 */ /* 0x000fe20008410000 */
[----:B------:R-:W-:-:S04]  /*3d60*/  FFMA.FTZ R25, R25, R40, 1 ;  /* 0x3f80000019197423 */ /* 0x000fc80000010028 */
[----:B------:R-:W-:Y:S01]  /*3d70*/  FMUL.FTZ R24, R24, R25 ;  /* 0x0000001918187220 */ /* 0x000fe20000410000 */
[----:B------:R-:W-:-:S03]  /*3d80*/  FFMA.FTZ R25, R22, R39, R20 ;  /* 0x0000002716197223 */ /* 0x000fc60000010014 */
[----:B------:R-:W-:Y:S01]  /*3d90*/  FADD.FTZ R31, R31, R24 ;  /* 0x000000181f1f7221 */ /* 0x000fe20000010000 */
[----:B------:R-:W-:Y:S01]  /*3da0*/  FMUL.FTZ R38, R25, -1.4426950216293334961 ;  /* 0xbfb8aa3b19267820 */ /* 0x000fe20000410000 */
[-C--:B------:R-:W-:Y:S01]  /*3db0*/  FFMA.FTZ R29, R36, R24.reuse, R29 ;  /* 0x00000018241d7223 */ /* 0x080fe2000001001d */
[----:B------:R-:W-:-:S04]  /*3dc0*/  FMUL.FTZ R24, R23, R24 ;  /* 0x0000001817187220 */ /* 0x000fc80000410000 */
[----:B------:R-:W0:Y:S02]  /*3dd0*/  MUFU.EX2 R38, R38 ;  /* 0x0000002600267308 */ /* 0x000e240000000800 */
[----:B0-----:R-:W-:-:S06]  /*3de0*/  FADD.FTZ R32, R38, 1 ;  /* 0x3f80000026207421 */ /* 0x001fcc0000010000 */
[----:B------:R-:W0:Y:S02]  /*3df0*/  MUFU.RCP R32, R32 ;  /* 0x0000002000207308 */ /* 0x000e240000001000 */
[----:B0-----:R-:W-:Y:S01]  /*3e00*/  FMUL.FTZ R34, R35, R32 ;  /* 0x0000002023227220 */ /* 0x001fe20000410000 */
[----:B------:R-:W-:Y:S01]  /*3e10*/  SHF.L.U32 R35, R90, 0x10, RZ ;  /* 0x000000105a237819 */ /* 0x000fe200000006ff */
[----:B------:R-:W-:-:S04]  /*3e20*/  FADD.FTZ R40, -R32, 1 ;  /* 0x3f80000020287421 */ /* 0x000fc80000010100 */
[----:B------:R-:W-:Y:S01]  /*3e30*/  FADD.FTZ R35, R35, -UR12 ;  /* 0x8000000c23237e21 */ /* 0x000fe20008010000 */
[----:B------:R-:W-:Y:S01]  /*3e40*/  FFMA.FTZ R25, R25, R40, 1 ;  /* 0x3f80000019197423 */ /* 0x000fe20000010028 */
[----:B------:R-:W-:Y:S02]  /*3e50*/  SHF.L.U32 R40, R42, 0x10, RZ ;  /* 0x000000102a287819 */ /* 0x000fe400000006ff */
[----:B------:R-:W-:Y:S01]  /*3e60*/  FMUL.FTZ R32, R35, UR13 ;  /* 0x0000000d23207c20 */ /* 0x000fe20008410000 */
[----:B------:R-:W-:-:S03]  /*3e70*/  FMUL.FTZ R34, R34, R25 ;  /* 0x0000001922227220 */ /* 0x000fc60000410000 */
[----:B------:R-:W-:Y:S01]  /*3e80*/  FFMA.FTZ R25, R23, R32, R21 ;  /* 0x0000002017197223 */ /* 0x000fe20000010015 */
[----:B------:R-:W-:-:S03]  /*3e90*/  FFMA.FTZ R28, R39, R34, R28 ;  /* 0x00000022271c7223 */ /* 0x000fc6000001001c */
[----:B------:R-:W-:-:S06]  /*3ea0*/  FMUL.FTZ R35, R25, -1.4426950216293334961 ;  /* 0xbfb8aa3b19237820 */ /* 0x000fcc0000410000 */
[----:B------:R-:W0:Y:S02]  /*3eb0*/  MUFU.EX2 R35, R35 ;  /* 0x0000002300237308 */ /* 0x000e240000000800 */
[----:B0-----:R-:W-:Y:S01]  /*3ec0*/  FADD.FTZ R26, R35, 1 ;  /* 0x3f800000231a7421 */ /* 0x001fe20000010000 */
[----:B------:R-:W-:-:S05]  /*3ed0*/  SHF.L.U32 R35, R55, 0x10, RZ ;  /* 0x0000001037237819 */ /* 0x000fca00000006ff */
[----:B------:R-:W0:Y:S01]  /*3ee0*/  MUFU.RCP R26, R26 ;  /* 0x0000001a001a7308 */ /* 0x000e220000001000 */
[----:B------:R-:W-:-:S04]  /*3ef0*/  FADD.FTZ R35, R35, -UR12 ;  /* 0x8000000c23237e21 */ /* 0x000fc80008010000 */
[----:B------:R-:W-:-:S04]  /*3f00*/  FMUL.FTZ R35, R35, UR13 ;  /* 0x0000000d23237c20 */ /* 0x000fc80008410000 */
[----:B------:R-:W-:Y:S01]  /*3f10*/  FFMA.FTZ R0, R22, R35, R20 ;  /* 0x0000002316007223 */ /* 0x000fe20000010014 */
[----:B0-----:R-:W-:Y:S01]  /*3f20*/  FADD.FTZ R38, -R26, 1 ;  /* 0x3f8000001a267421 */ /* 0x001fe20000010100 */
[----:B------:R-:W-:Y:S01]  /*3f30*/  FMUL.FTZ R30, R30, R26 ;  /* 0x0000001a1e1e7220 */ /* 0x000fe20000410000 */
[----:B------:R-:W-:Y:S01]  /*3f40*/  FADD.FTZ R26, R33, R14 ;  /* 0x0000000e211a7221 */ /* 0x000fe20000010000 */
[----:B------:R-:W-:Y:S01]  /*3f50*/  FMUL.FTZ R14, R22, R14 ;  /* 0x0000000e160e7220 */ /* 0x000fe20000410000 */
[----:B------:R-:W-:Y:S01]  /*3f60*/  FFMA.FTZ R25, R25, R38, 1 ;  /* 0x3f80000019197423 */ /* 0x000fe20000010026 */
[----:B------:R-:W-:Y:S01]  /*3f70*/  FMUL.FTZ R38, R0, -1.4426950216293334961 ;  /* 0xbfb8aa3b00267820 */ /* 0x000fe20000410000 */
[----:B------:R-:W-:Y:S01]  /*3f80*/  FADD.FTZ R26, R26, R34 ;  /* 0x000000221a1a7221 */ /* 0x000fe20000010000 */
[----:B------:R-:W-:Y:S01]  /*3f90*/  FFMA.FTZ R41, R41, R14, R27 ;  /* 0x0000000e29297223 */ /* 0x000fe2000001001b */
[----:B------:R-:W-:Y:S01]  /*3fa0*/  FMUL.FTZ R30, R30, R25 ;  /* 0x000000191e1e7220 */ /* 0x000fe20000410000 */
[----:B------:R-:W-:Y:S01]  /*3fb0*/  FADD.FTZ R37, R37, R14 ;  /* 0x0000000e25257221 */ /* 0x000fe20000010000 */
[----:B------:R-:W-:Y:S01]  /*3fc0*/  FMUL.FTZ R34, R22, R34 ;  /* 0x0000002216227220 */ /* 0x000fe20000410000 */
[----:B------:R-:W0:Y:S01]  /*3fd0*/  MUFU.EX2 R38, R38 ;  /* 0x0000002600267308 */ /* 0x000e220000000800 */
[----:B------:R-:W-:Y:S01]  /*3fe0*/  FFMA.FTZ R41, R36, R24, R41 ;  /* 0x0000001824297223 */ /* 0x000fe20000010029 */
[----:B------:R-:W-:Y:S01]  /*3ff0*/  SHF.L.U32 R36, R71, 0x10, RZ ;  /* 0x0000001047247819 */ /* 0x000fe200000006ff */
[----:B------:R-:W-:Y:S01]  /*4000*/  FADD.FTZ R37, R24, R37 ;  /* 0x0000002518257221 */ /* 0x000fe20000010000 */
[----:B------:R-:W-:Y:S01]  /*4010*/  FADD.FTZ R31, R31, R30 ;  /* 0x0000001e1f1f7221 */ /* 0x000fe20000010000 */
[----:B------:R-:W-:Y:S01]  /*4020*/  FFMA.FTZ R39, R39, R34, R41 ;  /* 0x0000002227277223 */ /* 0x000fe20000010029 */
[-C--:B------:R-:W-:Y:S01]  /*4030*/  FFMA.FTZ R29, R32, R30.reuse, R29 ;  /* 0x0000001e201d7223 */ /* 0x080fe2000001001d */
[----:B------:R-:W-:Y:S01]  /*4040*/  FADD.FTZ R37, R37, R34 ;  /* 0x0000002225257221 */ /* 0x000fe20000010000 */
[----:B------:R-:W-:-:S04]  /*4050*/  FMUL.FTZ R30, R23, R30 ;  /* 0x0000001e171e7220 */ /* 0x000fc80000410000 */
        /* <DEDUP_REMOVED lines=15> */
[----:B------:R-:W-:Y:S01]  /*4150*/  FFMA.FTZ R14, R23, R0, R21 ;  /* 0x00000000170e7223 */ /* 0x000fe20000010015 */
[----:B------:R-:W-:Y:S01]  /*4160*/  FFMA.FTZ R35, R35, R27, R32 ;  /* 0x0000001b23237223 */ /* 0x000fe20000010020 */
[----:B------:R-:W-:Y:S02]  /*4170*/  FADD.FTZ R37, R37, R27 ;  /* 0x0000001b25257221 */ /* 0x000fe40000010000 */
        /* <DEDUP_REMOVED lines=17> */
[----:B------:R-:W-:Y:S01]  /*4290*/  SHF.L.U32 R35, R69, 0x10, RZ ;  /* 0x0000001045237819 */ /* 0x000fe200000006ff */
[----:B------:R-:W-:Y:S01]  /*42a0*/  FMUL.FTZ R38, R24, -1.4426950216293334961 ;  /* 0xbfb8aa3b18267820 */ /* 0x000fe20000410000 */
[----:B------:R-:W-:-:S05]  /*42b0*/  FADD.FTZ R37, R14, R37 ;  /* 0x000000250e257221 */ /* 0x000fca0000010000 */
[----:B------:R-:W0:Y:S02]  /*42c0*/  MUFU.EX2 R38, R38 ;  /* 0x0000002600267308 */ /* 0x000e240000000800 */
[----:B0-----:R-:W-:-:S06]  /*42d0*/  FADD.FTZ R25, R38, 1 ;  /* 0x3f80000026197421 */ /* 0x001fcc0000010000 */
[----:B------:R-:W0:Y:S02]  /*42e0*/  MUFU.RCP R25, R25 ;  /* 0x0000001900197308 */ /* 0x000e240000001000 */
[----:B0-----:R-:W-:Y:S01]  /*42f0*/  FADD.FTZ R41, -R25, 1 ;  /* 0x3f80000019297421 */ /* 0x001fe20000010100 */
[----:B------:R-:W-:-:S03]  /*4300*/  FMUL.FTZ R36, R36, R25 ;  /* 0x0000001924247220 */ /* 0x000fc60000410000 */
[----:B------:R-:W-:Y:S01]  /*4310*/  FFMA.FTZ R41, R24, R41, 1 ;  /* 0x3f80000018297423 */ /* 0x000fe20000010029 */
[----:B------:R-:W-:-:S03]  /*4320*/  SHF.L.U32 R24, R88, 0x10, RZ ;  /* 0x0000001058187819 */ /* 0x000fc600000006ff */
[----:B------:R-:W-:Y:S01]  /*4330*/  FMUL.FTZ R25, R36, R41 ;  /* 0x0000002924197220 */ /* 0x000fe20000410000 */
[----:B------:R-:W-:Y:S01]  /*4340*/  SHF.L.U32 R41, R7, 0x10, RZ ;  /* 0x0000001007297819 */ /* 0x000fe200000006ff */
[----:B------:R-:W-:Y:S02]  /*4350*/  FADD.FTZ R24, R24, -UR12 ;  /* 0x8000000c18187e21 */ /* 0x000fe40008010000 */
[----:B------:R-:W-:Y:S02]  /*4360*/  FFMA.FTZ R28, R33, R25, R28 ;  /* 0x00000019211c7223 */ /* 0x000fe4000001001c */
[----:B------:R-:W-:-:S04]  /*4370*/  FMUL.FTZ R24, R24, UR13 ;  /* 0x0000000d18187c20 */ /* 0x000fc80008410000 */
[----:B------:R-:W-:-:S04]  /*4380*/  FFMA.FTZ R34, R23, R24, R21 ;  /* 0x0000001817227223 */ /* 0x000fc80000010015 */
[----:B------:R-:W-:-:S06]  /*4390*/  FMUL.FTZ R40, R34, -1.4426950216293334961 ;  /* 0xbfb8aa3b22287820 */ /* 0x000fcc0000410000 */
[----:B------:R-:W0:Y:S02]  /*43a0*/  MUFU.EX2 R40, R40 ;  /* 0x0000002800287308 */ /* 0x000e240000000800 */
[----:B0-----:R-:W-:-:S06]  /*43b0*/  FADD.FTZ R36, R40, 1 ;  /* 0x3f80000028247421 */ /* 0x001fcc0000010000 */
[----:B------:R-:W0:Y:S02]  /*43c0*/  MUFU.RCP R36, R36 ;  /* 0x0000002400247308 */ /* 0x000e240000001000 */
[----:B0-----:R-:W-:Y:S01]  /*43d0*/  FMUL.FTZ R38, R39, R36 ;  /* 0x0000002427267220 */ /* 0x001fe20000410000 */
[----:B------:R-:W-:-:S04]  /*43e0*/  FADD.FTZ R39, -R36, 1 ;  /* 0x3f80000024277421 */ /* 0x000fc80000010100 */
[----:B------:R-:W-:Y:S01]  /*43f0*/  FFMA.FTZ R39, R34, R39, 1 ;  /* 0x3f80000022277423 */ /* 0x000fe20000010027 */
[----:B------:R-:W-:-:S05]  /*4400*/  SHF.L.U32 R34, R53, 0x10, RZ ;  /* 0x0000001035227819 */ /* 0x000fca00000006ff */
[----:B------:R-:W-:Y:S01]  /*4410*/  FADD.FTZ R40, R34, -UR12 ;  /* 0x8000000c22287e21 */ /* 0x000fe20008010000 */
[----:B------:R-:W-:-:S03]  /*4420*/  FMUL.FTZ R34, R38, R39 ;  /* 0x0000002726227220 */ /* 0x000fc60000410000 */
[----:B------:R-:W-:Y:S01]  /*4430*/  FMUL.FTZ R39, R40, UR13 ;  /* 0x0000000d28277c20 */ /* 0x000fe20008410000 */
[----:B------:R-:W-:-:S03]  /*4440*/  FFMA.FTZ R29, R24, R34, R29 ;  /* 0x00000022181d7223 */ /* 0x000fc6000001001d */
        /* <DEDUP_REMOVED lines=9> */
[----:B------:R-:W-:Y:S01]  /*44e0*/  FMUL.FTZ R32, R32, R41 ;  /* 0x0000002920207220 */ /* 0x000fe20000410000 */
[----:B------:R-:W-:Y:S01]  /*44f0*/  FADD.FTZ R41, R26, R25 ;  /* 0x000000191a297221 */ /* 0x000fe20000010000 */
[----:B------:R-:W-:Y:S01]  /*4500*/  FADD.FTZ R36, R36, -UR12 ;  /* 0x8000000c24247e21 */ /* 0x000fe20008010000 */
[----:B------:R-:W-:Y:S01]  /*4510*/  FMUL.FTZ R25, R22, R25 ;  /* 0x0000001916197220 */ /* 0x000fe20000410000 */
[----:B------:R-:W-:Y:S01]  /*4520*/  FFMA.FTZ R28, R39, R32, R28 ;  /* 0x00000020271c7223 */ /* 0x000fe2000001001c */
[----:B------:R-:W-:Y:S01]  /*4530*/  FADD.FTZ R41, R41, R32 ;  /* 0x0000002029297221 */ /* 0x000fe20000010000 */
[----:B------:R-:W-:Y:S01]  /*4540*/  FMUL.FTZ R30, R36, UR13 ;  /* 0x0000000d241e7c20 */ /* 0x000fe20008410000 */
[----:B------:R-:W-:Y:S01]  /*4550*/  FFMA.FTZ R33, R33, R25, R0 ;  /* 0x0000001921217223 */ /* 0x000fe20000010000 */
[----:B------:R-:W-:Y:S01]  /*4560*/  SHF.L.U32 R0, R8, 0x10, RZ ;  /* 0x0000001008007819 */ /* 0x000fe200000006ff */
[----:B------:R-:W-:Y:S01]  /*4570*/  FADD.FTZ R37, R37, R25 ;  /* 0x0000001925257221 */ /* 0x000fe20000010000 */
[----:B------:R-:W-:Y:S01]  /*4580*/  FFMA.FTZ R27, R23, R30, R21 ;  /* 0x0000001e171b7223 */ /* 0x000fe20000010015 */
[----:B------:R-:W-:-:S03]  /*4590*/  FMUL.FTZ R32, R22, R32 ;  /* 0x0000002016207220 */ /* 0x000fc60000410000 */
[----:B------:R-:W-:-:S06]  /*45a0*/  FMUL.FTZ R38, R27, -1.4426950216293334961 ;  /* 0xbfb8aa3b1b267820 */ /* 0x000fcc0000410000 */
        /* <DEDUP_REMOVED lines=22> */
[----:B------:R-:W-:Y:S01]  /*4710*/  FFMA.FTZ R28, R35, R14, R28 ;  /* 0x0000000e231c7223 */ /* 0x000fe2000001001c */
[----:B------:R-:W-:Y:S01]  /*4720*/  FADD.FTZ R41, R41, R14 ;  /* 0x0000000e29297221 */ /* 0x000fe20000010000 */
[----:B------:R-:W-:Y:S01]  /*4730*/  FMUL.FTZ R0, R36, UR13 ;  /* 0x0000000d24007c20 */ /* 0x000fe20008410000 */
[----:B------:R-:W-:Y:S01]  /*4740*/  FADD.FTZ R36, R31, R34 ;  /* 0x000000221f247221 */ /* 0x000fe20000010000 */
[----:B------:R-:W-:Y:S01]  /*4750*/  SHF.L.U32 R31, R68, 0x10, RZ ;  /* 0x00000010441f7819 */ /* 0x000fe200000006ff */
[C---:B------:R-:W-:Y:S01]  /*4760*/  FMUL.FTZ R34, R23.reuse, R34 ;  /* 0x0000002217227220 */ /* 0x040fe20000410000 */
[----:B------:R-:W-:Y:S01]  /*4770*/  FFMA.FTZ R25, R23, R0, R21 ;  /* 0x0000000017197223 */ /* 0x000fe20000010015 */
[----:B------:R-:W-:-:S02]  /*4780*/  FADD.FTZ R36, R36, R27 ;  /* 0x0000001b24247221 */ /* 0x000fc40000010000 */
[----:B------:R-:W-:Y:S01]  /*4790*/  FFMA.FTZ R24, R24, R34, R33 ;  /* 0x0000002218187223 */ /* 0x000fe20000010021 */
[----:B------:R-:W-:Y:S01]  /*47a0*/  FMUL.FTZ R38, R25, -1.4426950216293334961 ;  /* 0xbfb8aa3b19267820 */ /* 0x000fe20000410000 */
[----:B------:R-:W-:Y:S02]  /*47b0*/  FADD.FTZ R37, R34, R37 ;  /* 0x0000002522257221 */ /* 0x000fe40000010000 */
[----:B------:R-:W-:Y:S01]  /*47c0*/  FFMA.FTZ R39, R39, R32, R24 ;  /* 0x0000002027277223 */ /* 0x000fe20000010018 */
[----:B------:R-:W-:Y:S01]  /*47d0*/  SHF.L.U32 R24, R9, 0x10, RZ ;  /* 0x0000001009187819 */ /* 0x000fe200000006ff */
[----:B------:R-:W-:Y:S01]  /*47e0*/  FADD.FTZ R37, R37, R32 ;  /* 0x0000002025257221 */ /* 0x000fe20000010000 */
        /* <DEDUP_REMOVED lines=10> */
[----:B------:R-:W-:Y:S01]  /*4890*/  FFMA.FTZ R29, R0, R25, R29 ;  /* 0x00000019001d7223 */ /* 0x000fe2000001001d */
[----:B------:R-:W-:Y:S02]  /*48a0*/  FADD.FTZ R36, R36, R25 ;  /* 0x0000001924247221 */ /* 0x000fe40000010000 */
        /* <DEDUP_REMOVED lines=10> */
[----:B------:R-:W-:Y:S01]  /*4950*/  FMUL.FTZ R34, R23, R27 ;  /* 0x0000001b17227220 */ /* 0x000fe20000410000 */
[----:B------:R-:W-:Y:S01]  /*4960*/  FFMA.FTZ R33, R33, R38, 1 ;  /* 0x3f80000021217423 */ /* 0x000fe20000010026 */
[----:B------:R-:W-:Y:S02]  /*4970*/  SHF.L.U32 R27, R67, 0x10, RZ ;  /* 0x00000010431b7819 */ /* 0x000fe400000006ff */
[----:B------:R-:W-:Y:S01]  /*4980*/  FFMA.FTZ R30, R30, R34, R39 ;  /* 0x000000221e1e7223 */ /* 0x000fe20000010027 */
[----:B------:R-:W-:Y:S01]  /*4990*/  FMUL.FTZ R24, R24, R33 ;  /* 0x0000002118187220 */ /* 0x000fe20000410000 */
[----:B------:R-:W-:Y:S01]  /*49a0*/  FFMA.FTZ R33, R23, R26, R21 ;  /* 0x0000001a17217223 */ /* 0x000fe20000010015 */
[----:B------:R-:W-:Y:S01]  /*49b0*/  FADD.FTZ R37, R34, R37 ;  /* 0x0000002522257221 */ /* 0x000fe20000010000 */
[----:B------:R-:W-:Y:S01]  /*49c0*/  FMUL.FTZ R39, R22, R14 ;  /* 0x0000000e16277220 */ /* 0x000fe20000410000 */
[----:B------:R-:W-:Y:S01]  /*49d0*/  SHF.L.U32 R14, R10, 0x10, RZ ;  /* 0x000000100a0e7819 */ /* 0x000fe200000006ff */
[----:B------:R-:W-:Y:S01]  /*49e0*/  FMUL.FTZ R38, R33, -1.4426950216293334961 ;  /* 0xbfb8aa3b21267820 */ /* 0x000fe20000410000 */
[----:B------:R-:W-:Y:S01]  /*49f0*/  FFMA.FTZ R28, R31, R24, R28 ;  /* 0x000000181f1c7223 */ /* 0x000fe2000001001c */
[----:B------:R-:W-:Y:S01]  /*4a00*/  FFMA.FTZ R35, R35, R39, R30 ;  /* 0x0000002723237223 */ /* 0x000fe2000001001e */
[----:B------:R-:W-:Y:S01]  /*4a10*/  FADD.FTZ R37, R37, R39 ;  /* 0x0000002725257221 */ /* 0x000fe20000010000 */
[----:B------:R-:W-:-:S02]  /*4a20*/  FADD.FTZ R41, R41, R24 ;  /* 0x0000001829297221 */ /* 0x000fc40000010000 */
        /* <DEDUP_REMOVED lines=11> */
[----:B------:R-:W-:-:S04]  /*4ae0*/  FMUL.FTZ R33, R33, UR13 ;  /* 0x0000000d21217c20 */ /* 0x000fc80008410000 */
[----:B------:R-:W-:-:S04]  /*4af0*/  FFMA.FTZ R34, R22, R33, R20 ;  /* 0x0000002116227223 */ /* 0x000fc80000010014 */
[----:B------:R-:W-:-:S06]  /*4b00*/  FMUL.FTZ R38, R34, -1.4426950216293334961 ;  /* 0xbfb8aa3b22267820 */ /* 0x000fcc0000410000 */
[----:B------:R-:W0:Y:S02]  /*4b10*/  MUFU.EX2 R38, R38 ;  /* 0x0000002600267308 */ /* 0x000e240000000800 */
[----:B0-----:R-:W-:Y:S01]  /*4b20*/  FADD.FTZ R32, R38, 1 ;  /* 0x3f80000026207421 */ /* 0x001fe20000010000 */
[----:B------:R-:W-:Y:S01]  /*4b30*/  FMUL.FTZ R38, R23, R25 ;  /* 0x0000001917267220 */ /* 0x000fe20000410000 */
[----:B------:R-:W-:-:S03]  /*4b40*/  SHF.L.U32 R25, R66, 0x10, RZ ;  /* 0x0000001042197819 */ /* 0x000fc600000006ff */
[----:B------:R-:W-:Y:S01]  /*4b50*/  FFMA.FTZ R0, R0, R38, R35 ;  /* 0x0000002600007223 */ /* 0x000fe20000010023 */
[----:B------:R-:W0:Y:S01]  /*4b60*/  MUFU.RCP R32, R32 ;  /* 0x0000002000207308 */ /* 0x000e220000001000 */
[----:B------:R-:W-:Y:S01]  /*4b70*/  FADD.FTZ R37, R38, R37 ;  /* 0x0000002526257221 */ /* 0x000fe20000010000 */
[----:B0-----:R-:W-:Y:S01]  /*4b80*/  FADD.FTZ R30, -R32, 1 ;  /* 0x3f800000201e7421 */ /* 0x001fe20000010100 */
[----:B------:R-:W-:-:S03]  /*4b90*/  FMUL.FTZ R14, R14, R32 ;  /* 0x000000200e0e7220 */ /* 0x000fc60000410000 */
[----:B------:R-:W-:Y:S01]  /*4ba0*/  FFMA.FTZ R30, R34, R30, 1 ;  /* 0x3f800000221e7423 */ /* 0x000fe2000001001e */
[----:B------:R-:W-:-:S03]  /*4bb0*/  SHF.L.U32 R34, R82, 0x10, RZ ;  /* 0x0000001052227819 */ /* 0x000fc600000006ff */
[----:B------:R-:W-:Y:S02]  /*4bc0*/  FMUL.FTZ R14, R14, R30 ;  /* 0x0000001e0e0e7220 */ /* 0x000fe40000410000 */
[----:B------:R-:W-:Y:S02]  /*4bd0*/  FADD.FTZ R34, R34, -UR12 ;  /* 0x8000000c22227e21 */ /* 0x000fe40008010000 */
[----:B------:R-:W-:Y:S01]  /*4be0*/  FADD.FTZ R41, R41, R14 ;  /* 0x0000000e29297221 */ /* 0x000fe20000010000 */
[----:B------:R-:W-:Y:S01]  /*4bf0*/  FFMA.FTZ R28, R33, R14, R28 ;  /* 0x0000000e211c7223 */ /* 0x000fe2000001001c */
        /* <DEDUP_REMOVED lines=41> */
[----:B------:R-:W-:-:S04]  /*4e90*/  FMUL.FTZ R39, R22, R14 ;  /* 0x0000000e16277220 */ /* 0x000fc80000410000 */
[----:B------:R-:W-:Y:S01]  /*4ea0*/  FFMA.FTZ R33, R33, R39, R26 ;  /* 0x0000002721217223 */ /* 0x000fe2000001001a */
[----:B------:R-:W0:Y:S01]  /*4eb0*/  MUFU.RCP R34, R34 ;  /* 0x0000002200227308 */ /* 0x000e220000001000 */
[----:B------:R-:W-:Y:S01]  /*4ec0*/  SHF.L.U32 R26, R12, 0x10, RZ ;  /* 0x000000100c1a7819 */ /* 0x000fe200000006ff */
[----:B------:R-:W-:Y:S01]  /*4ed0*/  FADD.FTZ R37, R37, R39 ;  /* 0x0000002725257221 */ /* 0x000fe20000010000 */
[----:B0-----:R-:W-:Y:S01]  /*4ee0*/  FADD.FTZ R31, -R34, 1 ;  /* 0x3f800000221f7421 */ /* 0x001fe20000010100 */
[----:B------:R-:W-:-:S03]  /*4ef0*/  FMUL.FTZ R27, R27, R34 ;  /* 0x000000221b1b7220 */ /* 0x000fc60000410000 */
[----:B------:R-:W-:Y:S01]  /*4f00*/  FFMA.FTZ R32, R32, R31, 1 ;  /* 0x3f80000020207423 */ /* 0x000fe2000001001f */
[----:B------:R-:W-:-:S03]  /*4f10*/  SHF.L.U32 R31, R48, 0x10, RZ ;  /* 0x00000010301f7819 */ /* 0x000fc600000006ff */
[----:B------:R-:W-:Y:S02]  /*4f20*/  FMUL.FTZ R27, R27, R32 ;  /* 0x000000201b1b7220 */ /* 0x000fe40000410000 */
[----:B------:R-:W-:Y:S02]  /*4f30*/  FADD.FTZ R31, R31, -UR12 ;  /* 0x8000000c1f1f7e21 */ /* 0x000fe40008010000 */
[----:B------:R-:W-:Y:S02]  /*4f40*/  FFMA.FTZ R29, R0, R27, R29 ;  /* 0x0000001b001d7223 */ /* 0x000fe4000001001d */
        /* <DEDUP_REMOVED lines=27> */
[----:B------:R-:W-:Y:S01]  /*5100*/  FADD.FTZ R39, R36, R27 ;  /* 0x0000001b24277221 */ /* 0x000fe20000010000 */
[----:B------:R-:W-:Y:S01]  /*5110*/  FMUL.FTZ R36, R23, R27 ;  /* 0x0000001b17247220 */ /* 0x000fe20000410000 */
[----:B------:R-:W-:-:S03]  /*5120*/  SHF.L.U32 R27, R63, 0x10, RZ ;  /* 0x000000103f1b7819 */ /* 0x000fc600000006ff */
[----:B------:R-:W-:Y:S01]  /*5130*/  FFMA.FTZ R0, R0, R36, R35 ;  /* 0x0000002400007223 */ /* 0x000fe20000010023 */
        /* <DEDUP_REMOVED lines=19> */
[----:B------:R-:W-:-:S04]  /*5270*/  FADD.FTZ R34, R34, -UR12 ;  /* 0x8000000c22227e21 */ /* 0x000fc80008010000 */
        /* <DEDUP_REMOVED lines=9> */
[----:B------:R-:W-:-:S03]  /*5310*/  FMUL.FTZ R35, R22, R26 ;  /* 0x0000001a16237220 */ /* 0x000fc60000410000 */
[----:B------:R-:W-:Y:S01]  /*5320*/  FMUL.FTZ R27, R27, R34 ;  /* 0x000000221b1b7220 */ /* 0x000fe20000410000 */
[----:B------:R-:W-:Y:S01]  /*5330*/  FFMA.FTZ R0, R31, R35, R0 ;  /* 0x000000231f007223 */ /* 0x000fe20000010000 */
[----:B------:R-:W-:Y:S01]  /*5340*/  FADD.FTZ R24, R37, R35 ;  /* 0x0000002325187221 */ /* 0x000fe20000010000 */
[----:B------:R-:W-:Y:S01]  /*5350*/  FMUL.FTZ R31, R23, R32 ;  /* 0x00000020171f7220 */ /* 0x000fe20000410000 */
[----:B------:R-:W-:Y:S01]  /*5360*/  FADD.FTZ R34, R41, R26 ;  /* 0x0000001a29227221 */ /* 0x000fe20000010000 */
[----:B------:R-:W-:Y:S02]  /*5370*/  FADD.FTZ R32, R39, R32 ;  /* 0x0000002027207221 */ /* 0x000fe40000010000 */
[----:B------:R-:W-:Y:S01]  /*5380*/  FFMA.FTZ R0, R14, R31, R0 ;  /* 0x0000001f0e007223 */ /* 0x000fe20000010000 */
[----:B------:R-:W-:Y:S01]  /*5390*/  FADD.FTZ R24, R31, R24 ;  /* 0x000000181f187221 */ /* 0x000fe20000010000 */
[----:B------:R-:W-:Y:S01]  /*53a0*/  FMUL.FTZ R31, R22, R33 ;  /* 0x00000021161f7220 */ /* 0x000fe20000410000 */
[----:B------:R-:W-:-:S03]  /*53b0*/  FADD.FTZ R26, R34, R33 ;  /* 0x00000021221a7221 */ /* 0x000fc60000010000 */
[----:B------:R-:W-:Y:S01]  /*53c0*/  FFMA.FTZ R35, R25, R31, R0 ;  /* 0x0000001f19237223 */ /* 0x000fe20000010000 */
[----:B------:R-:W-:Y:S01]  /*53d0*/  FADD.FTZ R24, R24, R31 ;  /* 0x0000001f18187221 */ /* 0x000fe20000010000 */
[----:B------:R-:W-:-:S04]  /*53e0*/  FMUL.FTZ R31, R23, R27 ;  /* 0x0000001b171f7220 */ /* 0x000fc80000410000 */
[----:B------:R-:W-:Y:S01]  /*53f0*/  FADD.FTZ R14, R31, R24 ;  /* 0x000000181f0e7221 */ /* 0x000fe20000010000 */
[----:B------:R-:W-:Y:S01]  /*5400*/  FFMA.FTZ R24, R25, R33, R28 ;  /* 0x0000002119187223 */ /* 0x000fe2000001001c */
[C---:B------:R-:W-:Y:S01]  /*5410*/  FFMA.FTZ R25, R30.reuse, R27, R29 ;  /* 0x0000001b1e197223 */ /* 0x040fe2000001001d */
[----:B------:R-:W-:Y:S01]  /*5420*/  FFMA.FTZ R0, R30, R31, R35 ;  /* 0x0000001f1e007223 */ /* 0x000fe20000010023 */
[----:B------:R-:W-:-:S07]  /*5430*/  FADD.FTZ R27, R32, R27 ;  /* 0x0000001b201b7221 */ /* 0x000fce0000010000 */
.L_x_132:
[----:B------:R-:W0:Y:S01]  /*5440*/  S2R R33, SR_LANEID ;  /* 0x0000000000217919 */ /* 0x000e220000000000 */
[----:B------:R-:W-:Y:S01]  /*5450*/  MOV R29, R0 ;  /* 0x00000000001d7202 */ /* 0x000fe20000000f00 */
[----:B------:R-:W1:Y:S01]  /*5460*/  S2UR UR7, SR_CgaCtaId ;  /* 0x00000000000779c3 */ /* 0x000e620000008800 */
[----:B------:R-:W-:Y:S01]  /*5470*/  MOV R41, R14 ;  /* 0x0000000e00297202 */ /* 0x000fe20000000f00 */
[----:B------:R-:W-:Y:S01]  /*5480*/  UMOV UR6, 0x400 ;  /* 0x0000040000067882 */ /* 0x000fe20000000000 */
[----:B------:R-:W-:Y:S01]  /*5490*/  BSSY.RECONVERGENT B0, `(.L_x_133) ;  /* 0x000002a000007945 */ /* 0x000fe20003800200 */
[----:B------:R-:W2:Y:S01]  /*54a0*/  SHFL.DOWN PT, R0, R29, 0x1, 0x1f ;  /* 0x08201f001d007f89 */ /* 0x000ea200000e0000 */
[----:B------:R-:W-:-:S03]  /*54b0*/  UIADD3 UR5, UPT, UPT, UR6, 0xd0, URZ ;  /* 0x000000d006057890 */ /* 0x000fc6000fffe0ff */
[----:B------:R-:W3:Y:S01]  /*54c0*/  SHFL.DOWN PT, R14, R41, 0x1, 0x1f ;  /* 0x08201f00290e7f89 */ /* 0x000ee200000e0000 */
[----:B-1----:R-:W-:Y:S01]  /*54d0*/  ULEA UR5, UR7, UR5, 0x18 ;  /* 0x0000000507057291 */ /* 0x002fe2000f8ec0ff */
[C---:B0-----:R-:W-:Y:S02]  /*54e0*/  ISETP.GT.AND P0, PT, R33.reuse, 0x1e, PT ;  /* 0x0000001e2100780c */ /* 0x041fe40003f04270 */
[C---:B------:R-:W-:Y:S02]  /*54f0*/  ISETP.GT.AND P2, PT, R33.reuse, 0xf, PT ;  /* 0x0000000f2100780c */ /* 0x040fe40003f44270 */
[----:B------:R-:W-:-:S09]  /*5500*/  ISETP.GT.AND P1, PT, R33, 0x17, PT ;  /* 0x000000172100780c */ /* 0x000fd20003f24270 */
[----:B--2---:R-:W-:Y:S01]  /*5510*/  @!P0 FADD.FTZ R29, R0, R29 ;  /* 0x0000001d001d8221 */ /* 0x004fe20000010000 */
[----:B---3--:R-:W-:Y:S01]  /*5520*/  @!P0 FADD.FTZ R41, R14, R41 ;  /* 0x000000290e298221 */ /* 0x008fe20000010000 */
[----:B------:R-:W-:-:S03]  /*5530*/  ISETP.GT.AND P0, PT, R33, 0x1d, PT ;  /* 0x0000001d2100780c */ /* 0x000fc60003f04270 */
[----:B------:R-:W0:Y:S04]  /*5540*/  SHFL.DOWN PT, R0, R29, 0x2, 0x1f ;  /* 0x08401f001d007f89 */ /* 0x000e2800000e0000 */
[----:B------:R-:W1:Y:S06]  /*5550*/  SHFL.DOWN PT, R14, R41, 0x2, 0x1f ;  /* 0x08401f00290e7f89 */ /* 0x000e6c00000e0000 */
[----:B0-----:R-:W-:-:S02]  /*5560*/  @!P0 FADD.FTZ R29, R29, R0 ;  /* 0x000000001d1d8221 */ /* 0x001fc40000010000 */
[----:B------:R-:W0:Y:S01]  /*5570*/  S2R R0, SR_TID.X ;  /* 0x0000000000007919 */ /* 0x000e220000002100 */
[----:B-1----:R-:W-:Y:S01]  /*5580*/  @!P0 FADD.FTZ R41, R41, R14 ;  /* 0x0000000e29298221 */ /* 0x002fe20000010000 */
[----:B------:R-:W-:Y:S01]  /*5590*/  ISETP.GT.AND P0, PT, R33, 0x1b, PT ;  /* 0x0000001b2100780c */ /* 0x000fe20003f04270 */
[----:B------:R-:W1:Y:S04]  /*55a0*/  SHFL.DOWN PT, R14, R29, 0x4, 0x1f ;  /* 0x08801f001d0e7f89 */ /* 0x000e6800000e0000 */
[----:B------:R-:W2:Y:S08]  /*55b0*/  SHFL.DOWN PT, R28, R41, 0x4, 0x1f ;  /* 0x08801f00291c7f89 */ /* 0x000eb000000e0000 */
[----:B-1----:R-:W-:Y:S01]  /*55c0*/  @!P0 FADD.FTZ R29, R29, R14 ;  /* 0x0000000e1d1d8221 */ /* 0x002fe20000010000 */
[----:B--2---:R-:W-:-:S04]  /*55d0*/  @!P0 FADD.FTZ R41, R41, R28 ;  /* 0x0000001c29298221 */ /* 0x004fc80000010000 */
[----:B------:R-:W1:Y:S01]  /*55e0*/  SHFL.DOWN PT, R14, R29, 0x8, 0x1f ;  /* 0x09001f001d0e7f89 */ /* 0x000e6200000e0000 */
[C---:B0-----:R-:W-:Y:S02]  /*55f0*/  ISETP.NE.AND P0, PT, R0.reuse, RZ, PT ;  /* 0x000000ff0000720c */ /* 0x041fe40003f05270 */
[C---:B------:R-:W-:Y:S01]  /*5600*/  ISETP.GT.U32.AND P3, PT, R0.reuse, 0x13, PT ;  /* 0x000000130000780c */ /* 0x040fe20003f64070 */
[----:B------:R-:W0:Y:S01]  /*5610*/  SHFL.DOWN PT, R28, R41, 0x8, 0x1f ;  /* 0x09001f00291c7f89 */ /* 0x000e2200000e0000 */
[----:B-1----:R-:W-:Y:S01]  /*5620*/  FADD.FTZ R30, R29, R14 ;  /* 0x0000000e1d1e7221 */ /* 0x002fe20000010000 */
[----:B------:R-:W-:Y:S01]  /*5630*/  LEA R14, R0, UR5, 0x4 ;  /* 0x00000005000e7c11 */ /* 0x000fe2000f8e20ff */
[----:B0-----:R-:W-:-:S03]  /*5640*/  FADD.FTZ R32, R41, R28 ;  /* 0x0000001c29207221 */ /* 0x001fc60000010000 */
[----:B------:R-:W-:Y:S01]  /*5650*/  FSEL R40, R29, R30, P1 ;  /* 0x0000001e1d287208 */ /* 0x000fe20000800000 */
[----:B------:R0:W-:Y:S01]  /*5660*/  STS.128 [R14], R24 ;  /* 0x000000180e007388 */ /* 0x0001e20000000c00 */
        /* <DEDUP_REMOVED lines=12> */
.L_x_134:
[----:B------:R-:W-:Y:S05]  /*5730*/  BSYNC.RECONVERGENT B0 ;  /* 0x0000000000007941 */ /* 0x000fea0003800200 */
.L_x_133:
[----:B------:R-:W-:Y:S06]  /*5740*/  BAR.SYNC.DEFER_BLOCKING 0x0 ;  /* 0x0000000000007b1d */ /* 0x000fec0000010000 */
[----:B------:R-:W-:Y:S04]  /*5750*/  BSSY.RECONVERGENT B0, `(.L_x_135) ;  /* 0x0000033000007945 */ /* 0x000fe80003800200 */
[----:B------:R-:W-:Y:S05]  /*5760*/  @P0 BRA `(.L_x_136) ;  /* 0x0000000000c40947 */ /* 0x000fea0003800000 */
[----:B------:R-:W-:-:S09]  /*5770*/  ULEA UR5, UR7, UR6, 0x18 ;  /* 0x0000000607057291 */ /* 0x000fd2000f8ec0ff */
[----:B------:R-:W4:Y:S04]  /*5780*/  LDS.128 R32, [UR5+0x20] ;  /* 0x00002005ff207984 */ /* 0x000f280008000c00 */
[----:B-123--:R-:W1:Y:S01]  /*5790*/  LDS.128 R28, [UR5+0x30] ;  /* 0x00003005ff1c7984 */ /* 0x00ee620008000c00 */
[----:B----4-:R-:W-:Y:S01]  /*57a0*/  FADD.FTZ R37, R40, R32 ;  /* 0x0000002028257221 */ /* 0x010fe20000010000 */
[----:B------:R-:W-:Y:S02]  /*57b0*/  FADD.FTZ R32, R41, R33 ;  /* 0x0000002129207221 */ /* 0x000fe40000010000 */
[----:B0-----:R-:W-:Y:S01]  /*57c0*/  LDS.64 R40, [UR5+0xb0] ;  /* 0x0000b005ff287984 */ /* 0x001fe20008000a00 */
[----:B------:R-:W-:Y:S01]  /*57d0*/  FADD.FTZ R37, R37, R34 ;  /* 0x0000002225257221 */ /* 0x000fe20000010000 */
[----:B------:R-:W-:-:S03]  /*57e0*/  FADD.FTZ R32, R32, R35 ;  /* 0x0000002320207221 */ /* 0x000fc60000010000 */
[----:B-1----:R-:W-:Y:S01]  /*57f0*/  FADD.FTZ R33, R37, R28 ;  /* 0x0000001c25217221 */ /* 0x002fe20000010000 */
[----:B------:R-:W-:Y:S01]  /*5800*/  FADD.FTZ R28, R32, R29 ;  /* 0x0000001d201c7221 */ /* 0x000fe20000010000 */
[----:B------:R-:W0:Y:S02]  /*5810*/  LDS.128 R36, [UR5+0x40] ;  /* 0x00004005ff247984 */ /* 0x000e240008000c00 */
[----:B------:R-:W-:Y:S01]  /*5820*/  FADD.FTZ R29, R33, R30 ;  /* 0x0000001e211d7221 */ /* 0x000fe20000010000 */
[----:B------:R-:W-:Y:S01]  /*5830*/  FADD.FTZ R28, R28, R31 ;  /* 0x0000001f1c1c7221 */ /* 0x000fe20000010000 */
[----:B------:R-:W1:Y:S02]  /*5840*/  LDS.128 R32, [UR5+0x50] ;  /* 0x00005005ff207984 */ /* 0x000e640008000c00 */
        /* <DEDUP_REMOVED lines=8> */
[----:B------:R-:W-:Y:S01]  /*58d0*/  FADD.FTZ R32, R32, R35 ;  /* 0x0000002320207221 */ /* 0x000fe20000010000 */
[----:B------:R-:W1:Y:S02]  /*58e0*/  LDS.128 R28, [UR5+0x70] ;  /* 0x00007005ff1c7984 */ /* 0x000e640008000c00 */
[----:B0-----:R-:W-:Y:S01]  /*58f0*/  FADD.FTZ R33, R33, R36 ;  /* 0x0000002421217221 */ /* 0x001fe20000010000 */
[----:B------:R-:W-:-:S03]  /*5900*/  FADD.FTZ R32, R32, R37 ;  /* 0x0000002520207221 */ /* 0x000fc60000010000 */
[----:B------:R-:W-:Y:S01]  /*5910*/  FADD.FTZ R33, R33, R38 ;  /* 0x0000002621217221 */ /* 0x000fe20000010000 */
[----:B------:R-:W-:-:S03]  /*5920*/  FADD.FTZ R32, R32, R39 ;  /* 0x0000002720207221 */ /* 0x000fc60000010000 */
[----:B-1----:R-:W-:Y:S01]  /*5930*/  FADD.FTZ R37, R33, R28 ;  /* 0x0000001c21257221 */ /* 0x002fe20000010000 */
[----:B------:R-:W-:Y:S02]  /*5940*/  FADD.FTZ R28, R32, R29 ;  /* 0x0000001d201c7221 */ /* 0x000fe40000010000 */
[----:B------:R-:W0:Y:S01]  /*5950*/  LDS.128 R32, [UR5+0x80] ;  /* 0x00008005ff207984 */ /* 0x000e220008000c00 */
[----:B------:R-:W-:Y:S01]  /*5960*/  FADD.FTZ R29, R37, R30 ;  /* 0x0000001e251d7221 */ /* 0x000fe20000010000 */
[----:B------:R-:W-:Y:S02]  /*5970*/  FADD.FTZ R28, R28, R31 ;  /* 0x0000001f1c1c7221 */ /* 0x000fe40000010000 */
[----:B------:R-:W1:Y:S01]  /*5980*/  LDS.128 R36, [UR5+0x90] ;  /* 0x00009005ff247984 */ /* 0x000e620008000c00 */
[----:B0-----:R-:W-:Y:S01]  /*5990*/  FADD.FTZ R29, R29, R32 ;  /* 0x000000201d1d7221 */ /* 0x001fe20000010000 */
[----:B------:R-:W-:-:S03]  /*59a0*/  FADD.FTZ R28, R28, R33 ;  /* 0x000000211c1c7221 */ /* 0x000fc60000010000 */
[----:B------:R-:W-:Y:S01]  /*59b0*/  FADD.FTZ R29, R29, R34 ;  /* 0x000000221d1d7221 */ /* 0x000fe20000010000 */
[----:B------:R-:W-:-:S03]  /*59c0*/  FADD.FTZ R32, R28, R35 ;  /* 0x000000231c207221 */ /* 0x000fc60000010000 */
[----:B-1----:R-:W-:Y:S01]  /*59d0*/  FADD.FTZ R33, R29, R36 ;  /* 0x000000241d217221 */ /* 0x002fe20000010000 */
[----:B------:R-:W-:Y:S01]  /*59e0*/  FADD.FTZ R32, R32, R37 ;  /* 0x0000002520207221 */ /* 0x000fe20000010000 */
[----:B------:R-:W0:Y:S02]  /*59f0*/  LDS.128 R28, [UR5+0xa0] ;  /* 0x0000a005ff1c7984 */ /* 0x000e240008000c00 */
[----:B------:R-:W-:Y:S01]  /*5a00*/  FADD.FTZ R33, R33, R38 ;  /* 0x0000002621217221 */ /* 0x000fe20000010000 */
[----:B------:R-:W-:-:S03]  /*5a10*/  FADD.FTZ R32, R32, R39 ;  /* 0x0000002720207221 */ /* 0x000fc60000010000 */
[----:B0-----:R-:W-:Y:S01]  /*5a20*/  FADD.FTZ R33, R33, R28 ;  /* 0x0000001c21217221 */ /* 0x001fe20000010000 */
[----:B------:R-:W-:-:S03]  /*5a30*/  FADD.FTZ R32, R32, R29 ;  /* 0x0000001d20207221 */ /* 0x000fc60000010000 */
[----:B------:R-:W-:Y:S01]  /*5a40*/  FADD.FTZ R33, R33, R30 ;  /* 0x0000001e21217221 */ /* 0x000fe20000010000 */
[----:B------:R-:W-:-:S03]  /*5a50*/  FADD.FTZ R32, R32, R31 ;  /* 0x0000001f20207221 */ /* 0x000fc60000010000 */
[----:B------:R-:W-:Y:S01]  /*5a60*/  FADD.FTZ R40, R33, R40 ;  /* 0x0000002821287221 */ /* 0x000fe20000010000 */
[----:B------:R-:W-:-:S07]  /*5a70*/  FADD.FTZ R41, R32, R41 ;  /* 0x0000002920297221 */ /* 0x000fce0000010000 */
.L_x_136:
[----:B------:R-:W-:Y:S05]  /*5a80*/  BSYNC.RECONVERGENT B0 ;  /* 0x0000000000007941 */ /* 0x000fea0003800200 */
.L_x_135:
[----:B------:R-:W-:Y:S06]  /*5a90*/  BAR.SYNC.DEFER_BLOCKING 0x0 ;  /* 0x0000000000007b1d */ /* 0x000fec0000010000 */
[----:B------:R-:W-:Y:S04]  /*5aa0*/  BSSY.RECONVERGENT B0, `(.L_x_137) ;  /* 0x000009d000007945 */ /* 0x000fe80003800200 */
[----:B------:R-:W-:Y:S05]  /*5ab0*/  @P3 BRA `(.L_x_138) ;  /* 0x00000008006c3947 */ /* 0x000fea0003800000 */
[----:B-123--:R-:W1:Y:S04]  /*5ac0*/  LDS.128 R28, [R14+0x140] ;  /* 0x000140000e1c7984 */ /* 0x00ee680000000c00 */
[----:B------:R-:W2:Y:S04]  /*5ad0*/  LDS.128 R32, [R14+0x280] ;  /* 0x000280000e207984 */ /* 0x000ea80000000c00 */
[----:B------:R-:W3:Y:S01]  /*5ae0*/  LDS.128 R36, [R14+0x3c0] ;  /* 0x0003c0000e247984 */ /* 0x000ee20000000c00 */
[----:B-1----:R-:W-:Y:S01]  /*5af0*/  FADD.FTZ R28, R24, R28 ;  /* 0x0000001c181c7221 */ /* 0x002fe20000010000 */
[----:B0-----:R-:W-:Y:S01]  /*5b00*/  FADD.FTZ R24, R25, R29 ;  /* 0x0000001d19187221 */ /* 0x001fe20000010000 */
[----:B------:R-:W-:Y:S01]  /*5b10*/  FADD.FTZ R25, R26, R30 ;  /* 0x0000001e1a197221 */ /* 0x000fe20000010000 */
[----:B------:R-:W-:Y:S01]  /*5b20*/  FADD.FTZ R26, R27, R31 ;  /* 0x0000001f1b1a7221 */ /* 0x000fe20000010000 */
[----:B--2---:R-:W-:Y:S01]  /*5b30*/  FADD.FTZ R27, R28, R32 ;  /* 0x000000201c1b7221 */ /* 0x004fe20000010000 */
[----:B------:R-:W-:Y:S01]  /*5b40*/  FADD.FTZ R24, R24, R33 ;  /* 0x0000002118187221 */ /* 0x000fe20000010000 */
[----:B------:R-:W-:Y:S01]  /*5b50*/  FADD.FTZ R25, R25, R34 ;  /* 0x0000002219197221 */ /* 0x000fe20000010000 */
[----:B------:R-:W0:Y:S01]  /*5b60*/  LDS.128 R28, [R14+0x500] ;  /* 0x000500000e1c7984 */ /* 0x000e220000000c00 */
[----:B------:R-:W-:Y:S01]  /*5b70*/  FADD.FTZ R32, R26, R35 ;  /* 0x000000231a207221 */ /* 0x000fe20000010000 */
[----:B---3--:R-:W-:Y:S01]  /*5b80*/  FADD.FTZ R33, R27, R36 ;  /* 0x000000241b217221 */ /* 0x008fe20000010000 */
[----:B------:R-:W-:Y:S01]  /*5b90*/  FADD.FTZ R34, R24, R37 ;  /* 0x0000002518227221 */ /* 0x000fe20000010000 */
[----:B------:R-:W-:Y:S01]  /*5ba0*/  FADD.FTZ R35, R25, R38 ;  /* 0x0000002619237221 */ /* 0x000fe20000010000 */
[----:B------:R-:W-:Y:S01]  /*5bb0*/  FADD.FTZ R32, R32, R39 ;  /* 0x0000002720207221 */ /* 0x000fe20000010000 */
[----:B------:R-:W1:Y:S01]  /*5bc0*/  LDS.128 R24, [R14+0x640] ;  /* 0x000640000e187984 */ /* 0x000e620000000c00 */
[----:B0-----:R-:W-:Y:S01]  /*5bd0*/  FADD.FTZ R33, R33, R28 ;  /* 0x0000001c21217221 */ /* 0x001fe20000010000 */
[----:B------:R-:W-:Y:S01]  /*5be0*/  FADD.FTZ R34, R34, R29 ;  /* 0x0000001d22227221 */ /* 0x000fe20000010000 */
[----:B------:R-:W-:Y:S01]  /*5bf0*/  FADD.FTZ R35, R35, R30 ;  /* 0x0000001e23237221 */ /* 0x000fe20000010000 */
[----:B------:R-:W-:-:S02]  /*5c00*/  FADD.FTZ R36, R32, R31 ;  /* 0x0000001f20247221 */ /* 0x000fc40000010000 */
[----:B------:R-:W-:Y:S01]  /*5c10*/  LDS.128 R28, [R14+0x8c0] ;  /* 0x0008c0000e1c7984 */ /* 0x000fe20000000c00 */
[----:B-1----:R-:W-:Y:S01]  /*5c20*/  FADD.FTZ R37, R33, R24 ;  /* 0x0000001821257221 */ /* 0x002fe20000010000 */
[----:B------:R-:W-:Y:S01]  /*5c30*/  FADD.FTZ R24, R34, R25 ;  /* 0x0000001922187221 */ /* 0x000fe20000010000 */
[----:B------:R-:W-:Y:S01]  /*5c40*/  FADD.FTZ R25, R35, R26 ;  /* 0x0000001a23197221 */ /* 0x000fe20000010000 */
[----:B------:R-:W-:Y:S01]  /*5c50*/  FADD.FTZ R36, R36, R27 ;  /* 0x0000001b24247221 */ /* 0x000fe20000010000 */
[----:B------:R-:W0:Y:S02]  /*5c60*/  LDS.128 R32, [R14+0x780] ;  /* 0x000780000e207984 */ /* 0x000e240000000c00 */
[----:B0-----:R-:W-:Y:S01]  /*5c70*/  FADD.FTZ R37, R37, R32 ;  /* 0x0000002025257221 */ /* 0x001fe20000010000 */
[----:B------:R-:W-:Y:S01]  /*5c80*/  FADD.FTZ R24, R24, R33 ;  /* 0x0000002118187221 */ /* 0x000fe20000010000 */
[----:B------:R-:W-:Y:S01]  /*5c90*/  FADD.FTZ R25, R25, R34 ;  /* 0x0000002219197221 */ /* 0x000fe20000010000 */
[----:B------:R-:W-:Y:S01]  /*5ca0*/  FADD.FTZ R36, R36, R35 ;  /* 0x0000002324247221 */ /* 0x000fe20000010000 */
[----:B------:R-:W-:Y:S01]  /*5cb0*/  FADD.FTZ R37, R37, R28 ;  /* 0x0000001c25257221 */ /* 0x000fe20000010000 */
[----:B------:R-:W0:Y:S01]  /*5cc0*/  LDS.128 R32, [R14+0xa00] ;  /* 0x000a00000e207984 */ /* 0x000e220000000c00 */
[----:B------:R-:W-:Y:S01]  /*5cd0*/  FADD.FTZ R28, R24, R29 ;  /* 0x0000001d181c7221 */ /* 0x000fe20000010000 */
[----:B------:R-:W-:Y:S01]  /*5ce0*/  FADD.FTZ R29, R25, R30 ;  /* 0x0000001e191d7221 */ /* 0x000fe20000010000 */
[----:B------:R-:W-:Y:S01]  /*5cf0*/  FADD.FTZ R36, R36, R31 ;  /* 0x0000001f24247221 */ /* 0x000fe20000010000 */
[----:B------:R-:W1:Y:S01]  /*5d00*/  LDS.128 R24, [R14+0xb40] ;  /* 0x000b40000e187984 */ /* 0x000e620000000c00 */
[----:B0-----:R-:W-:Y:S01]  /*5d10*/  FADD.FTZ R37, R37, R32 ;  /* 0x0000002025257221 */ /* 0x001fe20000010000 */
[----:B------:R-:W-:Y:S01]  /*5d20*/  FADD.FTZ R28, R28, R33 ;  /* 0x000000211c1c7221 */ /* 0x000fe20000010000 */
[----:B------:R-:W-:Y:S01]  /*5d30*/  FADD.FTZ R29, R29, R34 ;  /* 0x000000221d1d7221 */ /* 0x000fe20000010000 */
[----:B------:R-:W-:Y:S01]  /*5d40*/  FADD.FTZ R36, R36, R35 ;  /* 0x0000002324247221 */ /* 0x000fe20000010000 */
[----:B-1----:R-:W-:Y:S01]  /*5d50*/  FADD.FTZ R37, R37, R24 ;  /* 0x0000001825257221 */ /* 0x002fe20000010000 */
        /* <DEDUP_REMOVED lines=90> */
[----:B------:R-:W-:Y:S01]  /*6300*/  FADD.FTZ R28, R24, R29 ;  /* 0x0000001d181c7221 */ /* 0x000fe20000010000 */
[----:B------:R-:W-:Y:S01]  /*6310*/  FADD.FTZ R29, R25, R30 ;  /* 0x0000001e191d7221 */ /* 0x000fe20000010000 */
[----:B------:R-:W-:Y:S01]  /*6320*/  LDS.128 R32, [R14+0x2440] ;  /* 0x002440000e207984 */ /* 0x000fe20000000c00 */
[----:B------:R-:W-:-:S03]  /*6330*/  FADD.FTZ R36, R36, R31 ;  /* 0x0000001f24247221 */ /* 0x000fc60000010000 */
        /* <DEDUP_REMOVED lines=18> */
[----:B------:R-:W-:-:S07]  /*6460*/  FADD.FTZ R27, R36, R31 ;  /* 0x0000001f241b7221 */ /* 0x000fce0000010000 */
.L_x_138:
[----:B------:R-:W-:Y:S05]  /*6470*/  BSYNC.RECONVERGENT B0 ;  /* 0x0000000000007941 */ /* 0x000fea0003800200 */
.L_x_137:
[----:B0-----:R-:W0:Y:S01]  /*6480*/  LDC R14, c[0x0][0x370] ;  /* 0x0000dc00ff0e7b82 */ /* 0x001e220000000800 */
[----:B------:R-:W-:Y:S01]  /*6490*/  BSSY.RECONVERGENT B0, `(.L_x_139) ;  /* 0x000001e000007945 */ /* 0x000fe20003800200 */
[----:B0-----:R-:W-:-:S03]  /*64a0*/  ISETP.GE.U32.AND P1, PT, R14, 0x2, PT ;  /* 0x000000020e00780c */ /* 0x001fc60003f26070 */
[----:B------:R-:W-:Y:S10]  /*64b0*/  @P3 BRA `(.L_x_140) ;  /* 0x00000000006c3947 */ /* 0x000ff40003800000 */
[----:B-1-3--:R-:W2:Y:S08]  /*64c0*/  LDC.64 R28, c[0x0][0x3f8] ;  /* 0x0000fe00ff1c7b82 */ /* 0x00aeb00000000a00 */
[----:B------:R-:W0:Y:S01]  /*64d0*/  LDC.64 R32, c[0x0][0x3d8] ;  /* 0x0000f600ff207b82 */ /* 0x000e220000000a00 */
[----:B--2---:R-:W-:Y:S01]  /*64e0*/  IMAD.WIDE.U32 R30, R28, 0x3, RZ ;  /* 0x000000031c1e7825 */ /* 0x004fe200078e00ff */
[----:B------:R-:W-:-:S02]  /*64f0*/  LEA R35, R29, R29, 0x1 ;  /* 0x0000001d1d237211 */ /* 0x000fc400078e08ff */
[----:B------:R-:W-:Y:S02]  /*6500*/  LEA.HI R39, P2, R29, R28, RZ, 0x1 ;  /* 0x0000001c1d277211 */ /* 0x000fe400078508ff */
[----:B------:R-:W-:Y:S01]  /*6510*/  IADD3 R35, PT, PT, R31, R35, RZ ;  /* 0x000000231f237210 */ /* 0x000fe20007ffe0ff */
[----:B------:R-:W-:-:S03]  /*6520*/  IMAD R31, R62, 0x14, R0 ;  /* 0x000000143e1f7824 */ /* 0x000fc600078e0200 */
[----:B------:R-:W-:Y:S01]  /*6530*/  LEA.HI R34, P3, R35, R30, RZ, 0x1 ;  /* 0x0000001e23227211 */ /* 0x000fe200078708ff */
[----:B0-----:R-:W-:Y:S01]  /*6540*/  IMAD.WIDE R30, R31, 0x4, R32 ;  /* 0x000000041f1e7825 */ /* 0x001fe200078e0220 */
[----:B------:R-:W-:Y:S02]  /*6550*/  IADD3.X R32, PT, PT, RZ, R29, RZ, P2, !PT ;  /* 0x0000001dff207210 */ /* 0x000fe400017fe4ff */
[----:B------:R-:W-:Y:S02]  /*6560*/  IADD3.X R37, PT, PT, RZ, R35, RZ, P3, !PT ;  /* 0x00000023ff257210 */ /* 0x000fe40001ffe4ff */
[C---:B------:R-:W-:Y:S01]  /*6570*/  SHF.L.U64.HI R33, R39.reuse, 0x1, R32 ;  /* 0x0000000127217819 */ /* 0x040fe20000010220 */
[----:B------:R0:W-:Y:S01]  /*6580*/  REDG.E.ADD.F32.FTZ.RN.STRONG.GPU desc[UR10][R30.64], R24 ;  /* 0x000000181e0079a6 */ /* 0x0001e2000c12f30a */
[----:B------:R-:W-:Y:S02]  /*6590*/  SHF.L.U32 R39, R39, 0x1, RZ ;  /* 0x0000000127277819 */ /* 0x000fe400000006ff */
[----:B------:R-:W-:-:S02]  /*65a0*/  SHF.L.U32 R35, R34, 0x1, RZ ;  /* 0x0000000122237819 */ /* 0x000fc400000006ff */
[----:B------:R-:W-:Y:S02]  /*65b0*/  LOP3.LUT R39, R39, 0xfffffffc, RZ, 0xc0, !PT ;  /* 0xfffffffc27277812 */ /* 0x000fe400078ec0ff */
[----:B------:R-:W-:Y:S02]  /*65c0*/  LOP3.LUT R35, R35, 0xfffffffc, RZ, 0xc0, !PT ;  /* 0xfffffffc23237812 */ /* 0x000fe400078ec0ff */
[----:B------:R-:W-:Y:S02]  /*65d0*/  IADD3 R32, P2, PT, R30, R39, RZ ;  /* 0x000000271e207210 */ /* 0x000fe40007f5e0ff */
[----:B------:R-:W-:Y:S02]  /*65e0*/  SHF.L.U64.HI R37, R34, 0x1, R37 ;  /* 0x0000000122257819 */ /* 0x000fe40000010225 */
[----:B------:R-:W-:Y:S02]  /*65f0*/  IADD3.X R33, PT, PT, R31, R33, RZ, P2, !PT ;  /* 0x000000211f217210 */ /* 0x000fe400017fe4ff */
[----:B------:R-:W-:-:S02]  /*6600*/  LEA R34, P2, R28, R30, 0x2 ;  /* 0x0000001e1c227211 */ /* 0x000fc400078410ff */
[----:B------:R-:W-:Y:S01]  /*6610*/  IADD3 R36, P3, PT, R30, R35, RZ ;  /* 0x000000231e247210 */ /* 0x000fe20007f7e0ff */
[----:B------:R0:W-:Y:S01]  /*6620*/  REDG.E.ADD.F32.FTZ.RN.STRONG.GPU desc[UR10][R32.64], R25 ;  /* 0x00000019200079a6 */ /* 0x0001e2000c12f30a */
[----:B------:R-:W-:Y:S02]  /*6630*/  LEA.HI.X R35, R28, R31, R29, 0x2, P2 ;  /* 0x0000001f1c237211 */ /* 0x000fe400010f141d */
[----:B------:R-:W-:-:S03]  /*6640*/  IADD3.X R37, PT, PT, R31, R37, RZ, P3, !PT ;  /* 0x000000251f257210 */ /* 0x000fc60001ffe4ff */
[----:B------:R0:W-:Y:S04]  /*6650*/  REDG.E.ADD.F32.FTZ.RN.STRONG.GPU desc[UR10][R34.64], R26 ;  /* 0x0000001a220079a6 */ /* 0x0001e8000c12f30a */
[----:B------:R0:W-:Y:S02]  /*6660*/  REDG.E.ADD.F32.FTZ.RN.STRONG.GPU desc[UR10][R36.64], R27 ;  /* 0x0000001b240079a6 */ /* 0x0001e4000c12f30a */
.L_x_140:
[----:B------:R-:W-:Y:S05]  /*6670*/  BSYNC.RECONVERGENT B0 ;  /* 0x0000000000007941 */ /* 0x000fea0003800200 */
.L_x_139:
[----:B------:R-:W-:Y:S05]  /*6680*/  @!P1 BRA `(.L_x_141) ;  /* 0x0000001400089947 */ /* 0x000fea0003800000 */
[----:B------:R-:W-:Y:S05]  /*6690*/  @P0 BRA `(.L_x_142) ;  /* 0x0000000000880947 */ /* 0x000fea0003800000 */
[----:B0-----:R-:W0:Y:S01]  /*66a0*/  LDC R32, c[0x0][0x374] ;  /* 0x0000dd00ff207b82 */ /* 0x001e220000000800 */
[----:B------:R-:W4:Y:S01]  /*66b0*/  S2R R33, SR_CTAID.Y ;  /* 0x0000000000217919 */ /* 0x000f220000002600 */
[----:B-1----:R-:W-:-:S06]  /*66c0*/  LOP3.LUT R29, R2, 0x1, RZ, 0xc0, !PT ;  /* 0x00000001021d7812 */ /* 0x002fcc00078ec0ff */
[----:B---3--:R-:W1:Y:S08]  /*66d0*/  LDC R28, c[0x0][0x370] ;  /* 0x0000dc00ff1c7b82 */ /* 0x008e700000000800 */
[----:B------:R-:W3:Y:S08]  /*66e0*/  LDC.64 R24, c[0x0][0x3c8] ;  /* 0x0000f200ff187b82 */ /* 0x000ef00000000a00 */
[----:B------:R-:W5:Y:S01]  /*66f0*/  LDC.64 R26, c[0x0][0x3d0] ;  /* 0x0000f400ff1a7b82 */ /* 0x000f620000000a00 */
[----:B0-----:R-:W-:-:S04]  /*6700*/  IMAD R29, R29, R32, RZ ;  /* 0x000000201d1d7224 */ /* 0x001fc800078e02ff */
[C---:B-1----:R-:W-:Y:S01]  /*6710*/  IMAD R30, R29.reuse, R28, RZ ;  /* 0x0000001c1d1e7224 */ /* 0x042fe200078e02ff */
[----:B----4-:R-:W-:-:S04]  /*6720*/  IADD3 R29, PT, PT, R29, R33, RZ ;  /* 0x000000211d1d7210 */ /* 0x010fc80007ffe0ff */
[----:B--2---:R-:W-:Y:S02]  /*6730*/  SHF.L.U32 R31, R30, 0x1, RZ ;  /* 0x000000011e1f7819 */ /* 0x004fe400000006ff */
[----:B------:R-:W-:Y:S01]  /*6740*/  LOP3.LUT P0, R30, R2, 0x2, RZ, 0xc0, !PT ;  /* 0x00000002021e7812 */ /* 0x000fe2000780c0ff */
[----:B---3--:R-:W-:-:S03]  /*6750*/  IMAD.WIDE.U32 R24, R29, 0x4, R24 ;  /* 0x000000041d187825 */ /* 0x008fc600078e0018 */
[----:B------:R-:W-:-:S04]  /*6760*/  SEL R29, R28, RZ, !P0 ;  /* 0x000000ff1c1d7207 */ /* 0x000fc80004000000 */
[----:B------:R-:W-:Y:S01]  /*6770*/  ISETP.NE.AND P0, PT, R29, -0x1, PT ;  /* 0xffffffff1d00780c */ /* 0x000fe20003f05270 */
[----:B-----5:R-:W-:-:S04]  /*6780*/  IMAD.WIDE R26, R31, 0x4, R26 ;  /* 0x000000041f1a7825 */ /* 0x020fc800078e021a */
[----:B------:R-:W-:-:S04]  /*6790*/  IMAD R31, R32, UR8, R33 ;  /* 0x00000008201f7c24 */ /* 0x000fc8000f8e0221 */
        /* <DEDUP_REMOVED lines=8> */
[----:B------:R-:W0:Y:S01]  /*6820*/  LDC R30, c[0x0][0x2f8] ;  /* 0x0000be00ff1e7b82 */ /* 0x000e220000000800 */
[----:B----4-:R-:W-:-:S07]  /*6830*/  MOV R26, 0xffffffff ;  /* 0xffffffff001a7802 */ /* 0x010fce0000000f00 */
.L_x_143:
[----:B------:R-:W2:Y:S04]  /*6840*/  LDG.E.STRONG.GPU R28, desc[UR10][R24.64] ;  /* 0x0000000a181c7981 */ /* 0x000ea8000c1ef900 */
[----:B--2---:R-:W-:Y:S01]  /*6850*/  CCTL.IVALL ;  /* 0x00000000ff00798f */ /* 0x004fe20002000000 */
[----:B0-----:R-:W-:Y:S01]  /*6860*/  IADD3 R27, PT, PT, R30, -R30, RZ ;  /* 0x8000001e1e1b7210 */ /* 0x001fe20007ffe0ff */
[----:B------:R-:W-:Y:S05]  /*6870*/  YIELD ;  /* 0x0000000000007946 */ /* 0x000fea0003800000 */
[----:B------:R-:W-:-:S13]  /*6880*/  ISETP.EQ.AND P0, PT, R27, RZ, PT ;  /* 0x000000ff1b00720c */ /* 0x000fda0003f02270 */
[----:B------:R-:W-:-:S04]  /*6890*/  @P0 MOV R26, R28 ;  /* 0x0000001c001a0202 */ /* 0x000fc80000000f00 */
[----:B------:R-:W-:-:S13]  /*68a0*/  ISETP.NE.AND P0, PT, R26, R29, PT ;  /* 0x0000001d1a00720c */ /* 0x000fda0003f05270 */
[----:B------:R-:W-:Y:S05]  /*68b0*/  @P0 BRA `(.L_x_143) ;  /* 0xfffffffc00e00947 */ /* 0x000fea000383ffff */
.L_x_142:
[----:B------:R-:W-:Y:S05]  /*68c0*/  WARPSYNC.ALL ;  /* 0x0000000000007948 */ /* 0x000fea0003800000 */
[----:B------:R-:W-:Y:S01]  /*68d0*/  ISETP.GE.U32.AND P0, PT, R14, 0x8, PT ;  /* 0x000000080e00780c */ /* 0x000fe20003f06070 */
[----:B------:R-:W-:Y:S01]  /*68e0*/  BAR.SYNC.DEFER_BLOCKING 0x0 ;  /* 0x0000000000007b1d */ /* 0x000fe20000010000 */
[----:B------:R-:W-:-:S11]  /*68f0*/  HFMA2 R14, -RZ, RZ, 0, 0 ;  /* 0x00000000ff0e7431 */ /* 0x000fd600000001ff */
[----:B------:R-:W-:Y:S05]  /*6900*/  @!P0 BRA `(.L_x_144) ;  /* 0x0000000800788947 */ /* 0x000fea0003800000 */
[----:B------:R-:W5:Y:S01]  /*6910*/  S2UR UR5, SR_CTAID.Y ;  /* 0x00000000000579c3 */ /* 0x000f620000002600 */
[----:B0-----:R-:W0:Y:S01]  /*6920*/  S2R R37, SR_TID.X ;  /* 0x0000000000257919 */ /* 0x001e220000002100 */
[----:B------:R-:W5:Y:S01]  /*6930*/  LDCU UR6, c[0x0][0x374] ;  /* 0x00006e80ff0677ac */ /* 0x000f620008000800 */
[----:B------:R-:W-:Y:S01]  /*6940*/  MOV R14, RZ ;  /* 0x000000ff000e7202 */ /* 0x000fe20000000f00 */
[----:B------:R-:W-:-:S04]  /*6950*/  UIADD3 UR20, UPT, UPT, -UR8, URZ, URZ ;  /* 0x000000ff08147290 */ /* 0x000fc8000fffe1ff */
[----:B------:R-:W0:Y:S01]  /*6960*/  S2UR UR9, SR_CTAID.X ;  /* 0x00000000000979c3 */ /* 0x000e220000002500 */
[----:B-----5:R-:W-:Y:S02]  /*6970*/  UIMAD UR14, UR6, 0x3, UR5 ;  /* 0x00000003060e78a4 */ /* 0x020fe4000f8e0205 */
[----:B------:R-:W-:Y:S02]  /*6980*/  ULEA UR15, UR6, UR5, 0x1 ;  /* 0x00000005060f7291 */ /* 0x000fe4000f8e08ff */
[----:B------:R-:W-:Y:S02]  /*6990*/  UIMAD UR16, UR6, 0x6, UR5 ;  /* 0x00000006061078a4 */ /* 0x000fe4000f8e0205 */
[----:B------:R-:W-:Y:S02]  /*69a0*/  ULEA UR17, UR6, UR5, 0x2 ;  /* 0x0000000506117291 */ /* 0x000fe4000f8e10ff */
[----:B------:R-:W-:Y:S02]  /*69b0*/  UIMAD UR18, UR6, 0x7, UR5 ;  /* 0x00000007061278a4 */ /* 0x000fe4000f8e0205 */
[----:B------:R-:W-:-:S02]  /*69c0*/  UIMAD UR19, UR6, 0x5, UR5 ;  /* 0x00000005061378a4 */ /* 0x000fc4000f8e0205 */
[----:B0-----:R-:W-:-:S12]  /*69d0*/  UIADD3 UR6, UPT, UPT, UR5, UR6, URZ ;  /* 0x0000000605067290 */ /* 0x001fd8000fffe0ff */
.L_x_145:
[----:B------:R-:W-:Y:S01]  /*69e0*/  ISETP.NE.AND P5, PT, RZ, UR20, PT ;  /* 0x00000014ff007c0c */ /* 0x000fe2000bfa5270 */
[----:B------:R-:W-:-:S03]  /*69f0*/  UMOV UR8, UR9 ;  /* 0x0000000900087c82 */ /* 0x000fc60008000000 */
[----:B------:R-:W-:Y:S02]  /*6a00*/  ISETP.NE.OR P5, PT, R0, RZ, !P5 ;  /* 0x000000ff0000720c */ /* 0x000fe40006fa5670 */
[----:B------:R-:W-:-:S04]  /*6a10*/  IADD3 R0, PT, PT, R14, 0x1, RZ ;  /* 0x000000010e007810 */ /* 0x000fc80007ffe0ff */
[----:B------:R-:W-:Y:S02]  /*6a20*/  ISETP.NE.AND P6, PT, R0, UR8, PT ;  /* 0x0000000800007c0c */ /* 0x000fe4000bfc5270 */
[----:B------:R-:W-:-:S04]  /*6a30*/  MOV R0, R37 ;  /* 0x0000002500007202 */ /* 0x000fc80000000f00 */
[----:B------:R-:W-:Y:S01]  /*6a40*/  ISETP.NE.OR P6, PT, R0, RZ, !P6 ;  /* 0x000000ff0000720c */ /* 0x000fe200077c5670 */
[----:B----4-:R-:W0:Y:S01]  /*6a50*/  @!P5 LDC R26, c[0x0][0x374] ;  /* 0x0000dd00ff1adb82 */ /* 0x010e220000000800 */
[----:B------:R-:W-:-:S07]  /*6a60*/  @!P5 LOP3.LUT R27, R2, 0x1, RZ, 0xc0, !PT ;  /* 0x00000001021bd812 */ /* 0x000fce00078ec0ff */
[----:B-1----:R-:W1:Y:S04]  /*6a70*/  @!P5 LDC R29, c[0x0][0x370] ;  /* 0x0000dc00ff1ddb82 */ /* 0x002e680000000800 */
[----:B------:R-:W-:-:S04]  /*6a80*/  @!P6 LOP3.LUT R30, R2, 0x1, RZ, 0xc0, !PT ;  /* 0x00000001021ee812 */ /* 0x000fc800078ec0ff */
[----:B------:R-:W4:Y:S08]  /*6a90*/  @!P5 LDC.64 R24, c[0x0][0x3d0] ;  /* 0x0000f400ff18db82 */ /* 0x000f300000000a00 */
[----:B--2---:R-:W2:Y:S01]  /*6aa0*/  @!P6 LDC R31, c[0x0][0x374] ;  /* 0x0000dd00ff1feb82 */ /* 0x004ea20000000800 */
[----:B0-----:R-:W-:-:S07]  /*6ab0*/  @!P5 IMAD R26, R27, R26, RZ ;  /* 0x0000001a1b1ad224 */ /* 0x001fce00078e02ff */
[----:B---3--:R-:W0:Y:S01]  /*6ac0*/  @!P6 LDC R28, c[0x0][0x370] ;  /* 0x0000dc00ff1ceb82 */ /* 0x008e220000000800 */
[----:B-1----:R-:W-:-:S05]  /*6ad0*/  @!P5 IMAD R29, R26, R29, RZ ;  /* 0x0000001d1a1dd224 */ /* 0x002fca00078e02ff */
[----:B------:R-:W-:Y:S02]  /*6ae0*/  @!P5 SHF.L.U32 R29, R29, 0x1, RZ ;  /* 0x000000011d1dd819 */ /* 0x000fe400000006ff */
[----:B------:R-:W1:Y:S03]  /*6af0*/  @!P6 LDC.64 R26, c[0x0][0x3d0] ;  /* 0x0000f400ff1aeb82 */ /* 0x000e660000000a00 */
[----:B----4-:R-:W-:Y:S01]  /*6b00*/  @!P5 IMAD.WIDE R24, R29, 0x4, R24 ;  /* 0x000000041d18d825 */ /* 0x010fe200078e0218 */
[----:B------:R-:W-:-:S03]  /*6b10*/  MOV R29, UR5 ;  /* 0x00000005001d7c02 */ /* 0x000fc60008000f00 */
[----:B--2---:R-:W-:Y:S02]  /*6b20*/  @!P6 IMAD R31, R30, R31, RZ ;  /* 0x0000001f1e1fe224 */ /* 0x004fe400078e02ff */
[----:B------:R-:W-:-:S04]  /*6b30*/  @!P5 IMAD.WIDE.U32 R24, R29, 0x8, R24 ;  /* 0x000000081d18d825 */ /* 0x000fc800078e0018 */
[----:B0-----:R-:W-:Y:S02]  /*6b40*/  @!P6 IMAD R28, R31, R28, RZ ;  /* 0x0000001c1f1ce224 */ /* 0x001fe400078e02ff */
[----:B------:R-:W2:Y:S03]  /*6b50*/  @!P5 LDG.E.64 R24, desc[UR10][R24.64] ;  /* 0x0000000a1818d981 */ /* 0x000ea6000c1e1b00 */
[----:B------:R-:W-:-:S05]  /*6b60*/  @!P6 SHF.L.U32 R29, R28, 0x1, RZ ;  /* 0x000000011c1de819 */ /* 0x000fca00000006ff */
[----:B-1----:R-:W-:Y:S01]  /*6b70*/  @!P6 IMAD.WIDE R26, R29, 0x4, R26 ;  /* 0x000000041d1ae825 */ /* 0x002fe200078e021a */
[----:B------:R-:W-:-:S05]  /*6b80*/  MOV R29, UR6 ;  /* 0x00000006001d7c02 */ /* 0x000fca0008000f00 */
[----:B------:R-:W-:-:S06]  /*6b90*/  @!P6 IMAD.WIDE.U32 R26, R29, 0x8, R26 ;  /* 0x000000081d1ae825 */ /* 0x000fcc00078e001a */
[----:B------:R-:W3:Y:S01]  /*6ba0*/  @!P6 LDG.E.64 R26, desc[UR10][R26.64] ;  /* 0x0000000a1a1ae981 */ /* 0x000ee2000c1e1b00 */
[----:B------:R-:W-:-:S04]  /*6bb0*/  IADD3 R28, PT, PT, R14, 0x2, RZ ;  /* 0x000000020e1c7810 */ /* 0x000fc80007ffe0ff */
[----:B------:R-:W-:-:S04]  /*6bc0*/  ISETP.NE.AND P4, PT, R28, UR8, PT ;  /* 0x000000081c007c0c */ /* 0x000fc8000bf85270 */
[----:B------:R-:W-:Y:S02]  /*6bd0*/  ISETP.NE.OR P4, PT, R0, RZ, !P4 ;  /* 0x000000ff0000720c */ /* 0x000fe40006785670 */
[----:B------:R-:W-:-:S04]  /*6be0*/  IADD3 R28, PT, PT, R14, 0x3, RZ ;  /* 0x000000030e1c7810 */ /* 0x000fc80007ffe0ff */
[----:B------:R-:W-:Y:S02]  /*6bf0*/  ISETP.NE.AND P3, PT, R28, UR8, PT ;  /* 0x000000081c007c0c */ /* 0x000fe4000bf65270 */
[----:B------:R-:W-:Y:S02]  /*6c00*/  IADD3 R28, PT, PT, R14, 0x4, RZ ;  /* 0x000000040e1c7810 */ /* 0x000fe40007ffe0ff */
[----:B------:R-:W-:-:S03]  /*6c10*/  ISETP.NE.OR P3, PT, R0, RZ, !P3 ;  /* 0x000000ff0000720c */ /* 0x000fc60005f65670 */
[----:B------:R-:W0:Y:S01]  /*6c20*/  @!P4 LDC R35, c[0x0][0x374] ;  /* 0x0000dd00ff23cb82 */ /* 0x000e220000000800 */
[----:B------:R-:W-:Y:S02]  /*6c30*/  IADD3 R31, PT, PT, R14, 0x5, RZ ;  /* 0x000000050e1f7810 */ /* 0x000fe40007ffe0ff */
[----:B------:R-:W-:Y:S02]  /*6c40*/  ISETP.NE.AND P2, PT, R28, UR8, PT ;  /* 0x000000081c007c0c */ /* 0x000fe4000bf45270 */
[----:B------:R-:W-:Y:S02]  /*6c50*/  ISETP.NE.AND P1, PT, R31, UR8, PT ;  /* 0x000000081f007c0c */ /* 0x000fe4000bf25270 */
[C---:B------:R-:W-:Y:S01]  /*6c60*/  ISETP.NE.OR P2, PT, R0.reuse, RZ, !P2 ;  /* 0x000000ff0000720c */ /* 0x040fe20005745670 */
[----:B------:R-:W1:Y:S01]  /*6c70*/  @!P4 LDC R30, c[0x0][0x370] ;  /* 0x0000dc00ff1ecb82 */ /* 0x000e620000000800 */
[----:B------:R-:W-:Y:S02]  /*6c80*/  ISETP.NE.OR P1, PT, R0, RZ, !P1 ;  /* 0x000000ff0000720c */ /* 0x000fe40004f25670 */
[----:B------:R-:W-:-:S05]  /*6c90*/  @!P4 LOP3.LUT R28, R2, 0x1, RZ, 0xc0, !PT ;  /* 0x00000001021cc812 */ /* 0x000fca00078ec0ff */
[----:B------:R-:W4:Y:S01]  /*6ca0*/  @!P3 LDC R29, c[0x0][0x374] ;  /* 0x0000dd00ff1dbb82 */ /* 0x000f220000000800 */
[----:B------:R-:W-:-:S07]  /*6cb0*/  IADD3 R36, PT, PT, R14, 0x6, RZ ;  /* 0x000000060e247810 */ /* 0x000fce0007ffe0ff */
[----:B------:R-:W5:Y:S01]  /*6cc0*/  @!P3 LDC R33, c[0x0][0x370] ;  /* 0x0000dc00ff21bb82 */ /* 0x000f620000000800 */
[----:B0-----:R-:W-:-:S07]  /*6cd0*/  @!P4 IMAD R35, R28, R35, RZ ;  /* 0x000000231c23c224 */ /* 0x001fce00078e02ff */
[----:B------:R-:W0:Y:S08]  /*6ce0*/  @!P2 LDC R32, c[0x0][0x374] ;  /* 0x0000dd00ff20ab82 */ /* 0x000e300000000800 */
[----:B------:R-:W5:Y:S01]  /*6cf0*/  @!P2 LDC R28, c[0x0][0x370] ;  /* 0x0000dc00ff1cab82 */ /* 0x000f620000000800 */
[----:B------:R-:W-:-:S07]  /*6d00*/  @!P3 LOP3.LUT R34, R2, 0x1, RZ, 0xc0, !PT ;  /* 0x000000010222b812 */ /* 0x000fce00078ec0ff */
[----:B------:R-:W2:Y:S01]  /*6d10*/  @!P1 LDC R31, c[0x0][0x374] ;  /* 0x0000dd00ff1f9b82 */ /* 0x000ea20000000800 */
[----:B------:R-:W-:Y:S01]  /*6d20*/  ISETP.NE.AND P0, PT, R36, UR8, PT ;  /* 0x0000000824007c0c */ /* 0x000fe2000bf05270 */
[----:B----4-:R-:W-:-:S03]  /*6d30*/  @!P3 IMAD R34, R34, R29, RZ ;  /* 0x0000001d2222b224 */ /* 0x010fc600078e02ff */
[----:B------:R-:W-:-:S03]  /*6d40*/  ISETP.NE.OR P0, PT, R0, RZ, !P0 ;  /* 0x000000ff0000720c */ /* 0x000fc60004705670 */
[----:B------:R-:W4:Y:S01]  /*6d50*/  @!P1 LDC R29, c[0x0][0x370] ;  /* 0x0000dc00ff1d9b82 */ /* 0x000f220000000800 */
[----:B-1----:R-:W-:Y:S01]  /*6d60*/  @!P4 IMAD R30, R35, R30, RZ ;  /* 0x0000001e231ec224 */ /* 0x002fe200078e02ff */
[----:B------:R-:W-:-:S05]  /*6d70*/  @!P2 LOP3.LUT R35, R2, 0x1, RZ, 0xc0, !PT ;  /* 0x000000010223a812 */ /* 0x000fca00078ec0ff */
[----:B0-----:R-:W-:-:S04]  /*6d80*/  @!P2 IMAD R35, R35, R32, RZ ;  /* 0x000000202323a224 */ /* 0x001fc800078e02ff */
[----:B-----5:R-:W-:Y:S02]  /*6d90*/  @!P2 IMAD R28, R35, R28, RZ ;  /* 0x0000001c231ca224 */ /* 0x020fe400078e02ff */
[----:B------:R-:W-:-:S05]  /*6da0*/  @!P3 IMAD R33, R34, R33, RZ ;  /* 0x000000212221b224 */ /* 0x000fca00078e02ff */
[----:B------:R-:W-:Y:S02]  /*6db0*/  @!P3 SHF.L.U32 R33, R33, 0x1, RZ ;  /* 0x000000012121b819 */ /* 0x000fe400000006ff */
[----:B------:R-:W-:Y:S01]  /*6dc0*/  @!P2 SHF.L.U32 R39, R28, 0x1, RZ ;  /* 0x000000011c27a819 */ /* 0x000fe200000006ff */
[----:B--2---:R-:W-:Y:S01]  /*6dd0*/  @!P5 FADD.FTZ R40, R40, R24 ;  /* 0x000000182828d221 */ /* 0x004fe20000010000 */
[----:B------:R-:W-:-:S05]  /*6de0*/  @!P1 LOP3.LUT R24, R2, 0x1, RZ, 0xc0, !PT ;  /* 0x0000000102189812 */ /* 0x000fca00078ec0ff */
[----:B------:R-:W-:Y:S02]  /*6df0*/  @!P1 IMAD R24, R24, R31, RZ ;  /* 0x0000001f18189224 */ /* 0x000fe400078e02ff */
[----:B------:R-:W0:Y:S01]  /*6e00*/  @!P0 LDC R31, c[0x0][0x374] ;  /* 0x0000dd00ff1f8b82 */ /* 0x000e220000000800 */
[----:B------:R-:W-:Y:S01]  /*6e10*/  @!P5 FADD.FTZ R41, R41, R25 ;  /* 0x000000192929d221 */ /* 0x000fe20000010000 */
[----:B----4-:R-:W-:-:S06]  /*6e20*/  @!P1 IMAD R29, R24, R29, RZ ;  /* 0x0000001d181d9224 */ /* 0x010fcc00078e02ff */
[----:B------:R-:W1:Y:S01]  /*6e30*/  @!P4 LDC.64 R24, c[0x0][0x3d0] ;  /* 0x0000f400ff18cb82 */ /* 0x000e620000000a00 */
[----:B---3--:R-:W-:Y:S01]  /*6e40*/  @!P6 FADD.FTZ R40, R40, R26 ;  /* 0x0000001a2828e221 */ /* 0x008fe20000010000 */
[----:B------:R-:W-:-:S06]  /*6e50*/  IADD3 R26, PT, PT, R14, 0x7, RZ ;  /* 0x000000070e1a7810 */ /* 0x000fcc0007ffe0ff */
[----:B------:R-:W2:Y:S01]  /*6e60*/  @!P0 LDC R32, c[0x0][0x370] ;  /* 0x0000dc00ff208b82 */ /* 0x000ea20000000800 */
[----:B------:R-:W-:Y:S02]  /*6e70*/  ISETP.NE.AND P5, PT, R26, UR8, PT ;  /* 0x000000081a007c0c */ /* 0x000fe4000bfa5270 */
[----:B------:R-:W-:Y:S01]  /*6e80*/  @!P0 LOP3.LUT R26, R2, 0x1, RZ, 0xc0, !PT ;  /* 0x00000001021a8812 */ /* 0x000fe200078ec0ff */
[----:B------:R-:W-:Y:S01]  /*6e90*/  @!P6 FADD.FTZ R41, R41, R27 ;  /* 0x0000001b2929e221 */ /* 0x000fe20000010000 */
[----:B------:R-:W-:-:S03]  /*6ea0*/  ISETP.NE.OR P5, PT, R0, RZ, !P5 ;  /* 0x000000ff0000720c */ /* 0x000fc60006fa5670 */
[----:B0-----:R-:W-:Y:S02]  /*6eb0*/  @!P0 IMAD R35, R26, R31, RZ ;  /* 0x0000001f1a238224 */ /* 0x001fe400078e02ff */
[----:B------:R-:W0:Y:S01]  /*6ec0*/  @!P3 LDC.64 R26, c[0x0][0x3d0] ;  /* 0x0000f400ff1abb82 */ /* 0x000e220000000a00 */
[----:B------:R-:W-:-:S05]  /*6ed0*/  @!P4 SHF.L.U32 R31, R30, 0x1, RZ ;  /* 0x000000011e1fc819 */ /* 0x000fca00000006ff */
[----:B-1----:R-:W-:Y:S01]  /*6ee0*/  @!P4 IMAD.WIDE R24, R31, 0x4, R24 ;  /* 0x000000041f18c825 */ /* 0x002fe200078e0218 */
[----:B------:R-:W-:Y:S01]  /*6ef0*/  MOV R31, UR15 ;  /* 0x0000000f001f7c02 */ /* 0x000fe20008000f00 */
[----:B------:R-:W1:Y:S04]  /*6f00*/  @!P5 LDC R36, c[0x0][0x374] ;  /* 0x0000dd00ff24db82 */ /* 0x000e680000000800 */
[----:B------:R-:W-:-:S04]  /*6f10*/  @!P4 IMAD.WIDE.U32 R24, R31, 0x8, R24 ;  /* 0x000000081f18c825 */ /* 0x000fc800078e0018 */
[----:B--2---:R-:W-:Y:S01]  /*6f20*/  @!P0 IMAD R32, R35, R32, RZ ;  /* 0x0000002023208224 */ /* 0x004fe200078e02ff */
[----:B------:R-:W2:Y:S01]  /*6f30*/  @!P2 LDC.64 R30, c[0x0][0x3d0] ;  /* 0x0000f400ff1eab82 */ /* 0x000ea20000000a00 */
[----:B------:R-:W-:Y:S01]  /*6f40*/  @!P1 SHF.L.U32 R29, R29, 0x1, RZ ;  /* 0x000000011d1d9819 */ /* 0x000fe200000006ff */
[----:B------:R-:W3:Y:S06]  /*6f50*/  @!P4 LDG.E.64 R24, desc[UR10][R24.64] ;  /* 0x0000000a1818c981 */ /* 0x000eec000c1e1b00 */
[----:B------:R-:W4:Y:S01]  /*6f60*/  @!P1 LDC.64 R34, c[0x0][0x3d0] ;  /* 0x0000f400ff229b82 */ /* 0x000f220000000a00 */
[----:B0-----:R-:W-:Y:S01]  /*6f70*/  @!P3 IMAD.WIDE R26, R33, 0x4, R26 ;  /* 0x00000004211ab825 */ /* 0x001fe200078e021a */
[----:B------:R-:W-:-:S05]  /*6f80*/  MOV R33, UR14 ;  /* 0x0000000e00217c02 */ /* 0x000fca0008000f00 */
[----:B------:R-:W-:Y:S01]  /*6f90*/  @!P3 IMAD.WIDE.U32 R26, R33, 0x8, R26 ;  /* 0x00000008211ab825 */ /* 0x000fe200078e001a */
[----:B------:R-:W-:-:S05]  /*6fa0*/  @!P5 LOP3.LUT R33, R2, 0x1, RZ, 0xc0, !PT ;  /* 0x000000010221d812 */ /* 0x000fca00078ec0ff */
[----:B-1----:R-:W-:Y:S01]  /*6fb0*/  @!P5 IMAD R33, R33, R36, RZ ;  /* 0x000000242121d224 */ /* 0x002fe200078e02ff */
[----:B------:R-:W5:Y:S01]  /*6fc0*/  @!P3 LDG.E.64 R26, desc[UR10][R26.64] ;  /* 0x0000000a1a1ab981 */ /* 0x000f62000c1e1b00 */
[----:B------:R-:W0:Y:S01]  /*6fd0*/  @!P5 LDC R36, c[0x0][0x370] ;  /* 0x0000dc00ff24db82 */ /* 0x000e220000000800 */
[----:B--2---:R-:W-:-:S04]  /*6fe0*/  @!P2 IMAD.WIDE R30, R39, 0x4, R30 ;  /* 0x00000004271ea825 */ /* 0x004fc800078e021e */
[----:B----4-:R-:W-:Y:S01]  /*6ff0*/  @!P1 IMAD.WIDE R34, R29, 0x4, R34 ;  /* 0x000000041d229825 */ /* 0x010fe200078e0222 */
[----:B------:R-:W-:-:S05]  /*7000*/  MOV R29, UR17 ;  /* 0x00000011001d7c02 */ /* 0x000fca0008000f00 */
[----:B------:R-:W-:Y:S02]  /*7010*/  @!P2 IMAD.WIDE.U32 R30, R29, 0x8, R30 ;  /* 0x000000081d1ea825 */ /* 0x000fe400078e001e */
[----:B------:R-:W1:Y:S01]  /*7020*/  @!P0 LDC.64 R28, c[0x0][0x3d0] ;  /* 0x0000f400ff1c8b82 */ /* 0x000e620000000a00 */
[----:B------:R-:W-:-:S03]  /*7030*/  MOV R39, UR19 ;  /* 0x0000001300277c02 */ /* 0x000fc60008000f00 */
[----:B------:R-:W2:Y:S02]  /*7040*/  @!P2 LDG.E.64 R30, desc[UR10][R30.64] ;  /* 0x0000000a1e1ea981 */ /* 0x000ea4000c1e1b00 */
[----:B------:R-:W-:Y:S01]  /*7050*/  @!P1 IMAD.WIDE.U32 R34, R39, 0x8, R34 ;  /* 0x0000000827229825 */ /* 0x000fe200078e0022 */
[----:B------:R-:W-:-:S03]  /*7060*/  @!P0 SHF.L.U32 R39, R32, 0x1, RZ ;  /* 0x0000000120278819 */ /* 0x000fc600000006ff */
[----:B0-----:R-:W-:Y:S02]  /*7070*/  @!P5 IMAD R36, R33, R36, RZ ;  /* 0x000000242124d224 */ /* 0x001fe400078e02ff */
[----:B------:R-:W0:Y:S01]  /*7080*/  @!P5 LDC.64 R32, c[0x0][0x3d0] ;  /* 0x0000f400ff20db82 */ /* 0x000e220000000a00 */
[----:B------:R-:W4:Y:S01]  /*7090*/  @!P1 LDG.E.64 R34, desc[UR10][R34.64] ;  /* 0x0000000a22229981 */ /* 0x000f22000c1e1b00 */
[----:B-1----:R-:W-:Y:S01]  /*70a0*/  @!P0 IMAD.WIDE R28, R39, 0x4, R28 ;  /* 0x00000004271c8825 */ /* 0x002fe200078e021c */
[----:B------:R-:W-:-:S05]  /*70b0*/  MOV R39, UR16 ;  /* 0x0000001000277c02 */ /* 0x000fca0008000f00 */
[----:B------:R-:W-:Y:S01]  /*70c0*/  @!P0 IMAD.WIDE.U32 R28, R39, 0x8, R28 ;  /* 0x00000008271c8825 */ /* 0x000fe200078e001c */
[----:B------:R-:W-:-:S05]  /*70d0*/  @!P5 SHF.L.U32 R39, R36, 0x1, RZ ;  /* 0x000000012427d819 */ /* 0x000fca00000006ff */
[----:B0-----:R-:W-:Y:S01]  /*70e0*/  @!P5 IMAD.WIDE R32, R39, 0x4, R32 ;  /* 0x000000042720d825 */ /* 0x001fe200078e0220 */
[----:B------:R-:W-:Y:S01]  /*70f0*/  MOV R39, UR18 ;  /* 0x0000001200277c02 */ /* 0x000fe20008000f00 */
[----:B------:R-:W4:Y:S04]  /*7100*/  @!P0 LDG.E.64 R28, desc[UR10][R28.64] ;  /* 0x0000000a1c1c8981 */ /* 0x000f28000c1e1b00 */
[----:B------:R-:W-:-:S06]  /*7110*/  @!P5 IMAD.WIDE.U32 R32, R39, 0x8, R32 ;  /* 0x000000082720d825 */ /* 0x000fcc00078e0020 */
[----:B------:R-:W4:Y:S01]  /*7120*/  @!P5 LDG.E.64 R32, desc[UR10][R32.64] ;  /* 0x0000000a2020d981 */ /* 0x000f22000c1e1b00 */
[----:B------:R-:W0:Y:S01]  /*7130*/  LDCU UR7, c[0x0][0x374] ;  /* 0x00006e80ff0777ac */ /* 0x000e220008000800 */
[----:B------:R-:W1:Y:S01]  /*7140*/  LDC R36, c[0x0][0x370] ;  /* 0x0000dc00ff247b82 */ /* 0x000e620000000800 */
[----:B------:R-:W-:Y:S01]  /*7150*/  IADD3 R14, PT, PT, R14, 0x8, RZ ;  /* 0x000000080e0e7810 */ /* 0x000fe20007ffe0ff */
[----:B------:R-:W-:Y:S02]  /*7160*/  UIADD3 UR20, UPT, UPT, UR20, 0x8, URZ ;  /* 0x0000000814147890 */ /* 0x000fe4000fffe0ff */
[----:B0-----:R-:W-:Y:S02]  /*7170*/  ULEA UR18, UR7, UR18, 0x3 ;  /* 0x0000001207127291 */ /* 0x001fe4000f8e18ff */
[----:B------:R-:W-:Y:S02]  /*7180*/  ULEA UR16, UR7, UR16, 0x3 ;  /* 0x0000001007107291 */ /* 0x000fe4000f8e18ff */
[----:B------:R-:W-:-:S02]  /*7190*/  ULEA UR19, UR7, UR19, 0x3 ;  /* 0x0000001307137291 */ /* 0x000fc4000f8e18ff */
[----:B------:R-:W-:Y:S02]  /*71a0*/  ULEA UR17, UR7, UR17, 0x3 ;  /* 0x0000001107117291 */ /* 0x000fe4000f8e18ff */
[----:B------:R-:W-:Y:S02]  /*71b0*/  ULEA UR14, UR7, UR14, 0x3 ;  /* 0x0000000e070e7291 */ /* 0x000fe4000f8e18ff */
[----:B------:R-:W-:Y:S02]  /*71c0*/  ULEA UR15, UR7, UR15, 0x3 ;  /* 0x0000000f070f7291 */ /* 0x000fe4000f8e18ff */
[----:B------:R-:W-:Y:S02]  /*71d0*/  ULEA UR6, UR7, UR6, 0x3 ;  /* 0x0000000607067291 */ /* 0x000fe4000f8e18ff */
[----:B------:R-:W-:Y:S01]  /*71e0*/  ULEA UR5, UR7, UR5, 0x3 ;  /* 0x0000000507057291 */ /* 0x000fe2000f8e18ff */
[----:B---3--:R-:W-:Y:S01]  /*71f0*/  @!P4 FADD.FTZ R40, R40, R24 ;  /* 0x000000182828c221 */ /* 0x008fe20000010000 */
[----:B------:R-:W-:Y:S01]  /*7200*/  @!P4 FADD.FTZ R41, R41, R25 ;  /* 0x000000192929c221 */ /* 0x000fe20000010000 */
[----:B-1----:R-:W-:-:S02]  /*7210*/  LOP3.LUT R25, R36, 0x7ffffff8, RZ, 0xc0, !PT ;  /* 0x7ffffff824197812 */ /* 0x002fc400078ec0ff */
[----:B-----5:R-:W-:Y:S01]  /*7220*/  @!P3 FADD.FTZ R40, R40, R26 ;  /* 0x0000001a2828b221 */ /* 0x020fe20000010000 */
[----:B------:R-:W-:-:S03]  /*7230*/  @!P3 FADD.FTZ R41, R41, R27 ;  /* 0x0000001b2929b221 */ /* 0x000fc60000010000 */
[----:B--2---:R-:W-:Y:S01]  /*7240*/  @!P2 FADD.FTZ R40, R40, R30 ;  /* 0x0000001e2828a221 */ /* 0x004fe20000010000 */
[----:B------:R-:W-:-:S03]  /*7250*/  @!P2 FADD.FTZ R41, R41, R31 ;  /* 0x0000001f2929a221 */ /* 0x000fc60000010000 */
[----:B----4-:R-:W-:Y:S01]  /*7260*/  @!P1 FADD.FTZ R40, R40, R34 ;  /* 0x0000002228289221 */ /* 0x010fe20000010000 */
[----:B------:R-:W-:Y:S01]  /*7270*/  @!P1 FADD.FTZ R41, R41, R35 ;  /* 0x0000002329299221 */ /* 0x000fe20000010000 */
[----:B------:R-:W-:Y:S02]  /*7280*/  ISETP.NE.AND P1, PT, R14, R25, PT ;  /* 0x000000190e00720c */ /* 0x000fe40003f25270 */
[----:B------:R-:W-:Y:S01]  /*7290*/  @!P0 FADD.FTZ R40, R40, R28 ;  /* 0x0000001c28288221 */ /* 0x000fe20000010000 */
[----:B------:R-:W-:-:S03]  /*72a0*/  @!P0 FADD.FTZ R41, R41, R29 ;  /* 0x0000001d29298221 */ /* 0x000fc60000010000 */
[----:B------:R-:W-:Y:S01]  /*72b0*/  @!P5 FADD.FTZ R40, R40, R32 ;  /* 0x000000202828d221 */ /* 0x000fe20000010000 */
[----:B------:R-:W-:-:S06]  /*72c0*/  @!P5 FADD.FTZ R41, R41, R33 ;  /* 0x000000212929d221 */ /* 0x000fcc0000010000 */
[----:B------:R-:W-:Y:S05]  /*72d0*/  @P1 BRA `(.L_x_145) ;  /* 0xfffffff400c01947 */ /* 0x000fea000383ffff */
[----:B------:R-:W-:-:S07]  /*72e0*/  MOV R14, R25 ;  /* 0x00000019000e7202 */ /* 0x000fce0000000f00 */
.L_x_144:
[----:B0-----:R-:W4:Y:S02]  /*72f0*/  LDC R32, c[0x0][0x370] ;  /* 0x0000dc00ff207b82 */ /* 0x001f240000000800 */
[----:B----4-:R-:W-:-:S13]  /*7300*/  LOP3.LUT P0, R24, R32, 0x7, RZ, 0xc0, !PT ;  /* 0x0000000720187812 */ /* 0x010fda000780c0ff */
[----:B------:R-:W-:Y:S05]  /*7310*/  @!P0 BRA `(.L_x_141) ;  /* 0x0000000400e48947 */ /* 0x000fea0003800000 */
[----:B------:R-:W-:Y:S02]  /*7320*/  IADD3 R24, PT, PT, R24, -0x1, RZ ;  /* 0xffffffff18187810 */ /* 0x000fe40007ffe0ff */
[----:B------:R-:W-:Y:S02]  /*7330*/  LOP3.LUT P4, R33, R32, 0x3, RZ, 0xc0, !PT ;  /* 0x0000000320217812 */ /* 0x000fe4000788c0ff */
[----:B------:R-:W-:-:S13]  /*7340*/  ISETP.GE.U32.AND P0, PT, R24, 0x3, PT ;  /* 0x000000031800780c */ /* 0x000fda0003f06070 */
[----:B------:R-:W-:Y:S05]  /*7350*/  @!P0 BRA `(.L_x_146) ;  /* 0x0000000000f88947 */ /* 0x000fea0003800000 */
[----:B------:R-:W-:Y:S02]  /*7360*/  ISETP.NE.AND P0, PT, R0, RZ, PT ;  /* 0x000000ff0000720c */ /* 0x000fe40003f05270 */
[C---:B------:R-:W-:Y:S02]  /*7370*/  IADD3 R26, PT, PT, R14.reuse, 0x1, RZ ;  /* 0x000000010e1a7810 */ /* 0x040fe40007ffe0ff */
[C---:B------:R-:W-:Y:S02]  /*7380*/  ISETP.EQ.OR P1, PT, R14.reuse, UR8, P0 ;  /* 0x000000080e007c0c */ /* 0x040fe40008722670 */
[----:B------:R-:W-:Y:S02]  /*7390*/  IADD3 R35, PT, PT, R14, 0x2, RZ ;  /* 0x000000020e237810 */ /* 0x000fe40007ffe0ff */
[----:B------:R-:W-:Y:S02]  /*73a0*/  ISETP.EQ.OR P2, PT, R26, UR8, P0 ;  /* 0x000000081a007c0c */ /* 0x000fe40008742670 */
[----:B------:R-:W-:-:S02]  /*73b0*/  ISETP.EQ.OR P3, PT, R35, UR8, P0 ;  /* 0x0000000823007c0c */ /* 0x000fc40008762670 */
[----:B------:R-:W-:-:S04]  /*73c0*/  IADD3 R34, PT, PT, R14, 0x3, RZ ;  /* 0x000000030e227810 */ /* 0x000fc80007ffe0ff */
[----:B------:R-:W-:Y:S01]  /*73d0*/  ISETP.EQ.OR P0, PT, R34, UR8, P0 ;  /* 0x0000000822007c0c */ /* 0x000fe20008702670 */
[----:B-1----:R-:W0:Y:S01]  /*73e0*/  @!P1 LDC R29, c[0x0][0x374] ;  /* 0x0000dd00ff1d9b82 */ /* 0x002e220000000800 */
[----:B------:R-:W1:Y:S01]  /*73f0*/  @!P1 S2R R30, SR_CTAID.Y ;  /* 0x00000000001e9919 */ /* 0x000e620000002600 */
[C---:B------:R-:W-:Y:S02]  /*7400*/  @!P1 LOP3.LUT R26, R2.reuse, 0x1, RZ, 0xc0, !PT ;  /* 0x00000001021a9812 */ /* 0x040fe400078ec0ff */
[----:B------:R-:W-:Y:S01]  /*7410*/  @!P2 LOP3.LUT R38, R2, 0x1, RZ, 0xc0, !PT ;  /* 0x000000010226a812 */ /* 0x000fe200078ec0ff */
[----:B------:R-:W4:Y:S03]  /*7420*/  @!P2 S2R R36, SR_CTAID.Y ;  /* 0x000000000024a919 */ /* 0x000f260000002600 */
[----:B------:R-:W5:Y:S01]  /*7430*/  @!P1 LDC.64 R24, c[0x0][0x3d0] ;  /* 0x0000f400ff189b82 */ /* 0x000f620000000a00 */
[----:B0-----:R-:W-:-:S02]  /*7440*/  @!P1 IMAD R27, R26, R29, RZ ;  /* 0x0000001d1a1b9224 */ /* 0x001fc400078e02ff */
[----:B------:R-:W0:Y:S02]  /*7450*/  @!P3 S2R R26, SR_CTAID.Y ;  /* 0x00000000001ab919 */ /* 0x000e240000002600 */
[----:B---3--:R-:W-:-:S03]  /*7460*/  @!P1 IMAD R28, R27, R32, RZ ;  /* 0x000000201b1c9224 */ /* 0x008fc600078e02ff */
[----:B------:R-:W3:Y:S02]  /*7470*/  @!P2 LDC R27, c[0x0][0x374] ;  /* 0x0000dd00ff1bab82 */ /* 0x000ee40000000800 */
[----:B--2---:R-:W-:Y:S01]  /*7480*/  @!P1 SHF.L.U32 R31, R28, 0x1, RZ ;  /* 0x000000011c1f9819 */ /* 0x004fe200000006ff */
[----:B-1----:R-:W-:-:S04]  /*7490*/  @!P1 IMAD R29, R14, R29, R30 ;  /* 0x0000001d0e1d9224 */ /* 0x002fc800078e021e */
[----:B-----5:R-:W-:Y:S01]  /*74a0*/  @!P1 IMAD.WIDE R24, R31, 0x4, R24 ;  /* 0x000000041f189825 */ /* 0x020fe200078e0218 */
[----:B------:R-:W0:Y:S03]  /*74b0*/  @!P3 LDC R30, c[0x0][0x374] ;  /* 0x0000dd00ff1ebb82 */ /* 0x000e260000000800 */
[----:B------:R-:W-:-:S05]  /*74c0*/  @!P1 IMAD.WIDE.U32 R28, R29, 0x8, R24 ;  /* 0x000000081d1c9825 */ /* 0x000fca00078e0018 */
[----:B------:R-:W1:Y:S01]  /*74d0*/  @!P2 LDC.64 R24, c[0x0][0x3d0] ;  /* 0x0000f400ff18ab82 */ /* 0x000e620000000a00 */
[----:B------:R-:W2:Y:S01]  /*74e0*/  @!P1 LDG.E.64 R28, desc[UR10][R28.64] ;  /* 0x0000000a1c1c9981 */ /* 0x000ea2000c1e1b00 */
[-C--:B---3--:R-:W-:Y:S02]  /*74f0*/  @!P2 IMAD R37, R38, R27.reuse, RZ ;  /* 0x0000001b2625a224 */ /* 0x088fe400078e02ff */
[----:B------:R-:W-:Y:S02]  /*7500*/  @!P2 IMAD R31, R14, R27, R27 ;  /* 0x0000001b0e1fa224 */ /* 0x000fe400078e021b */
[----:B------:R-:W3:Y:S01]  /*7510*/  @!P0 S2R R27, SR_CTAID.Y ;  /* 0x00000000001b8919 */ /* 0x000ee20000002600 */
[----:B------:R-:W-:Y:S02]  /*7520*/  @!P2 IMAD R37, R37, R32, RZ ;  /* 0x000000202525a224 */ /* 0x000fe400078e02ff */
[----:B----4-:R-:W-:Y:S01]  /*7530*/  @!P2 IADD3 R36, PT, PT, R31, R36, RZ ;  /* 0x000000241f24a210 */ /* 0x010fe20007ffe0ff */
[----:B0-----:R-:W-:-:S02]  /*7540*/  @!P3 IMAD R35, R35, R30, R26 ;  /* 0x0000001e2323b224 */ /* 0x001fc400078e021a */
[----:B------:R-:W-:Y:S01]  /*7550*/  @!P2 SHF.L.U32 R31, R37, 0x1, RZ ;  /* 0x00000001251fa819 */ /* 0x000fe200000006ff */
[----:B------:R-:W3:Y:S01]  /*7560*/  @!P0 LDC R26, c[0x0][0x374] ;  /* 0x0000dd00ff1a8b82 */ /* 0x000ee20000000800 */
[----:B------:R-:W-:-:S05]  /*7570*/  @!P3 LOP3.LUT R37, R2, 0x1, RZ, 0xc0, !PT ;  /* 0x000000010225b812 */ /* 0x000fca00078ec0ff */
[----:B------:R-:W-:Y:S02]  /*7580*/  @!P3 IMAD R37, R37, R30, RZ ;  /* 0x0000001e2525b224 */ /* 0x000fe400078e02ff */
[----:B-1----:R-:W-:Y:S02]  /*7590*/  @!P2 IMAD.WIDE R24, R31, 0x4, R24 ;  /* 0x000000041f18a825 */ /* 0x002fe400078e0218 */
[----:B------:R-:W0:Y:S02]  /*75a0*/  @!P3 LDC.64 R30, c[0x0][0x3d0] ;  /* 0x0000f400ff1ebb82 */ /* 0x000e240000000a00 */
[----:B------:R-:W-:Y:S02]  /*75b0*/  @!P3 IMAD R37, R37, R32, RZ ;  /* 0x000000202525b224 */ /* 0x000fe400078e02ff */
[----:B------:R-:W-:-:S06]  /*75c0*/  @!P2 IMAD.WIDE.U32 R24, R36, 0x8, R24 ;  /* 0x000000082418a825 */ /* 0x000fcc00078e0018 */
[----:B------:R-:W4:Y:S01]  /*75d0*/  @!P2 LDG.E.64 R24, desc[UR10][R24.64] ;  /* 0x0000000a1818a981 */ /* 0x000f22000c1e1b00 */
[----:B---3--:R-:W-:Y:S01]  /*75e0*/  @!P0 IMAD R34, R34, R26, R27 ;  /* 0x0000001a22228224 */ /* 0x008fe200078e021b */
[----:B------:R-:W-:Y:S02]  /*75f0*/  @!P3 SHF.L.U32 R27, R37, 0x1, RZ ;  /* 0x00000001251bb819 */ /* 0x000fe400000006ff */
[----:B------:R-:W-:-:S05]  /*7600*/  @!P0 LOP3.LUT R37, R2, 0x1, RZ, 0xc0, !PT ;  /* 0x0000000102258812 */ /* 0x000fca00078ec0ff */
[----:B------:R-:W-:Y:S02]  /*7610*/  @!P0 IMAD R37, R37, R26, RZ ;  /* 0x0000001a25258224 */ /* 0x000fe400078e02ff */
[----:B0-----:R-:W-:Y:S02]  /*7620*/  @!P3 IMAD.WIDE R30, R27, 0x4, R30 ;  /* 0x000000041b1eb825 */ /* 0x001fe400078e021e */
[----:B------:R-:W0:Y:S02]  /*7630*/  @!P0 LDC.64 R26, c[0x0][0x3d0] ;  /* 0x0000f400ff1a8b82 */ /* 0x000e240000000a00 */
[----:B------:R-:W-:-:S05]  /*7640*/  @!P0 IMAD R37, R37, R32, RZ ;  /* 0x0000002025258224 */ /* 0x000fca00078e02ff */
[----:B------:R-:W-:Y:S01]  /*7650*/  @!P0 SHF.L.U32 R37, R37, 0x1, RZ ;  /* 0x0000000125258819 */ /* 0x000fe200000006ff */
[----:B------:R-:W-:-:S06]  /*7660*/  @!P3 IMAD.WIDE.U32 R30, R35, 0x8, R30 ;  /* 0x00000008231eb825 */ /* 0x000fcc00078e001e */
[----:B------:R-:W3:Y:S01]  /*7670*/  @!P3 LDG.E.64 R30, desc[UR10][R30.64] ;  /* 0x0000000a1e1eb981 */ /* 0x000ee2000c1e1b00 */
[----:B0-----:R-:W-:-:S04]  /*7680*/  @!P0 IMAD.WIDE R26, R37, 0x4, R26 ;  /* 0x00000004251a8825 */ /* 0x001fc800078e021a */
[----:B------:R-:W-:-:S06]  /*7690*/  @!P0 IMAD.WIDE.U32 R26, R34, 0x8, R26 ;  /* 0x00000008221a8825 */ /* 0x000fcc00078e001a */
[----:B------:R-:W5:Y:S01]  /*76a0*/  @!P0 LDG.E.64 R26, desc[UR10][R26.64] ;  /* 0x0000000a1a1a8981 */ /* 0x000f62000c1e1b00 */
[----:B------:R-:W-:Y:S01]  /*76b0*/  IADD3 R14, PT, PT, R14, 0x4, RZ ;  /* 0x000000040e0e7810 */ /* 0x000fe20007ffe0ff */
[----:B--2---:R-:W-:Y:S01]  /*76c0*/  @!P1 FADD.FTZ R40, R40, R28 ;  /* 0x0000001c28289221 */ /* 0x004fe20000010000 */
[----:B------:R-:W-:-:S03]  /*76d0*/  @!P1 FADD.FTZ R41, R41, R29 ;  /* 0x0000001d29299221 */ /* 0x000fc60000010000 */
[----:B----4-:R-:W-:Y:S01]  /*76e0*/  @!P2 FADD.FTZ R40, R40, R24 ;  /* 0x000000182828a221 */ /* 0x010fe20000010000 */
[----:B------:R-:W-:-:S03]  /*76f0*/  @!P2 FADD.FTZ R41, R41, R25 ;  /* 0x000000192929a221 */ /* 0x000fc60000010000 */
[----:B---3--:R-:W-:Y:S01]  /*7700*/  @!P3 FADD.FTZ R40, R40, R30 ;  /* 0x0000001e2828b221 */ /* 0x008fe20000010000 */
[----:B------:R-:W-:-:S03]  /*7710*/  @!P3 FADD.FTZ R41, R41, R31 ;  /* 0x0000001f2929b221 */ /* 0x000fc60000010000 */
[----:B-----5:R-:W-:Y:S01]  /*7720*/  @!P0 FADD.FTZ R40, R40, R26 ;  /* 0x0000001a28288221 */ /* 0x020fe20000010000 */
[----:B------:R-:W-:-:S07]  /*7730*/  @!P0 FADD.FTZ R41, R41, R27 ;  /* 0x0000001b29298221 */ /* 0x000fce0000010000 */
.L_x_146:
[----:B------:R-:W-:Y:S05]  /*7740*/  @!P4 BRA `(.L_x_141) ;  /* 0x0000000000d8c947 */ /* 0x000fea0003800000 */
[----:B------:R-:W-:-:S13]  /*7750*/  ISETP.NE.AND P0, PT, R33, 0x1, PT ;  /* 0x000000012100780c */ /* 0x000fda0003f05270 */
[----:B------:R-:W-:Y:S05]  /*7760*/  @!P0 BRA `(.L_x_147) ;  /* 0x0000000000808947 */ /* 0x000fea0003800000 */
[----:B------:R-:W-:Y:S02]  /*7770*/  ISETP.NE.AND P0, PT, R0, RZ, PT ;  /* 0x000000ff0000720c */ /* 0x000fe40003f05270 */
[C---:B------:R-:W-:Y:S02]  /*7780*/  IADD3 R24, PT, PT, R14.reuse, 0x1, RZ ;  /* 0x000000010e187810 */ /* 0x040fe40007ffe0ff */
[----:B------:R-:W-:Y:S02]  /*7790*/  ISETP.EQ.OR P1, PT, R14, UR8, P0 ;  /* 0x000000080e007c0c */ /* 0x000fe40008722670 */
[----:B------:R-:W-:-:S11]  /*77a0*/  ISETP.EQ.OR P0, PT, R24, UR8, P0 ;  /* 0x0000000818007c0c */ /* 0x000fd60008702670 */
[----:B------:R-:W0:Y:S01]  /*77b0*/  @!P1 LDC R30, c[0x0][0x374] ;  /* 0x0000dd00ff1e9b82 */ /* 0x000e220000000800 */
[----:B-1----:R-:W1:Y:S01]  /*77c0*/  @!P1 S2R R29, SR_CTAID.Y ;  /* 0x00000000001d9919 */ /* 0x002e620000002600 */
[C---:B------:R-:W-:Y:S02]  /*77d0*/  @!P1 LOP3.LUT R33, R2.reuse, 0x1, RZ, 0xc0, !PT ;  /* 0x0000000102219812 */ /* 0x040fe400078ec0ff */
[----:B------:R-:W-:Y:S01]  /*77e0*/  @!P0 LOP3.LUT R34, R2, 0x1, RZ, 0xc0, !PT ;  /* 0x0000000102228812 */ /* 0x000fe200078ec0ff */
[----:B---3--:R-:W3:Y:S03]  /*77f0*/  @!P0 S2R R28, SR_CTAID.Y ;  /* 0x00000000001c8919 */ /* 0x008ee60000002600 */
[----:B--2---:R-:W2:Y:S08]  /*7800*/  @!P0 LDC R31, c[0x0][0x374] ;  /* 0x0000dd00ff1f8b82 */ /* 0x004eb00000000800 */
[----:B------:R-:W4:Y:S08]  /*7810*/  @!P1 LDC.64 R26, c[0x0][0x3d0] ;  /* 0x0000f400ff1a9b82 */ /* 0x000f300000000a00 */
[----:B------:R-:W5:Y:S01]  /*7820*/  @!P0 LDC.64 R24, c[0x0][0x3d0] ;  /* 0x0000f400ff188b82 */ /* 0x000f620000000a00 */
[----:B0-----:R-:W-:-:S04]  /*7830*/  @!P1 IMAD R33, R33, R30, RZ ;  /* 0x0000001e21219224 */ /* 0x001fc800078e02ff */
[----:B------:R-:W-:Y:S02]  /*7840*/  @!P1 IMAD R33, R33, R32, RZ ;  /* 0x0000002021219224 */ /* 0x000fe400078e02ff */
[----:B--2---:R-:W-:-:S03]  /*7850*/  @!P0 IMAD R35, R34, R31, RZ ;  /* 0x0000001f22238224 */ /* 0x004fc600078e02ff */
[----:B------:R-:W-:Y:S01]  /*7860*/  @!P1 SHF.L.U32 R33, R33, 0x1, RZ ;  /* 0x0000000121219819 */ /* 0x000fe200000006ff */
[C---:B------:R-:W-:Y:S02]  /*7870*/  @!P0 IMAD R31, R14.reuse, R31, R31 ;  /* 0x0000001f0e1f8224 */ /* 0x040fe400078e021f */
[----:B------:R-:W-:Y:S02]  /*7880*/  @!P0 IMAD R35, R35, R32, RZ ;  /* 0x0000002023238224 */ /* 0x000fe400078e02ff */
[----:B-1----:R-:W-:Y:S01]  /*7890*/  @!P1 IMAD R29, R14, R30, R29 ;  /* 0x0000001e0e1d9224 */ /* 0x002fe200078e021d */
[----:B---3--:R-:W-:Y:S01]  /*78a0*/  @!P0 IADD3 R31, PT, PT, R31, R28, RZ ;  /* 0x0000001c1f1f8210 */ /* 0x008fe20007ffe0ff */
[----:B----4-:R-:W-:Y:S01]  /*78b0*/  @!P1 IMAD.WIDE R26, R33, 0x4, R26 ;  /* 0x00000004211a9825 */ /* 0x010fe200078e021a */
[----:B------:R-:W-:-:S03]  /*78c0*/  @!P0 SHF.L.U32 R35, R35, 0x1, RZ ;  /* 0x0000000123238819 */ /* 0x000fc600000006ff */
[----:B------:R-:W-:-:S04]  /*78d0*/  @!P1 IMAD.WIDE.U32 R26, R29, 0x8, R26 ;  /* 0x000000081d1a9825 */ /* 0x000fc800078e001a */
[----:B-----5:R-:W-:Y:S02]  /*78e0*/  @!P0 IMAD.WIDE R24, R35, 0x4, R24 ;  /* 0x0000000423188825 */ /* 0x020fe400078e0218 */
[----:B------:R-:W2:Y:S02]  /*78f0*/  @!P1 LDG.E.64 R26, desc[UR10][R26.64] ;  /* 0x0000000a1a1a9981 */ /* 0x000ea4000c1e1b00 */
[----:B------:R-:W-:-:S06]  /*7900*/  @!P0 IMAD.WIDE.U32 R24, R31, 0x8, R24 ;  /* 0x000000081f188825 */ /* 0x000fcc00078e0018 */
[----:B------:R-:W3:Y:S01]  /*7910*/  @!P0 LDG.E.64 R24, desc[UR10][R24.64] ;  /* 0x0000000a18188981 */ /* 0x000ee2000c1e1b00 */
[----:B------:R-:W-:Y:S01]  /*7920*/  IADD3 R14, PT, PT, R14, 0x2, RZ ;  /* 0x000000020e0e7810 */ /* 0x000fe20007ffe0ff */
[----:B--2---:R-:W-:Y:S01]  /*7930*/  @!P1 FADD.FTZ R40, R40, R26 ;  /* 0x0000001a28289221 */ /* 0x004fe20000010000 */
[----:B------:R-:W-:-:S03]  /*7940*/  @!P1 FADD.FTZ R41, R41, R27 ;  /* 0x0000001b29299221 */ /* 0x000fc60000010000 */
[----:B---3--:R-:W-:Y:S01]  /*7950*/  @!P0 FADD.FTZ R40, R40, R24 ;  /* 0x0000001828288221 */ /* 0x008fe20000010000 */
[----:B------:R-:W-:-:S07]  /*7960*/  @!P0 FADD.FTZ R41, R41, R25 ;  /* 0x0000001929298221 */ /* 0x000fce0000010000 */
.L_x_147:
[----:B------:R-:W-:Y:S01]  /*7970*/  ISETP.NE.AND P0, PT, R14, UR8, PT ;  /* 0x000000080e007c0c */ /* 0x000fe2000bf05270 */
[----:B------:R-:W-:Y:S01]  /*7980*/  BSSY.RECONVERGENT B0, `(.L_x_141) ;  /* 0x0000012000007945 */ /* 0x000fe20003800200 */
[----:B------:R-:W-:Y:S02]  /*7990*/  LOP3.LUT R24, R32, 0x1, RZ, 0xc0, !PT ;  /* 0x0000000120187812 */ /* 0x000fe400078ec0ff */
[----:B------:R-:W-:-:S04]  /*79a0*/  ISETP.NE.OR P0, PT, R0, RZ, !P0 ;  /* 0x000000ff0000720c */ /* 0x000fc80004705670 */
[----:B------:R-:W-:-:S13]  /*79b0*/  ISETP.NE.U32.OR P0, PT, R24, 0x1, P0 ;  /* 0x000000011800780c */ /* 0x000fda0000705470 */
[----:B------:R-:W-:Y:S05]  /*79c0*/  @P0 BRA `(.L_x_148) ;  /* 0x0000000000340947 */ /* 0x000fea0003800000 */
[----:B------:R-:W0:Y:S01]  /*79d0*/  LDCU UR5, c[0x0][0x374] ;  /* 0x00006e80ff0577ac */ /* 0x000e220008000800 */
[----:B-1----:R-:W1:Y:S01]  /*79e0*/  S2R R29, SR_CTAID.Y ;  /* 0x00000000001d7919 */ /* 0x002e620000002600 */
[----:B------:R-:W4:Y:S01]  /*79f0*/  LDC.64 R24, c[0x0][0x3d0] ;  /* 0x0000f400ff187b82 */ /* 0x000f220000000a00 */
[----:B------:R-:W-:-:S05]  /*7a00*/  LOP3.LUT R27, R2, 0x1, RZ, 0xc0, !PT ;  /* 0x00000001021b7812 */ /* 0x000fca00078ec0ff */
[----:B0-----:R-:W-:-:S04]  /*7a10*/  IMAD R27, R27, UR5, RZ ;  /* 0x000000051b1b7c24 */ /* 0x001fc8000f8e02ff */
[----:B------:R-:W-:-:S05]  /*7a20*/  IMAD R27, R27, R32, RZ ;  /* 0x000000201b1b7224 */ /* 0x000fca00078e02ff */
[----:B------:R-:W-:-:S05]  /*7a30*/  SHF.L.U32 R27, R27, 0x1, RZ ;  /* 0x000000011b1b7819 */ /* 0x000fca00000006ff */
[----:B----4-:R-:W-:-:S04]  /*7a40*/  IMAD.WIDE R24, R27, 0x4, R24 ;  /* 0x000000041b187825 */ /* 0x010fc800078e0218 */
[----:B-1----:R-:W-:-:S04]  /*7a50*/  IMAD R27, R14, UR5, R29 ;  /* 0x000000050e1b7c24 */ /* 0x002fc8000f8e021d */
[----:B------:R-:W-:-:S06]  /*7a60*/  IMAD.WIDE.U32 R24, R27, 0x8, R24 ;  /* 0x000000081b187825 */ /* 0x000fcc00078e0018 */
[----:B------:R-:W3:Y:S02]  /*7a70*/  LDG.E.64 R24, desc[UR10][R24.64] ;  /* 0x0000000a18187981 */ /* 0x000ee4000c1e1b00 */
[----:B---3--:R-:W-:Y:S01]  /*7a80*/  FADD.FTZ R40, R40, R24 ;  /* 0x0000001828287221 */ /* 0x008fe20000010000 */
[----:B------:R-:W-:-:S07]  /*7a90*/  FADD.FTZ R41, R41, R25 ;  /* 0x0000001929297221 */ /* 0x000fce0000010000 */
.L_x_148:
[----:B------:R-:W-:Y:S05]  /*7aa0*/  BSYNC.RECONVERGENT B0 ;  /* 0x0000000000007941 */ /* 0x000fea0003800200 */
.L_x_141:
[----:B------:R-:W4:Y:S01]  /*7ab0*/  S2UR UR6, SR_CgaCtaId ;  /* 0x00000000000679c3 */ /* 0x000f220000008800 */
[----:B------:R-:W-:Y:S01]  /*7ac0*/  ISETP.NE.AND P0, PT, R0, RZ, PT ;  /* 0x000000ff0000720c */ /* 0x000fe20003f05270 */
[----:B------:R-:W-:Y:S01]  /*7ad0*/  UMOV UR5, 0x400 ;  /* 0x0000040000057882 */ /* 0x000fe20000000000 */
[----:B------:R-:W5:Y:S01]  /*7ae0*/  LDCU UR9, c[0x0][0x42c] ;  /* 0x00008580ff0977ac */ /* 0x000f620008000800 */
[C---:B0-----:R-:W-:Y:S02]  /*7af0*/  PRMT R26, R4.reuse, 0x7632, R26 ;  /* 0x00007632041a7816 */ /* 0x041fe4000000001a */
[----:B------:R-:W-:Y:S01]  /*7b00*/  SHF.L.U32 R30, R4, 0x10, RZ ;  /* 0x00000010041e7819 */ /* 0x000fe200000006ff */
[----:B------:R-:W0:Y:S01]  /*7b10*/  LDCU.U8 UR14, c[0x0][0x414] ;  /* 0x00008280ff0e77ac */ /* 0x000e220008000000 */
[----:B------:R-:W3:Y:S01]  /*7b20*/  LDC R27, c[0x0][0x41c] ;  /* 0x00010700ff1b7b82 */ /* 0x000ee20000000800 */
[----:B------:R-:W-:Y:S01]  /*7b30*/  SHF.L.U32 R61, R61, 0x10, RZ ;  /* 0x000000103d3d7819 */ /* 0x000fe200000006ff */
[----:B----4-:R-:W-:Y:S01]  /*7b40*/  ULEA UR5, UR6, UR5, 0x18 ;  /* 0x0000000506057291 */ /* 0x010fe2000f8ec0ff */
[----:B------:R-:W4:Y:S01]  /*7b50*/  LDCU.64 UR6, c[0x0][0x400] ;  /* 0x00008000ff0677ac */ /* 0x000f220008000a00 */
[----:B0-----:R-:W-:Y:S01]  /*7b60*/  UISETP.NE.AND UP0, UPT, UR14, URZ, UPT ;  /* 0x000000ff0e00728c */ /* 0x001fe2000bf05270 */
[----:B---3--:R-:W-:-:S06]  /*7b70*/  IMAD R28, R27, UR8, R92 ;  /* 0x000000081b1c7c24 */ /* 0x008fcc000f8e025c */
[----:B------:R-:W-:Y:S01]  /*7b80*/  @!P0 STS.64 [UR5+0xc0], R40 ;  /* 0x0000c028ff008988 */ /* 0x000fe20008000a05 */
[----:B------:R-:W-:Y:S01]  /*7b90*/  BAR.SYNC.DEFER_BLOCKING 0x0 ;  /* 0x0000000000007b1d */ /* 0x000fe20000010000 */
[----:B------:R-:W-:Y:S02]  /*7ba0*/  SHF.R.S32.HI R4, RZ, 0x1f, R28 ;  /* 0x0000001fff047819 */ /* 0x000fe4000001141c */
[----:B----4-:R-:W-:-:S04]  /*7bb0*/  ISETP.GE.U32.AND P0, PT, R28, UR6, PT ;  /* 0x000000061c007c0c */ /* 0x010fc8000bf06070 */
[----:B------:R-:W-:Y:S01]  /*7bc0*/  ISETP.GE.AND.EX P0, PT, R4, UR7, PT, P0 ;  /* 0x0000000704007c0c */ /* 0x000fe2000bf06300 */
[----:B------:R-:W5:Y:S02]  /*7bd0*/  LDS.64 R24, [UR5+0xc0] ;  /* 0x0000c005ff187984 */ /* 0x000f640008000a00 */
[----:B-----5:R-:W-:Y:S01]  /*7be0*/  FMUL.FTZ R24, R24, UR9 ;  /* 0x0000000918187c20 */ /* 0x020fe20008410000 */
[----:B------:R-:W-:Y:S01]  /*7bf0*/  FMUL.FTZ R14, R25, UR9 ;  /* 0x00000009190e7c20 */ /* 0x000fe20008410000 */
[----:B------:R-:W-:-:S03]  /*7c00*/  PRMT R25, R3, 0x7632, R25 ;  /* 0x0000763203197816 */ /* 0x000fc60000000019 */
[----:B------:R-:W-:Y:S02]  /*7c10*/  R2UR UR5, R24 ;  /* 0x00000000180572ca */ /* 0x000fe400000e0000 */
[----:B------:R-:W-:Y:S02]  /*7c20*/  SHF.L.U32 R24, R3, 0x10, RZ ;  /* 0x0000001003187819 */ /* 0x000fe400000006ff */
[----:B------:R-:W-:Y:S02]  /*7c30*/  SHF.L.U32 R25, R25, 0x10, RZ ;  /* 0x0000001019197819 */ /* 0x000fe400000006ff */
[----:B------:R-:W-:Y:S01]  /*7c40*/  IADD3 R3, PT, PT, R28, 0x20, RZ ;  /* 0x000000201c037810 */ /* 0x000fe20007ffe0ff */
[----:B------:R-:W-:Y:S02]  /*7c50*/  FADD.FTZ R24, R24, -UR12 ;  /* 0x8000000c18187e21 */ /* 0x000fe40008010000 */
[----:B------:R-:W-:Y:S01]  /*7c60*/  FADD.FTZ R25, R25, -UR12 ;  /* 0x8000000c19197e21 */ /* 0x000fe20008010000 */
[----:B------:R-:W-:Y:S01]  /*7c70*/  ISETP.GE.U32.AND P1, PT, R3, UR6, PT ;  /* 0x0000000603007c0c */ /* 0x000fe2000bf26070 */
[----:B-1----:R-:W-:Y:S01]  /*7c80*/  FMUL.FTZ R29, R24, UR13 ;  /* 0x0000000d181d7c20 */ /* 0x002fe20008410000 */
[----:B------:R-:W-:Y:S01]  /*7c90*/  SHF.L.U32 R24, R26, 0x10, RZ ;  /* 0x000000101a187819 */ /* 0x000fe200000006ff */
[----:B------:R-:W-:-:S02]  /*7ca0*/  FMUL.FTZ R25, R25, UR13 ;  /* 0x0000000d19197c20 */ /* 0x000fc40008410000 */
[----:B------:R-:W-:Y:S01]  /*7cb0*/  FFMA.FTZ R27, R29, UR5, R14 ;  /* 0x000000051d1b7c23 */ /* 0x000fe2000801000e */
[----:B------:R-:W-:Y:S07]  /*7cc0*/  BRA.U !UP0, `(.L_x_149) ;  /* 0x0000000108487547 */ /* 0x000fee000b800000 */
[----:B------:R-:W-:Y:S01]  /*7cd0*/  FFMA.FTZ R26, R23, R25, R21 ;  /* 0x00000019171a7223 */ /* 0x000fe20000010015 */
[----:B------:R-:W-:-:S03]  /*7ce0*/  FFMA.FTZ R29, R22, R29, R20 ;  /* 0x0000001d161d7223 */ /* 0x000fc60000010014 */
[----:B------:R-:W-:Y:S01]  /*7cf0*/  FMUL.FTZ R34, R26, -1.4426950216293334961 ;  /* 0xbfb8aa3b1a227820 */ /* 0x000fe20000410000 */
[----:B--2---:R-:W-:-:S05]  /*7d00*/  FMUL.FTZ R31, R29, -1.4426950216293334961 ;  /* 0xbfb8aa3b1d1f7820 */ /* 0x004fca0000410000 */
[----:B------:R-:W0:Y:S08]  /*7d10*/  MUFU.EX2 R34, R34 ;  /* 0x0000002200227308 */ /* 0x000e300000000800 */
[----:B------:R-:W1:Y:S01]  /*7d20*/  MUFU.EX2 R31, R31 ;  /* 0x0000001f001f7308 */ /* 0x000e620000000800 */
[----:B0-----:R-:W-:-:S07]  /*7d30*/  FADD.FTZ R35, R34, 1 ;  /* 0x3f80000022237421 */ /* 0x001fce0000010000 */
[----:B------:R-:W0:Y:S01]  /*7d40*/  MUFU.RCP R35, R35 ;  /* 0x0000002300237308 */ /* 0x000e220000001000 */
[----:B-1----:R-:W-:-:S07]  /*7d50*/  FADD.FTZ R32, R31, 1 ;  /* 0x3f8000001f207421 */ /* 0x002fce0000010000 */
[----:B------:R-:W1:Y:S01]  /*7d60*/  MUFU.RCP R33, R32 ;  /* 0x0000002000217308 */ /* 0x000e620000001000 */
[----:B0-----:R-:W-:Y:S01]  /*7d70*/  FMUL.FTZ R24, R24, R35 ;  /* 0x0000002318187220 */ /* 0x001fe20000410000 */
[----:B-1----:R-:W-:Y:S01]  /*7d80*/  FMUL.FTZ R30, R30, R33 ;  /* 0x000000211e1e7220 */ /* 0x002fe20000410000 */
[----:B------:R-:W-:Y:S01]  /*7d90*/  FADD.FTZ R36, -R33, 1 ;  /* 0x3f80000021247421 */ /* 0x000fe20000010100 */
[----:B------:R-:W-:-:S03]  /*7da0*/  FADD.FTZ R33, -R35, 1 ;  /* 0x3f80000023217421 */ /* 0x000fc60000010100 */
[----:B------:R-:W-:Y:S01]  /*7db0*/  FFMA.FTZ R29, R29, R36, 1 ;  /* 0x3f8000001d1d7423 */ /* 0x000fe20000010024 */
[----:B------:R-:W-:-:S03]  /*7dc0*/  FFMA.FTZ R33, R26, R33, 1 ;  /* 0x3f8000001a217423 */ /* 0x000fc60000010021 */
[----:B------:R-:W-:Y:S01]  /*7dd0*/  FMUL.FTZ R30, R30, R29 ;  /* 0x0000001d1e1e7220 */ /* 0x000fe20000410000 */
[----:B------:R-:W-:-:S07]  /*7de0*/  FMUL.FTZ R24, R24, R33 ;  /* 0x0000002118187220 */ /* 0x000fce0000410000 */
.L_x_149:
[----:B------:R-:W-:Y:S01]  /*7df0*/  FFMA.FTZ R26, R25, UR5, R14 ;  /* 0x00000005191a7c23 */ /* 0x000fe2000801000e */
[----:B------:R-:W-:Y:S01]  /*7e00*/  BSSY.RECONVERGENT B0, `(.L_x_150) ;  /* 0x0000015000007945 */ /* 0x000fe20003800200 */
[----:B------:R-:W-:Y:S01]  /*7e10*/  FFMA.FTZ R27, R22, R30, -R27 ;  /* 0x0000001e161b7223 */ /* 0x000fe2000001081b */
[----:B------:R-:W-:Y:S01]  /*7e20*/  SHF.L.U32 R73, R73, 0x10, RZ ;  /* 0x0000001049497819 */ /* 0x000fe200000006ff */
[----:B------:R-:W-:Y:S01]  /*7e30*/  FADD.FTZ R61, R61, -UR12 ;  /* 0x8000000c3d3d7e21 */ /* 0x000fe20008010000 */
[----:B------:R-:W-:Y:S01]  /*7e40*/  SHF.R.S32.HI R29, RZ, 0x1f, R3 ;  /* 0x0000001fff1d7819 */ /* 0x000fe20000011403 */
[----:B------:R-:W-:Y:S01]  /*7e50*/  FFMA.FTZ R26, R23, R24, -R26 ;  /* 0x00000018171a7223 */ /* 0x000fe2000001081a */
[----:B------:R-:W-:Y:S06]  /*7e60*/  @P0 BRA `(.L_x_151) ;  /* 0x0000000000380947 */ /* 0x000fec0003800000 */
[----:B------:R-:W2:Y:S01]  /*7e70*/  LDCU.64 UR14, c[0x0][0x3f8] ;  /* 0x00007f00ff0e77ac */ /* 0x000ea20008000a00 */
[----:B------:R-:W-:Y:S02]  /*7e80*/  MOV R24, R16 ;  /* 0x0000001000187202 */ /* 0x000fe40000000f00 */
[----:B------:R-:W-:Y:S01]  /*7e90*/  MOV R25, R19 ;  /* 0x0000001300197202 */ /* 0x000fe20000000f00 */
[----:B------:R-:W0:Y:S01]  /*7ea0*/  LDCU.64 UR8, c[0x0][0x380] ;  /* 0x00007000ff0877ac */ /* 0x000e220008000a00 */
[----:B--2---:R-:W-:Y:S02]  /*7eb0*/  IMAD R31, R4, UR14, RZ ;  /* 0x0000000e041f7c24 */ /* 0x004fe4000f8e02ff */
[----:B------:R-:W-:Y:S01]  /*7ec0*/  FMUL.FTZ R4, R26, UR13 ;  /* 0x0000000d1a047c20 */ /* 0x000fe20008410000 */
[----:B------:R-:W-:-:S04]  /*7ed0*/  IMAD.WIDE.U32 R24, R28, UR14, R24 ;  /* 0x0000000e1c187c25 */ /* 0x000fc8000f8e0018 */
[----:B------:R-:W-:Y:S02]  /*7ee0*/  IMAD R33, R28, UR15, R31 ;  /* 0x0000000f1c217c24 */ /* 0x000fe4000f8e021f */
[----:B------:R-:W-:Y:S01]  /*7ef0*/  FMUL.FTZ R31, R27, UR13 ;  /* 0x0000000d1b1f7c20 */ /* 0x000fe20008410000 */
[----:B0-----:R-:W-:Y:S02]  /*7f00*/  LEA R26, P0, R24, UR8, 0x1 ;  /* 0x00000008181a7c11 */ /* 0x001fe4000f8008ff */
[----:B------:R-:W-:Y:S02]  /*7f10*/  IADD3 R33, PT, PT, R25, R33, RZ ;  /* 0x0000002119217210 */ /* 0x000fe40007ffe0ff */
[----:B------:R-:W-:Y:S02]  /*7f20*/  F2FP.BF16.F32.PACK_AB R25, R4, R31 ;  /* 0x0000001f0419723e */ /* 0x000fe400000010ff */
[----:B------:R-:W-:-:S05]  /*7f30*/  LEA.HI.X R27, R24, UR9, R33, 0x1, P0 ;  /* 0x00000009181b7c11 */ /* 0x000fca00080f0c21 */
[----:B------:R0:W-:Y:S02]  /*7f40*/  STG.E desc[UR10][R26.64], R25 ;  /* 0x000000191a007986 */ /* 0x0001e4000c10190a */
.L_x_151:
[----:B------:R-:W-:Y:S05]  /*7f50*/  BSYNC.RECONVERGENT B0 ;  /* 0x0000000000007941 */ /* 0x000fea0003800200 */
.L_x_150:
[----:B------:R-:W-:Y:S01]  /*7f60*/  PRMT R4, R5, 0x7632, R4 ;  /* 0x0000763205047816 */ /* 0x000fe20000000004 */
[----:B------:R-:W-:Y:S01]  /*7f70*/  FMUL.FTZ R61, R61, UR13 ;  /* 0x0000000d3d3d7c20 */ /* 0x000fe20008410000 */
[----:B0-----:R-:W-:Y:S01]  /*7f80*/  FADD.FTZ R25, R73, -UR12 ;  /* 0x8000000c49197e21 */ /* 0x001fe20008010000 */
[----:B------:R-:W-:Y:S02]  /*7f90*/  SHF.L.U32 R24, R5, 0x10, RZ ;  /* 0x0000001005187819 */ /* 0x000fe400000006ff */
[----:B------:R-:W-:Y:S01]  /*7fa0*/  ISETP.GE.AND.EX P1, PT, R29, UR7, PT, P1 ;  /* 0x000000071d007c0c */ /* 0x000fe2000bf26310 */
[----:B------:R-:W-:Y:S01]  /*7fb0*/  FFMA.FTZ R5, R61, UR5, R14 ;  /* 0x000000053d057c23 */ /* 0x000fe2000801000e */
[----:B------:R-:W-:Y:S01]  /*7fc0*/  SHF.L.U32 R4, R4, 0x10, RZ ;  /* 0x0000001004047819 */ /* 0x000fe200000006ff */
[----:B------:R-:W-:Y:S01]  /*7fd0*/  FMUL.FTZ R25, R25, UR13 ;  /* 0x0000000d19197c20 */ /* 0x000fe20008410000 */
[----:B------:R-:W-:Y:S09]  /*7fe0*/  BRA.U !UP0, `(.L_x_152) ;  /* 0x0000000108487547 */ /* 0x000ff2000b800000 */
[----:B------:R-:W-:Y:S01]  /*7ff0*/  FFMA.FTZ R26, R22, R61, R20 ;  /* 0x0000003d161a7223 */ /* 0x000fe20000010014 */
[----:B------:R-:W-:-:S03]  /*8000*/  FFMA.FTZ R27, R23, R25, R21 ;  /* 0x00000019171b7223 */ /* 0x000fc60000010015 */
[----:B------:R-:W-:Y:S01]  /*8010*/  FMUL.FTZ R30, R26, -1.4426950216293334961 ;  /* 0xbfb8aa3b1a1e7820 */ /* 0x000fe20000410000 */
[----:B------:R-:W-:-:S05]  /*8020*/  FMUL.FTZ R32, R27, -1.4426950216293334961 ;  /* 0xbfb8aa3b1b207820 */ /* 0x000fca0000410000 */
        /* <DEDUP_REMOVED lines=14> */
.L_x_152:
[----:B------:R-:W-:Y:S01]  /*8110*/  FFMA.FTZ R26, R25, UR5, R14 ;  /* 0x00000005191a7c23 */ /* 0x000fe2000801000e */
[----:B------:R-:W-:Y:S01]  /*8120*/  BSSY.RECONVERGENT B0, `(.L_x_153) ;  /* 0x0000014000007945 */ /* 0x000fe20003800200 */
[----:B------:R-:W-:Y:S01]  /*8130*/  FFMA.FTZ R24, R22, R24, -R5 ;  /* 0x0000001816187223 */ /* 0x000fe20000010805 */
[C---:B--2---:R-:W-:Y:S01]  /*8140*/  IADD3 R31, PT, PT, R28.reuse, 0x40, RZ ;  /* 0x000000401c1f7810 */ /* 0x044fe20007ffe0ff */
[----:B------:R-:W-:Y:S01]  /*8150*/  FFMA.FTZ R25, R23, R4, -R26 ;  /* 0x0000000417197223 */ /* 0x000fe2000001081a */
[----:B------:R-:W-:Y:S01]  /*8160*/  IADD3 R27, PT, PT, R28, 0x60, RZ ;  /* 0x000000601c1b7810 */ /* 0x000fe20007ffe0ff */
[----:B------:R-:W-:Y:S06]  /*8170*/  @P1 BRA `(.L_x_154) ;  /* 0x0000000000381947 */ /* 0x000fec0003800000 */
[----:B------:R-:W0:Y:S01]  /*8180*/  LDCU.64 UR8, c[0x0][0x3f8] ;  /* 0x00007f00ff0877ac */ /* 0x000e220008000a00 */
[----:B------:R-:W-:Y:S02]  /*8190*/  MOV R4, R16 ;  /* 0x0000001000047202 */ /* 0x000fe40000000f00 */
[----:B------:R-:W-:Y:S01]  /*81a0*/  MOV R5, R19 ;  /* 0x0000001300057202 */ /* 0x000fe20000000f00 */
[----:B------:R-:W1:Y:S01]  /*81b0*/  LDCU.64 UR14, c[0x0][0x380] ;  /* 0x00007000ff0e77ac */ /* 0x000e620008000a00 */
[----:B0-----:R-:W-:Y:S02]  /*81c0*/  IMAD R26, R29, UR8, RZ ;  /* 0x000000081d1a7c24 */ /* 0x001fe4000f8e02ff */
[----:B------:R-:W-:-:S04]  /*81d0*/  IMAD.WIDE.U32 R4, R3, UR8, R4 ;  /* 0x0000000803047c25 */ /* 0x000fc8000f8e0004 */
[----:B------:R-:W-:Y:S02]  /*81e0*/  IMAD R29, R3, UR9, R26 ;  /* 0x00000009031d7c24 */ /* 0x000fe4000f8e021a */
[----:B------:R-:W-:Y:S01]  /*81f0*/  FMUL.FTZ R26, R24, UR13 ;  /* 0x0000000d181a7c20 */ /* 0x000fe20008410000 */
[----:B------:R-:W-:Y:S01]  /*8200*/  FMUL.FTZ R3, R25, UR13 ;  /* 0x0000000d19037c20 */ /* 0x000fe20008410000 */
[C---:B-1----:R-:W-:Y:S02]  /*8210*/  LEA R24, P0, R4.reuse, UR14, 0x1 ;  /* 0x0000000e04187c11 */ /* 0x042fe4000f8008ff */
[----:B------:R-:W-:Y:S02]  /*8220*/  IADD3 R29, PT, PT, R5, R29, RZ ;  /* 0x0000001d051d7210 */ /* 0x000fe40007ffe0ff */
[----:B------:R-:W-:Y:S02]  /*8230*/  F2FP.BF16.F32.PACK_AB R3, R3, R26 ;  /* 0x0000001a0303723e */ /* 0x000fe400000010ff */
[----:B------:R-:W-:-:S05]  /*8240*/  LEA.HI.X R25, R4, UR15, R29, 0x1, P0 ;  /* 0x0000000f04197c11 */ /* 0x000fca00080f0c1d */
[----:B------:R0:W-:Y:S02]  /*8250*/  STG.E desc[UR10][R24.64], R3 ;  /* 0x0000000318007986 */ /* 0x0001e4000c10190a */
.L_x_154:
[----:B------:R-:W-:Y:S05]  /*8260*/  BSYNC.RECONVERGENT B0 ;  /* 0x0000000000007941 */ /* 0x000fea0003800200 */
.L_x_153:
[----:B------:R-:W-:Y:S02]  /*8270*/  SHF.L.U32 R60, R60, 0x10, RZ ;  /* 0x000000103c3c7819 */ /* 0x000fe400000006ff */
[----:B------:R-:W-:Y:S02]  /*8280*/  SHF.L.U32 R78, R78, 0x10, RZ ;  /* 0x000000104e4e7819 */ /* 0x000fe400000006ff */
[----:B------:R-:W-:Y:S01]  /*8290*/  ISETP.GE.U32.AND P0, PT, R31, UR6, PT ;  /* 0x000000061f007c0c */ /* 0x000fe2000bf06070 */
[----:B------:R-:W-:Y:S01]  /*82a0*/  FADD.FTZ R60, R60, -UR12 ;  /* 0x8000000c3c3c7e21 */ /* 0x000fe20008010000 */
[----:B------:R-:W-:Y:S01]  /*82b0*/  ISETP.GE.U32.AND P1, PT, R27, UR6, PT ;  /* 0x000000061b007c0c */ /* 0x000fe2000bf26070 */
[----:B------:R-:W-:Y:S01]  /*82c0*/  FADD.FTZ R78, R78, -UR12 ;  /* 0x8000000c4e4e7e21 */ /* 0x000fe20008010000 */
[----:B------:R-:W-:Y:S01]  /*82d0*/  SHF.R.S32.HI R4, RZ, 0x1f, R31 ;  /* 0x0000001fff047819 */ /* 0x000fe2000001141f */
[----:B------:R-:W-:Y:S01]  /*82e0*/  FMUL.FTZ R29, R60, UR13 ;  /* 0x0000000d3c1d7c20 */ /* 0x000fe20008410000 */
[----:B0-----:R-:W-:Y:S01]  /*82f0*/  SHF.R.S32.HI R3, RZ, 0x1f, R27 ;  /* 0x0000001fff037819 */ /* 0x001fe2000001141b */
[----:B------:R-:W-:Y:S01]  /*8300*/  FMUL.FTZ R39, R78, UR13 ;  /* 0x0000000d4e277c20 */ /* 0x000fe20008410000 */
[C---:B------:R-:W-:Y:S01]  /*8310*/  PRMT R24, R6.reuse, 0x7632, R24 ;  /* 0x0000763206187816 */ /* 0x040fe20000000018 */
[----:B------:R-:W-:Y:S01]  /*8320*/  FFMA.FTZ R25, R29, UR5, R14 ;  /* 0x000000051d197c23 */ /* 0x000fe2000801000e */
[----:B------:R-:W-:-:S02]  /*8330*/  SHF.L.U32 R5, R6, 0x10, RZ ;  /* 0x0000001006057819 */ /* 0x000fc400000006ff */
[----:B------:R-:W-:Y:S02]  /*8340*/  ISETP.GE.AND.EX P0, PT, R4, UR7, PT, P0 ;  /* 0x0000000704007c0c */ /* 0x000fe4000bf06300 */
        /* <DEDUP_REMOVED lines=22> */
.L_x_155:
[----:B------:R-:W-:Y:S01]  /*84b0*/  FFMA.FTZ R24, R39, UR5, R14 ;  /* 0x0000000527187c23 */ /* 0x000fe2000801000e */
[----:B------:R-:W-:Y:S01]  /*84c0*/  BSSY.RECONVERGENT B0, `(.L_x_156) ;  /* 0x0000014000007945 */ /* 0x000fe20003800200 */
[----:B------:R-:W-:Y:S01]  /*84d0*/  FFMA.FTZ R25, R22, R5, -R25 ;  /* 0x0000000516197223 */ /* 0x000fe20000010819 */
[----:B------:R-:W-:Y:S01]  /*84e0*/  SHF.L.U32 R77, R77, 0x10, RZ ;  /* 0x000000104d4d7819 */ /* 0x000fe200000006ff */
[----:B------:R-:W-:Y:S01]  /*84f0*/  FADD.FTZ R59, R59, -UR12 ;  /* 0x8000000c3b3b7e21 */ /* 0x000fe20008010000 */
[----:B------:R-:W-:Y:S01]  /*8500*/  FFMA.FTZ R6, R23, R6, -R24 ;  /* 0x0000000617067223 */ /* 0x000fe20000010818 */
[----:B------:R-:W-:Y:S06]  /*8510*/  @P0 BRA `(.L_x_157) ;  /* 0x0000000000380947 */ /* 0x000fec0003800000 */
[----:B------:R-:W0:Y:S01]  /*8520*/  LDCU.64 UR8, c[0x0][0x3f8] ;  /* 0x00007f00ff0877ac */ /* 0x000e220008000a00 */
[----:B------:R-:W-:Y:S01]  /*8530*/  MOV R5, R19 ;  /* 0x0000001300057202 */ /* 0x000fe20000000f00 */
[----:B------:R-:W-:Y:S01]  /*8540*/  FMUL.FTZ R29, R25, UR13 ;  /* 0x0000000d191d7c20 */ /* 0x000fe20008410000 */
[----:B------:R-:W-:Y:S01]  /*8550*/  FMUL.FTZ R6, R6, UR13 ;  /* 0x0000000d06067c20 */ /* 0x000fe20008410000 */
[----:B------:R-:W1:Y:S01]  /*8560*/  LDCU.64 UR14, c[0x0][0x380] ;  /* 0x00007000ff0e77ac */ /* 0x000e620008000a00 */
[----:B0-----:R-:W-:Y:S01]  /*8570*/  IMAD R24, R4, UR8, RZ ;  /* 0x0000000804187c24 */ /* 0x001fe2000f8e02ff */
[----:B------:R-:W-:-:S05]  /*8580*/  MOV R4, R16 ;  /* 0x0000001000047202 */ /* 0x000fca0000000f00 */
[----:B------:R-:W-:-:S04]  /*8590*/  IMAD.WIDE.U32 R4, R31, UR8, R4 ;  /* 0x000000081f047c25 */ /* 0x000fc8000f8e0004 */
[----:B------:R-:W-:Y:S01]  /*85a0*/  IMAD R31, R31, UR9, R24 ;  /* 0x000000091f1f7c24 */ /* 0x000fe2000f8e0218 */
[----:B-1----:R-:W-:-:S04]  /*85b0*/  LEA R24, P0, R4, UR14, 0x1 ;  /* 0x0000000e04187c11 */ /* 0x002fc8000f8008ff */
[----:B------:R-:W-:Y:S02]  /*85c0*/  IADD3 R31, PT, PT, R5, R31, RZ ;  /* 0x0000001f051f7210 */ /* 0x000fe40007ffe0ff */
[----:B------:R-:W-:Y:S02]  /*85d0*/  F2FP.BF16.F32.PACK_AB R5, R6, R29 ;  /* 0x0000001d0605723e */ /* 0x000fe400000010ff */
[----:B------:R-:W-:-:S05]  /*85e0*/  LEA.HI.X R25, R4, UR15, R31, 0x1, P0 ;  /* 0x0000000f04197c11 */ /* 0x000fca00080f0c1f */
[----:B------:R0:W-:Y:S02]  /*85f0*/  STG.E desc[UR10][R24.64], R5 ;  /* 0x0000000518007986 */ /* 0x0001e4000c10190a */
.L_x_157:
[----:B------:R-:W-:Y:S05]  /*8600*/  BSYNC.RECONVERGENT B0 ;  /* 0x0000000000007941 */ /* 0x000fea0003800200 */
.L_x_156:
[----:B------:R-:W-:Y:S01]  /*8610*/  FMUL.FTZ R59, R59, UR13 ;  /* 0x0000000d3b3b7c20 */ /* 0x000fe20008410000 */
[----:B------:R-:W-:Y:S01]  /*8620*/  FADD.FTZ R77, R77, -UR12 ;  /* 0x8000000c4d4d7e21 */ /* 0x000fe20008010000 */
[----:B0-----:R-:W-:Y:S02]  /*8630*/  SHF.L.U32 R5, R46, 0x10, RZ ;  /* 0x000000102e057819 */ /* 0x001fe400000006ff */
[----:B------:R-:W-:Y:S01]  /*8640*/  SHF.L.U32 R76, R76, 0x10, RZ ;  /* 0x000000104c4c7819 */ /* 0x000fe200000006ff */
[----:B------:R-:W-:Y:S01]  /*8650*/  FFMA.FTZ R37, R59, UR5, R14 ;  /* 0x000000053b257c23 */ /* 0x000fe2000801000e */
[----:B------:R-:W-:Y:S01]  /*8660*/  FMUL.FTZ R77, R77, UR13 ;  /* 0x0000000d4d4d7c20 */ /* 0x000fe20008410000 */
        /* <DEDUP_REMOVED lines=19> */
.L_x_158:
[----:B------:R-:W-:Y:S01]  /*87a0*/  FFMA.FTZ R4, R77, UR5, R14 ;  /* 0x000000054d047c23 */ /* 0x000fe2000801000e */
[----:B------:R-:W-:Y:S01]  /*87b0*/  BSSY.RECONVERGENT B0, `(.L_x_159) ;  /* 0x0000014000007945 */ /* 0x000fe20003800200 */
[----:B------:R-:W-:Y:S01]  /*87c0*/  FFMA.FTZ R37, R22, R5, -R37 ;  /* 0x0000000516257223 */ /* 0x000fe20000010825 */
[C---:B------:R-:W-:Y:S01]  /*87d0*/  IADD3 R31, PT, PT, R28.reuse, 0x80, RZ ;  /* 0x000000801c1f7810 */ /* 0x040fe20007ffe0ff */
        /* <DEDUP_REMOVED lines=8> */
[----:B------:R-:W-:Y:S01]  /*8860*/  FMUL.FTZ R3, R76, UR13 ;  /* 0x0000000d4c037c20 */ /* 0x000fe20008410000 */
[----:B------:R-:W-:-:S04]  /*8870*/  IMAD.WIDE.U32 R4, R27, UR8, R4 ;  /* 0x000000081b047c25 */ /* 0x000fc8000f8e0004 */
[----:B------:R-:W-:Y:S02]  /*8880*/  IMAD R27, R27, UR9, R6 ;  /* 0x000000091b1b7c24 */ /* 0x000fe4000f8e0206 */
[----:B------:R-:W-:Y:S01]  /*8890*/  FMUL.FTZ R6, R37, UR13 ;  /* 0x0000000d25067c20 */ /* 0x000fe20008410000 */
[C---:B-1----:R-:W-:Y:S02]  /*88a0*/  LEA R24, P0, R4.reuse, UR14, 0x1 ;  /* 0x0000000e04187c11 */ /* 0x042fe4000f8008ff */
[----:B------:R-:W-:Y:S02]  /*88b0*/  IADD3 R27, PT, PT, R5, R27, RZ ;  /* 0x0000001b051b7210 */ /* 0x000fe40007ffe0ff */
[----:B------:R-:W-:Y:S02]  /*88c0*/  F2FP.BF16.F32.PACK_AB R3, R3, R6 ;  /* 0x000000060303723e */ /* 0x000fe400000010ff */
[----:B------:R-:W-:-:S05]  /*88d0*/  LEA.HI.X R25, R4, UR15, R27, 0x1, P0 ;  /* 0x0000000f04197c11 */ /* 0x000fca00080f0c1b */
[----:B------:R0:W-:Y:S02]  /*88e0*/  STG.E desc[UR10][R24.64], R3 ;  /* 0x0000000318007986 */ /* 0x0001e4000c10190a */
.L_x_160:
[----:B------:R-:W-:Y:S05]  /*88f0*/  BSYNC.RECONVERGENT B0 ;  /* 0x0000000000007941 */ /* 0x000fea0003800200 */
.L_x_159:
        /* <DEDUP_REMOVED lines=10> */
[----:B------:R-:W-:Y:S01]  /*89a0*/  ISETP.GE.AND.EX P0, PT, R4, UR7, PT, P0 ;  /* 0x0000000704007c0c */ /* 0x000fe2000bf06300 */
[----:B------:R-:W-:Y:S01]  /*89b0*/  FFMA.FTZ R37, R5, UR5, R14 ;  /* 0x0000000505257c23 */ /* 0x000fe2000801000e */
[----:B------:R-:W-:-:S02]  /*89c0*/  ISETP.GE.AND.EX P1, PT, R3, UR7, PT, P1 ;  /* 0x0000000703007c0c */ /* 0x000fc4000bf26310 */
[----:B------:R-:W-:Y:S02]  /*89d0*/  SHF.L.U32 R45, R45, 0x10, RZ ;  /* 0x000000102d2d7819 */ /* 0x000fe400000006ff */
[----:B------:R-:W-:Y:S02]  /*89e0*/  SHF.L.U32 R6, R75, 0x10, RZ ;  /* 0x000000104b067819 */ /* 0x000fe400000006ff */
        /* <DEDUP_REMOVED lines=20> */
.L_x_161:
        /* <DEDUP_REMOVED lines=21> */
.L_x_163:
[----:B------:R-:W-:Y:S05]  /*8c80*/  BSYNC.RECONVERGENT B0 ;  /* 0x0000000000007941 */ /* 0x000fea0003800200 */
.L_x_162:
        /* <DEDUP_REMOVED lines=25> */
.L_x_164:
        /* <DEDUP_REMOVED lines=21> */
.L_x_166:
[----:B------:R-:W-:Y:S05]  /*8f70*/  BSYNC.RECONVERGENT B0 ;  /* 0x0000000000007941 */ /* 0x000fea0003800200 */
.L_x_165:
        /* <DEDUP_REMOVED lines=35> */
.L_x_167:
        /* <DEDUP_REMOVED lines=10> */
[----:B------:R-:W-:Y:S01]  /*9250*/  MOV R5, R19 ;  /* 0x0000001300057202 */ /* 0x000fe20000000f00 */
[----:B------:R-:W1:Y:S01]  /*9260*/  LDCU.64 UR14, c[0x0][0x380] ;  /* 0x00007000ff0e77ac */ /* 0x000e620008000a00 */
[----:B------:R-:W-:Y:S01]  /*9270*/  FMUL.FTZ R6, R6, UR13 ;  /* 0x0000000d06067c20 */ /* 0x000fe20008410000 */
        /* <DEDUP_REMOVED lines=8> */
.L_x_169:
[----:B------:R-:W-:Y:S05]  /*9300*/  BSYNC.RECONVERGENT B0 ;  /* 0x0000000000007941 */ /* 0x000fea0003800200 */
.L_x_168:
        /* <DEDUP_REMOVED lines=25> */
.L_x_170:
        /* <DEDUP_REMOVED lines=21> */
.L_x_172:
[----:B------:R-:W-:Y:S05]  /*95f0*/  BSYNC.RECONVERGENT B0 ;  /* 0x0000000000007941 */ /* 0x000fea0003800200 */
.L_x_171:
        /* <DEDUP_REMOVED lines=29> */
[----:B------:R-:W-:-:S04]  /*97d0*/  FFMA.FTZ R4, R4, R31, 1 ;  /* 0x3f80000004047423 */ /* 0x000fc8000001001f */
[----:B------:R-:W-:Y:S01]  /*97e0*/  FMUL.FTZ R15, R15, R4 ;  /* 0x000000040f0f7220 */ /* 0x000fe20000410000 */
[----:B-1----:R-:W-:Y:S01]  /*97f0*/  FADD.FTZ R32, -R29, 1 ;  /* 0x3f8000001d207421 */ /* 0x002fe20000010100 */
[----:B------:R-:W-:-:S03]  /*9800*/  FMUL.FTZ R70, R70, R29 ;  /* 0x0000001d46467220 */ /* 0x000fc60000410000 */
[----:B------:R-:W-:-:S04]  /*9810*/  FFMA.FTZ R5, R5, R32, 1 ;  /* 0x3f80000005057423 */ /* 0x000fc80000010020 */
[----:B------:R-:W-:-:S07]  /*9820*/  FMUL.FTZ R70, R70, R5 ;  /* 0x0000000546467220 */ /* 0x000fce0000410000 */
.L_x_173:
        /* <DEDUP_REMOVED lines=12> */
[----:B0-----:R-:W-:Y:S02]  /*98f0*/  IMAD R25, R34, UR8, RZ ;  /* 0x0000000822197c24 */ /* 0x001fe4000f8e02ff */
        /* <DEDUP_REMOVED lines=8> */
.L_x_175:
[----:B------:R-:W-:Y:S05]  /*9980*/  BSYNC.RECONVERGENT B0 ;  /* 0x0000000000007941 */ /* 0x000fea0003800200 */
.L_x_174:
[----:B------:R-:W-:Y:S01]  /*9990*/  FMUL.FTZ R53, R53, UR13 ;  /* 0x0000000d35357c20 */ /* 0x000fe20008410000 */
[----:B------:R-:W-:Y:S01]  /*99a0*/  FADD.FTZ R87, R87, -UR12 ;  /* 0x8000000c57577e21 */ /* 0x000fe20008010000 */
[----:B------:R-:W-:Y:S02]  /*99b0*/  SHF.L.U32 R7, R7, 0x10, RZ ;  /* 0x0000001007077819 */ /* 0x000fe400000006ff */
[----:B0-----:R-:W-:Y:S01]  /*99c0*/  SHF.L.U32 R24, R69, 0x10, RZ ;  /* 0x0000001045187819 */ /* 0x001fe200000006ff */
        /* <DEDUP_REMOVED lines=21> */
.L_x_176:
        /* <DEDUP_REMOVED lines=21> */
.L_x_178:
[----:B------:R-:W-:Y:S05]  /*9c70*/  BSYNC.RECONVERGENT B0 ;  /* 0x0000000000007941 */ /* 0x000fea0003800200 */
.L_x_177:
        /* <DEDUP_REMOVED lines=35> */
.L_x_179:
        /* <DEDUP_REMOVED lines=21> */
.L_x_181:
[----:B------:R-:W-:Y:S05]  /*a000*/  BSYNC.RECONVERGENT B0 ;  /* 0x0000000000007941 */ /* 0x000fea0003800200 */
.L_x_180:
        /* <DEDUP_REMOVED lines=25> */
.L_x_182:
[----:B------:R-:W-:Y:S01]  /*a1a0*/  FFMA.FTZ R8, R85, UR5, R14 ;  /* 0x0000000555087c23 */ /* 0x000fe2000801000e */
[----:B------:R-:W-:Y:S01]  /*a1b0*/  BSSY.RECONVERGENT B0, `(.L_x_183) ;  /* 0x0000014000007945 */ /* 0x000fe20003800200 */
[----:B------:R-:W-:Y:S01]  /*a1c0*/  FFMA.FTZ R29, R22, R9, -R29 ;  /* 0x00000009161d7223 */ /* 0x000fe2000001081d */
[----:B------:R-:W-:Y:S01]  /*a1d0*/  SHF.L.U32 R50, R50, 0x10, RZ ;  /* 0x0000001032327819 */ /* 0x000fe200000006ff */
        /* <DEDUP_REMOVED lines=17> */
.L_x_184:
[----:B------:R-:W-:Y:S05]  /*a2f0*/  BSYNC.RECONVERGENT B0 ;  /* 0x0000000000007941 */ /* 0x000fea0003800200 */
.L_x_183:
[----:B------:R-:W-:Y:S01]  /*a300*/  SHF.L.U32 R82, R82, 0x10, RZ ;  /* 0x0000001052527819 */ /* 0x000fe200000006ff */
[----:B------:R-:W-:Y:S01]  /*a310*/  FADD.FTZ R50, R50, -UR12 ;  /* 0x8000000c32327e21 */ /* 0x000fe20008010000 */
[C---:B0-----:R-:W-:Y:S02]  /*a320*/  IADD3 R4, PT, PT, R28.reuse, 0x1a0, RZ ;  /* 0x000001a01c047810 */ /* 0x041fe40007ffe0ff */
[----:B------:R-:W-:Y:S01]  /*a330*/  IADD3 R3, PT, PT, R28, 0x1c0, RZ ;  /* 0x000001c01c037810 */ /* 0x000fe20007ffe0ff */
[----:B------:R-:W-:Y:S01]  /*a340*/  FADD.FTZ R82, R82, -UR12 ;  /* 0x8000000c52527e21 */ /* 0x000fe20008010000 */
[----:B------:R-:W-:Y:S01]  /*a350*/  ISETP.GE.U32.AND P0, PT, R35, UR6, PT ;  /* 0x0000000623007c0c */ /* 0x000fe2000bf06070 */
[----:B------:R-:W-:Y:S01]  /*a360*/  FMUL.FTZ R31, R50, UR13 ;  /* 0x0000000d321f7c20 */ /* 0x000fe20008410000 */
[----:B------:R-:W-:Y:S01]  /*a370*/  ISETP.GE.U32.AND P1, PT, R4, UR6, PT ;  /* 0x0000000604007c0c */ /* 0x000fe2000bf26070 */
[----:B------:R-:W-:Y:S01]  /*a380*/  FMUL.FTZ R33, R82, UR13 ;  /* 0x0000000d52217c20 */ /* 0x000fe20008410000 */
[----:B------:R-:W-:-:S02]  /*a390*/  SHF.R.S32.HI R26, RZ, 0x1f, R35 ;  /* 0x0000001fff1a7819 */ /* 0x000fc40000011423 */
[----:B------:R-:W-:Y:S02]  /*a3a0*/  SHF.R.S32.HI R5, RZ, 0x1f, R4 ;  /* 0x0000001fff057819 */ /* 0x000fe40000011404 */
[----:B------:R-:W-:Y:S02]  /*a3b0*/  SHF.L.U32 R7, R10, 0x10, RZ ;  /* 0x000000100a077819 */ /* 0x000fe400000006ff */
[----:B------:R-:W-:Y:S02]  /*a3c0*/  ISETP.GE.U32.AND P2, PT, R3, UR6, PT ;  /* 0x0000000603007c0c */ /* 0x000fe4000bf46070 */
[----:B------:R-:W-:Y:S02]  /*a3d0*/  ISETP.GE.AND.EX P0, PT, R26, UR7, PT, P0 ;  /* 0x000000071a007c0c */ /* 0x000fe4000bf06300 */
[----:B------:R-:W-:Y:S02]  /*a3e0*/  ISETP.GE.AND.EX P1, PT, R5, UR7, PT, P1 ;  /* 0x0000000705007c0c */ /* 0x000fe4000bf26310 */
[----:B------:R-:W-:-:S02]  /*a3f0*/  SHF.L.U32 R66, R66, 0x10, RZ ;  /* 0x0000001042427819 */ /* 0x000fc400000006ff */
        /* <DEDUP_REMOVED lines=21> */
.L_x_185:
[--C-:B------:R-:W-:Y:S01]  /*a550*/  FFMA.FTZ R9, R31, UR5, R14.reuse ;  /* 0x000000051f097c23 */ /* 0x100fe2000801000e */
[----:B------:R-:W-:Y:S01]  /*a560*/  FADD.FTZ R49, R49, -UR12 ;  /* 0x8000000c31317e21 */ /* 0x000fe20008010000 */
[----:B------:R-:W-:Y:S01]  /*a570*/  FADD.FTZ R81, R81, -UR12 ;  /* 0x8000000c51517e21 */ /* 0x000fe20008010000 */
[----:B------:R-:W-:Y:S01]  /*a580*/  FFMA.FTZ R6, R33, UR5, R14 ;  /* 0x0000000521067c23 */ /* 0x000fe2000801000e */
[----:B------:R-:W-:Y:S01]  /*a590*/  BSSY.RECONVERGENT B0, `(.L_x_186) ;  /* 0x0000014000007945 */ /* 0x000fe20003800200 */
[----:B------:R-:W-:Y:S01]  /*a5a0*/  FFMA.FTZ R10, R22, R7, -R9 ;  /* 0x00000007160a7223 */ /* 0x000fe20000010809 */
[----:B------:R-:W-:Y:S01]  /*a5b0*/  FMUL.FTZ R49, R49, UR13 ;  /* 0x0000000d31317c20 */ /* 0x000fe20008410000 */
[----:B------:R-:W-:Y:S01]  /*a5c0*/  FMUL.FTZ R81, R81, UR13 ;  /* 0x0000000d51517c20 */ /* 0x000fe20008410000 */
        /* <DEDUP_REMOVED lines=16> */
.L_x_187:
[----:B------:R-:W-:Y:S05]  /*a6d0*/  BSYNC.RECONVERGENT B0 ;  /* 0x0000000000007941 */ /* 0x000fea0003800200 */
.L_x_186:
[----:B------:R-:W-:Y:S01]  /*a6e0*/  SHF.L.U32 R11, R11, 0x10, RZ ;  /* 0x000000100b0b7819 */ /* 0x000fe200000006ff */
[--C-:B------:R-:W-:Y:S01]  /*a6f0*/  FFMA.FTZ R29, R49, UR5, R14.reuse ;  /* 0x00000005311d7c23 */ /* 0x100fe2000801000e */
[----:B------:R-:W-:Y:S01]  /*a700*/  FFMA.FTZ R30, R81, UR5, R14 ;  /* 0x00000005511e7c23 */ /* 0x000fe2000801000e */
[----:B0-----:R-:W-:Y:S01]  /*a710*/  SHF.L.U32 R6, R65, 0x10, RZ ;  /* 0x0000001041067819 */ /* 0x001fe200000006ff */
        /* <DEDUP_REMOVED lines=19> */
.L_x_188:
[----:B------:R-:W-:Y:S01]  /*a850*/  BSSY.RECONVERGENT B0, `(.L_x_189) ;  /* 0x0000013000007945 */ /* 0x000fe20003800200 */
[----:B------:R-:W-:Y:S01]  /*a860*/  FFMA.FTZ R29, R22, R11, -R29 ;  /* 0x0000000b161d7223 */ /* 0x000fe2000001081d */
[----:B------:R-:W-:Y:S01]  /*a870*/  SHF.L.U32 R48, R48, 0x10, RZ ;  /* 0x0000001030307819 */ /* 0x000fe200000006ff */
        /* <DEDUP_REMOVED lines=16> */
.L_x_190:
[----:B------:R-:W-:Y:S05]  /*a980*/  BSYNC.RECONVERGENT B0 ;  /* 0x0000000000007941 */ /* 0x000fea0003800200 */
.L_x_189:
[----:B------:R-:W-:Y:S01]  /*a990*/  SHF.L.U32 R80, R80, 0x10, RZ ;  /* 0x0000001050507819 */ /* 0x000fe200000006ff */
[----:B------:R-:W-:Y:S01]  /*a9a0*/  FADD.FTZ R48, R48, -UR12 ;  /* 0x8000000c30307e21 */ /* 0x000fe20008010000 */
[----:B------:R-:W-:Y:S02]  /*a9b0*/  SHF.R.S32.HI R24, RZ, 0x1f, R3 ;  /* 0x0000001fff187819 */ /* 0x000fe40000011403 */
[----:B0-----:R-:W-:Y:S01]  /*a9c0*/  SHF.L.U32 R5, R12, 0x10, RZ ;  /* 0x000000100c057819 */ /* 0x001fe200000006ff */
[----:B------:R-:W-:Y:S01]  /*a9d0*/  FMUL.FTZ R7, R48, UR13 ;  /* 0x0000000d30077c20 */ /* 0x000fe20008410000 */
[----:B------:R-:W-:Y:S01]  /*a9e0*/  FADD.FTZ R80, R80, -UR12 ;  /* 0x8000000c50507e21 */ /* 0x000fe20008010000 */
[----:B------:R-:W-:Y:S02]  /*a9f0*/  ISETP.GE.AND.EX P2, PT, R24, UR7, PT, P2 ;  /* 0x0000000718007c0c */ /* 0x000fe4000bf46320 */
[----:B------:R-:W-:Y:S01]  /*aa00*/  SHF.L.U32 R64, R64, 0x10, RZ ;  /* 0x0000001040407819 */ /* 0x000fe200000006ff */
[----:B------:R-:W-:Y:S01]  /*aa10*/  FFMA.FTZ R27, R7, UR5, R14 ;  /* 0x00000005071b7c23 */ /* 0x000fe2000801000e */
[----:B------:R-:W-:Y:S01]  /*aa20*/  SHF.L.U32 R47, R47, 0x10, RZ ;  /* 0x000000102f2f7819 */ /* 0x000fe200000006ff */
[----:B------:R-:W-:Y:S01]  /*aa30*/  FMUL.FTZ R29, R80, UR13 ;  /* 0x0000000d501d7c20 */ /* 0x000fe20008410000 */
        /* <DEDUP_REMOVED lines=20> */
.L_x_191:
[----:B------:R-:W-:Y:S01]  /*ab80*/  FFMA.FTZ R4, R29, UR5, R14 ;  /* 0x000000051d047c23 */ /* 0x000fe2000801000e */
[----:B------:R-:W-:Y:S01]  /*ab90*/  BSSY.RECONVERGENT B0, `(.L_x_192) ;  /* 0x0000015000007945 */ /* 0x000fe20003800200 */
[----:B------:R-:W-:Y:S01]  /*aba0*/  FFMA.FTZ R27, R22, R5, -R27 ;  /* 0x00000005161b7223 */ /* 0x000fe2000001081b */
[----:B------:R-:W-:Y:S01]  /*abb0*/  FADD.FTZ R47, R47, -UR12 ;  /* 0x8000000c2f2f7e21 */ /* 0x000fe20008010000 */
[----:B------:R-:W-:Y:S01]  /*abc0*/  FADD.FTZ R79, R79, -UR12 ;  /* 0x8000000c4f4f7e21 */ /* 0x000fe20008010000 */
[----:B------:R-:W-:Y:S01]  /*abd0*/  IADD3 R25, PT, PT, R28, 0x1e0, RZ ;  /* 0x000001e01c197810 */ /* 0x000fe20007ffe0ff */
        /* <DEDUP_REMOVED lines=16> */
.L_x_193:
[----:B------:R-:W-:Y:S05]  /*ace0*/  BSYNC.RECONVERGENT B0 ;  /* 0x0000000000007941 */ /* 0x000fea0003800200 */
.L_x_192:
[----:B------:R-:W-:Y:S01]  /*acf0*/  FMUL.FTZ R47, R47, UR13 ;  /* 0x0000000d2f2f7c20 */ /* 0x000fe20008410000 */
[----:B------:R-:W-:Y:S01]  /*ad00*/  FMUL.FTZ R79, R79, UR13 ;  /* 0x0000000d4f4f7c20 */ /* 0x000fe20008410000 */
[----:B------:R-:W-:Y:S02]  /*ad10*/  ISETP.GE.U32.AND P0, PT, R25, UR6, PT ;  /* 0x0000000619007c0c */ /* 0x000fe4000bf06070 */
[--C-:B------:R-:W-:Y:S01]  /*ad20*/  FFMA.FTZ R15, R47, UR5, R14.reuse ;  /* 0x000000052f0f7c23 */ /* 0x100fe2000801000e */
[----:B------:R-:W-:Y:S01]  /*ad30*/  SHF.L.U32 R13, R13, 0x10, RZ ;  /* 0x000000100d0d7819 */ /* 0x000fe200000006ff */
[----:B------:R-:W-:Y:S01]  /*ad40*/  FFMA.FTZ R14, R79, UR5, R14 ;  /* 0x000000054f0e7c23 */ /* 0x000fe2000801000e */
[----:B------:R-:W-:Y:S02]  /*ad50*/  SHF.R.S32.HI R12, RZ, 0x1f, R25 ;  /* 0x0000001fff0c7819 */ /* 0x000fe40000011419 */
        /* <DEDUP_REMOVED lines=20> */
.L_x_194:
[----:B------:R-:W-:Y:S01]  /*aea0*/  ISETP.GE.AND.EX P0, PT, R12, UR7, PT, P0 ;  /* 0x000000070c007c0c */ /* 0x000fe2000bf06300 */
[----:B------:R-:W-:Y:S01]  /*aeb0*/  FFMA.FTZ R15, R22, R13, -R15 ;  /* 0x0000000d160f7223 */ /* 0x000fe2000001080f */
[----:B------:R-:W-:Y:S01]  /*aec0*/  FFMA.FTZ R14, R23, R4, -R14 ;  /* 0x00000004170e7223 */ /* 0x000fe2000001080e */
[----:B------:R-:W-:Y:S02]  /*aed0*/  BSSY.RECONVERGENT B0, `(.L_x_195) ;  /* 0x000000f000007945 */ /* 0x000fe40003800200 */
[----:B------:R-:W-:Y:S01]  /*aee0*/  FMUL.FTZ R3, R15, UR13 ;  /* 0x0000000d0f037c20 */ /* 0x000fe20008410000 */
[----:B------:R-:W-:-:S07]  /*aef0*/  FMUL.FTZ R14, R14, UR13 ;  /* 0x0000000d0e0e7c20 */ /* 0x000fce0008410000 */
[----:B------:R-:W-:Y:S05]  /*af00*/  @P0 BRA `(.L_x_196) ;  /* 0x00000000002c0947 */ /* 0x000fea0003800000 */
[----:B------:R-:W0:Y:S01]  /*af10*/  LDCU.64 UR6, c[0x0][0x3f8] ;  /* 0x00007f00ff0677ac */ /* 0x000e220008000a00 */
[----:B------:R-:W-:Y:S02]  /*af20*/  MOV R17, R19 ;  /* 0x0000001300117202 */ /* 0x000fe40000000f00 */
[----:B------:R-:W-:Y:S01]  /*af30*/  F2FP.BF16.F32.PACK_AB R3, R14, R3 ;  /* 0x000000030e03723e */ /* 0x000fe200000010ff */
[----:B------:R-:W1:Y:S01]  /*af40*/  LDCU.64 UR8, c[0x0][0x380] ;  /* 0x00007000ff0877ac */ /* 0x000e620008000a00 */
[----:B0-----:R-:W-:Y:S02]  /*af50*/  IMAD R12, R12, UR6, RZ ;  /* 0x000000060c0c7c24 */ /* 0x001fe4000f8e02ff */
[----:B------:R-:W-:-:S04]  /*af60*/  IMAD.WIDE.U32 R16, R25, UR6, R16 ;  /* 0x0000000619107c25 */ /* 0x000fc8000f8e0010 */
[----:B------:R-:W-:Y:S01]  /*af70*/  IMAD R25, R25, UR7, R12 ;  /* 0x0000000719197c24 */ /* 0x000fe2000f8e020c */
[----:B-1----:R-:W-:-:S04]  /*af80*/  LEA R4, P0, R16, UR8, 0x1 ;  /* 0x0000000810047c11 */ /* 0x002fc8000f8008ff */
[----:B------:R-:W-:-:S04]  /*af90*/  IADD3 R25, PT, PT, R17, R25, RZ ;  /* 0x0000001911197210 */ /* 0x000fc80007ffe0ff */
[----:B------:R-:W-:-:S05]  /*afa0*/  LEA.HI.X R5, R16, UR9, R25, 0x1, P0 ;  /* 0x0000000910057c11 */ /* 0x000fca00080f0c19 */
[----:B------:R0:W-:Y:S02]  /*afb0*/  STG.E desc[UR10][R4.64], R3 ;  /* 0x0000000304007986 */ /* 0x0001e4000c10190a */
.L_x_196:
[----:B------:R-:W-:Y:S05]  /*afc0*/  BSYNC.RECONVERGENT B0 ;  /* 0x0000000000007941 */ /* 0x000fea0003800200 */
.L_x_195:
[----:B------:R-:W1:Y:S01]  /*afd0*/  LDCU UR5, c[0x0][0x374] ;  /* 0x00006e80ff0577ac */ /* 0x000e620008000800 */
[----:B------:R-:W-:Y:S01]  /*afe0*/  IADD3 R2, PT, PT, R2, 0x1, RZ ;  /* 0x0000000102027810 */ /* 0x000fe20007ffe0ff */
[----:B------:R-:W2:Y:S01]  /*aff0*/  LDCU UR6, c[0x0][0x410] ;  /* 0x00008200ff0677ac */ /* 0x000ea20008000800 */
[----:B------:R-:W2:Y:S01]  /*b000*/  LDCU UR7, c[0x0][0x3e0] ;  /* 0x00007c00ff0777ac */ /* 0x000ea20008000800 */
[----:B-1----:R-:W-:Y:S02]  /*b010*/  UIADD3 UR4, UPT, UPT, UR5, UR4, URZ ;  /* 0x0000000405047290 */ /* 0x002fe4000fffe0ff */
[----:B--2---:R-:W-:-:S04]  /*b020*/  UIMAD UR6, UR6, UR7, URZ ;  /* 0x00000007060672a4 */ /* 0x004fc8000f8e02ff */
[----:B------:R-:W-:-:S09]  /*b030*/  UISETP.GE.AND UP0, UPT, UR4, UR6, UPT ;  /* 0x000000060400728c */ /* 0x000fd2000bf06270 */
[----:B------:R-:W-:Y:S05]  /*b040*/  BRA.U !UP0, `(.L_x_197) ;  /* 0xffffff5108407547 */ /* 0x000fea000b83ffff */
.L_x_130:
[----:B------:R-:W1:Y:S01]  /*b050*/  LDC R6, c[0x0][0x370] ;  /* 0x0000dc00ff067b82 */ /* 0x000e620000000800 */
[----:B------:R-:W-:Y:S01]  /*b060*/  ISETP.NE.AND P1, PT, R0, RZ, PT ;  /* 0x000000ff0000720c */ /* 0x000fe20003f25270 */
[----:B------:R-:W-:Y:S06]  /*b070*/  BSSY.RECONVERGENT B0, `(.L_x_198) ;  /* 0x000000d000007945 */ /* 0x000fec0003800200 */
[----:B------:R-:W2:Y:S08]  /*b080*/  LDC R7, c[0x0][0x374] ;  /* 0x0000dd00ff077b82 */ /* 0x000eb00000000800 */
[----:B0-----:R-:W0:Y:S01]  /*b090*/  LDC.64 R2, c[0x0][0x3c8] ;  /* 0x0000f200ff027b82 */ /* 0x001e220000000a00 */
[----:B-1----:R-:W-:-:S02]  /*b0a0*/  ISETP.NE.AND P0, PT, R6, 0x1, PT ;  /* 0x000000010600780c */ /* 0x002fc40003f05270 */
[----:B--2---:R-:W-:-:S04]  /*b0b0*/  SHF.L.U32 R4, R7, 0x1, RZ ;  /* 0x0000000107047819 */ /* 0x004fc800000006ff */
[----:B------:R-:W-:-:S05]  /*b0c0*/  SEL R5, R4, RZ, P0 ;  /* 0x000000ff04057207 */ /* 0x000fca0000000000 */
[----:B0-----:R-:W-:Y:S01]  /*b0d0*/  IMAD.WIDE.U32 R2, R5, 0x4, R2 ;  /* 0x0000000405027825 */ /* 0x001fe200078e0002 */
[----:B------:R-:W-:Y:S06]  /*b0e0*/  @P1 BRA `(.L_x_199) ;  /* 0x0000000000141947 */ /* 0x000fec0003800000 */
[----:B------:R-:W-:Y:S01]  /*b0f0*/  HFMA2 R5, -RZ, RZ, 0, 5.9604644775390625e-08 ;  /* 0x00000001ff057431 */ /* 0x000fe200000001ff */
[----:B------:R-:W-:Y:S06]  /*b100*/  MEMBAR.ALL.GPU ;  /* 0x0000000000007992 */ /* 0x000fec000000a000 */
[----:B------:R-:W-:-:S00]  /*b110*/  ERRBAR ;  /* 0x00000000000079ab */ /* 0x000fc00000000000 */
[----:B------:R-:W-:Y:S06]  /*b120*/  CGAERRBAR ;  /* 0x00000000000075ab */ /* 0x000fec0000000000 */
[----:B------:R0:W-:Y:S02]  /*b130*/  REDG.E.ADD.S32.STRONG.GPU desc[UR10][R2.64], R5 ;  /* 0x000000050200798e */ /* 0x0001e4000c12e30a */
.L_x_199:
[----:B------:R-:W-:Y:S05]  /*b140*/  BSYNC.RECONVERGENT B0 ;  /* 0x0000000000007941 */ /* 0x000fea0003800200 */
.L_x_198:
        /* <DEDUP_REMOVED lines=11> */
.L_x_201:
[----:B------:R-:W2:Y:S04]  /*b200*/  LDG.E.STRONG.GPU R5, desc[UR10][R2.64] ;  /* 0x0000000a02057981 */ /* 0x000ea8000c1ef900 */
[----:B--2---:R-:W-:Y:S01]  /*b210*/  CCTL.IVALL ;  /* 0x00000000ff00798f */ /* 0x004fe20002000000 */
[----:B------:R-:W-:Y:S05]  /*b220*/  YIELD ;  /* 0x0000000000007946 */ /* 0x000fea0003800000 */
[----:B------:R-:W-:-:S13]  /*b230*/  ISETP.NE.AND P0, PT, R5, R4, PT ;  /* 0x000000040500720c */ /* 0x000fda0003f05270 */
[----:B------:R-:W-:Y:S05]  /*b240*/  @P0 BRA `(.L_x_201) ;  /* 0xfffffffc00ec0947 */ /* 0x000fea000383ffff */
.L_x_200:
        /* <DEDUP_REMOVED lines=73> */
.L_x_204:
        /* <DEDUP_REMOVED lines=29> */
.L_x_203:
[----:B------:R-:W-:Y:S05]  /*b8b0*/  BSYNC.RECONVERGENT B0 ;  /* 0x0000000000007941 */ /* 0x000fea0003800200 */
.L_x_202:
        /* <DEDUP_REMOVED lines=10> */
.L_x_205:
        /* <DEDUP_REMOVED lines=82> */
.L_x_206:
        /* <DEDUP_REMOVED lines=16> */
.L_x_3410:


//--------------------- .text._Z35group_norm_nhwc_bwd_one_pass_kernelI11Bf16IOBf16WLi64ELi40ELi640EEv26Group_norm_nhwc_bwd_params --------------------------
	.section	.text._Z35group_norm_nhwc_bwd_one_pass_kernelI11Bf16IOBf16WLi64ELi40ELi640EEv26Group_norm_nhwc_bwd_params,"ax",@progbits
	.align	128
        .global         _Z35group_norm_nhwc_bwd_one_pass_kernelI11Bf16IOBf16WLi64ELi40ELi640EEv26Group_norm_nhwc_bwd_params
        .type           _Z35group_norm_nhwc_bwd_one_pass_kernelI11Bf16IOBf16WLi64ELi40ELi640EEv26Group_norm_nhwc_bwd_params,@function
        .size           _Z35group_norm_nhwc_bwd_one_pass_kernelI11Bf16IOBf16WLi64ELi40ELi640EEv26Group_norm_nhwc_bwd_params,(.L_x_3411 - _Z35group_norm_nhwc_bwd_one_pass_kernelI11Bf16IOBf16WLi64ELi40ELi640EEv26Group_norm_nhwc_bwd_params)
        .other          _Z35group_norm_nhwc_bwd_one_pass_kernelI11Bf16IOBf16WLi64ELi40ELi640EEv26Group_norm_nhwc_bwd_params,@"STO_CUDA_ENTRY STV_DEFAULT"
_Z35group_norm_nhwc_bwd_one_pass_kernelI11Bf16IOBf16WLi64ELi40ELi640EEv26Group_norm_nhwc_bwd_params:
.text._Z35group_norm_nhwc_bwd_one_pass_kernelI11Bf16IOBf16WLi64ELi40ELi640EEv26Group_norm_nhwc_bwd_params:
        /* <DEDUP_REMOVED lines=24> */
.L_x_232:
[----:B0-----:R-:W2:Y:S01]  /*0180*/  LDC R17, c[0x0][0x410] ;  /* 0x00010400ff117b82 */ /* 0x001ea20000000800 */
[----:B------:R-:W-:Y:S01]  /*0190*/  IABS R12, R26 ;  /* 0x0000001a000c7213 */ /* 0x000fe20000000000 */
[----:B------:R-:W3:Y:S01]  /*01a0*/  LDCU.128 UR12, c[0x0][0x400] ;  /* 0x00008000ff0c77ac */ /* 0x000ee20008000c00 */
[----:B------:R-:W-:Y:S01]  /*01b0*/  ISETP.GE.AND P1, PT, R26, RZ, PT ;  /* 0x000000ff1a00720c */ /* 0x000fe20003f26270 */
[----:B------:R-:W4:Y:S01]  /*01c0*/  LDCU.U8 UR4, c[0x0][0x414] ;  /* 0x00008280ff0477ac */ /* 0x000f220008000000 */
[----:B-12---:R-:W-:-:S04]  /*01d0*/  IABS R9, R17 ;  /* 0x0000001100097213 */ /* 0x006fc80000000000 */
[----:B------:R-:W2:Y:S08]  /*01e0*/  I2F.RP R8, R9 ;  /* 0x0000000900087306 */ /* 0x000eb00000209400 */
[----:B--2---:R-:W2:Y:S02]  /*01f0*/  MUFU.RCP R8, R8 ;  /* 0x0000000800087308 */ /* 0x004ea40000001000 */
[----:B--2---:R-:W-:-:S02]  /*0200*/  IADD3 R6, PT, PT, R8, 0xffffffe, RZ ;  /* 0x0ffffffe08067810 */ /* 0x004fc40007ffe0ff */
[----:B------:R-:W2:Y:S04]  /*0210*/  LDC R8, c[0x0][0x41c] ;  /* 0x00010700ff087b82 */ /* 0x000ea80000000800 */
[----:B------:R5:W1:Y:S02]  /*0220*/  F2I.FTZ.U32.TRUNC.NTZ R7, R6 ;  /* 0x0000000600077305 */ /* 0x000a64000021f000 */
[----:B-----5:R-:W-:Y:S02]  /*0230*/  MOV R6, RZ ;  /* 0x000000ff00067202 */ /* 0x020fe40000000f00 */
[----:B-1----:R-:W-:-:S05]  /*0240*/  IADD3 R10, PT, PT, RZ, -R7, RZ ;  /* 0x80000007ff0a7210 */ /* 0x002fca0007ffe0ff */
[----:B------:R-:W-:Y:S02]  /*0250*/  IMAD R11, R10, R9, RZ ;  /* 0x000000090a0b7224 */ /* 0x000fe400078e02ff */
[----:B--2---:R-:W-:Y:S02]  /*0260*/  IMAD R13, R8, UR9, R29 ;  /* 0x00000009080d7c24 */ /* 0x004fe4000f8e021d */
[----:B------:R-:W-:Y:S01]  /*0270*/  IMAD.HI.U32 R7, R7, R11, R6 ;  /* 0x0000000b07077227 */ /* 0x000fe200078e0006 */
[----:B------:R-:W-:Y:S02]  /*0280*/  LOP3.LUT R11, RZ, R17, RZ, 0x33, !PT ;  /* 0x00000011ff0b7212 */ /* 0x000fe400078e33ff */
[----:B---3--:R-:W-:Y:S02]  /*0290*/  ISETP.GE.U32.AND P0, PT, R13, UR12, PT ;  /* 0x0000000c0d007c0c */ /* 0x008fe4000bf06070 */
[----:B------:R-:W-:Y:S01]  /*02a0*/  SHF.R.S32.HI R15, RZ, 0x1f, R13 ;  /* 0x0000001fff0f7819 */ /* 0x000fe2000001140d */
[----:B------:R-:W-:Y:S01]  /*02b0*/  IMAD.HI.U32 R10, R7, R12, RZ ;  /* 0x0000000c070a7227 */ /* 0x000fe200078e00ff */
[----:B------:R-:W-:-:S02]  /*02c0*/  IADD3 R33, PT, PT, R13, 0x20, RZ ;  /* 0x000000200d217810 */ /* 0x000fc40007ffe0ff */
[----:B------:R-:W-:Y:S02]  /*02d0*/  ISETP.GE.AND.EX P0, PT, R15, UR13, PT, P0 ;  /* 0x0000000d0f007c0c */ /* 0x000fe4000bf06300 */
[----:B------:R-:W-:-:S05]  /*02e0*/  IADD3 R7, PT, PT, -R10, RZ, RZ ;  /* 0x000000ff0a077210 */ /* 0x000fca0007ffe1ff */
[----:B------:R-:W-:Y:S01]  /*02f0*/  IMAD R6, R9, R7, R12 ;  /* 0x0000000709067224 */ /* 0x000fe200078e020c */
[----:B------:R-:W-:-:S04]  /*0300*/  LOP3.LUT R7, R26, R17, RZ, 0x3c, !PT ;  /* 0x000000111a077212 */ /* 0x000fc800078e3cff */
[----:B------:R-:W-:Y:S01]  /*0310*/  ISETP.GT.U32.AND P3, PT, R9, R6, PT ;  /* 0x000000060900720c */ /* 0x000fe20003f64070 */
[----:B------:R-:W1:Y:S01]  /*0320*/  @!P0 LDC.64 R24, c[0x0][0x3f8] ;  /* 0x0000fe00ff188b82 */ /* 0x000e620000000a00 */
[----:B------:R-:W-:-:S07]  /*0330*/  ISETP.GE.AND P2, PT, R7, RZ, PT ;  /* 0x000000ff0700720c */ /* 0x000fce0003f46270 */
[----:B------:R-:W2:Y:S04]  /*0340*/  @!P0 LDC.64 R20, c[0x0][0x3a0] ;  /* 0x0000e800ff148b82 */ /* 0x000ea80000000a00 */
[-C--:B------:R-:W-:Y:S02]  /*0350*/  @!P3 IADD3 R6, PT, PT, R6, -R9.reuse, RZ ;  /* 0x800000090606b210 */ /* 0x080fe40007ffe0ff */
[----:B------:R-:W-:Y:S02]  /*0360*/  @!P3 IADD3 R10, PT, PT, R10, 0x1, RZ ;  /* 0x000000010a0ab810 */ /* 0x000fe40007ffe0ff */
[----:B------:R-:W-:Y:S02]  /*0370*/  IADD3 R7, PT, PT, R6, -R9, RZ ;  /* 0x8000000906077210 */ /* 0x000fe40007ffe0ff */
[----:B------:R-:W-:-:S02]  /*0380*/  ISETP.GT.U32.AND P5, PT, R9, R6, PT ;  /* 0x000000060900720c */ /* 0x000fc40003fa4070 */
[----:B------:R-:W-:Y:S02]  /*0390*/  ISETP.GE.U32.AND P4, PT, R6, R9, PT ;  /* 0x000000090600720c */ /* 0x000fe40003f86070 */
[----:B------:R-:W-:Y:S02]  /*03a0*/  SEL R38, R7, R6, !P5 ;  /* 0x0000000607267207 */ /* 0x000fe40006800000 */
[----:B------:R-:W3:Y:S01]  /*03b0*/  LDC.64 R6, c[0x0][0x3b8] ;  /* 0x0000ee00ff067b82 */ /* 0x000ee20000000a00 */
[----:B------:R-:W-:Y:S02]  /*03c0*/  ISETP.GE.U32.AND P5, PT, R33, UR12, PT ;  /* 0x0000000c21007c0c */ /* 0x000fe4000bfa6070 */
[----:B------:R-:W-:Y:S02]  /*03d0*/  SHF.R.S32.HI R9, RZ, 0x1f, R33 ;  /* 0x0000001fff097819 */ /* 0x000fe40000011421 */
[----:B------:R-:W-:Y:S02]  /*03e0*/  ISETP.NE.AND P3, PT, R17, RZ, PT ;  /* 0x000000ff1100720c */ /* 0x000fe40003f65270 */
[----:B------:R-:W-:-:S02]  /*03f0*/  @!P1 IADD3 R38, PT, PT, -R38, RZ, RZ ;  /* 0x000000ff26269210 */ /* 0x000fc40007ffe1ff */
[----:B------:R-:W-:Y:S02]  /*0400*/  ISETP.GE.AND.EX P1, PT, R9, UR13, PT, P5 ;  /* 0x0000000d09007c0c */ /* 0x000fe4000bf26350 */
[----:B------:R-:W-:Y:S02]  /*0410*/  @P4 IADD3 R10, PT, PT, R10, 0x1, RZ ;  /* 0x000000010a0a4810 */ /* 0x000fe40007ffe0ff */
[C---:B------:R-:W-:Y:S02]  /*0420*/  SEL R38, R11.reuse, R38, !P3 ;  /* 0x000000260b267207 */ /* 0x040fe40005800000 */
[----:B------:R-:W-:Y:S02]  /*0430*/  @!P2 IADD3 R10, PT, PT, -R10, RZ, RZ ;  /* 0x000000ff0a0aa210 */ /* 0x000fe40007ffe1ff */
[----:B----4-:R-:W-:Y:S01]  /*0440*/  ISETP.NE.AND P2, PT, RZ, UR4, PT ;  /* 0x00000004ff007c0c */ /* 0x010fe2000bf45270 */
[----:B------:R-:W-:Y:S01]  /*0450*/  IMAD R8, R38, 0x28, RZ ;  /* 0x0000002826087824 */ /* 0x000fe200078e02ff */
[----:B------:R-:W-:-:S03]  /*0460*/  SEL R11, R11, R10, !P3 ;  /* 0x0000000a0b0b7207 */ /* 0x000fc60005800000 */
[----:B------:R-:W4:Y:S01]  /*0470*/  @!P1 LDC.64 R18, c[0x0][0x3f8] ;  /* 0x0000fe00ff129b82 */ /* 0x000f220000000a00 */
[----:B------:R-:W-:Y:S01]  /*0480*/  IADD3 R40, P3, PT, R8, R5, RZ ;  /* 0x0000000508287210 */ /* 0x000fe20007f7e0ff */
[----:B---3--:R-:W-:Y:S01]  /*0490*/  IMAD.WIDE R6, R26, 0x8, R6 ;  /* 0x000000081a067825 */ /* 0x008fe200078e0206 */
[----:B------:R-:W-:Y:S02]  /*04a0*/  SHF.R.S32.HI R5, RZ, 0x1f, R11 ;  /* 0x0000001fff057819 */ /* 0x000fe4000001140b */
[----:B------:R-:W-:-:S03]  /*04b0*/  LEA.HI.X.SX32 R41, R8, RZ, 0x1, P3 ;  /* 0x000000ff08297211 */ /* 0x000fc600018f0eff */
[----:B------:R-:W3:Y:S01]  /*04c0*/  LDG.E.64 R6, desc[UR6][R6.64] ;  /* 0x0000000606067981 */ /* 0x000ee2000c1e1b00 */
[----:B------:R-:W-:Y:S01]  /*04d0*/  IMAD R8, R5, UR14, RZ ;  /* 0x0000000e05087c24 */ /* 0x000fe2000f8e02ff */
[----:B------:R-:W5:Y:S01]  /*04e0*/  @!P1 LDC.64 R16, c[0x0][0x3a0] ;  /* 0x0000e800ff109b82 */ /* 0x000f620000000a00 */
[----:B------:R-:W-:-:S04]  /*04f0*/  IMAD.WIDE.U32 R40, R11, UR14, R40 ;  /* 0x0000000e0b287c25 */ /* 0x000fc8000f8e0028 */
[----:B------:R-:W-:-:S03]  /*0500*/  IMAD R43, R11, UR15, R8 ;  /* 0x0000000f0b2b7c24 */ /* 0x000fc6000f8e0208 */
[----:B------:R-:W0:Y:S01]  /*0510*/  @!P0 LDC.64 R10, c[0x0][0x398] ;  /* 0x0000e600ff0a8b82 */ /* 0x000e220000000a00 */
[----:B-1----:R-:W-:Y:S01]  /*0520*/  @!P0 IMAD R8, R15, R24, RZ ;  /* 0x000000180f088224 */ /* 0x002fe200078e02ff */
[----:B------:R-:W-:Y:S02]  /*0530*/  IADD3 R43, PT, PT, R41, R43, RZ ;  /* 0x0000002b292b7210 */ /* 0x000fe40007ffe0ff */
[----:B------:R-:W-:Y:S01]  /*0540*/  @!P0 MOV R42, R40 ;  /* 0x00000028002a8202 */ /* 0x000fe20000000f00 */
[----:B------:R-:W-:-:S03]  /*0550*/  @!P0 IMAD R31, R13, R25, R8 ;  /* 0x000000190d1f8224 */ /* 0x000fc600078e0208 */
[----:B------:R-:W1:Y:S01]  /*0560*/  @P2 LDC.64 R22, c[0x0][0x3b0] ;  /* 0x0000ec00ff162b82 */ /* 0x000e620000000a00 */
[----:B------:R-:W-:-:S07]  /*0570*/  @!P0 IMAD.WIDE.U32 R24, R13, R24, R42 ;  /* 0x000000180d188225 */ /* 0x000fce00078e002a */
[----:B------:R-:W1:Y:S01]  /*0580*/  @!P1 LDC.64 R12, c[0x0][0x398] ;  /* 0x0000e600ff0c9b82 */ /* 0x000e620000000a00 */
[----:B----4-:R-:W-:Y:S01]  /*0590*/  @!P1 IMAD R8, R9, R18, RZ ;  /* 0x0000001209089224 */ /* 0x010fe200078e02ff */
[----:B------:R-:W-:Y:S02]  /*05a0*/  @!P0 IADD3 R25, PT, PT, R25, R31, RZ ;  /* 0x0000001f19198210 */ /* 0x000fe40007ffe0ff */
[----:B------:R-:W-:-:S04]  /*05b0*/  @!P0 SHF.L.U32 R32, R24, 0x1, RZ ;  /* 0x0000000118208819 */ /* 0x000fc800000006ff */
[----:B------:R-:W4:Y:S01]  /*05c0*/  LDC.64 R14, c[0x0][0x3a8] ;  /* 0x0000ea00ff0e7b82 */ /* 0x000f220000000a00 */
[C---:B------:R-:W-:Y:S01]  /*05d0*/  @!P1 IMAD R31, R33.reuse, R19, R8 ;  /* 0x00000013211f9224 */ /* 0x040fe200078e0208 */
[----:B------:R-:W-:Y:S02]  /*05e0*/  @!P1 MOV R8, R40 ;  /* 0x0000002800089202 */ /* 0x000fe40000000f00 */
[----:B------:R-:W-:Y:S02]  /*05f0*/  @!P1 MOV R9, R43 ;  /* 0x0000002b00099202 */ /* 0x000fe40000000f00 */
[----:B------:R-:W-:Y:S02]  /*0600*/  @!P0 SHF.L.U64.HI R24, R24, 0x1, R25 ;  /* 0x0000000118188819 */ /* 0x000fe40000010219 */
[----:B--2---:R-:W-:Y:S01]  /*0610*/  @!P0 IADD3 R20, P3, PT, R32, R20, RZ ;  /* 0x0000001420148210 */ /* 0x004fe20007f7e0ff */
[----:B------:R-:W-:-:S03]  /*0620*/  @!P1 IMAD.WIDE.U32 R18, R33, R18, R8 ;  /* 0x0000001221129225 */ /* 0x000fc600078e0008 */
[----:B------:R-:W-:Y:S02]  /*0630*/  @!P0 IADD3.X R21, PT, PT, R24, R21, RZ, P3, !PT ;  /* 0x0000001518158210 */ /* 0x000fe40001ffe4ff */
[----:B0-----:R-:W-:Y:S02]  /*0640*/  @!P0 IADD3 R10, P3, PT, R32, R10, RZ ;  /* 0x0000000a200a8210 */ /* 0x001fe40007f7e0ff */
[----:B------:R-:W-:Y:S02]  /*0650*/  LOP3.LUT R5, R28, 0xffff, RZ, 0xc0, !PT ;  /* 0x0000ffff1c057812 */ /* 0x000fe400078ec0ff */
[----:B------:R-:W-:Y:S02]  /*0660*/  @!P1 IADD3 R31, PT, PT, R19, R31, RZ ;  /* 0x0000001f131f9210 */ /* 0x000fe40007ffe0ff */
[----:B------:R-:W-:Y:S02]  /*0670*/  @!P0 IADD3.X R11, PT, PT, R24, R11, RZ, P3, !PT ;  /* 0x0000000b180b8210 */ /* 0x000fe40001ffe4ff */
[----:B------:R-:W-:-:S02]  /*0680*/  @!P1 SHF.L.U32 R19, R18, 0x1, RZ ;  /* 0x0000000112139819 */ /* 0x000fc400000006ff */
[----:B------:R-:W-:Y:S01]  /*0690*/  MOV R24, RZ ;  /* 0x000000ff00187202 */ /* 0x000fe20000000f00 */
[----:B------:R-:W-:Y:S01]  /*06a0*/  IMAD R30, R38, 0x28, R5 ;  /* 0x00000028261e7824 */ /* 0x000fe200078e0205 */
[----:B------:R-:W-:Y:S02]  /*06b0*/  @!P1 SHF.L.U64.HI R18, R18, 0x1, R31 ;  /* 0x0000000112129819 */ /* 0x000fe4000001021f */
[C---:B-----5:R-:W-:Y:S02]  /*06c0*/  @!P1 IADD3 R16, P3, PT, R19.reuse, R16, RZ ;  /* 0x0000001013109210 */ /* 0x060fe40007f7e0ff */
[----:B-1----:R-:W-:Y:S01]  /*06d0*/  @!P1 IADD3 R12, P4, PT, R19, R12, RZ ;  /* 0x0000000c130c9210 */ /* 0x002fe20007f9e0ff */
[----:B------:R0:W2:Y:S01]  /*06e0*/  @!P0 LDG.E R24, desc[UR6][R10.64] ;  /* 0x000000060a188981 */ /* 0x0000a2000c1e1900 */
[----:B------:R-:W-:Y:S01]  /*06f0*/  MOV R25, RZ ;  /* 0x000000ff00197202 */ /* 0x000fe20000000f00 */
[----:B------:R-:W-:Y:S01]  /*0700*/  @P2 IMAD.WIDE R22, R30, 0x2, R22 ;  /* 0x000000021e162825 */ /* 0x000fe200078e0216 */
[----:B------:R-:W-:-:S02]  /*0710*/  @!P1 IADD3.X R17, PT, PT, R18, R17, RZ, P3, !PT ;  /* 0x0000001112119210 */ /* 0x000fc40001ffe4ff */
[----:B------:R-:W-:Y:S01]  /*0720*/  @!P1 IADD3.X R13, PT, PT, R18, R13, RZ, P4, !PT ;  /* 0x0000000d120d9210 */ /* 0x000fe200027fe4ff */
[----:B----4-:R-:W-:Y:S01]  /*0730*/  IMAD.WIDE R14, R30, 0x2, R14 ;  /* 0x000000021e0e7825 */ /* 0x010fe200078e020e */
[----:B------:R-:W4:Y:S01]  /*0740*/  @P2 LDG.E.U16 R8, desc[UR6][R22.64] ;  /* 0x0000000616082981 */ /* 0x000f22000c1e1500 */
[----:B0-----:R-:W-:-:S03]  /*0750*/  CS2R R10, SRZ ;  /* 0x00000000000a7805 */ /* 0x001fc6000001ff00 */
[----:B------:R-:W5:Y:S04]  /*0760*/  @P2 LDG.E.U16 R9, desc[UR6][R22.64+0x2] ;  /* 0x0000020616092981 */ /* 0x000f68000c1e1500 */
[----:B------:R-:W5:Y:S04]  /*0770*/  @!P0 LDG.E R25, desc[UR6][R20.64] ;  /* 0x0000000614198981 */ /* 0x000f68000c1e1900 */
[----:B------:R-:W5:Y:S04]  /*0780*/  LDG.E.U16 R30, desc[UR6][R14.64] ;  /* 0x000000060e1e7981 */ /* 0x000f68000c1e1500 */
[----:B------:R-:W5:Y:S04]  /*0790*/  LDG.E.U16 R19, desc[UR6][R14.64+0x2] ;  /* 0x000002060e137981 */ /* 0x000f68000c1e1500 */
[----:B------:R-:W5:Y:S04]  /*07a0*/  @!P1 LDG.E R11, desc[UR6][R16.64] ;  /* 0x00000006100b9981 */ /* 0x000f68000c1e1900 */
[----:B------:R-:W5:Y:S01]  /*07b0*/  @!P1 LDG.E R10, desc[UR6][R12.64] ;  /* 0x000000060c0a9981 */ /* 0x000f62000c1e1900 */
[----:B------:R-:W-:Y:S01]  /*07c0*/  MOV R37, 0x3f800000 ;  /* 0x3f80000000257802 */ /* 0x000fe20000000f00 */
[----:B------:R-:W-:Y:S01]  /*07d0*/  UISETP.NE.AND UP0, UPT, UR4, URZ, UPT ;  /* 0x000000ff0400728c */ /* 0x000fe2000bf05270 */
[----:B------:R-:W-:-:S02]  /*07e0*/  MOV R32, RZ ;  /* 0x000000ff00207202 */ /* 0x000fc40000000f00 */
[----:B------:R-:W-:Y:S01]  /*07f0*/  MOV R31, RZ ;  /* 0x000000ff001f7202 */ /* 0x000fe20000000f00 */
[----:B---3--:R-:W-:-:S05]  /*0800*/  FFMA.FTZ R7, -R6, R6, R7 ;  /* 0x0000000606077223 */ /* 0x008fca0000010107 */
[----:B------:R-:W-:-:S13]  /*0810*/  FSETP.GTU.FTZ.AND P0, PT, R7, RZ, PT ;  /* 0x000000ff0700720b */ /* 0x000fda0003f1c000 */
[----:B------:R-:W0:Y:S02]  /*0820*/  @P0 LDC R18, c[0x0][0x3c0] ;  /* 0x0000f000ff120b82 */ /* 0x000e240000000800 */
[----:B0-----:R-:W-:-:S04]  /*0830*/  @P0 FADD.FTZ R18, R7, R18 ;  /* 0x0000001207120221 */ /* 0x001fc80000010000 */
[----:B------:R0:W1:Y:S01]  /*0840*/  @P0 MUFU.RSQ R37, R18 ;  /* 0x0000001200250308 */ /* 0x0000620000001400 */
[----:B--2---:R-:W-:Y:S02]  /*0850*/  PRMT R36, R24, 0x7632, R36 ;  /* 0x0000763218247816 */ /* 0x004fe40000000024 */
[----:B----4-:R-:W-:Y:S02]  /*0860*/  @P2 SHF.L.U32 R32, R8, 0x10, RZ ;  /* 0x0000001008202819 */ /* 0x010fe400000006ff */
[----:B-----5:R-:W-:Y:S02]  /*0870*/  @P2 SHF.L.U32 R31, R9, 0x10, RZ ;  /* 0x00000010091f2819 */ /* 0x020fe400000006ff */
[----:B------:R-:W-:Y:S02]  /*0880*/  PRMT R35, R25, 0x7632, R35 ;  /* 0x0000763219237816 */ /* 0x000fe40000000023 */
[----:B------:R-:W-:Y:S02]  /*0890*/  SHF.L.U32 R30, R30, 0x10, RZ ;  /* 0x000000101e1e7819 */ /* 0x000fe400000006ff */
[----:B------:R-:W-:-:S02]  /*08a0*/  SHF.L.U32 R7, R19, 0x10, RZ ;  /* 0x0000001013077819 */ /* 0x000fc400000006ff */
[----:B------:R-:W-:Y:S02]  /*08b0*/  PRMT R33, R11, 0x7632, R33 ;  /* 0x000076320b217816 */ /* 0x000fe40000000021 */
[----:B------:R-:W-:Y:S01]  /*08c0*/  PRMT R34, R10, 0x7632, R34 ;  /* 0x000076320a227816 */ /* 0x000fe20000000022 */
        /* <DEDUP_REMOVED lines=8> */
[----:B------:R-:W-:Y:S01]  /*0950*/  FMUL.FTZ R13, R30, R9 ;  /* 0x000000091e0d7220 */ /* 0x000fe20000410000 */
        /* <DEDUP_REMOVED lines=29> */
.L_x_208:
        /* <DEDUP_REMOVED lines=9> */
[--C-:B------:R-:W-:Y:S01]  /*0bc0*/  FFMA.FTZ R12, R30, R9, R32.reuse ;  /* 0x000000091e0c7223 */ /* 0x100fe20000010020 */
        /* <DEDUP_REMOVED lines=62> */
.L_x_209:
        /* <DEDUP_REMOVED lines=43> */
.L_x_211:
[----:B------:R-:W-:Y:S05]  /*1260*/  BSYNC.RECONVERGENT B0 ;  /* 0x0000000000007941 */ /* 0x000fea0003800200 */
.L_x_210:
        /* <DEDUP_REMOVED lines=52> */
.L_x_213:
[----:B------:R-:W-:Y:S05]  /*15b0*/  BSYNC.RECONVERGENT B0 ;  /* 0x0000000000007941 */ /* 0x000fea0003800200 */
.L_x_212:
        /* <DEDUP_REMOVED lines=158> */
.L_x_215:
[----:B------:R-:W-:Y:S05]  /*1fa0*/  BSYNC.RECONVERGENT B0 ;  /* 0x0000000000007941 */ /* 0x000fea0003800200 */
.L_x_214:
        /* <DEDUP_REMOVED lines=31> */
.L_x_217:
[----:B------:R-:W-:Y:S05]  /*21a0*/  BSYNC.RECONVERGENT B0 ;  /* 0x0000000000007941 */ /* 0x000fea0003800200 */
.L_x_216:
        /* <DEDUP_REMOVED lines=24> */
.L_x_220:
[----:B----4-:R-:W2:Y:S04]  /*2330*/  LDG.E.STRONG.GPU R14, desc[UR6][R12.64] ;  /* 0x000000060c0e7981 */ /* 0x010ea8000c1ef900 */
[----:B--2---:R-:W-:Y:S01]  /*2340*/  CCTL.IVALL ;  /* 0x00000000ff00798f */ /* 0x004fe20002000000 */
[----:B------:R-:W-:Y:S05]  /*2350*/  YIELD ;  /* 0x0000000000007946 */ /* 0x000fea0003800000 */
[----:B------:R-:W-:-:S13]  /*2360*/  ISETP.NE.AND P0, PT, R14, R19, PT ;  /* 0x000000130e00720c */ /* 0x000fda0003f05270 */
[----:B------:R-:W-:Y:S05]  /*2370*/  @P0 BRA `(.L_x_220) ;  /* 0xfffffffc00ec0947 */ /* 0x000fea000383ffff */
.L_x_219:
        /* <DEDUP_REMOVED lines=14> */
.L_x_222:
        /* <DEDUP_REMOVED lines=62> */
.L_x_221:
        /* <DEDUP_REMOVED lines=34> */
.L_x_223:
        /* <DEDUP_REMOVED lines=19> */
.L_x_224:
        /* <DEDUP_REMOVED lines=9> */
.L_x_225:
[----:B------:R-:W-:Y:S05]  /*2c20*/  BSYNC.RECONVERGENT B0 ;  /* 0x0000000000007941 */ /* 0x000fea0003800200 */
.L_x_218:
        /* <DEDUP_REMOVED lines=24> */
[----:B------:R-:W-:Y:S01]  /*2db0*/  IADD3 R6, PT, PT, R13, 0x20, RZ ;  /* 0x000000200d067810 */ /* 0x000fe20007ffe0ff */
[----:B-1----:R-:W-:-:S03]  /*2dc0*/  UISETP.NE.AND UP0, UPT, UR5, URZ, UPT ;  /* 0x000000ff0500728c */ /* 0x002fc6000bf05270 */
[----:B------:R-:W-:Y:S01]  /*2dd0*/  ISETP.GE.U32.AND P1, PT, R6, UR10, PT ;  /* 0x0000000a06007c0c */ /* 0x000fe2000bf26070 */
[----:B------:R-:W0:Y:S01]  /*2de0*/  LDS.64 R8, [UR4+0xc0] ;  /* 0x0000c004ff087984 */ /* 0x000e220008000a00 */
[----:B------:R-:W0:Y:S02]  /*2df0*/  LDCU UR4, c[0x0][0x42c] ;  /* 0x00008580ff0477ac */ /* 0x000e240008000800 */
[----:B0-----:R-:W-:Y:S01]  /*2e00*/  FMUL.FTZ R16, R8, UR4 ;  /* 0x0000000408107c20 */ /* 0x001fe20008410000 */
[----:B------:R-:W-:Y:S01]  /*2e10*/  FMUL.FTZ R17, R9, UR4 ;  /* 0x0000000409117c20 */ /* 0x000fe20008410000 */
[----:B------:R-:W-:-:S03]  /*2e20*/  SHF.R.S32.HI R8, RZ, 0x1f, R13 ;  /* 0x0000001fff087819 */ /* 0x000fc6000001140d */
[C-C-:B------:R-:W-:Y:S01]  /*2e30*/  FFMA.FTZ R9, R16.reuse, R19, R17.reuse ;  /* 0x0000001310097223 */ /* 0x140fe20000010011 */
[C-C-:B------:R-:W-:Y:S01]  /*2e40*/  FFMA.FTZ R12, R16.reuse, R20, R17.reuse ;  /* 0x00000014100c7223 */ /* 0x140fe20000010011 */
[--C-:B------:R-:W-:Y:S01]  /*2e50*/  FFMA.FTZ R15, R16, R11, R17.reuse ;  /* 0x0000000b100f7223 */ /* 0x100fe20000010011 */
[----:B------:R-:W-:Y:S01]  /*2e60*/  ISETP.GE.AND.EX P0, PT, R8, UR11, PT, P0 ;  /* 0x0000000b08007c0c */ /* 0x000fe2000bf06300 */
[----:B------:R-:W-:Y:S01]  /*2e70*/  FFMA.FTZ R16, R16, R14, R17 ;  /* 0x0000000e10107223 */ /* 0x000fe20000010011 */
[----:B------:R-:W-:Y:S11]  /*2e80*/  BRA.U !UP0, `(.L_x_226) ;  /* 0x0000000108487547 */ /* 0x000ff6000b800000 */
        /* <DEDUP_REMOVED lines=18> */
.L_x_226:
[----:B------:R-:W-:Y:S01]  /*2fb0*/  BSSY.RECONVERGENT B0, `(.L_x_227) ;  /* 0x0000012000007945 */ /* 0x000fe20003800200 */
[----:B------:R-:W-:Y:S01]  /*2fc0*/  FFMA.FTZ R24, R30, R24, -R9 ;  /* 0x000000181e187223 */ /* 0x000fe20000010809 */
[----:B------:R-:W-:Y:S02]  /*2fd0*/  FFMA.FTZ R12, R7, R36, -R12 ;  /* 0x00000024070c7223 */ /* 0x000fe4000001080c */
[----:B------:R-:W-:Y:S05]  /*2fe0*/  @P0 BRA `(.L_x_228) ;  /* 0x0000000000380947 */ /* 0x000fea0003800000 */
[----:B------:R-:W0:Y:S01]  /*2ff0*/  LDCU.64 UR12, c[0x0][0x3f8] ;  /* 0x00007f00ff0c77ac */ /* 0x000e220008000a00 */
[----:B------:R-:W-:Y:S01]  /*3000*/  MOV R9, R43 ;  /* 0x0000002b00097202 */ /* 0x000fe20000000f00 */
[-C--:B------:R-:W-:Y:S01]  /*3010*/  FMUL.FTZ R24, R24, R37.reuse ;  /* 0x0000002518187220 */ /* 0x080fe20000410000 */
[----:B------:R-:W-:Y:S01]  /*3020*/  FMUL.FTZ R17, R12, R37 ;  /* 0x000000250c117220 */ /* 0x000fe20000410000 */
[----:B------:R-:W1:Y:S04]  /*3030*/  LDCU.64 UR4, c[0x0][0x380] ;  /* 0x00007000ff0477ac */ /* 0x000e680008000a00 */
[----:B------:R-:W-:Y:S01]  /*3040*/  F2FP.BF16.F32.PACK_AB R17, R17, R24 ;  /* 0x000000181111723e */ /* 0x000fe200000010ff */
[----:B0-----:R-:W-:Y:S01]  /*3050*/  IMAD R18, R8, UR12, RZ ;  /* 0x0000000c08127c24 */ /* 0x001fe2000f8e02ff */
[----:B------:R-:W-:-:S05]  /*3060*/  MOV R8, R40 ;  /* 0x0000002800087202 */ /* 0x000fca0000000f00 */
[----:B------:R-:W-:-:S04]  /*3070*/  IMAD.WIDE.U32 R8, R13, UR12, R8 ;  /* 0x0000000c0d087c25 */ /* 0x000fc8000f8e0008 */
[----:B------:R-:W-:Y:S01]  /*3080*/  IMAD R13, R13, UR13, R18 ;  /* 0x0000000d0d0d7c24 */ /* 0x000fe2000f8e0212 */
[----:B-1----:R-:W-:-:S04]  /*3090*/  LEA R12, P0, R8, UR4, 0x1 ;  /* 0x00000004080c7c11 */ /* 0x002fc8000f8008ff */
[----:B------:R-:W-:-:S04]  /*30a0*/  IADD3 R13, PT, PT, R9, R13, RZ ;  /* 0x0000000d090d7210 */ /* 0x000fc80007ffe0ff */
[----:B------:R-:W-:-:S05]  /*30b0*/  LEA.HI.X R13, R8, UR5, R13, 0x1, P0 ;  /* 0x00000005080d7c11 */ /* 0x000fca00080f0c0d */
[----:B------:R0:W-:Y:S02]  /*30c0*/  STG.E desc[UR6][R12.64], R17 ;  /* 0x000000110c007986 */ /* 0x0001e4000c101906 */
.L_x_228:
[----:B------:R-:W-:Y:S05]  /*30d0*/  BSYNC.RECONVERGENT B0 ;  /* 0x0000000000007941 */ /* 0x000fea0003800200 */
.L_x_227:
[----:B------:R-:W-:Y:S02]  /*30e0*/  SHF.L.U32 R10, R10, 0x10, RZ ;  /* 0x000000100a0a7819 */ /* 0x000fe400000006ff */
[----:B------:R-:W-:Y:S02]  /*30f0*/  SHF.R.S32.HI R8, RZ, 0x1f, R6 ;  /* 0x0000001fff087819 */ /* 0x000fe40000011406 */
        /* <DEDUP_REMOVED lines=20> */
.L_x_229:
        /* <DEDUP_REMOVED lines=18> */
.L_x_231:
[----:B------:R-:W-:Y:S05]  /*3360*/  BSYNC.RECONVERGENT B0 ;  /* 0x0000000000007941 */ /* 0x000fea0003800200 */
.L_x_230:
[----:B------:R-:W2:Y:S01]  /*3370*/  LDCU UR4, c[0x0][0x410] ;  /* 0x00008200ff0477ac */ /* 0x000ea20008000800 */
[----:B------:R-:W-:Y:S02]  /*3380*/  IADD3 R26, PT, PT, R4, R26, RZ ;  /* 0x0000001a041a7210 */ /* 0x000fe40007ffe0ff */
[----:B------:R-:W-:Y:S01]  /*3390*/  IADD3 R27, PT, PT, R27, 0x1, RZ ;  /* 0x000000011b1b7810 */ /* 0x000fe20007ffe0ff */
[----:B------:R-:W2:Y:S02]  /*33a0*/  LDCU UR5, c[0x0][0x3e0] ;  /* 0x00007c00ff0577ac */ /* 0x000ea40008000800 */
[----:B--2---:R-:W-:-:S06]  /*33b0*/  UIMAD UR4, UR4, UR5, URZ ;  /* 0x00000005040472a4 */ /* 0x004fcc000f8e02ff */
[----:B------:R-:W-:-:S13]  /*33c0*/  ISETP.GE.AND P0, PT, R26, UR4, PT ;  /* 0x000000041a007c0c */ /* 0x000fda000bf06270 */
[----:B------:R-:W-:Y:S05]  /*33d0*/  @!P0 BRA `(.L_x_232) ;  /* 0xffffffcc00688947 */ /* 0x000fea000383ffff */
.L_x_207:
[----:B-1----:R-:W1:Y:S01]  /*33e0*/  LDC R6, c[0x0][0x370] ;  /* 0x0000dc00ff067b82 */ /* 0x002e620000000800 */
[----:B------:R-:W-:Y:S01]  /*33f0*/  ISETP.NE.AND P2, PT, R2, RZ, PT ;  /* 0x000000ff0200720c */ /* 0x000fe20003f45270 */
[----:B------:R-:W-:Y:S06]  /*3400*/  BSSY.RECONVERGENT B0, `(.L_x_233) ;  /* 0x0000011000007945 */ /* 0x000fec0003800200 */
[----:B------:R-:W2:Y:S08]  /*3410*/  LDC R7, c[0x0][0x374] ;  /* 0x0000dd00ff077b82 */ /* 0x000eb00000000800 */
[----:B------:R-:W3:Y:S01]  /*3420*/  LDC.64 R4, c[0x0][0x3c8] ;  /* 0x0000f200ff047b82 */ /* 0x000ee20000000a00 */
[----:B-1----:R-:W-:-:S02]  /*3430*/  ISETP.NE.AND P1, PT, R6, 0x1, PT ;  /* 0x000000010600780c */ /* 0x002fc40003f25270 */
[----:B------:R-:W-:Y:S02]  /*3440*/  IADD3 R8, PT, PT, R6, -0x1, RZ ;  /* 0xffffffff06087810 */ /* 0x000fe40007ffe0ff */
[----:B--2---:R-:W-:-:S04]  /*3450*/  IADD3 R3, PT, PT, R7, -0x1, RZ ;  /* 0xffffffff07037810 */ /* 0x004fc80007ffe0ff */
[----:B------:R-:W-:Y:S02]  /*3460*/  ISETP.NE.AND P0, PT, R0, R3, PT ;  /* 0x000000030000720c */ /* 0x000fe40003f05270 */
[----:B------:R-:W-:Y:S02]  /*3470*/  SHF.L.U32 R0, R7, 0x1, RZ ;  /* 0x0000000107007819 */ /* 0x000fe400000006ff */
[----:B------:R-:W-:Y:S02]  /*3480*/  ISETP.NE.OR P0, PT, R8, UR9, P0 ;  /* 0x0000000908007c0c */ /* 0x000fe40008705670 */
[----:B------:R-:W-:-:S05]  /*3490*/  SEL R3, R0, RZ, P1 ;  /* 0x000000ff00037207 */ /* 0x000fca0000800000 */
[----:B---3--:R-:W-:Y:S01]  /*34a0*/  IMAD.WIDE.U32 R4, R3, 0x4, R4 ;  /* 0x0000000403047825 */ /* 0x008fe200078e0004 */
[----:B------:R-:W-:Y:S06]  /*34b0*/  @P2 BRA `(.L_x_234) ;  /* 0x0000000000142947 */ /* 0x000fec0003800000 */
[----:B------:R-:W-:Y:S01]  /*34c0*/  HFMA2 R3, -RZ, RZ, 0, 5.9604644775390625e-08 ;  /* 0x00000001ff037431 */ /* 0x000fe200000001ff */
[----:B------:R-:W-:Y:S06]  /*34d0*/  MEMBAR.ALL.GPU ;  /* 0x0000000000007992 */ /* 0x000fec000000a000 */
[----:B------:R-:W-:-:S00]  /*34e0*/  ERRBAR ;  /* 0x00000000000079ab */ /* 0x000fc00000000000 */
[----:B------:R-:W-:Y:S06]  /*34f0*/  CGAERRBAR ;  /* 0x00000000000075ab */ /* 0x000fec0000000000 */
[----:B------:R1:W-:Y:S02]  /*3500*/  REDG.E.ADD.S32.STRONG.GPU desc[UR6][R4.64], R3 ;  /* 0x000000030400798e */ /* 0x0003e4000c12e306 */
.L_x_234:
[----:B------:R-:W-:Y:S05]  /*3510*/  BSYNC.RECONVERGENT B0 ;  /* 0x0000000000007941 */ /* 0x000fea0003800200 */
.L_x_233:
[----:B------:R-:W-:Y:S05]  /*3520*/  @P0 EXIT ;  /* 0x000000000000094d */ /* 0x000fea0003800000 */
[----:B------:R-:W-:Y:S05]  /*3530*/  @P2 BRA `(.L_x_235) ;  /* 0x0000000000202947 */ /* 0x000fea0003800000 */
[----:B------:R-:W-:-:S05]  /*3540*/  IMAD R0, R6, R7, RZ ;  /* 0x0000000706007224 */ /* 0x000fca00078e02ff */
[----:B------:R-:W-:-:S13]  /*3550*/  ISETP.NE.AND P0, PT, R0, -0x1, PT ;  /* 0xffffffff0000780c */ /* 0x000fda0003f05270 */
[----:B------:R-:W-:Y:S05]  /*3560*/  @!P0 BRA `(.L_x_235) ;  /* 0x0000000000148947 */ /* 0x000fea0003800000 */
.L_x_236:
[----:B-1----:R-:W2:Y:S04]  /*3570*/  LDG.E.STRONG.GPU R3, desc[UR6][R4.64] ;  /* 0x0000000604037981 */ /* 0x002ea8000c1ef900 */
[----:B--2---:R-:W-:Y:S01]  /*3580*/  CCTL.IVALL ;  /* 0x00000000ff00798f */ /* 0x004fe20002000000 */
[----:B------:R-:W-:Y:S05]  /*3590*/  YIELD ;  /* 0x0000000000007946 */ /* 0x000fea0003800000 */
[----:B------:R-:W-:-:S13]  /*35a0*/  ISETP.NE.AND P0, PT, R3, R0, PT ;  /* 0x000000000300720c */ /* 0x000fda0003f05270 */
[----:B------:R-:W-:Y:S05]  /*35b0*/  @P0 BRA `(.L_x_236) ;  /* 0xfffffffc00ec0947 */ /* 0x000fea000383ffff */
.L_x_235:
        /* <DEDUP_REMOVED lines=16> */
[----:B0-----:R-:W-:Y:S02]  /*36c0*/  SEL R13, R3, R6, P0 ;  /* 0x00000006030d7207 */ /* 0x001fe40000000000 */
        /* <DEDUP_REMOVED lines=40> */
[----:B------:R-:W-:Y:S01]  /*3950*/  SHF.L.U64.HI R32, R3, 0x2, R0 ;  /* 0x0000000203207819 */ /* 0x000fe20000010200 */
[----:B------:R-:W-:Y:S01]  /*3960*/  UMOV UR4, URZ ;  /* 0x000000ff00047c82 */ /* 0x000fe20008000000 */
[----:B------:R-:W-:-:S02]  /*3970*/  SHF.L.U64.HI R28, R16, 0x2, R17 ;  /* 0x00000002101c7819 */ /* 0x000fc40000010211 */
[----:B------:R-:W-:Y:S02]  /*3980*/  IADD3 R7, PT, PT, R9, UR4, RZ ;  /* 0x0000000409077c10 */ /* 0x000fe4000fffe0ff */
[----:B------:R-:W-:Y:S01]  /*3990*/  MOV R2, R8 ;  /* 0x0000000800027202 */ /* 0x000fe20000000f00 */
[----:B------:R-:W-:Y:S01]  /*39a0*/  IMAD.WIDE.U32 R8, R4, 0x4, RZ ;  /* 0x0000000404087825 */ /* 0x000fe200078e00ff */
[C---:B0-----:R-:W-:Y:S02]  /*39b0*/  IADD3 R26, P2, PT, R24.reuse, UR10, RZ ;  /* 0x0000000a181a7c10 */ /* 0x041fe4000ff5e0ff */
[----:B-1----:R-:W-:Y:S02]  /*39c0*/  IADD3 R18, P1, PT, R24, UR8, RZ ;  /* 0x0000000818127c10 */ /* 0x002fe4000ff3e0ff */
[C---:B------:R-:W-:Y:S02]  /*39d0*/  IADD3.X R27, PT, PT, R25.reuse, UR11, RZ, P2, !PT ;  /* 0x0000000b191b7c10 */ /* 0x040fe400097fe4ff */
[----:B------:R-:W-:-:S02]  /*39e0*/  IADD3.X R19, PT, PT, R25, UR9, RZ, P1, !PT ;  /* 0x0000000919137c10 */ /* 0x000fc40008ffe4ff */
[----:B------:R-:W-:Y:S02]  /*39f0*/  IADD3 R20, P2, PT, RZ, -R11, RZ ;  /* 0x8000000bff147210 */ /* 0x000fe40007f5e0ff */
[----:B--2---:R-:W-:Y:S02]  /*3a00*/  IADD3 R24, P1, PT, R24, UR12, RZ ;  /* 0x0000000c18187c10 */ /* 0x004fe4000ff3e0ff */
[----:B------:R-:W-:Y:S02]  /*3a10*/  SHF.L.U32 R11, R5, 0x2, RZ ;  /* 0x00000002050b7819 */ /* 0x000fe400000006ff */
[----:B------:R-:W-:Y:S02]  /*3a20*/  IADD3.X R25, PT, PT, R25, UR13, RZ, P1, !PT ;  /* 0x0000000d19197c10 */ /* 0x000fe40008ffe4ff */
[----:B------:R-:W-:Y:S02]  /*3a30*/  IADD3 R30, PT, PT, R9, R11, RZ ;  /* 0x0000000b091e7210 */ /* 0x000fe40007ffe0ff */
[----:B------:R-:W-:-:S07]  /*3a40*/  IADD3.X R22, PT, PT, RZ, -0x1, RZ, P2, !PT ;  /* 0xffffffffff167810 */ /* 0x000fce00017fe4ff */
.L_x_239:
[-C--:B0-----:R-:W-:Y:S01]  /*3a50*/  LEA R10, P3, R16, R18.reuse, 0x2 ;  /* 0x00000012100a7211 */ /* 0x081fe200078610ff */
[----:B------:R-:W2:Y:S01]  /*3a60*/  LDG.E R6, desc[UR6][R18.64] ;  /* 0x0000000612067981 */ /* 0x000ea2000c1e1900 */
[----:B------:R-:W-:Y:S02]  /*3a70*/  LEA R14, P1, R3, R18, 0x2 ;  /* 0x00000012030e7211 */ /* 0x000fe400078210ff */
[----:B------:R-:W-:Y:S02]  /*3a80*/  IADD3 R12, P2, PT, R18, R8, RZ ;  /* 0x00000008120c7210 */ /* 0x000fe40007f5e0ff */
[C---:B------:R-:W-:Y:S02]  /*3a90*/  IADD3.X R11, PT, PT, R19.reuse, R28, RZ, P3, !PT ;  /* 0x0000001c130b7210 */ /* 0x040fe40001ffe4ff */
[C---:B------:R-:W-:Y:S02]  /*3aa0*/  IADD3.X R15, PT, PT, R19.reuse, R32, RZ, P1, !PT ;  /* 0x00000020130f7210 */ /* 0x040fe40000ffe4ff */
[----:B------:R-:W-:-:S02]  /*3ab0*/  IADD3.X R13, PT, PT, R19, R30, RZ, P2, !PT ;  /* 0x0000001e130d7210 */ /* 0x000fc400017fe4ff */
[----:B------:R0:W3:Y:S04]  /*3ac0*/  LDG.E R11, desc[UR6][R10.64] ;  /* 0x000000060a0b7981 */ /* 0x0000e8000c1e1900 */
[----:B------:R1:W3:Y:S04]  /*3ad0*/  LDG.E R12, desc[UR6][R12.64] ;  /* 0x000000060c0c7981 */ /* 0x0002e8000c1e1900 */
[----:B------:R-:W2:Y:S01]  /*3ae0*/  LDG.E R15, desc[UR6][R14.64] ;  /* 0x000000060e0f7981 */ /* 0x000ea2000c1e1900 */
[----:B0-----:R-:W-:Y:S02]  /*3af0*/  MOV R10, R24 ;  /* 0x00000018000a7202 */ /* 0x001fe40000000f00 */
[----:B------:R-:W-:-:S02]  /*3b00*/  IADD3 R20, P1, PT, R20, 0x1, RZ ;  /* 0x0000000114147810 */ /* 0x000fc40007f3e0ff */
[----:B-1----:R-:W-:Y:S02]  /*3b10*/  MOV R13, R27 ;  /* 0x0000001b000d7202 */ /* 0x002fe40000000f00 */
[----:B------:R-:W-:Y:S02]  /*3b20*/  IADD3.X R22, PT, PT, RZ, R22, RZ, P1, !PT ;  /* 0x00000016ff167210 */ /* 0x000fe40000ffe4ff */
[----:B------:R-:W-:-:S04]  /*3b30*/  ISETP.NE.U32.AND P1, PT, R20, RZ, PT ;  /* 0x000000ff1400720c */ /* 0x000fc80003f25070 */
[----:B------:R-:W-:Y:S02]  /*3b40*/  ISETP.NE.AND.EX P1, PT, R22, RZ, PT, P1 ;  /* 0x000000ff1600720c */ /* 0x000fe40003f25310 */
[----:B------:R-:W-:Y:S02]  /*3b50*/  IADD3 R18, P2, PT, R18, 0xa00, RZ ;  /* 0x00000a0012127810 */ /* 0x000fe40007f5e0ff */
[----:B------:R-:W-:Y:S02]  /*3b60*/  IADD3 R24, P4, PT, R24, 0xa00, RZ ;  /* 0x00000a0018187810 */ /* 0x000fe40007f9e0ff */
[----:B------:R-:W-:Y:S02]  /*3b70*/  IADD3.X R19, PT, PT, RZ, R19, RZ, P2, !PT ;  /* 0x00000013ff137210 */ /* 0x000fe400017fe4ff */
[----:B---3--:R-:W-:Y:S02]  /*3b80*/  F2FP.BF16.F32.PACK_AB R23, R11, R12 ;  /* 0x0000000c0b17723e */ /* 0x008fe400000010ff */
[----:B------:R-:W-:-:S02]  /*3b90*/  MOV R11, R25 ;  /* 0x00000019000b7202 */ /* 0x000fc40000000f00 */
[----:B--2---:R-:W-:Y:S02]  /*3ba0*/  F2FP.BF16.F32.PACK_AB R21, R15, R6 ;  /* 0x000000060f15723e */ /* 0x004fe400000010ff */
[----:B------:R-:W-:-:S03]  /*3bb0*/  MOV R12, R26 ;  /* 0x0000001a000c7202 */ /* 0x000fc60000000f00 */
[----:B------:R0:W-:Y:S04]  /*3bc0*/  STG.E desc[UR6][R10.64], R21 ;  /* 0x000000150a007986 */ /* 0x0001e8000c101906 */
[----:B------:R0:W-:Y:S01]  /*3bd0*/  STG.E desc[UR6][R12.64], R23 ;  /* 0x000000170c007986 */ /* 0x0001e2000c101906 */
[----:B------:R-:W-:Y:S02]  /*3be0*/  IADD3 R26, P3, PT, R26, 0xa00, RZ ;  /* 0x00000a001a1a7810 */ /* 0x000fe40007f7e0ff */
[----:B------:R-:W-:Y:S02]  /*3bf0*/  IADD3.X R25, PT, PT, RZ, R25, RZ, P4, !PT ;  /* 0x00000019ff197210 */ /* 0x000fe400027fe4ff */
[----:B------:R-:W-:Y:S01]  /*3c00*/  IADD3.X R27, PT, PT, RZ, R27, RZ, P3, !PT ;  /* 0x0000001bff1b7210 */ /* 0x000fe20001ffe4ff */
[----:B------:R-:W-:Y:S08]  /*3c10*/  @P1 BRA `(.L_x_239) ;  /* 0xfffffffc008c1947 */ /* 0x000ff0000383ffff */
.L_x_238:
[----:B------:R-:W-:Y:S05]  /*3c20*/  BSYNC.RECONVERGENT B0 ;  /* 0x0000000000007941 */ /* 0x000fea0003800200 */
.L_x_237:
[----:B------:R-:W-:Y:S05]  /*3c30*/  @!P0 EXIT ;  /* 0x000000000000894d */ /* 0x000fea0003800000 */
[C---:B------:R-:W-:Y:S01]  /*3c40*/  SHF.L.U64.HI R5, R4.reuse, 0x2, R5 ;  /* 0x0000000204057819 */ /* 0x040fe20000010205 */
[----:B------:R-:W1:Y:S01]  /*3c50*/  LDCU.64 UR4, c[0x0][0x3d8] ;  /* 0x00007b00ff0477ac */ /* 0x000e620008000a00 */
[----:B------:R-:W-:Y:S02]  /*3c60*/  SHF.L.U32 R4, R4, 0x2, RZ ;  /* 0x0000000204047819 */ /* 0x000fe400000006ff */
[C---:B------:R-:W-:Y:S01]  /*3c70*/  SHF.L.U64.HI R6, R16.reuse, 0x2, R17 ;  /* 0x0000000210067819 */ /* 0x040fe20000010211 */
[----:B------:R-:W2:Y:S01]  /*3c80*/  LDCU.64 UR8, c[0x0][0x388] ;  /* 0x00007100ff0877ac */ /* 0x000ea20008000a00 */
[----:B0-----:R-:W-:Y:S02]  /*3c90*/  SHF.L.U32 R10, R16, 0x2, RZ ;  /* 0x00000002100a7819 */ /* 0x001fe400000006ff */
[C---:B------:R-:W-:Y:S01]  /*3ca0*/  SHF.L.U64.HI R8, R3.reuse, 0x2, R0 ;  /* 0x0000000203087819 */ /* 0x040fe20000010200 */
[----:B------:R-:W0:Y:S01]  /*3cb0*/  LDCU.64 UR10, c[0x0][0x390] ;  /* 0x00007200ff0a77ac */ /* 0x000e220008000a00 */
[----:B------:R-:W-:-:S07]  /*3cc0*/  SHF.L.U32 R9, R3, 0x2, RZ ;  /* 0x0000000203097819 */ /* 0x000fce00000006ff */
.L_x_240:
[C---:B---3--:R-:W-:Y:S02]  /*3cd0*/  SHF.L.U32 R11, R2.reuse, 0x2, RZ ;  /* 0x00000002020b7819 */ /* 0x048fe400000006ff */
[----:B------:R-:W-:Y:S02]  /*3ce0*/  SHF.L.U64.HI R7, R2, 0x2, R7 ;  /* 0x0000000202077819 */ /* 0x000fe40000010207 */
[----:B-1----:R-:W-:-:S04]  /*3cf0*/  IADD3 R12, P0, PT, R11, UR4, RZ ;  /* 0x000000040b0c7c10 */ /* 0x002fc8000ff1e0ff */
[----:B------:R-:W-:Y:S02]  /*3d00*/  IADD3.X R13, PT, PT, R7, UR5, RZ, P0, !PT ;  /* 0x00000005070d7c10 */ /* 0x000fe400087fe4ff */
[C---:B------:R-:W-:Y:S02]  /*3d10*/  IADD3 R14, P0, PT, R12.reuse, R9, RZ ;  /* 0x000000090c0e7210 */ /* 0x040fe40007f1e0ff */
[C---:B------:R-:W-:Y:S02]  /*3d20*/  IADD3 R18, P2, PT, R12.reuse, R10, RZ ;  /* 0x0000000a0c127210 */ /* 0x040fe40007f5e0ff */
[C---:B------:R-:W-:Y:S02]  /*3d30*/  IADD3.X R15, PT, PT, R13.reuse, R8, RZ, P0, !PT ;  /* 0x000000080d0f7210 */ /* 0x040fe400007fe4ff */
[----:B------:R-:W-:Y:S02]  /*3d40*/  IADD3 R16, P1, PT, R12, R4, RZ ;  /* 0x000000040c107210 */ /* 0x000fe40007f3e0ff */
[C---:B------:R-:W-:Y:S01]  /*3d50*/  IADD3.X R19, PT, PT, R13.reuse, R6, RZ, P2, !PT ;  /* 0x000000060d137210 */ /* 0x040fe200017fe4ff */
[----:B------:R1:W3:Y:S01]  /*3d60*/  LDG.E R12, desc[UR6][R12.64] ;  /* 0x000000060c0c7981 */ /* 0x0002e2000c1e1900 */
[----:B------:R-:W-:-:S03]  /*3d70*/  IADD3.X R17, PT, PT, R13, R5, RZ, P1, !PT ;  /* 0x000000050d117210 */ /* 0x000fc60000ffe4ff */
[----:B------:R-:W3:Y:S04]  /*3d80*/  LDG.E R15, desc[UR6][R14.64] ;  /* 0x000000060e0f7981 */ /* 0x000ee8000c1e1900 */
[----:B------:R-:W4:Y:S04]  /*3d90*/  LDG.E R16, desc[UR6][R16.64] ;  /* 0x0000000610107981 */ /* 0x000f28000c1e1900 */
[----:B------:R-:W4:Y:S01]  /*3da0*/  LDG.E R19, desc[UR6][R18.64] ;  /* 0x0000000612137981 */ /* 0x000f22000c1e1900 */
[----:B------:R-:W-:Y:S02]  /*3db0*/  LOP3.LUT R22, R11, 0xfffffffc, RZ, 0xc0, !PT ;  /* 0xfffffffc0b167812 */ /* 0x000fe400078ec0ff */
[----:B------:R-:W-:-:S02]  /*3dc0*/  LOP3.LUT R25, R7, 0x1, RZ, 0xc0, !PT ;  /* 0x0000000107197812 */ /* 0x000fc400078ec0ff */
[C---:B--2---:R-:W-:Y:S02]  /*3dd0*/  IADD3 R20, P0, PT, R22.reuse, UR8, RZ ;  /* 0x0000000816147c10 */ /* 0x044fe4000ff1e0ff */
[----:B-1----:R-:W-:Y:S02]  /*3de0*/  LOP3.LUT R13, R7, 0x3, RZ, 0xc0, !PT ;  /* 0x00000003070d7812 */ /* 0x002fe400078ec0ff */
[----:B------:R-:W-:Y:S02]  /*3df0*/  IADD3.X R21, PT, PT, R25, UR9, RZ, P0, !PT ;  /* 0x0000000919157c10 */ /* 0x000fe400087fe4ff */
[----:B0-----:R-:W-:-:S04]  /*3e00*/  IADD3 R24, P0, PT, R22, UR10, RZ ;  /* 0x0000000a16187c10 */ /* 0x001fc8000ff1e0ff */
[----:B------:R-:W-:Y:S02]  /*3e10*/  IADD3.X R25, PT, PT, R25, UR11, RZ, P0, !PT ;  /* 0x0000000b19197c10 */ /* 0x000fe400087fe4ff */
[----:B---3--:R-:W-:Y:S02]  /*3e20*/  F2FP.BF16.F32.PACK_AB R23, R15, R12 ;  /* 0x0000000c0f17723e */ /* 0x008fe400000010ff */
[----:B------:R-:W-:-:S04]  /*3e30*/  IADD3 R12, P1, PT, R22, UR4, RZ ;  /* 0x00000004160c7c10 */ /* 0x000fc8000ff3e0ff */
[----:B------:R-:W-:Y:S02]  /*3e40*/  IADD3.X R13, PT, PT, R13, UR5, RZ, P1, !PT ;  /* 0x000000050d0d7c10 */ /* 0x000fe40008ffe4ff */
[----:B----4-:R-:W-:Y:S02]  /*3e50*/  F2FP.BF16.F32.PACK_AB R27, R19, R16 ;  /* 0x00000010131b723e */ /* 0x010fe400000010ff */
[C---:B------:R-:W-:Y:S02]  /*3e60*/  IADD3 R18, P0, PT, R12.reuse, R9, RZ ;  /* 0x000000090c127210 */ /* 0x040fe40007f1e0ff */
[C---:B------:R-:W-:Y:S02]  /*3e70*/  IADD3 R14, P1, PT, R12.reuse, R4, RZ ;  /* 0x000000040c0e7210 */ /* 0x040fe40007f3e0ff */
[----:B------:R-:W-:Y:S02]  /*3e80*/  IADD3 R16, P2, PT, R12, R10, RZ ;  /* 0x0000000a0c107210 */ /* 0x000fe40007f5e0ff */
[----:B------:R-:W-:-:S02]  /*3e90*/  IADD3.X R19, PT, PT, R13, R8, RZ, P0, !PT ;  /* 0x000000080d137210 */ /* 0x000fc400007fe4ff */
[C---:B------:R-:W-:Y:S02]  /*3ea0*/  IADD3.X R15, PT, PT, R13.reuse, R5, RZ, P1, !PT ;  /* 0x000000050d0f7210 */ /* 0x040fe40000ffe4ff */
[----:B------:R-:W-:Y:S01]  /*3eb0*/  IADD3.X R17, PT, PT, R13, R6, RZ, P2, !PT ;  /* 0x000000060d117210 */ /* 0x000fe200017fe4ff */
[----:B------:R0:W-:Y:S04]  /*3ec0*/  STG.E desc[UR6][R20.64], R23 ;  /* 0x0000001714007986 */ /* 0x0001e8000c101906 */
[----:B------:R1:W-:Y:S04]  /*3ed0*/  STG.E desc[UR6][R24.64], R27 ;  /* 0x0000001b18007986 */ /* 0x0003e8000c101906 */
[----:B------:R-:W2:Y:S04]  /*3ee0*/  LDG.E R26, desc[UR6][R12.64+0xa00] ;  /* 0x000a00060c1a7981 */ /* 0x000ea8000c1e1900 */
[----:B------:R-:W2:Y:S04]  /*3ef0*/  LDG.E R29, desc[UR6][R18.64+0xa00] ;  /* 0x000a0006121d7981 */ /* 0x000ea8000c1e1900 */
[----:B------:R-:W3:Y:S04]  /*3f00*/  LDG.E R28, desc[UR6][R14.64+0xa00] ;  /* 0x000a00060e1c7981 */ /* 0x000ee8000c1e1900 */
[----:B------:R-:W3:Y:S01]  /*3f10*/  LDG.E R31, desc[UR6][R16.64+0xa00] ;  /* 0x000a0006101f7981 */ /* 0x000ee2000c1e1900 */
[----:B0-----:R-:W-:-:S04]  /*3f20*/  IADD3 R20, P0, PT, R11, 0xa00, RZ ;  /* 0x00000a000b147810 */ /* 0x001fc80007f1e0ff */
[----:B------:R-:W-:Y:S02]  /*3f30*/  IADD3.X R21, PT, PT, RZ, R7, RZ, P0, !PT ;  /* 0x00000007ff157210 */ /* 0x000fe400007fe4ff */
[----:B------:R-:W-:Y:S02]  /*3f40*/  LOP3.LUT R20, R20, 0xfffffffc, RZ, 0xc0, !PT ;  /* 0xfffffffc14147812 */ /* 0x000fe400078ec0ff */
[----:B------:R-:W-:Y:S02]  /*3f50*/  LOP3.LUT R21, R21, 0x1, RZ, 0xc0, !PT ;  /* 0x0000000115157812 */ /* 0x000fe400078ec0ff */
[C---:B------:R-:W-:Y:S02]  /*3f60*/  IADD3 R22, P0, PT, R20.reuse, UR8, RZ ;  /* 0x0000000814167c10 */ /* 0x040fe4000ff1e0ff */
[----:B------:R-:W-:Y:S02]  /*3f70*/  IADD3 R20, P1, PT, R20, UR10, RZ ;  /* 0x0000000a14147c10 */ /* 0x000fe4000ff3e0ff */
[----:B------:R-:W-:-:S02]  /*3f80*/  IADD3.X R23, PT, PT, R21, UR9, RZ, P0, !PT ;  /* 0x0000000915177c10 */ /* 0x000fc400087fe4ff */
[----:B------:R-:W-:Y:S02]  /*3f90*/  IADD3.X R21, PT, PT, R21, UR11, RZ, P1, !PT ;  /* 0x0000000b15157c10 */ /* 0x000fe40008ffe4ff */
[----:B--2---:R-:W-:Y:S02]  /*3fa0*/  F2FP.BF16.F32.PACK_AB R29, R29, R26 ;  /* 0x0000001a1d1d723e */ /* 0x004fe400000010ff */
[----:B---3--:R-:W-:-:S03]  /*3fb0*/  F2FP.BF16.F32.PACK_AB R31, R31, R28 ;  /* 0x0000001c1f1f723e */ /* 0x008fc600000010ff */
[----:B------:R0:W-:Y:S04]  /*3fc0*/  STG.E desc[UR6][R22.64], R29 ;  /* 0x0000001d16007986 */ /* 0x0001e8000c101906 */
[----:B------:R2:W-:Y:S04]  /*3fd0*/  STG.E desc[UR6][R20.64], R31 ;  /* 0x0000001f14007986 */ /* 0x0005e8000c101906 */
[----:B------:R-:W3:Y:S04]  /*3fe0*/  LDG.E R26, desc[UR6][R12.64+0x1400] ;  /* 0x001400060c1a7981 */ /* 0x000ee8000c1e1900 */
[----:B-1----:R-:W3:Y:S04]  /*3ff0*/  LDG.E R27, desc[UR6][R18.64+0x1400] ;  /* 0x00140006121b7981 */ /* 0x002ee8000c1e1900 */
[----:B------:R-:W4:Y:S04]  /*4000*/  LDG.E R28, desc[UR6][R14.64+0x1400] ;  /* 0x001400060e1c7981 */ /* 0x000f28000c1e1900 */
        /* <DEDUP_REMOVED lines=9> */
[----:B---3--:R-:W-:Y:S02]  /*40a0*/  F2FP.BF16.F32.PACK_AB R27, R27, R26 ;  /* 0x0000001a1b1b723e */ /* 0x008fe400000010ff */
[----:B----4-:R-:W-:-:S03]  /*40b0*/  F2FP.BF16.F32.PACK_AB R33, R33, R28 ;  /* 0x0000001c2121723e */ /* 0x010fc600000010ff */
[----:B------:R0:W-:Y:S04]  /*40c0*/  STG.E desc[UR6][R24.64], R27 ;  /* 0x0000001b18007986 */ /* 0x0001e8000c101906 */
[----:B------:R3:W-:Y:S04]  /*40d0*/  STG.E desc[UR6][R22.64], R33 ;  /* 0x0000002116007986 */ /* 0x0007e8000c101906 */
[----:B------:R-:W4:Y:S04]  /*40e0*/  LDG.E R12, desc[UR6][R12.64+0x1e00] ;  /* 0x001e00060c0c7981 */ /* 0x000f28000c1e1900 */
[----:B------:R-:W4:Y:S04]  /*40f0*/  LDG.E R19, desc[UR6][R18.64+0x1e00] ;  /* 0x001e000612137981 */ /* 0x000f28000c1e1900 */
[----:B------:R-:W5:Y:S04]  /*4100*/  LDG.E R14, desc[UR6][R14.64+0x1e00] ;  /* 0x001e00060e0e7981 */ /* 0x000f68000c1e1900 */
[----:B------:R-:W5:Y:S01]  /*4110*/  LDG.E R17, desc[UR6][R16.64+0x1e00] ;  /* 0x001e000610117981 */ /* 0x000f62000c1e1900 */
[----:B------:R-:W-:-:S04]  /*4120*/  IADD3 R11, P0, PT, R11, 0x1e00, RZ ;  /* 0x00001e000b0b7810 */ /* 0x000fc80007f1e0ff */
[----:B--2---:R-:W-:Y:S02]  /*4130*/  IADD3.X R20, PT, PT, RZ, R7, RZ, P0, !PT ;  /* 0x00000007ff147210 */ /* 0x004fe400007fe4ff */
        /* <DEDUP_REMOVED lines=10> */
[----:B----4-:R-:W-:Y:S02]  /*41e0*/  F2FP.BF16.F32.PACK_AB R19, R19, R12 ;  /* 0x0000000c1313723e */ /* 0x010fe400000010ff */
[----:B-----5:R-:W-:-:S03]  /*41f0*/  F2FP.BF16.F32.PACK_AB R11, R17, R14 ;  /* 0x0000000e110b723e */ /* 0x020fc600000010ff */
[----:B------:R3:W-:Y:S04]  /*4200*/  STG.E desc[UR6][R20.64], R19 ;  /* 0x0000001314007986 */ /* 0x0007e8000c101906 */
[----:B------:R3:W-:Y:S02]  /*4210*/  STG.E desc[UR6][R24.64], R11 ;  /* 0x0000000b18007986 */ /* 0x0007e4000c101906 */
[----:B------:R-:W-:Y:S05]  /*4220*/  @P0 BRA `(.L_x_240) ;  /* 0xfffffff800a80947 */ /* 0x000fea000383ffff */
[----:B------:R-:W-:Y:S05]  /*4230*/  EXIT ;  /* 0x000000000000794d */ /* 0x000fea0003800000 */
.L_x_241:
        /* <DEDUP_REMOVED lines=12> */
.L_x_3411:


//--------------------- .text._Z35group_norm_nhwc_bwd_one_pass_kernelI11Bf16IOBf16WLi128ELi40ELi640EEv26Group_norm_nhwc_bwd_params --------------------------
	.section	.text._Z35group_norm_nhwc_bwd_one_pass_kernelI11Bf16IOBf16WLi128ELi40ELi640EEv26Group_norm_nhwc_bwd_params,"ax",@progbits
	.align	128
        .global         _Z35group_norm_nhwc_bwd_one_pass_kernelI11Bf16IOBf16WLi128ELi40ELi640EEv26Group_norm_nhwc_bwd_params
        .type           _Z35group_norm_nhwc_bwd_one_pass_kernelI11Bf16IOBf16WLi128ELi40ELi640EEv26Group_norm_nhwc_bwd_params,@function
        .size           _Z35group_norm_nhwc_bwd_one_pass_kernelI11Bf16IOBf16WLi128ELi40ELi640EEv26Group_norm_nhwc_bwd_params,(.L_x_3412 - _Z35group_norm_nhwc_bwd_one_pass_kernelI11Bf16IOBf16WLi128ELi40ELi640EEv26Group_norm_nhwc_bwd_params)
        .other          _Z35group_norm_nhwc_bwd_one_pass_kernelI11Bf16IOBf16WLi128ELi40ELi640EEv26Group_norm_nhwc_bwd_params,@"STO_CUDA_ENTRY STV_DEFAULT"
_Z35group_norm_nhwc_bwd_one_pass_kernelI11Bf16IOBf16WLi128ELi40ELi640EEv26Group_norm_nhwc_bwd_params:
.text._Z35group_norm_nhwc_bwd_one_pass_kernelI11Bf16IOBf16WLi128ELi40ELi640EEv26Group_norm_nhwc_bwd_params:
        /* <DEDUP_REMOVED lines=52> */
.L_x_273:
[----:B0-----:R-:W0:Y:S01]  /*0340*/  LDC R23, c[0x0][0x410] ;  /* 0x00010400ff177b82 */ /* 0x001e220000000800 */
[----:B------:R-:W1:Y:S01]  /*0350*/  LDCU.128 UR12, c[0x0][0x400] ;  /* 0x00008000ff0c77ac */ /* 0x000e620008000c00 */
[----:B------:R-:W-:-:S06]  /*0360*/  ISETP.GE.AND P0, PT, R36, RZ, PT ;  /* 0x000000ff2400720c */ /* 0x000fcc0003f06270 */
[----:B--2---:R-:W2:Y:S01]  /*0370*/  LDC.64 R24, c[0x0][0x3b8] ;  /* 0x0000ee00ff187b82 */ /* 0x004ea20000000a00 */
[----:B-1----:R-:W-:-:S04]  /*0380*/  ISETP.GE.U32.AND P1, PT, R46, UR12, PT ;  /* 0x0000000c2e007c0c */ /* 0x002fc8000bf26070 */
[----:B------:R-:W-:Y:S02]  /*0390*/  ISETP.GE.AND.EX P1, PT, R9, UR13, PT, P1 ;  /* 0x0000000d09007c0c */ /* 0x000fe4000bf26310 */
[----:B0-----:R-:W-:-:S04]  /*03a0*/  IABS R17, R23 ;  /* 0x0000001700117213 */ /* 0x001fc80000000000 */
[----:B------:R-:W0:Y:S07]  /*03b0*/  I2F.RP R8, R17 ;  /* 0x0000001100087306 */ /* 0x000e2e0000209400 */
[----:B------:R-:W1:Y:S01]  /*03c0*/  @!P1 LDC.64 R28, c[0x0][0x3f8] ;  /* 0x0000fe00ff1c9b82 */ /* 0x000e620000000a00 */
[----:B0-----:R-:W0:Y:S02]  /*03d0*/  MUFU.RCP R8, R8 ;  /* 0x0000000800087308 */ /* 0x001e240000001000 */
[----:B0-----:R-:W-:-:S06]  /*03e0*/  IADD3 R14, PT, PT, R8, 0xffffffe, RZ ;  /* 0x0ffffffe080e7810 */ /* 0x001fcc0007ffe0ff */
        /* <DEDUP_REMOVED lines=22> */
[----:B------:R-:W-:Y:S01]  /*0550*/  @!P2 IADD3 R15, PT, PT, -R15, RZ, RZ ;  /* 0x000000ff0f0fa210 */ /* 0x000fe20007ffe1ff */
[----:B------:R-:W0:Y:S01]  /*0560*/  @!P1 LDC.64 R22, c[0x0][0x3a0] ;  /* 0x0000e800ff169b82 */ /* 0x000e220000000a00 */
[----:B------:R-:W-:-:S02]  /*0570*/  SEL R65, R17, R8, !P3 ;  /* 0x0000000811417207 */ /* 0x000fc40005800000 */
[----:B------:R-:W-:Y:S02]  /*0580*/  SEL R15, R17, R15, !P3 ;  /* 0x0000000f110f7207 */ /* 0x000fe40005800000 */
[----:B------:R-:W-:Y:S01]  /*0590*/  ISETP.GE.U32.AND P2, PT, R45, UR12, PT ;  /* 0x0000000c2d007c0c */ /* 0x000fe2000bf46070 */
[----:B------:R-:W-:Y:S01]  /*05a0*/  IMAD R55, R65, 0x28, RZ ;  /* 0x0000002841377824 */ /* 0x000fe200078e02ff */
[----:B------:R-:W-:Y:S02]  /*05b0*/  SHF.R.S32.HI R8, RZ, 0x1f, R15 ;  /* 0x0000001fff087819 */ /* 0x000fe4000001140f */
[----:B------:R-:W-:Y:S02]  /*05c0*/  ISETP.GE.AND.EX P2, PT, R11, UR13, PT, P2 ;  /* 0x0000000d0b007c0c */ /* 0x000fe4000bf46320 */
[----:B------:R-:W-:Y:S01]  /*05d0*/  IADD3 R68, P3, PT, R55, R6, RZ ;  /* 0x0000000637447210 */ /* 0x000fe20007f7e0ff */
[----:B------:R-:W-:Y:S01]  /*05e0*/  IMAD R8, R8, UR14, RZ ;  /* 0x0000000e08087c24 */ /* 0x000fe2000f8e02ff */
[----:B------:R-:W-:-:S02]  /*05f0*/  ISETP.GE.U32.AND P0, PT, R51, UR12, PT ;  /* 0x0000000c33007c0c */ /* 0x000fc4000bf06070 */
[----:B------:R-:W-:Y:S01]  /*0600*/  LEA.HI.X.SX32 R69, R55, RZ, 0x1, P3 ;  /* 0x000000ff37457211 */ /* 0x000fe200018f0eff */
[----:B------:R-:W-:Y:S01]  /*0610*/  IMAD R67, R15, UR15, R8 ;  /* 0x0000000f0f437c24 */ /* 0x000fe2000f8e0208 */
[----:B------:R-:W-:Y:S01]  /*0620*/  ISETP.GE.AND.EX P0, PT, R7, UR13, PT, P0 ;  /* 0x0000000d07007c0c */ /* 0x000fe2000bf06300 */
[----:B-1----:R-:W-:Y:S01]  /*0630*/  @!P1 IMAD R8, R9, R28, RZ ;  /* 0x0000001c09089224 */ /* 0x002fe200078e02ff */
[----:B------:R-:W-:Y:S01]  /*0640*/  ISETP.GE.U32.AND P3, PT, R44, UR12, PT ;  /* 0x0000000c2c007c0c */ /* 0x000fe2000bf66070 */
[----:B------:R-:W-:Y:S02]  /*0650*/  IMAD.WIDE.U32 R68, R15, UR14, R68 ;  /* 0x0000000e0f447c25 */ /* 0x000fe4000f8e0044 */
[----:B------:R-:W1:Y:S01]  /*0660*/  @!P1 LDC.64 R14, c[0x0][0x398] ;  /* 0x0000e600ff0e9b82 */ /* 0x000e620000000a00 */
[----:B------:R-:W-:Y:S01]  /*0670*/  ISETP.GE.AND.EX P3, PT, R13, UR13, PT, P3 ;  /* 0x0000000d0d007c0c */ /* 0x000fe2000bf66330 */
[----:B------:R-:W-:Y:S01]  /*0680*/  @!P1 IMAD R29, R46, R29, R8 ;  /* 0x0000001d2e1d9224 */ /* 0x000fe200078e0208 */
[----:B------:R-:W-:-:S02]  /*0690*/  IADD3 R67, PT, PT, R69, R67, RZ ;  /* 0x0000004345437210 */ /* 0x000fc40007ffe0ff */
[----:B------:R-:W-:Y:S01]  /*06a0*/  @!P1 MOV R66, R68 ;  /* 0x0000004400429202 */ /* 0x000fe20000000f00 */
[----:B--2---:R-:W-:Y:S01]  /*06b0*/  IMAD.WIDE R24, R36, 0x8, R24 ;  /* 0x0000000824187825 */ /* 0x004fe200078e0218 */
[----:B------:R-:W-:Y:S01]  /*06c0*/  MOV R8, RZ ;  /* 0x000000ff00087202 */ /* 0x000fe20000000f00 */
[----:B------:R-:W2:Y:S02]  /*06d0*/  @!P2 LDC.64 R20, c[0x0][0x3f8] ;  /* 0x0000fe00ff14ab82 */ /* 0x000ea40000000a00 */
[----:B------:R-:W-:-:S05]  /*06e0*/  @!P1 IMAD.WIDE.U32 R26, R46, R28, R66 ;  /* 0x0000001c2e1a9225 */ /* 0x000fca00078e0042 */
[----:B------:R-:W-:Y:S01]  /*06f0*/  @!P1 IADD3 R29, PT, PT, R27, R29, RZ ;  /* 0x0000001d1b1d9210 */ /* 0x000fe20007ffe0ff */
[----:B------:R-:W3:Y:S01]  /*0700*/  @!P0 LDC.64 R16, c[0x0][0x3f8] ;  /* 0x0000fe00ff108b82 */ /* 0x000ee20000000a00 */
[C---:B------:R-:W-:Y:S02]  /*0710*/  @!P1 SHF.L.U32 R27, R26.reuse, 0x1, RZ ;  /* 0x000000011a1b9819 */ /* 0x040fe400000006ff */
[----:B------:R-:W-:Y:S02]  /*0720*/  @!P1 SHF.L.U64.HI R10, R26, 0x1, R29 ;  /* 0x000000011a0a9819 */ /* 0x000fe4000001021d */
[C---:B0-----:R-:W-:Y:S02]  /*0730*/  @!P1 IADD3 R26, P4, PT, R27.reuse, R22, RZ ;  /* 0x000000161b1a9210 */ /* 0x041fe40007f9e0ff */
[----:B-1----:R-:W-:Y:S01]  /*0740*/  @!P1 IADD3 R14, P5, PT, R27, R14, RZ ;  /* 0x0000000e1b0e9210 */ /* 0x002fe20007fbe0ff */
[----:B------:R-:W0:Y:S01]  /*0750*/  @!P2 LDC.64 R52, c[0x0][0x3a0] ;  /* 0x0000e800ff34ab82 */ /* 0x000e220000000a00 */
[----:B------:R-:W-:-:S02]  /*0760*/  @!P1 IADD3.X R27, PT, PT, R10, R23, RZ, P4, !PT ;  /* 0x000000170a1b9210 */ /* 0x000fc400027fe4ff */
[----:B------:R-:W-:Y:S02]  /*0770*/  @!P2 MOV R22, R68 ;  /* 0x000000440016a202 */ /* 0x000fe40000000f00 */
[----:B------:R-:W-:Y:S01]  /*0780*/  @!P2 MOV R23, R67 ;  /* 0x000000430017a202 */ /* 0x000fe20000000f00 */
[----:B------:R-:W4:Y:S01]  /*0790*/  @!P1 LDG.E R8, desc[UR8][R26.64] ;  /* 0x000000081a089981 */ /* 0x000f22000c1e1900 */
[-C--:B--2---:R-:W-:Y:S01]  /*07a0*/  @!P2 IMAD R12, R11, R20.reuse, RZ ;  /* 0x000000140b0ca224 */ /* 0x084fe200078e02ff */
[----:B------:R-:W1:Y:S01]  /*07b0*/  @!P2 LDC.64 R32, c[0x0][0x398] ;  /* 0x0000e600ff20ab82 */ /* 0x000e620000000a00 */
[----:B------:R-:W-:-:S04]  /*07c0*/  @!P2 IMAD.WIDE.U32 R22, R45, R20, R22 ;  /* 0x000000142d16a225 */ /* 0x000fc800078e0016 */
[----:B------:R-:W-:Y:S02]  /*07d0*/  @!P2 IMAD R57, R45, R21, R12 ;  /* 0x000000152d39a224 */ /* 0x000fe400078e020c */
[----:B------:R2:W5:Y:S01]  /*07e0*/  LDG.E.64 R20, desc[UR8][R24.64] ;  /* 0x0000000818147981 */ /* 0x000562000c1e1b00 */
[----:B------:R-:W1:Y:S01]  /*07f0*/  @!P3 LDC.64 R30, c[0x0][0x3f8] ;  /* 0x0000fe00ff1ebb82 */ /* 0x000e620000000a00 */
[----:B------:R-:W-:Y:S01]  /*0800*/  @!P1 IADD3.X R15, PT, PT, R10, R15, RZ, P5, !PT ;  /* 0x0000000f0a0f9210 */ /* 0x000fe20002ffe4ff */
[----:B---3--:R-:W-:Y:S01]  /*0810*/  @!P0 IMAD R10, R7, R16, RZ ;  /* 0x00000010070a8224 */ /* 0x008fe200078e02ff */
[----:B------:R-:W-:-:S03]  /*0820*/  ISETP.NE.AND P4, PT, RZ, UR11, PT ;  /* 0x0000000bff007c0c */ /* 0x000fc6000bf85270 */
[----:B------:R-:W-:Y:S02]  /*0830*/  @!P0 IMAD R29, R51, R17, R10 ;  /* 0x00000011331d8224 */ /* 0x000fe400078e020a */
[----:B------:R-:W3:Y:S01]  /*0840*/  @!P0 LDC.64 R34, c[0x0][0x3a0] ;  /* 0x0000e800ff228b82 */ /* 0x000ee20000000a00 */
[----:B--2---:R-:W-:Y:S02]  /*0850*/  @!P0 MOV R24, R68 ;  /* 0x0000004400188202 */ /* 0x004fe40000000f00 */
[----:B------:R-:W-:Y:S02]  /*0860*/  @!P0 MOV R25, R67 ;  /* 0x0000004300198202 */ /* 0x000fe40000000f00 */
[----:B------:R-:W-:Y:S02]  /*0870*/  MOV R10, RZ ;  /* 0x000000ff000a7202 */ /* 0x000fe40000000f00 */
[----:B------:R-:W-:Y:S01]  /*0880*/  @!P2 IADD3 R27, PT, PT, R23, R57, RZ ;  /* 0x00000039171ba210 */ /* 0x000fe20007ffe0ff */
[----:B------:R-:W-:Y:S01]  /*0890*/  @!P0 IMAD.WIDE.U32 R16, R51, R16, R24 ;  /* 0x0000001033108225 */ /* 0x000fe200078e0018 */
[C---:B------:R-:W-:Y:S01]  /*08a0*/  @!P2 SHF.L.U32 R23, R22.reuse, 0x1, RZ ;  /* 0x000000011617a819 */ /* 0x040fe200000006ff */
[----:B------:R-:W2:Y:S01]  /*08b0*/  @!P3 LDC.64 R24, c[0x0][0x3a0] ;  /* 0x0000e800ff18bb82 */ /* 0x000ea20000000a00 */
[----:B------:R1:W4:Y:S01]  /*08c0*/  @!P1 LDG.E R10, desc[UR8][R14.64] ;  /* 0x000000080e0a9981 */ /* 0x000322000c1e1900 */
[----:B------:R-:W-:-:S02]  /*08d0*/  @!P2 SHF.L.U64.HI R18, R22, 0x1, R27 ;  /* 0x000000011612a819 */ /* 0x000fc4000001021b */
[----:B------:R-:W-:Y:S02]  /*08e0*/  @!P0 IADD3 R17, PT, PT, R17, R29, RZ ;  /* 0x0000001d11118210 */ /* 0x000fe40007ffe0ff */
[C---:B0-----:R-:W-:Y:S02]  /*08f0*/  @!P2 IADD3 R52, P1, PT, R23.reuse, R52, RZ ;  /* 0x000000341734a210 */ /* 0x041fe40007f3e0ff */
[----:B------:R-:W0:Y:S01]  /*0900*/  @!P3 LDC.64 R26, c[0x0][0x398] ;  /* 0x0000e600ff1abb82 */ /* 0x000e220000000a00 */
[----:B-1----:R-:W-:Y:S02]  /*0910*/  @!P2 IADD3 R32, P5, PT, R23, R32, RZ ;  /* 0x000000201720a210 */ /* 0x002fe40007fbe0ff */
[----:B------:R-:W-:Y:S02]  /*0920*/  MOV R12, RZ ;  /* 0x000000ff000c7202 */ /* 0x000fe40000000f00 */
[C---:B------:R-:W-:Y:S02]  /*0930*/  @!P0 SHF.L.U32 R59, R16.reuse, 0x1, RZ ;  /* 0x00000001103b8819 */ /* 0x040fe400000006ff */
[----:B------:R-:W-:Y:S01]  /*0940*/  @!P0 SHF.L.U64.HI R54, R16, 0x1, R17 ;  /* 0x0000000110368819 */ /* 0x000fe20000010211 */
[----:B------:R-:W1:Y:S01]  /*0950*/  @!P0 LDC.64 R22, c[0x0][0x398] ;  /* 0x0000e600ff168b82 */ /* 0x000e620000000a00 */
[----:B------:R-:W-:Y:S01]  /*0960*/  @!P2 IADD3.X R53, PT, PT, R18, R53, RZ, P1, !PT ;  /* 0x000000351235a210 */ /* 0x000fe20000ffe4ff */
[----:B------:R-:W-:-:S04]  /*0970*/  @!P3 IMAD R14, R13, R30, RZ ;  /* 0x0000001e0d0eb224 */ /* 0x000fc800078e02ff */
[----:B------:R3:W4:Y:S02]  /*0980*/  @!P2 LDG.E R12, desc[UR8][R52.64] ;  /* 0x00000008340ca981 */ /* 0x000724000c1e1900 */
[----:B------:R-:W1:Y:S01]  /*0990*/  @P4 LDC.64 R16, c[0x0][0x3b0] ;  /* 0x0000ec00ff104b82 */ /* 0x000e620000000a00 */
[----:B------:R-:W-:-:S07]  /*09a0*/  @!P3 IMAD R57, R44, R31, R14 ;  /* 0x0000001f2c39b224 */ /* 0x000fce00078e020e */
[----:B------:R-:W1:Y:S01]  /*09b0*/  LDC.64 R28, c[0x0][0x3a8] ;  /* 0x0000ea00ff1c7b82 */ /* 0x000e620000000a00 */
[----:B---3--:R-:W-:Y:S02]  /*09c0*/  @!P3 MOV R52, R68 ;  /* 0x000000440034b202 */ /* 0x008fe40000000f00 */
[----:B------:R-:W-:Y:S02]  /*09d0*/  @!P3 MOV R53, R67 ;  /* 0x000000430035b202 */ /* 0x000fe40000000f00 */
[----:B------:R-:W-:Y:S01]  /*09e0*/  CS2R R14, SRZ ;  /* 0x00000000000e7805 */ /* 0x000fe2000001ff00 */
[----:B------:R-:W-:Y:S01]  /*09f0*/  @!P3 IMAD.WIDE.U32 R30, R44, R30, R52 ;  /* 0x0000001e2c1eb225 */ /* 0x000fe200078e0034 */
[----:B------:R-:W-:Y:S02]  /*0a00*/  @!P2 IADD3.X R33, PT, PT, R18, R33, RZ, P5, !PT ;  /* 0x000000211221a210 */ /* 0x000fe40002ffe4ff */
[----:B------:R-:W-:Y:S02]  /*0a10*/  @!P0 IADD3 R34, P1, PT, R59, R34, RZ ;  /* 0x000000223b228210 */ /* 0x000fe40007f3e0ff */
[----:B------:R-:W-:Y:S01]  /*0a20*/  @!P3 IADD3 R57, PT, PT, R31, R57, RZ ;  /* 0x000000391f39b210 */ /* 0x000fe20007ffe0ff */
[----:B------:R-:W3:Y:S01]  /*0a30*/  @!P2 LDG.E R14, desc[UR8][R32.64] ;  /* 0x00000008200ea981 */ /* 0x000ee2000c1e1900 */
[----:B------:R-:W-:-:S02]  /*0a40*/  @!P3 SHF.L.U32 R31, R30, 0x1, RZ ;  /* 0x000000011e1fb819 */ /* 0x000fc400000006ff */
[----:B------:R-:W-:Y:S02]  /*0a50*/  IADD3 R55, PT, PT, R55, R6, RZ ;  /* 0x0000000637377210 */ /* 0x000fe40007ffe0ff */
[----:B------:R-:W-:Y:S02]  /*0a60*/  @!P3 SHF.L.U64.HI R18, R30, 0x1, R57 ;  /* 0x000000011e12b819 */ /* 0x000fe40000010239 */
[C---:B--2---:R-:W-:Y:S02]  /*0a70*/  @!P3 IADD3 R24, P2, PT, R31.reuse, R24, RZ ;  /* 0x000000181f18b210 */ /* 0x044fe40007f5e0ff */
[----:B0-----:R-:W-:Y:S02]  /*0a80*/  @!P3 IADD3 R26, P5, PT, R31, R26, RZ ;  /* 0x0000001a1f1ab210 */ /* 0x001fe40007fbe0ff */
[----:B------:R-:W-:Y:S02]  /*0a90*/  @!P0 IADD3.X R35, PT, PT, R54, R35, RZ, P1, !PT ;  /* 0x0000002336238210 */ /* 0x000fe40000ffe4ff */
[----:B-1----:R-:W-:Y:S01]  /*0aa0*/  @!P0 IADD3 R22, P1, PT, R59, R22, RZ ;  /* 0x000000163b168210 */ /* 0x002fe20007f3e0ff */
[----:B------:R-:W-:Y:S01]  /*0ab0*/  @P4 IMAD.WIDE R30, R55, 0x2, R16 ;  /* 0x00000002371e4825 */ /* 0x000fe200078e0210 */
[----:B------:R-:W-:-:S02]  /*0ac0*/  @!P3 IADD3.X R25, PT, PT, R18, R25, RZ, P2, !PT ;  /* 0x000000191219b210 */ /* 0x000fc400017fe4ff */
[----:B------:R-:W-:Y:S02]  /*0ad0*/  CS2R R16, SRZ ;  /* 0x0000000000107805 */ /* 0x000fe4000001ff00 */
[----:B------:R-:W-:Y:S01]  /*0ae0*/  @!P3 IADD3.X R27, PT, PT, R18, R27, RZ, P5, !PT ;  /* 0x0000001b121bb210 */ /* 0x000fe20002ffe4ff */
[----:B------:R-:W-:Y:S01]  /*0af0*/  IMAD.WIDE R28, R55, 0x2, R28 ;  /* 0x00000002371c7825 */ /* 0x000fe200078e021c */
[----:B------:R-:W-:Y:S01]  /*0b00*/  MOV R18, RZ ;  /* 0x000000ff00127202 */ /* 0x000fe20000000f00 */
[----:B------:R-:W2:Y:S01]  /*0b10*/  @!P0 LDG.E R15, desc[UR8][R34.64] ;  /* 0x00000008220f8981 */ /* 0x000ea2000c1e1900 */
[----:B------:R-:W-:-:S03]  /*0b20*/  @!P0 IADD3.X R23, PT, PT, R54, R23, RZ, P1, !PT ;  /* 0x0000001736178210 */ /* 0x000fc60000ffe4ff */
[----:B------:R-:W2:Y:S04]  /*0b30*/  @P4 LDG.E.U16 R33, desc[UR8][R30.64+0x2] ;  /* 0x000002081e214981 */ /* 0x000ea8000c1e1500 */
[----:B------:R-:W2:Y:S04]  /*0b40*/  LDG.E.U16 R52, desc[UR8][R28.64] ;  /* 0x000000081c347981 */ /* 0x000ea8000c1e1500 */
[----:B------:R0:W2:Y:S04]  /*0b50*/  @P4 LDG.E.U16 R34, desc[UR8][R30.64] ;  /* 0x000000081e224981 */ /* 0x0000a8000c1e1500 */
[----:B------:R-:W2:Y:S04]  /*0b60*/  LDG.E.U16 R32, desc[UR8][R28.64+0x2] ;  /* 0x000002081c207981 */ /* 0x000ea8000c1e1500 */
[----:B------:R-:W2:Y:S04]  /*0b70*/  @!P0 LDG.E R16, desc[UR8][R22.64] ;  /* 0x0000000816108981 */ /* 0x000ea8000c1e1900 */
[----:B------:R-:W2:Y:S04]  /*0b80*/  @!P3 LDG.E R17, desc[UR8][R24.64] ;  /* 0x000000081811b981 */ /* 0x000ea8000c1e1900 */
[----:B------:R-:W2:Y:S01]  /*0b90*/  @!P3 LDG.E R18, desc[UR8][R26.64] ;  /* 0x000000081a12b981 */ /* 0x000ea2000c1e1900 */
[----:B------:R-:W-:Y:S01]  /*0ba0*/  MOV R63, 0x3f800000 ;  /* 0x3f800000003f7802 */ /* 0x000fe20000000f00 */
[----:B------:R-:W-:Y:S01]  /*0bb0*/  UISETP.NE.AND UP0, UPT, UR11, URZ, UPT ;  /* 0x000000ff0b00728c */ /* 0x000fe2000bf05270 */
[----:B------:R-:W-:-:S02]  /*0bc0*/  MOV R53, RZ ;  /* 0x000000ff00357202 */ /* 0x000fc40000000f00 */
[----:B------:R-:W-:Y:S01]  /*0bd0*/  MOV R54, RZ ;  /* 0x000000ff00367202 */ /* 0x000fe20000000f00 */
[----:B-----5:R-:W-:-:S05]  /*0be0*/  FFMA.FTZ R21, -R20, R20, R21 ;  /* 0x0000001414157223 */ /* 0x020fca0000010115 */
[----:B------:R-:W-:-:S13]  /*0bf0*/  FSETP.GTU.FTZ.AND P1, PT, R21, RZ, PT ;  /* 0x000000ff1500720b */ /* 0x000fda0003f3c000 */
[----:B0-----:R-:W0:Y:S01]  /*0c00*/  @P1 LDC R30, c[0x0][0x3c0] ;  /* 0x0000f000ff1e1b82 */ /* 0x001e220000000800 */
[----:B----4-:R-:W-:Y:S02]  /*0c10*/  PRMT R59, R8, 0x7632, R59 ;  /* 0x00007632083b7816 */ /* 0x010fe4000000003b */
[----:B------:R-:W-:Y:S01]  /*0c20*/  PRMT R60, R10, 0x7632, R60 ;  /* 0x000076320a3c7816 */ /* 0x000fe2000000003c */
[----:B0-----:R-:W-:-:S04]  /*0c30*/  @P1 FADD.FTZ R30, R21, R30 ;  /* 0x0000001e151e1221 */ /* 0x001fc80000010000 */
[----:B------:R0:W1:Y:S01]  /*0c40*/  @P1 MUFU.RSQ R63, R30 ;  /* 0x0000001e003f1308 */ /* 0x0000620000001400 */
[----:B------:R-:W-:Y:S02]  /*0c50*/  PRMT R57, R12, 0x7632, R57 ;  /* 0x000076320c397816 */ /* 0x000fe40000000039 */
[----:B---3--:R-:W-:Y:S02]  /*0c60*/  PRMT R58, R14, 0x7632, R58 ;  /* 0x000076320e3a7816 */ /* 0x008fe4000000003a */
[----:B--2---:R-:W-:Y:S02]  /*0c70*/  PRMT R61, R15, 0x7632, R61 ;  /* 0x000076320f3d7816 */ /* 0x004fe4000000003d */
[----:B------:R-:W-:Y:S02]  /*0c80*/  @P4 SHF.L.U32 R54, R33, 0x10, RZ ;  /* 0x0000001021364819 */ /* 0x000fe400000006ff */
[----:B------:R-:W-:Y:S02]  /*0c90*/  SHF.L.U32 R52, R52, 0x10, RZ ;  /* 0x0000001034347819 */ /* 0x000fe400000006ff */
[----:B------:R-:W-:-:S02]  /*0ca0*/  @P4 SHF.L.U32 R53, R34, 0x10, RZ ;  /* 0x0000001022354819 */ /* 0x000fc400000006ff */
[----:B------:R-:W-:Y:S02]  /*0cb0*/  SHF.L.U32 R21, R32, 0x10, RZ ;  /* 0x0000001020157819 */ /* 0x000fe400000006ff */
[----:B------:R-:W-:Y:S02]  /*0cc0*/  PRMT R62, R16, 0x7632, R62 ;  /* 0x00007632103e7816 */ /* 0x000fe4000000003e */
        /* <DEDUP_REMOVED lines=8> */
[----:B------:R-:W-:Y:S02]  /*0d50*/  FADD.FTZ R26, -R20, R27 ;  /* 0x0000001b141a7221 */ /* 0x000fe40000010100 */
[----:B------:R-:W-:Y:S01]  /*0d60*/  FMUL.FTZ R27, R52, R23 ;  /* 0x00000017341b7220 */ /* 0x000fe20000410000 */
        /* <DEDUP_REMOVED lines=43> */
[----:B------:R-:W-:-:S03]  /*1020*/  FMUL.FTZ R23, R21, R22 ;  /* 0x0000001615177220 */ /* 0x000fc60000410000 */
[----:B------:R-:W-:Y:S01]  /*1030*/  FMUL.FTZ R24, R24, R63 ;  /* 0x0000003f18187220 */ /* 0x000fe20000410000 */
[----:B------:R-:W-:-:S03]  /*1040*/  FADD.FTZ R32, R23, R32 ;  /* 0x0000002017207221 */ /* 0x000fc60000010000 */
[----:B------:R-:W-:Y:S01]  /*1050*/  FFMA.FTZ R25, R22, R24, R25 ;  /* 0x0000001816197223 */ /* 0x000fe20000010019 */
[----:B------:R-:W-:Y:S01]  /*1060*/  FADD.FTZ R22, -R20, R29 ;  /* 0x0000001d14167221 */ /* 0x000fe20000010100 */
[----:B------:R-:W-:Y:S01]  /*1070*/  SHF.L.U32 R29, R18, 0x10, RZ ;  /* 0x00000010121d7819 */ /* 0x000fe200000006ff */
[----:B------:R-:W-:Y:S02]  /*1080*/  FFMA.FTZ R31, R24, R23, R31 ;  /* 0x00000017181f7223 */ /* 0x000fe4000001001f */
[----:B------:R-:W-:Y:S01]  /*1090*/  FMUL.FTZ R26, R22, R63 ;  /* 0x0000003f161a7220 */ /* 0x000fe20000410000 */
[----:B------:R-:W-:Y:S01]  /*10a0*/  SHF.L.U32 R22, R56, 0x10, RZ ;  /* 0x0000001038167819 */ /* 0x000fe200000006ff */
[----:B------:R-:W-:-:S04]  /*10b0*/  FMUL.FTZ R23, R52, R29 ;  /* 0x0000001d34177220 */ /* 0x000fc80000410000 */
[----:B------:R-:W-:Y:S01]  /*10c0*/  FADD.FTZ R33, R32, R23 ;  /* 0x0000001720217221 */ /* 0x000fe20000010000 */
[----:B------:R-:W-:Y:S01]  /*10d0*/  FFMA.FTZ R32, R26, R23, R31 ;  /* 0x000000171a207223 */ /* 0x000fe2000001001f */
[----:B------:R-:W-:Y:S01]  /*10e0*/  SHF.L.U32 R23, R55, 0x10, RZ ;  /* 0x0000001037177819 */ /* 0x000fe200000006ff */
[----:B------:R-:W-:-:S04]  /*10f0*/  FADD.FTZ R27, R27, R22 ;  /* 0x000000161b1b7221 */ /* 0x000fc80000010000 */
[----:B------:R-:W-:-:S04]  /*1100*/  FADD.FTZ R24, -R20, R23 ;  /* 0x0000001714187221 */ /* 0x000fc80000010100 */
[----:B------:R-:W-:Y:S01]  /*1110*/  FMUL.FTZ R23, R24, R63 ;  /* 0x0000003f18177220 */ /* 0x000fe20000410000 */
[----:B------:R-:W-:-:S03]  /*1120*/  FMUL.FTZ R24, R21, R22 ;  /* 0x0000001615187220 */ /* 0x000fc60000410000 */
[----:B------:R-:W-:Y:S01]  /*1130*/  FFMA.FTZ R25, R22, R23, R25 ;  /* 0x0000001716197223 */ /* 0x000fe20000010019 */
[----:B------:R-:W-:Y:S01]  /*1140*/  FADD.FTZ R33, R24, R33 ;  /* 0x0000002118217221 */ /* 0x000fe20000010000 */
[----:B------:R-:W-:Y:S01]  /*1150*/  FFMA.FTZ R32, R23, R24, R32 ;  /* 0x0000001817207223 */ /* 0x000fe20000010020 */
[----:B------:R-:W-:Y:S01]  /*1160*/  FFMA.FTZ R24, R29, R26, R28 ;  /* 0x0000001a1d187223 */ /* 0x000fe2000001001c */
[----:B------:R-:W-:Y:S01]  /*1170*/  FADD.FTZ R26, R30, R29 ;  /* 0x0000001d1e1a7221 */ /* 0x000fe20000010000 */
[----:B------:R-:W-:Y:S06]  /*1180*/  BRA `(.L_x_244) ;  /* 0x0000000800407947 */ /* 0x000fec0003800000 */
.L_x_243:
[----:B------:R-:W-:Y:S02]  /*1190*/  SHF.L.U32 R23, R15, 0x10, RZ ;  /* 0x000000100f177819 */ /* 0x000fe400000006ff */
[----:B------:R-:W-:Y:S02]  /*11a0*/  SHF.L.U32 R25, R61, 0x10, RZ ;  /* 0x000000103d197819 */ /* 0x000fe400000006ff */
[----:B------:R-:W-:Y:S01]  /*11b0*/  SHF.L.U32 R31, R8, 0x10, RZ ;  /* 0x00000010081f7819 */ /* 0x000fe200000006ff */
[----:B------:R-:W-:Y:S01]  /*11c0*/  FADD.FTZ R22, -R20, R23 ;  /* 0x0000001714167221 */ /* 0x000fe20000010100 */
[----:B------:R-:W-:-:S03]  /*11d0*/  SHF.L.U32 R35, R59, 0x10, RZ ;  /* 0x000000103b237819 */ /* 0x000fc600000006ff */
[----:B------:R-:W-:Y:S01]  /*11e0*/  FMUL.FTZ R23, R22, R63 ;  /* 0x0000003f16177220 */ /* 0x000fe20000410000 */
[C---:B------:R-:W-:Y:S01]  /*11f0*/  FADD.FTZ R22, -R20.reuse, R25 ;  /* 0x0000001914167221 */ /* 0x040fe20000010100 */
[----:B------:R-:W-:Y:S02]  /*1200*/  FADD.FTZ R24, -R20, R31 ;  /* 0x0000001f14187221 */ /* 0x000fe40000010100 */
[--C-:B------:R-:W-:Y:S01]  /*1210*/  FFMA.FTZ R25, R52, R23, R53.reuse ;  /* 0x0000001734197223 */ /* 0x100fe20000010035 */
[-C--:B------:R-:W-:Y:S01]  /*1220*/  FMUL.FTZ R22, R22, R63.reuse ;  /* 0x0000003f16167220 */ /* 0x080fe20000410000 */
[----:B------:R-:W-:Y:S02]  /*1230*/  FMUL.FTZ R24, R24, R63 ;  /* 0x0000003f18187220 */ /* 0x000fe40000410000 */
[----:B------:R-:W-:Y:S01]  /*1240*/  FMUL.FTZ R27, R25, -1.4426950216293334961 ;  /* 0xbfb8aa3b191b7820 */ /* 0x000fe20000410000 */
[----:B------:R-:W-:Y:S01]  /*1250*/  FFMA.FTZ R26, R21, R22, R54 ;  /* 0x00000016151a7223 */ /* 0x000fe20000010036 */
[----:B------:R-:W-:-:S03]  /*1260*/  FFMA.FTZ R31, R52, R24, R53 ;  /* 0x00000018341f7223 */ /* 0x000fc60000010035 */
[----:B------:R-:W-:Y:S01]  /*1270*/  FMUL.FTZ R29, R26, -1.4426950216293334961 ;  /* 0xbfb8aa3b1a1d7820 */ /* 0x000fe20000410000 */
[----:B------:R-:W0:Y:S01]  /*1280*/  MUFU.EX2 R27, R27 ;  /* 0x0000001b001b7308 */ /* 0x000e220000000800 */
[----:B------:R-:W-:-:S07]  /*1290*/  FMUL.FTZ R33, R31, -1.4426950216293334961 ;  /* 0xbfb8aa3b1f217820 */ /* 0x000fce0000410000 */
        /* <DEDUP_REMOVED lines=10> */
[----:B------:R-:W-:Y:S01]  /*1340*/  FADD.FTZ R32, R33, 1 ;  /* 0x3f80000021207421 */ /* 0x000fe20000010000 */
[----:B-1----:R-:W-:Y:S02]  /*1350*/  FADD.FTZ R25, -R30, 1 ;  /* 0x3f8000001e197421 */ /* 0x002fe40000010100 */
[----:B------:R-:W-:-:S03]  /*1360*/  FMUL.FTZ R27, R28, R27 ;  /* 0x0000001b1c1b7220 */ /* 0x000fc60000410000 */
[----:B------:R-:W0:Y:S01]  /*1370*/  MUFU.RCP R32, R32 ;  /* 0x0000002000207308 */ /* 0x000e220000001000 */
[----:B------:R-:W-:Y:S01]  /*1380*/  FFMA.FTZ R29, R26, R25, 1 ;  /* 0x3f8000001a1d7423 */ /* 0x000fe20000010019 */
[----:B------:R-:W-:Y:S01]  /*1390*/  FADD.FTZ R26, -R20, R35 ;  /* 0x00000023141a7221 */ /* 0x000fe20000010100 */
[----:B------:R-:W-:-:S03]  /*13a0*/  SHF.L.U32 R35, R62, 0x10, RZ ;  /* 0x000000103e237819 */ /* 0x000fc600000006ff */
[----:B------:R-:W-:Y:S02]  /*13b0*/  FMUL.FTZ R25, R26, R63 ;  /* 0x0000003f1a197220 */ /* 0x000fe40000410000 */
[----:B------:R-:W-:Y:S01]  /*13c0*/  FMUL.FTZ R26, R35, R30 ;  /* 0x0000001e231a7220 */ /* 0x000fe20000410000 */
[----:B------:R-:W-:Y:S01]  /*13d0*/  SHF.L.U32 R35, R12, 0x10, RZ ;  /* 0x000000100c237819 */ /* 0x000fe200000006ff */
[----:B------:R-:W-:Y:S02]  /*13e0*/  FFMA.FTZ R30, R21, R25, R54 ;  /* 0x00000019151e7223 */ /* 0x000fe40000010036 */
[----:B------:R-:W-:Y:S01]  /*13f0*/  FMUL.FTZ R26, R26, R29 ;  /* 0x0000001d1a1a7220 */ /* 0x000fe20000410000 */
[----:B------:R-:W-:Y:S01]  /*1400*/  SHF.L.U32 R29, R10, 0x10, RZ ;  /* 0x000000100a1d7819 */ /* 0x000fe200000006ff */
[----:B------:R-:W-:Y:S01]  /*1410*/  FMUL.FTZ R33, R30, -1.4426950216293334961 ;  /* 0xbfb8aa3b1e217820 */ /* 0x000fe20000410000 */
[----:B0-----:R-:W-:-:S05]  /*1420*/  FADD.FTZ R28, -R32, 1 ;  /* 0x3f800000201c7421 */ /* 0x001fca0000010100 */
[----:B------:R-:W0:Y:S01]  /*1430*/  MUFU.EX2 R33, R33 ;  /* 0x0000002100217308 */ /* 0x000e220000000800 */
[----:B------:R-:W-:Y:S01]  /*1440*/  FFMA.FTZ R31, R31, R28, 1 ;  /* 0x3f8000001f1f7423 */ /* 0x000fe2000001001c */
[----:B------:R-:W-:Y:S01]  /*1450*/  FMUL.FTZ R28, R29, R32 ;  /* 0x000000201d1c7220 */ /* 0x000fe20000410000 */
[----:B------:R-:W-:-:S03]  /*1460*/  FMUL.FTZ R29, R21, R26 ;  /* 0x0000001a151d7220 */ /* 0x000fc60000410000 */
[----:B------:R-:W-:Y:S01]  /*1470*/  FMUL.FTZ R32, R28, R31 ;  /* 0x0000001f1c207220 */ /* 0x000fe20000410000 */
[----:B------:R-:W-:-:S04]  /*1480*/  FMUL.FTZ R28, R52, R27 ;  /* 0x0000001b341c7220 */ /* 0x000fc80000410000 */
[C---:B------:R-:W-:Y:S01]  /*1490*/  FFMA.FTZ R31, R23.reuse, R28, RZ ;  /* 0x0000001c171f7223 */ /* 0x040fe200000100ff */
[----:B------:R-:W-:Y:S01]  /*14a0*/  FADD.FTZ R28, RZ, R28 ;  /* 0x0000001cff1c7221 */ /* 0x000fe20000010000 */
[----:B------:R-:W-:Y:S01]  /*14b0*/  FFMA.FTZ R23, R23, R27, RZ ;  /* 0x0000001b17177223 */ /* 0x000fe200000100ff */
[----:B------:R-:W-:Y:S01]  /*14c0*/  FADD.FTZ R27, RZ, R27 ;  /* 0x0000001bff1b7221 */ /* 0x000fe20000010000 */
[----:B------:R-:W-:Y:S01]  /*14d0*/  FFMA.FTZ R31, R22, R29, R31 ;  /* 0x0000001d161f7223 */ /* 0x000fe2000001001f */
[----:B------:R-:W-:Y:S01]  /*14e0*/  FADD.FTZ R29, R29, R28 ;  /* 0x0000001c1d1d7221 */ /* 0x000fe20000010000 */
[----:B0-----:R-:W-:Y:S01]  /*14f0*/  FADD.FTZ R34, R33, 1 ;  /* 0x3f80000021227421 */ /* 0x001fe20000010000 */
[----:B------:R-:W-:Y:S01]  /*1500*/  SHF.L.U32 R33, R60, 0x10, RZ ;  /* 0x000000103c217819 */ /* 0x000fe200000006ff */
[----:B------:R-:W-:Y:S01]  /*1510*/  FADD.FTZ R27, R27, R32 ;  /* 0x000000201b1b7221 */ /* 0x000fe20000010000 */
[----:B------:R-:W-:-:S03]  /*1520*/  FFMA.FTZ R22, R22, R26, RZ ;  /* 0x0000001a16167223 */ /* 0x000fc600000100ff */
[----:B------:R-:W0:Y:S02]  /*1530*/  MUFU.RCP R34, R34 ;  /* 0x0000002200227308 */ /* 0x000e240000001000 */
[----:B0-----:R-:W-:Y:S01]  /*1540*/  FMUL.FTZ R28, R33, R34 ;  /* 0x00000022211c7220 */ /* 0x001fe20000410000 */
[----:B------:R-:W-:-:S04]  /*1550*/  FADD.FTZ R33, -R34, 1 ;  /* 0x3f80000022217421 */ /* 0x000fc80000010100 */
[----:B------:R-:W-:Y:S01]  /*1560*/  FFMA.FTZ R33, R30, R33, 1 ;  /* 0x3f8000001e217423 */ /* 0x000fe20000010021 */
[----:B------:R-:W-:-:S03]  /*1570*/  FADD.FTZ R30, -R20, R35 ;  /* 0x00000023141e7221 */ /* 0x000fc60000010100 */
[----:B------:R-:W-:Y:S01]  /*1580*/  FMUL.FTZ R33, R28, R33 ;  /* 0x000000211c217220 */ /* 0x000fe20000410000 */
[-C--:B------:R-:W-:Y:S01]  /*1590*/  FFMA.FTZ R28, R24, R32.reuse, R23 ;  /* 0x00000020181c7223 */ /* 0x080fe20000010017 */
[----:B------:R-:W-:Y:S01]  /*15a0*/  FMUL.FTZ R32, R52, R32 ;  /* 0x0000002034207220 */ /* 0x000fe20000410000 */
[----:B------:R-:W-:-:S03]  /*15b0*/  FMUL.FTZ R23, R30, R63 ;  /* 0x0000003f1e177220 */ /* 0x000fc60000410000 */
[----:B------:R-:W-:Y:S01]  /*15c0*/  FFMA.FTZ R31, R24, R32, R31 ;  /* 0x00000020181f7223 */ /* 0x000fe2000001001f */
[----:B------:R-:W-:Y:S01]  /*15d0*/  FFMA.FTZ R24, R52, R23, R53 ;  /* 0x0000001734187223 */ /* 0x000fe20000010035 */
[----:B------:R-:W-:Y:S01]  /*15e0*/  FADD.FTZ R35, R29, R32 ;  /* 0x000000201d237221 */ /* 0x000fe20000010000 */
[----:B------:R-:W-:Y:S02]  /*15f0*/  SHF.L.U32 R29, R14, 0x10, RZ ;  /* 0x000000100e1d7819 */ /* 0x000fe400000006ff */
        /* <DEDUP_REMOVED lines=8> */
[----:B------:R-:W-:Y:S01]  /*1680*/  SHF.L.U32 R29, R57, 0x10, RZ ;  /* 0x00000010391d7819 */ /* 0x000fe200000006ff */
[----:B------:R-:W-:Y:S01]  /*1690*/  FADD.FTZ R24, RZ, R26 ;  /* 0x0000001aff187221 */ /* 0x000fe20000010000 */
[-C--:B------:R-:W-:Y:S01]  /*16a0*/  FMUL.FTZ R26, R21, R33.reuse ;  /* 0x00000021151a7220 */ /* 0x080fe20000410000 */
[----:B------:R-:W-:Y:S01]  /*16b0*/  FFMA.FTZ R28, R23, R64, R28 ;  /* 0x00000040171c7223 */ /* 0x000fe2000001001c */
[----:B------:R-:W-:Y:S01]  /*16c0*/  FADD.FTZ R27, R27, R64 ;  /* 0x000000401b1b7221 */ /* 0x000fe20000010000 */
[----:B------:R-:W-:Y:S01]  /*16d0*/  FADD.FTZ R30, -R20, R29 ;  /* 0x0000001d141e7221 */ /* 0x000fe20000010100 */
[C---:B------:R-:W-:Y:S01]  /*16e0*/  FFMA.FTZ R29, R25.reuse, R33, R22 ;  /* 0x00000021191d7223 */ /* 0x040fe20000010016 */
[----:B------:R-:W-:Y:S01]  /*16f0*/  FADD.FTZ R24, R24, R33 ;  /* 0x0000002118187221 */ /* 0x000fe20000010000 */
[----:B------:R-:W-:Y:S01]  /*1700*/  SHF.L.U32 R33, R58, 0x10, RZ ;  /* 0x000000103a217819 */ /* 0x000fe200000006ff */
[----:B------:R-:W-:Y:S01]  /*1710*/  FMUL.FTZ R22, R30, R63 ;  /* 0x0000003f1e167220 */ /* 0x000fe20000410000 */
[----:B------:R-:W-:Y:S01]  /*1720*/  FFMA.FTZ R30, R25, R26, R31 ;  /* 0x0000001a191e7223 */ /* 0x000fe2000001001f */
[----:B------:R-:W-:-:S02]  /*1730*/  FADD.FTZ R35, R26, R35 ;  /* 0x000000231a237221 */ /* 0x000fc40000010000 */
[----:B------:R-:W-:-:S04]  /*1740*/  FFMA.FTZ R25, R21, R22, R54 ;  /* 0x0000001615197223 */ /* 0x000fc80000010036 */
[----:B------:R-:W-:-:S06]  /*1750*/  FMUL.FTZ R31, R25, -1.4426950216293334961 ;  /* 0xbfb8aa3b191f7820 */ /* 0x000fcc0000410000 */
[----:B------:R-:W0:Y:S02]  /*1760*/  MUFU.EX2 R31, R31 ;  /* 0x0000001f001f7308 */ /* 0x000e240000000800 */
[----:B0-----:R-:W-:Y:S01]  /*1770*/  FADD.FTZ R32, R31, 1 ;  /* 0x3f8000001f207421 */ /* 0x001fe20000010000 */
[----:B------:R-:W-:-:S04]  /*1780*/  FMUL.FTZ R31, R52, R64 ;  /* 0x00000040341f7220 */ /* 0x000fc80000410000 */
[----:B------:R-:W-:Y:S01]  /*1790*/  FFMA.FTZ R30, R23, R31, R30 ;  /* 0x0000001f171e7223 */ /* 0x000fe2000001001e */
[----:B------:R-:W0:Y:S02]  /*17a0*/  MUFU.RCP R32, R32 ;  /* 0x0000002000207308 */ /* 0x000e240000001000 */
[----:B0-----:R-:W-:Y:S01]  /*17b0*/  FADD.FTZ R34, -R32, 1 ;  /* 0x3f80000020227421 */ /* 0x001fe20000010100 */
[----:B------:R-:W-:Y:S01]  /*17c0*/  FMUL.FTZ R26, R33, R32 ;  /* 0x00000020211a7220 */ /* 0x000fe20000410000 */
[----:B------:R-:W-:Y:S01]  /*17d0*/  FADD.FTZ R32, R35, R31 ;  /* 0x0000001f23207221 */ /* 0x000fe20000010000 */
[----:B------:R-:W-:Y:S01]  /*17e0*/  SHF.L.U32 R31, R18, 0x10, RZ ;  /* 0x00000010121f7819 */ /* 0x000fe200000006ff */
[----:B------:R-:W-:-:S04]  /*17f0*/  FFMA.FTZ R25, R25, R34, 1 ;  /* 0x3f80000019197423 */ /* 0x000fc80000010022 */
[----:B------:R-:W-:Y:S01]  /*1800*/  FMUL.FTZ R26, R26, R25 ;  /* 0x000000191a1a7220 */ /* 0x000fe20000410000 */
[----:B------:R-:W-:-:S03]  /*1810*/  SHF.L.U32 R25, R17, 0x10, RZ ;  /* 0x0000001011197819 */ /* 0x000fc600000006ff */
[----:B------:R-:W-:Y:S02]  /*1820*/  FFMA.FTZ R29, R22, R26, R29 ;  /* 0x0000001a161d7223 */ /* 0x000fe4000001001d */
[----:B------:R-:W-:-:S04]  /*1830*/  FADD.FTZ R34, -R20, R25 ;  /* 0x0000001914227221 */ /* 0x000fc80000010100 */
[----:B------:R-:W-:-:S04]  /*1840*/  FMUL.FTZ R25, R34, R63 ;  /* 0x0000003f22197220 */ /* 0x000fc80000410000 */
        /* <DEDUP_REMOVED lines=10> */
[----:B------:R-:W-:Y:S01]  /*18f0*/  FMUL.FTZ R31, R21, R26 ;  /* 0x0000001a151f7220 */ /* 0x000fe20000410000 */
[----:B------:R-:W-:Y:S01]  /*1900*/  FADD.FTZ R70, -R20, R23 ;  /* 0x0000001714467221 */ /* 0x000fe20000010100 */
[----:B------:R-:W-:Y:S02]  /*1910*/  FADD.FTZ R23, R24, R26 ;  /* 0x0000001a18177221 */ /* 0x000fe40000010000 */
[----:B------:R-:W-:Y:S01]  /*1920*/  FFMA.FTZ R30, R22, R31, R30 ;  /* 0x0000001f161e7223 */ /* 0x000fe2000001001e */
[----:B------:R-:W-:Y:S01]  /*1930*/  FMUL.FTZ R35, R70, R63 ;  /* 0x0000003f46237220 */ /* 0x000fe20000410000 */
[----:B------:R-:W-:Y:S01]  /*1940*/  FADD.FTZ R32, R31, R32 ;  /* 0x000000201f207221 */ /* 0x000fe20000010000 */
[----:B------:R-:W-:Y:S02]  /*1950*/  FMUL.FTZ R31, R52, R64 ;  /* 0x00000040341f7220 */ /* 0x000fe40000410000 */
[----:B------:R-:W-:-:S02]  /*1960*/  FFMA.FTZ R22, R21, R35, R54 ;  /* 0x0000002315167223 */ /* 0x000fc40000010036 */
[----:B------:R-:W-:Y:S01]  /*1970*/  FFMA.FTZ R34, R25, R31, R30 ;  /* 0x0000001f19227223 */ /* 0x000fe2000001001e */
[----:B------:R-:W-:Y:S01]  /*1980*/  FADD.FTZ R70, R32, R31 ;  /* 0x0000001f20467221 */ /* 0x000fe20000010000 */
[----:B------:R-:W-:Y:S01]  /*1990*/  FMUL.FTZ R24, R22, -1.4426950216293334961 ;  /* 0xbfb8aa3b16187820 */ /* 0x000fe20000410000 */
[----:B------:R-:W-:-:S05]  /*19a0*/  SHF.L.U32 R31, R56, 0x10, RZ ;  /* 0x00000010381f7819 */ /* 0x000fca00000006ff */
[----:B------:R-:W0:Y:S02]  /*19b0*/  MUFU.EX2 R24, R24 ;  /* 0x0000001800187308 */ /* 0x000e240000000800 */
[----:B0-----:R-:W-:Y:S01]  /*19c0*/  FADD.FTZ R26, R24, 1 ;  /* 0x3f800000181a7421 */ /* 0x001fe20000010000 */
[----:B------:R-:W-:-:S05]  /*19d0*/  FFMA.FTZ R24, R25, R64, R28 ;  /* 0x0000004019187223 */ /* 0x000fca000001001c */
[----:B------:R-:W0:Y:S02]  /*19e0*/  MUFU.RCP R26, R26 ;  /* 0x0000001a001a7308 */ /* 0x000e240000001000 */
[----:B0-----:R-:W-:Y:S01]  /*19f0*/  FMUL.FTZ R30, R31, R26 ;  /* 0x0000001a1f1e7220 */ /* 0x001fe20000410000 */
[----:B------:R-:W-:Y:S01]  /*1a00*/  FADD.FTZ R31, -R26, 1 ;  /* 0x3f8000001a1f7421 */ /* 0x000fe20000010100 */
[----:B------:R-:W-:-:S03]  /*1a10*/  FADD.FTZ R26, R27, R64 ;  /* 0x000000401b1a7221 */ /* 0x000fc60000010000 */
[----:B------:R-:W-:-:S04]  /*1a20*/  FFMA.FTZ R31, R22, R31, 1 ;  /* 0x3f800000161f7423 */ /* 0x000fc8000001001f */
[----:B------:R-:W-:-:S04]  /*1a30*/  FMUL.FTZ R30, R30, R31 ;  /* 0x0000001f1e1e7220 */ /* 0x000fc80000410000 */
[-C--:B------:R-:W-:Y:S01]  /*1a40*/  FMUL.FTZ R33, R21, R30.reuse ;  /* 0x0000001e15217220 */ /* 0x080fe20000410000 */
[----:B------:R-:W-:Y:S01]  /*1a50*/  FFMA.FTZ R25, R35, R30, R29 ;  /* 0x0000001e23197223 */ /* 0x000fe2000001001d */
[----:B------:R-:W-:Y:S02]  /*1a60*/  FADD.FTZ R27, R23, R30 ;  /* 0x0000001e171b7221 */ /* 0x000fe40000010000 */
[----:B------:R-:W-:Y:S01]  /*1a70*/  FFMA.FTZ R32, R35, R33, R34 ;  /* 0x0000002123207223 */ /* 0x000fe20000010022 */
[----:B------:R-:W-:-:S07]  /*1a80*/  FADD.FTZ R33, R33, R70 ;  /* 0x0000004621217221 */ /* 0x000fce0000010000 */
.L_x_244:
        /* <DEDUP_REMOVED lines=35> */
.L_x_246:
[----:B------:R-:W-:Y:S05]  /*1cc0*/  BSYNC.RECONVERGENT B0 ;  /* 0x0000000000007941 */ /* 0x000fea0003800200 */
.L_x_245:
        /* <DEDUP_REMOVED lines=9> */
[----:B0--3--:R-:W-:-:S03]  /*1d60*/  FADD.FTZ R22, R23, R29 ;  /* 0x0000001d17167221 */ /* 0x009fc60000010000 */
[----:B------:R-:W-:Y:S01]  /*1d70*/  FADD.FTZ R71, R71, R30 ;  /* 0x0000001e47477221 */ /* 0x000fe20000010000 */
[----:B------:R-:W-:Y:S02]  /*1d80*/  FADD.FTZ R22, R22, R31 ;  /* 0x0000001f16167221 */ /* 0x000fe40000010000 */
[----:B------:R-:W0:Y:S01]  /*1d90*/  LDS.128 R28, [UR6+0x40] ;  /* 0x00004006ff1c7984 */ /* 0x000e220008000c00 */
[----:B--2---:R-:W-:Y:S01]  /*1da0*/  FADD.FTZ R71, R71, R32 ;  /* 0x0000002047477221 */ /* 0x004fe20000010000 */
        /* <DEDUP_REMOVED lines=33> */
[----:B------:R-:W1:Y:S03]  /*1fc0*/  LDS.64 R22, [UR6+0xb0] ;  /* 0x0000b006ff167984 */ /* 0x000e660008000a00 */
[----:B0-----:R-:W-:Y:S01]  /*1fd0*/  FADD.FTZ R71, R71, R28 ;  /* 0x0000001c47477221 */ /* 0x001fe20000010000 */
[----:B------:R-:W-:-:S03]  /*1fe0*/  FADD.FTZ R32, R32, R29 ;  /* 0x0000001d20207221 */ /* 0x000fc60000010000 */
[----:B------:R-:W-:Y:S01]  /*1ff0*/  FADD.FTZ R71, R71, R30 ;  /* 0x0000001e47477221 */ /* 0x000fe20000010000 */
[----:B------:R-:W-:-:S03]  /*2000*/  FADD.FTZ R32, R32, R31 ;  /* 0x0000001f20207221 */ /* 0x000fc60000010000 */
[----:B-1----:R-:W-:Y:S01]  /*2010*/  FADD.FTZ R22, R71, R22 ;  /* 0x0000001647167221 */ /* 0x002fe20000010000 */
[----:B------:R-:W-:-:S07]  /*2020*/  FADD.FTZ R23, R32, R23 ;  /* 0x0000001720177221 */ /* 0x000fce0000010000 */
.L_x_248:
[----:B------:R-:W-:Y:S05]  /*2030*/  BSYNC.RECONVERGENT B0 ;  /* 0x0000000000007941 */ /* 0x000fea0003800200 */
.L_x_247:
        /* <DEDUP_REMOVED lines=158> */
.L_x_250:
[----:B------:R-:W-:Y:S05]  /*2a20*/  BSYNC.RECONVERGENT B0 ;  /* 0x0000000000007941 */ /* 0x000fea0003800200 */
.L_x_249:
[----:B------:R-:W-:Y:S04]  /*2a30*/  BSSY.RECONVERGENT B0, `(.L_x_251) ;  /* 0x000001d000007945 */ /* 0x000fe80003800200 */
[----:B------:R-:W-:Y:S05]  /*2a40*/  @P1 BRA `(.L_x_252) ;  /* 0x00000000006c1947 */ /* 0x000fea0003800000 */
[----:B------:R-:W4:Y:S01]  /*2a50*/  LDC.64 R28, c[0x0][0x3f8] ;  /* 0x0000fe00ff1c7b82 */ /* 0x000f220000000a00 */
[----:B------:R-:W-:-:S07]  /*2a60*/  IMAD R33, R65, 0x14, R2 ;  /* 0x0000001441217824 */ /* 0x000fce00078e0202 */
[----:B-12---:R-:W1:Y:S01]  /*2a70*/  LDC.64 R30, c[0x0][0x3d8] ;  /* 0x0000f600ff1e7b82 */ /* 0x006e620000000a00 */
[----:B----4-:R-:W-:Y:S01]  /*2a80*/  LEA.HI R35, P1, R29, R28, RZ, 0x1 ;  /* 0x0000001c1d237211 */ /* 0x010fe200078308ff */
        /* <DEDUP_REMOVED lines=23> */
.L_x_252:
[----:B------:R-:W-:Y:S05]  /*2c00*/  BSYNC.RECONVERGENT B0 ;  /* 0x0000000000007941 */ /* 0x000fea0003800200 */
.L_x_251:
        /* <DEDUP_REMOVED lines=12> */
[----:B--2---:R-:W-:Y:S02]  /*2cd0*/  SEL R31, R4, RZ, !P1 ;  /* 0x000000ff041f7207 */ /* 0x004fe40004800000 */
[----:B------:R-:W-:Y:S02]  /*2ce0*/  IADD3 R29, PT, PT, -R28, 0x1, RZ ;  /* 0x000000011c1d7810 */ /* 0x000fe40007ffe1ff */
        /* <DEDUP_REMOVED lines=9> */
.L_x_255:
[----:B----4-:R-:W2:Y:S04]  /*2d80*/  LDG.E.STRONG.GPU R26, desc[UR8][R24.64] ;  /* 0x00000008181a7981 */ /* 0x010ea8000c1ef900 */
[----:B--2---:R-:W-:Y:S01]  /*2d90*/  CCTL.IVALL ;  /* 0x00000000ff00798f */ /* 0x004fe20002000000 */
[----:B------:R-:W-:Y:S05]  /*2da0*/  YIELD ;  /* 0x0000000000007946 */ /* 0x000fea0003800000 */
[----:B------:R-:W-:-:S13]  /*2db0*/  ISETP.NE.AND P1, PT, R26, R31, PT ;  /* 0x0000001f1a00720c */ /* 0x000fda0003f25270 */
[----:B------:R-:W-:Y:S05]  /*2dc0*/  @P1 BRA `(.L_x_255) ;  /* 0xfffffffc00ec1947 */ /* 0x000fea000383ffff */
.L_x_254:
[----:B------:R-:W-:Y:S05]  /*2dd0*/  WARPSYNC.ALL ;  /* 0x0000000000007948 */ /* 0x000fea0003800000 */
[----:B------:R-:W-:Y:S01]  /*2de0*/  BAR.SYNC.DEFER_BLOCKING 0x0 ;  /* 0x0000000000007b1d */ /* 0x000fe20000010000 */
[----:B------:R-:W-:-:S05]  /*2df0*/  HFMA2 R34, -RZ, RZ, 0, 0 ;  /* 0x00000000ff227431 */ /* 0x000fca00000001ff */
[----:B------:R-:W-:Y:S05]  /*2e00*/  @!P3 BRA `(.L_x_256) ;  /* 0x000000040018b947 */ /* 0x000fea0003800000 */
[----:B------:R-:W-:Y:S01]  /*2e10*/  IADD3 R34, PT, PT, R0, R3, RZ ;  /* 0x0000000300227210 */ /* 0x000fe20007ffe0ff */
[----:B------:R-:W-:Y:S01]  /*2e20*/  UIADD3 UR6, UPT, UPT, -UR10, URZ, URZ ;  /* 0x000000ff0a067290 */ /* 0x000fe2000fffe1ff */
[----:B------:R-:W-:Y:S02]  /*2e30*/  MOV R72, RZ ;  /* 0x000000ff00487202 */ /* 0x000fe40000000f00 */
[----:B--2---:R-:W-:Y:S02]  /*2e40*/  MOV R31, R0 ;  /* 0x00000000001f7202 */ /* 0x004fe40000000f00 */
[----:B-1----:R-:W-:Y:S02]  /*2e50*/  MOV R30, R37 ;  /* 0x00000025001e7202 */ /* 0x002fe40000000f00 */
[----:B------:R-:W-:Y:S02]  /*2e60*/  MOV R35, R38 ;  /* 0x0000002600237202 */ /* 0x000fe40000000f00 */
[----:B------:R-:W-:-:S02]  /*2e70*/  MOV R64, R39 ;  /* 0x0000002700407202 */ /* 0x000fc40000000f00 */
[----:B------:R-:W-:Y:S02]  /*2e80*/  MOV R65, R40 ;  /* 0x0000002800417202 */ /* 0x000fe40000000f00 */
[----:B------:R-:W-:Y:S02]  /*2e90*/  MOV R70, R41 ;  /* 0x0000002900467202 */ /* 0x000fe40000000f00 */
[----:B------:R-:W-:-:S07]  /*2ea0*/  MOV R71, R42 ;  /* 0x0000002a00477202 */ /* 0x000fce0000000f00 */
.L_x_257:
[----:B------:R-:W-:-:S13]  /*2eb0*/  ISETP.EQ.OR P1, PT, RZ, UR6, P2 ;  /* 0x00000006ff007c0c */ /* 0x000fda0009722670 */
[----:B----4-:R-:W-:-:S05]  /*2ec0*/  @!P1 IMAD.WIDE.U32 R26, R31, 0x8, R32 ;  /* 0x000000081f1a9825 */ /* 0x010fca00078e0020 */
[----:B------:R-:W0:Y:S02]  /*2ed0*/  @!P1 LDG.E.64 R24, desc[UR8][R26.64] ;  /* 0x000000081a189981 */ /* 0x000e24000c1e1b00 */
[----:B0--3--:R-:W-:Y:S01]  /*2ee0*/  @!P1 FADD.FTZ R22, R22, R24 ;  /* 0x0000001816169221 */ /* 0x009fe20000010000 */
        /* <DEDUP_REMOVED lines=56> */
.L_x_256:
[----:B------:R-:W-:-:S13]  /*3270*/  ISETP.NE.AND P1, PT, R47, RZ, PT ;  /* 0x000000ff2f00720c */ /* 0x000fda0003f25270 */
[----:B------:R-:W-:Y:S05]  /*3280*/  @!P1 BRA `(.L_x_253) ;  /* 0x0000000000f09947 */ /* 0x000fea0003800000 */
[----:B----4-:R-:W-:-:S04]  /*3290*/  IADD3 R24, PT, PT, R47, -0x1, RZ ;  /* 0xffffffff2f187810 */ /* 0x010fc80007ffe0ff */
[----:B------:R-:W-:-:S13]  /*32a0*/  ISETP.GE.U32.AND P1, PT, R24, 0x3, PT ;  /* 0x000000031800780c */ /* 0x000fda0003f26070 */
[----:B------:R-:W-:Y:S05]  /*32b0*/  @!P1 BRA `(.L_x_258) ;  /* 0x0000000000709947 */ /* 0x000fea0003800000 */
[C---:B------:R-:W-:Y:S02]  /*32c0*/  ISETP.EQ.OR P1, PT, R34.reuse, UR10, P2 ;  /* 0x0000000a22007c0c */ /* 0x040fe40009722670 */
[C---:B------:R-:W-:Y:S02]  /*32d0*/  IADD3 R27, PT, PT, R34.reuse, 0x1, RZ ;  /* 0x00000001221b7810 */ /* 0x040fe40007ffe0ff */
[C---:B------:R-:W-:Y:S02]  /*32e0*/  IADD3 R29, PT, PT, R34.reuse, 0x2, RZ ;  /* 0x00000002221d7810 */ /* 0x040fe40007ffe0ff */
[----:B------:R-:W-:Y:S02]  /*32f0*/  ISETP.EQ.OR P3, PT, R27, UR10, P2 ;  /* 0x0000000a1b007c0c */ /* 0x000fe40009762670 */
[----:B------:R-:W-:Y:S02]  /*3300*/  ISETP.EQ.OR P5, PT, R29, UR10, P2 ;  /* 0x0000000a1d007c0c */ /* 0x000fe400097a2670 */
[----:B--2---:R-:W-:-:S03]  /*3310*/  IADD3 R31, PT, PT, R34, 0x3, RZ ;  /* 0x00000003221f7810 */ /* 0x004fc60007ffe0ff */
        /* <DEDUP_REMOVED lines=22> */
.L_x_258:
        /* <DEDUP_REMOVED lines=19> */
.L_x_259:
        /* <DEDUP_REMOVED lines=9> */
.L_x_260:
[----:B------:R-:W-:Y:S05]  /*3640*/  BSYNC.RECONVERGENT B0 ;  /* 0x0000000000007941 */ /* 0x000fea0003800200 */
.L_x_253:
[----:B------:R-:W5:Y:S01]  /*3650*/  S2UR UR7, SR_CgaCtaId ;  /* 0x00000000000779c3 */ /* 0x000f620000008800 */
[----:B------:R-:W-:Y:S01]  /*3660*/  UMOV UR6, 0x400 ;  /* 0x0000040000067882 */ /* 0x000fe20000000000 */
[----:B------:R-:W-:Y:S01]  /*3670*/  SHF.L.U32 R15, R15, 0x10, RZ ;  /* 0x000000100f0f7819 */ /* 0x000fe200000006ff */
[----:B------:R-:W0:Y:S01]  /*3680*/  LDCU.64 UR14, c[0x0][0x400] ;  /* 0x00008000ff0e77ac */ /* 0x000e220008000a00 */
[----:B------:R-:W-:Y:S02]  /*3690*/  SHF.L.U32 R61, R61, 0x10, RZ ;  /* 0x000000103d3d7819 */ /* 0x000fe400000006ff */
[----:B----4-:R-:W-:Y:S02]  /*36a0*/  SHF.L.U32 R27, R8, 0x10, RZ ;  /* 0x00000010081b7819 */ /* 0x010fe400000006ff */
[----:B------:R-:W-:Y:S01]  /*36b0*/  SHF.L.U32 R59, R59, 0x10, RZ ;  /* 0x000000103b3b7819 */ /* 0x000fe200000006ff */
[----:B------:R-:W-:Y:S01]  /*36c0*/  FADD.FTZ R34, -R20, R61 ;  /* 0x0000003d14227221 */ /* 0x000fe20000010100 */
        /* <DEDUP_REMOVED lines=11> */
[----:B------:R-:W-:Y:S01]  /*3780*/  FADD.FTZ R12, -R20, R55 ;  /* 0x00000037140c7221 */ /* 0x000fe20000010100 */
[----:B-----5:R-:W-:-:S09]  /*3790*/  ULEA UR6, UR7, UR6, 0x18 ;  /* 0x0000000607067291 */ /* 0x020fd2000f8ec0ff */
[----:B------:R0:W-:Y:S01]  /*37a0*/  @!P2 STS.64 [UR6+0xc0], R22 ;  /* 0x0000c016ff00a988 */ /* 0x0001e20008000a06 */
[----:B------:R-:W-:Y:S01]  /*37b0*/  BAR.SYNC.DEFER_BLOCKING 0x0 ;  /* 0x0000000000007b1d */ /* 0x000fe20000010000 */
[----:B0--3--:R-:W-:Y:S01]  /*37c0*/  FADD.FTZ R22, -R20, R15 ;  /* 0x0000000f14167221 */ /* 0x009fe20000010100 */
[----:B------:R-:W-:-:S03]  /*37d0*/  SHF.L.U32 R15, R16, 0x10, RZ ;  /* 0x00000010100f7819 */ /* 0x000fc600000006ff */
[----:B------:R-:W-:Y:S01]  /*37e0*/  FMUL.FTZ R33, R22, R63 ;  /* 0x0000003f16217220 */ /* 0x000fe20000410000 */
[----:B------:R-:W0:Y:S01]  /*37f0*/  LDS.64 R24, [UR6+0xc0] ;  /* 0x0000c006ff187984 */ /* 0x000e220008000a00 */
[----:B------:R-:W0:Y:S02]  /*3800*/  LDCU UR6, c[0x0][0x42c] ;  /* 0x00008580ff0677ac */ /* 0x000e240008000800 */
[----:B0-----:R-:W-:Y:S01]  /*3810*/  FMUL.FTZ R27, R24, UR6 ;  /* 0x00000006181b7c20 */ /* 0x001fe20008410000 */
[----:B------:R-:W-:Y:S01]  /*3820*/  FMUL.FTZ R20, R25, UR6 ;  /* 0x0000000619147c20 */ /* 0x000fe20008410000 */
[----:B------:R-:W-:Y:S06]  /*3830*/  @!P4 BRA `(.L_x_261) ;  /* 0x000000000048c947 */ /* 0x000fec0003800000 */
        /* <DEDUP_REMOVED lines=18> */
.L_x_261:
[----:B------:R-:W-:Y:S04]  /*3960*/  BSSY.RECONVERGENT B0, `(.L_x_262) ;  /* 0x0000014000007945 */ /* 0x000fe80003800200 */
[----:B------:R-:W-:Y:S05]  /*3970*/  @P0 BRA `(.L_x_263) ;  /* 0x0000000000480947 */ /* 0x000fea0003800000 */
[----:B------:R-:W0:Y:S01]  /*3980*/  LDCU.64 UR12, c[0x0][0x3f8] ;  /* 0x00007f00ff0c77ac */ /* 0x000e220008000a00 */
[C-C-:B------:R-:W-:Y:S01]  /*3990*/  FFMA.FTZ R17, R27.reuse, R33, R20.reuse ;  /* 0x000000211b117223 */ /* 0x140fe20000010014 */
[----:B------:R-:W-:Y:S01]  /*39a0*/  FFMA.FTZ R16, R27, R35, R20 ;  /* 0x000000231b107223 */ /* 0x000fe20000010014 */
[----:B------:R-:W1:Y:S02]  /*39b0*/  LDCU.64 UR6, c[0x0][0x380] ;  /* 0x00007000ff0677ac */ /* 0x000e640008000a00 */
[----:B------:R-:W-:Y:S01]  /*39c0*/  FFMA.FTZ R22, R52, R15, -R17 ;  /* 0x0000000f34167223 */ /* 0x000fe20000010811 */
[----:B------:R-:W-:Y:S01]  /*39d0*/  FFMA.FTZ R62, R21, R62, -R16 ;  /* 0x0000003e153e7223 */ /* 0x000fe20000010810 */
[----:B------:R-:W-:Y:S02]  /*39e0*/  MOV R16, R68 ;  /* 0x0000004400107202 */ /* 0x000fe40000000f00 */
[----:B------:R-:W-:Y:S01]  /*39f0*/  MOV R17, R67 ;  /* 0x0000004300117202 */ /* 0x000fe20000000f00 */
        /* <DEDUP_REMOVED lines=10> */
.L_x_263:
[----:B------:R-:W-:Y:S05]  /*3aa0*/  BSYNC.RECONVERGENT B0 ;  /* 0x0000000000007941 */ /* 0x000fea0003800200 */
.L_x_262:
[----:B------:R-:W-:Y:S01]  /*3ab0*/  UISETP.NE.AND UP0, UPT, UR11, URZ, UPT ;  /* 0x000000ff0b00728c */ /* 0x000fe2000bf05270 */
[-C--:B------:R-:W-:Y:S01]  /*3ac0*/  FMUL.FTZ R26, R26, R63.reuse ;  /* 0x0000003f1a1a7220 */ /* 0x080fe20000410000 */
[-C--:B0-----:R-:W-:Y:S01]  /*3ad0*/  FMUL.FTZ R23, R32, R63.reuse ;  /* 0x0000003f20177220 */ /* 0x081fe20000410000 */
        /* <DEDUP_REMOVED lines=10> */
[C-C-:B------:R-:W-:Y:S01]  /*3b80*/  FFMA.FTZ R15, R27.reuse, R8, R20.reuse ;  /* 0x000000081b0f7223 */ /* 0x140fe20000010014 */
        /* <DEDUP_REMOVED lines=16> */
[----:B--2---:R-:W1:Y:S01]  /*3c90*/  MUFU.RCP R31, R28 ;  /* 0x0000001c001f7308 */ /* 0x004e620000001000 */
        /* <DEDUP_REMOVED lines=8> */
.L_x_264:
        /* <DEDUP_REMOVED lines=18> */
.L_x_266:
[----:B------:R-:W-:Y:S05]  /*3e40*/  BSYNC.RECONVERGENT B0 ;  /* 0x0000000000007941 */ /* 0x000fea0003800200 */
.L_x_265:
        /* <DEDUP_REMOVED lines=21> */
.L_x_267:
        /* <DEDUP_REMOVED lines=18> */
.L_x_269:
[----:B------:R-:W-:Y:S05]  /*40c0*/  BSYNC.RECONVERGENT B0 ;  /* 0x0000000000007941 */ /* 0x000fea0003800200 */
.L_x_268:
[----:B------:R-:W-:Y:S02]  /*40d0*/  SHF.L.U32 R18, R18, 0x10, RZ ;  /* 0x0000001012127819 */ /* 0x000fe400000006ff */
[----:B------:R-:W-:Y:S01]  /*40e0*/  SHF.L.U32 R56, R56, 0x10, RZ ;  /* 0x0000001038387819 */ /* 0x000fe200000006ff */
[----:B------:R-:W-:Y:S06]  /*40f0*/  BRA.U !UP0, `(.L_x_270) ;  /* 0x0000000108487547 */ /* 0x000fec000b800000 */
[----:B------:R-:W-:Y:S01]  /*4100*/  FFMA.FTZ R8, R52, R8, R53 ;  /* 0x0000000834087223 */ /* 0x000fe20000010035 */
[----:B------:R-:W-:-:S03]  /*4110*/  FFMA.FTZ R12, R21, R12, R54 ;  /* 0x0000000c150c7223 */ /* 0x000fc60000010036 */
[----:B------:R-:W-:Y:S01]  /*4120*/  FMUL.FTZ R10, R8, -1.4426950216293334961 ;  /* 0xbfb8aa3b080a7820 */ /* 0x000fe20000410000 */
[----:B------:R-:W-:-:S05]  /*4130*/  FMUL.FTZ R16, R12, -1.4426950216293334961 ;  /* 0xbfb8aa3b0c107820 */ /* 0x000fca0000410000 */
[----:B------:R-:W3:Y:S08]  /*4140*/  MUFU.EX2 R10, R10 ;  /* 0x0000000a000a7308 */ /* 0x000ef00000000800 */
[----:B------:R-:W4:Y:S01]  /*4150*/  MUFU.EX2 R16, R16 ;  /* 0x0000001000107308 */ /* 0x000f220000000800 */
[----:B---3--:R-:W-:-:S07]  /*4160*/  FADD.FTZ R14, R10, 1 ;  /* 0x3f8000000a0e7421 */ /* 0x008fce0000010000 */
[----:B01----:R-:W0:Y:S01]  /*4170*/  MUFU.RCP R17, R14 ;  /* 0x0000000e00117308 */ /* 0x003e220000001000 */
[----:B----4-:R-:W-:-:S07]  /*4180*/  FADD.FTZ R22, R16, 1 ;  /* 0x3f80000010167421 */ /* 0x010fce0000010000 */
        /* <DEDUP_REMOVED lines=9> */
.L_x_270:
[----:B------:R-:W-:Y:S01]  /*4220*/  ISETP.GE.AND.EX P2, PT, R13, UR15, PT, P2 ;  /* 0x0000000f0d007c0c */ /* 0x000fe2000bf46320 */
[----:B------:R-:W-:Y:S01]  /*4230*/  FFMA.FTZ R18, R52, R18, -R15 ;  /* 0x0000001234127223 */ /* 0x000fe2000001080f */
[----:B------:R-:W-:Y:S01]  /*4240*/  FFMA.FTZ R20, R21, R56, -R20 ;  /* 0x0000003815147223 */ /* 0x000fe20000010814 */
[----:B------:R-:W-:Y:S02]  /*4250*/  BSSY.RECONVERGENT B0, `(.L_x_271) ;  /* 0x000000f000007945 */ /* 0x000fe40003800200 */
[-C--:B01----:R-:W-:Y:S01]  /*4260*/  FMUL.FTZ R17, R18, R63.reuse ;  /* 0x0000003f12117220 */ /* 0x083fe20000410000 */
[----:B------:R-:W-:-:S07]  /*4270*/  FMUL.FTZ R20, R20, R63 ;  /* 0x0000003f14147220 */ /* 0x000fce0000410000 */
        /* <DEDUP_REMOVED lines=12> */
.L_x_272:
[----:B------:R-:W-:Y:S05]  /*4340*/  BSYNC.RECONVERGENT B0 ;  /* 0x0000000000007941 */ /* 0x000fea0003800200 */
.L_x_271:
[----:B------:R-:W-:Y:S02]  /*4350*/  IADD3 R36, PT, PT, R3, R36, RZ ;  /* 0x0000002403247210 */ /* 0x000fe40007ffe0ff */
[----:B------:R-:W-:Y:S02]  /*4360*/  IADD3 R19, PT, PT, R19, 0x1, RZ ;  /* 0x0000000113137810 */ /* 0x000fe40007ffe0ff */
[----:B------:R-:W-:-:S13]  /*4370*/  ISETP.GE.AND P0, PT, R36, UR4, PT ;  /* 0x0000000424007c0c */ /* 0x000fda000bf06270 */
[----:B------:R-:W-:Y:S05]  /*4380*/  @!P0 BRA `(.L_x_273) ;  /* 0xffffffbc00ec8947 */ /* 0x000fea000383ffff */
.L_x_242:
[----:B------:R-:W1:Y:S01]  /*4390*/  LDC R6, c[0x0][0x370] ;  /* 0x0000dc00ff067b82 */ /* 0x000e620000000800 */
[----:B------:R-:W-:Y:S01]  /*43a0*/  ISETP.NE.AND P2, PT, R2, RZ, PT ;  /* 0x000000ff0200720c */ /* 0x000fe20003f45270 */
[----:B------:R-:W-:Y:S06]  /*43b0*/  BSSY.RECONVERGENT B0, `(.L_x_274) ;  /* 0x0000011000007945 */ /* 0x000fec0003800200 */
[----:B------:R-:W3:Y:S08]  /*43c0*/  LDC R7, c[0x0][0x374] ;  /* 0x0000dd00ff077b82 */ /* 0x000ef00000000800 */
[----:B------:R-:W4:Y:S01]  /*43d0*/  LDC.64 R4, c[0x0][0x3c8] ;  /* 0x0000f200ff047b82 */ /* 0x000f220000000a00 */
[----:B-1----:R-:W-:-:S02]  /*43e0*/  ISETP.NE.AND P1, PT, R6, 0x1, PT ;  /* 0x000000010600780c */ /* 0x002fc40003f25270 */
[----:B------:R-:W-:Y:S02]  /*43f0*/  IADD3 R8, PT, PT, R6, -0x1, RZ ;  /* 0xffffffff06087810 */ /* 0x000fe40007ffe0ff */
[----:B---3--:R-:W-:-:S04]  /*4400*/  IADD3 R3, PT, PT, R7, -0x1, RZ ;  /* 0xffffffff07037810 */ /* 0x008fc80007ffe0ff */
[----:B------:R-:W-:Y:S02]  /*4410*/  ISETP.NE.AND P0, PT, R0, R3, PT ;  /* 0x000000030000720c */ /* 0x000fe40003f05270 */
[----:B------:R-:W-:Y:S02]  /*4420*/  SHF.L.U32 R0, R7, 0x1, RZ ;  /* 0x0000000107007819 */ /* 0x000fe400000006ff */
[----:B------:R-:W-:Y:S02]  /*4430*/  ISETP.NE.OR P0, PT, R8, UR10, P0 ;  /* 0x0000000a08007c0c */ /* 0x000fe40008705670 */
[----:B------:R-:W-:-:S05]  /*4440*/  SEL R3, R0, RZ, P1 ;  /* 0x000000ff00037207 */ /* 0x000fca0000800000 */
[----:B----4-:R-:W-:Y:S01]  /*4450*/  IMAD.WIDE.U32 R4, R3, 0x4, R4 ;  /* 0x0000000403047825 */ /* 0x010fe200078e0004 */
[----:B------:R-:W-:Y:S06]  /*4460*/  @P2 BRA `(.L_x_275) ;  /* 0x0000000000142947 */ /* 0x000fec0003800000 */
[----:B------:R-:W-:Y:S01]  /*4470*/  HFMA2 R3, -RZ, RZ, 0, 5.9604644775390625e-08 ;  /* 0x00000001ff037431 */ /* 0x000fe200000001ff */
[----:B------:R-:W-:Y:S06]  /*4480*/  MEMBAR.ALL.GPU ;  /* 0x0000000000007992 */ /* 0x000fec000000a000 */
[----:B------:R-:W-:-:S00]  /*4490*/  ERRBAR ;  /* 0x00000000000079ab */ /* 0x000fc00000000000 */
[----:B------:R-:W-:Y:S06]  /*44a0*/  CGAERRBAR ;  /* 0x00000000000075ab */ /* 0x000fec0000000000 */
[----:B------:R1:W-:Y:S02]  /*44b0*/  REDG.E.ADD.S32.STRONG.GPU desc[UR8][R4.64], R3 ;  /* 0x000000030400798e */ /* 0x0003e4000c12e308 */
.L_x_275:
[----:B------:R-:W-:Y:S05]  /*44c0*/  BSYNC.RECONVERGENT B0 ;  /* 0x0000000000007941 */ /* 0x000fea0003800200 */
.L_x_274:
[----:B------:R-:W-:Y:S05]  /*44d0*/  @P0 EXIT ;  /* 0x000000000000094d */ /* 0x000fea0003800000 */
[----:B------:R-:W-:Y:S05]  /*44e0*/  @P2 BRA `(.L_x_276) ;  /* 0x0000000000202947 */ /* 0x000fea0003800000 */
[----:B------:R-:W-:-:S05]  /*44f0*/  IMAD R0, R6, R7, RZ ;  /* 0x0000000706007224 */ /* 0x000fca00078e02ff */
[----:B------:R-:W-:-:S13]  /*4500*/  ISETP.NE.AND P0, PT, R0, -0x1, PT ;  /* 0xffffffff0000780c */ /* 0x000fda0003f05270 */
[----:B------:R-:W-:Y:S05]  /*4510*/  @!P0 BRA `(.L_x_276) ;  /* 0x0000000000148947 */ /* 0x000fea0003800000 */
.L_x_277:
[----:B-1----:R-:W3:Y:S04]  /*4520*/  LDG.E.STRONG.GPU R3, desc[UR8][R4.64] ;  /* 0x0000000804037981 */ /* 0x002ee8000c1ef900 */
[----:B---3--:R-:W-:Y:S01]  /*4530*/  CCTL.IVALL ;  /* 0x00000000ff00798f */ /* 0x008fe20002000000 */
[----:B------:R-:W-:Y:S05]  /*4540*/  YIELD ;  /* 0x0000000000007946 */ /* 0x000fea0003800000 */
[----:B------:R-:W-:-:S13]  /*4550*/  ISETP.NE.AND P0, PT, R3, R0, PT ;  /* 0x000000000300720c */ /* 0x000fda0003f05270 */
[----:B------:R-:W-:Y:S05]  /*4560*/  @P0 BRA `(.L_x_277) ;  /* 0xfffffffc00ec0947 */ /* 0x000fea000383ffff */
.L_x_276:
        /* <DEDUP_REMOVED lines=22> */
[----:B0-----:R-:W-:-:S04]  /*46d0*/  SEL R15, RZ, 0x1, !P0 ;  /* 0x00000001ff0f7807 */ /* 0x001fc80004000000 */
        /* <DEDUP_REMOVED lines=14> */
[----:B--2---:R-:W-:Y:S02]  /*47c0*/  LEA.HI R31, P2, R11, R8, RZ, 0x1 ;  /* 0x000000080b1f7211 */ /* 0x004fe400078508ff */
[----:B------:R-:W-:Y:S02]  /*47d0*/  LOP3.LUT R10, R6, 0x3, RZ, 0xc0, !PT ;  /* 0x00000003060a7812 */ /* 0x000fe400078ec0ff */
[----:B------:R-:W-:-:S02]  /*47e0*/  LEA.HI.X R7, R7, RZ, RZ, 0x17, P0 ;  /* 0x000000ff07077211 */ /* 0x000fc400000fbcff */
[----:B------:R-:W-:Y:S02]  /*47f0*/  ISETP.NE.U32.AND P1, PT, R10, 0x3, PT ;  /* 0x000000030a00780c */ /* 0x000fe40003f25070 */
[----:B------:R-:W-:Y:S02]  /*4800*/  IADD3.X R32, PT, PT, RZ, R11, RZ, P2, !PT ;  /* 0x0000000bff207210 */ /* 0x000fe400017fe4ff */
[----:B------:R-:W-:Y:S02]  /*4810*/  ISETP.NE.AND.EX P1, PT, RZ, RZ, PT, P1 ;  /* 0x000000ffff00720c */ /* 0x000fe40003f25310 */
[----:B------:R-:W-:Y:S02]  /*4820*/  ISETP.GE.U32.AND P0, PT, R6, 0x3, PT ;  /* 0x000000030600780c */ /* 0x000fe40003f06070 */
[----:B------:R-:W-:Y:S02]  /*4830*/  SHF.R.S64 R31, R31, 0x1, R32 ;  /* 0x000000011f1f7819 */ /* 0x000fe40000001020 */
[----:B------:R-:W-:-:S02]  /*4840*/  ISETP.GE.U32.AND.EX P0, PT, R7, RZ, PT, P0 ;  /* 0x000000ff0700720c */ /* 0x000fc40003f06100 */
[----:B------:R-:W-:-:S05]  /*4850*/  SHF.R.S32.HI R32, RZ, 0x1, R32 ;  /* 0x00000001ff207819 */ /* 0x000fca0000011420 */
[----:B------:R-:W-:Y:S06]  /*4860*/  @!P1 BRA `(.L_x_279) ;  /* 0x0000000000e49947 */ /* 0x000fec0003800000 */
        /* <DEDUP_REMOVED lines=10> */
[----:B------:R-:W-:Y:S01]  /*4910*/  UMOV UR4, URZ ;  /* 0x000000ff00047c82 */ /* 0x000fe20008000000 */
[----:B------:R-:W-:-:S02]  /*4920*/  SHF.L.U64.HI R30, R3, 0x2, R0 ;  /* 0x00000002031e7819 */ /* 0x000fc40000010200 */
[----:B------:R-:W-:Y:S02]  /*4930*/  SHF.L.U64.HI R26, R31, 0x2, R32 ;  /* 0x000000021f1a7819 */ /* 0x000fe40000010220 */
[C---:B0-----:R-:W-:Y:S02]  /*4940*/  IADD3 R22, P2, PT, R20.reuse, UR10, RZ ;  /* 0x0000000a14167c10 */ /* 0x041fe4000ff5e0ff */
[----:B------:R-:W-:Y:S02]  /*4950*/  IADD3 R33, PT, PT, R7, UR4, RZ ;  /* 0x0000000407217c10 */ /* 0x000fe4000fffe0ff */
[----:B-1----:R-:W-:Y:S02]  /*4960*/  IADD3 R24, P1, PT, R20, UR6, RZ ;  /* 0x0000000614187c10 */ /* 0x002fe4000ff3e0ff */
[----:B------:R-:W-:Y:S01]  /*4970*/  MOV R2, R6 ;  /* 0x0000000600027202 */ /* 0x000fe20000000f00 */
[----:B------:R-:W-:Y:S01]  /*4980*/  IMAD.WIDE.U32 R6, R4, 0x4, RZ ;  /* 0x0000000404067825 */ /* 0x000fe200078e00ff */
[----:B------:R-:W-:-:S02]  /*4990*/  IADD3.X R23, PT, PT, R21, UR11, RZ, P2, !PT ;  /* 0x0000000b15177c10 */ /* 0x000fc400097fe4ff */
[----:B------:R-:W-:Y:S02]  /*49a0*/  IADD3.X R25, PT, PT, R21, UR7, RZ, P1, !PT ;  /* 0x0000000715197c10 */ /* 0x000fe40008ffe4ff */
[----:B------:R-:W-:Y:S02]  /*49b0*/  IADD3 R16, P2, PT, RZ, -R9, RZ ;  /* 0x80000009ff107210 */ /* 0x000fe40007f5e0ff */
[----:B--2---:R-:W-:Y:S02]  /*49c0*/  IADD3 R20, P1, PT, R20, UR12, RZ ;  /* 0x0000000c14147c10 */ /* 0x004fe4000ff3e0ff */
[----:B------:R-:W-:Y:S02]  /*49d0*/  SHF.L.U32 R9, R5, 0x2, RZ ;  /* 0x0000000205097819 */ /* 0x000fe400000006ff */
[----:B------:R-:W-:Y:S02]  /*49e0*/  IADD3.X R21, PT, PT, R21, UR13, RZ, P1, !PT ;  /* 0x0000000d15157c10 */ /* 0x000fe40008ffe4ff */
[----:B------:R-:W-:-:S02]  /*49f0*/  IADD3 R28, PT, PT, R7, R9, RZ ;  /* 0x00000009071c7210 */ /* 0x000fc40007ffe0ff */
[----:B------:R-:W-:-:S07]  /*4a00*/  IADD3.X R18, PT, PT, RZ, -0x1, RZ, P2, !PT ;  /* 0xffffffffff127810 */ /* 0x000fce00017fe4ff */
.L_x_280:
[-C--:B0-----:R-:W-:Y:S02]  /*4a10*/  LEA R10, P1, R3, R24.reuse, 0x2 ;  /* 0x00000018030a7211 */ /* 0x081fe400078210ff */
[----:B------:R-:W-:Y:S02]  /*4a20*/  LEA R14, P3, R31, R24, 0x2 ;  /* 0x000000181f0e7211 */ /* 0x000fe400078610ff */
[----:B------:R-:W-:Y:S02]  /*4a30*/  IADD3 R12, P2, PT, R24, R6, RZ ;  /* 0x00000006180c7210 */ /* 0x000fe40007f5e0ff */
[----:B------:R-:W-:Y:S02]  /*4a40*/  IADD3.X R11, PT, PT, R25, R30, RZ, P1, !PT ;  /* 0x0000001e190b7210 */ /* 0x000fe40000ffe4ff */
[----:B------:R-:W-:Y:S02]  /*4a50*/  MOV R8, R24 ;  /* 0x0000001800087202 */ /* 0x000fe40000000f00 */
[----:B------:R-:W-:-:S02]  /*4a60*/  MOV R9, R25 ;  /* 0x0000001900097202 */ /* 0x000fc40000000f00 */
[C---:B------:R-:W-:Y:S01]  /*4a70*/  IADD3.X R15, PT, PT, R25.reuse, R26, RZ, P3, !PT ;  /* 0x0000001a190f7210 */ /* 0x040fe20001ffe4ff */
[----:B------:R0:W2:Y:S01]  /*4a80*/  LDG.E R11, desc[UR8][R10.64] ;  /* 0x000000080a0b7981 */ /* 0x0000a2000c1e1900 */
[----:B------:R-:W-:-:S03]  /*4a90*/  IADD3.X R13, PT, PT, R25, R28, RZ, P2, !PT ;  /* 0x0000001c190d7210 */ /* 0x000fc600017fe4ff */
[----:B------:R1:W2:Y:S04]  /*4aa0*/  LDG.E R8, desc[UR8][R8.64] ;  /* 0x0000000808087981 */ /* 0x0002a8000c1e1900 */
[----:B------:R-:W3:Y:S04]  /*4ab0*/  LDG.E R12, desc[UR8][R12.64] ;  /* 0x000000080c0c7981 */ /* 0x000ee8000c1e1900 */
[----:B------:R-:W3:Y:S01]  /*4ac0*/  LDG.E R15, desc[UR8][R14.64] ;  /* 0x000000080e0f7981 */ /* 0x000ee2000c1e1900 */
[----:B0-----:R-:W-:Y:S02]  /*4ad0*/  MOV R10, R22 ;  /* 0x00000016000a7202 */ /* 0x001fe40000000f00 */
[----:B-1----:R-:W-:-:S02]  /*4ae0*/  MOV R9, R21 ;  /* 0x0000001500097202 */ /* 0x002fc40000000f00 */
[----:B------:R-:W-:-:S04]  /*4af0*/  IADD3 R16, P1, PT, R16, 0x1, RZ ;  /* 0x0000000110107810 */ /* 0x000fc80007f3e0ff */
[----:B------:R-:W-:Y:S02]  /*4b00*/  IADD3.X R18, PT, PT, RZ, R18, RZ, P1, !PT ;  /* 0x00000012ff127210 */ /* 0x000fe40000ffe4ff */
[----:B------:R-:W-:-:S04]  /*4b10*/  ISETP.NE.U32.AND P1, PT, R16, RZ, PT ;  /* 0x000000ff1000720c */ /* 0x000fc80003f25070 */
[----:B------:R-:W-:Y:S02]  /*4b20*/  ISETP.NE.AND.EX P1, PT, R18, RZ, PT, P1 ;  /* 0x000000ff1200720c */ /* 0x000fe40003f25310 */
[----:B------:R-:W-:Y:S02]  /*4b30*/  IADD3 R24, P2, PT, R24, 0xa00, RZ ;  /* 0x00000a0018187810 */ /* 0x000fe40007f5e0ff */
[----:B------:R-:W-:Y:S02]  /*4b40*/  IADD3 R22, P3, PT, R22, 0xa00, RZ ;  /* 0x00000a0016167810 */ /* 0x000fe40007f7e0ff */
[----:B------:R-:W-:Y:S02]  /*4b50*/  IADD3.X R25, PT, PT, RZ, R25, RZ, P2, !PT ;  /* 0x00000019ff197210 */ /* 0x000fe400017fe4ff */
[----:B--2---:R-:W-:Y:S02]  /*4b60*/  F2FP.BF16.F32.PACK_AB R17, R11, R8 ;  /* 0x000000080b11723e */ /* 0x004fe400000010ff */
[----:B------:R-:W-:-:S02]  /*4b70*/  MOV R8, R20 ;  /* 0x0000001400087202 */ /* 0x000fc40000000f00 */
[-C--:B------:R-:W-:Y:S02]  /*4b80*/  MOV R11, R23.reuse ;  /* 0x00000017000b7202 */ /* 0x080fe40000000f00 */
[----:B---3--:R-:W-:Y:S01]  /*4b90*/  F2FP.BF16.F32.PACK_AB R19, R15, R12 ;  /* 0x0000000c0f13723e */ /* 0x008fe200000010ff */
[----:B------:R0:W-:Y:S04]  /*4ba0*/  STG.E desc[UR8][R8.64], R17 ;  /* 0x0000001108007986 */ /* 0x0001e8000c101908 */
[----:B------:R0:W-:Y:S01]  /*4bb0*/  STG.E desc[UR8][R10.64], R19 ;  /* 0x000000130a007986 */ /* 0x0001e2000c101908 */
[----:B------:R-:W-:Y:S02]  /*4bc0*/  IADD3 R20, P4, PT, R20, 0xa00, RZ ;  /* 0x00000a0014147810 */ /* 0x000fe40007f9e0ff */
[----:B------:R-:W-:-:S02]  /*4bd0*/  IADD3.X R23, PT, PT, RZ, R23, RZ, P3, !PT ;  /* 0x00000017ff177210 */ /* 0x000fc40001ffe4ff */
[----:B------:R-:W-:Y:S01]  /*4be0*/  IADD3.X R21, PT, PT, RZ, R21, RZ, P4, !PT ;  /* 0x00000015ff157210 */ /* 0x000fe200027fe4ff */
[----:B------:R-:W-:Y:S08]  /*4bf0*/  @P1 BRA `(.L_x_280) ;  /* 0xfffffffc00841947 */ /* 0x000ff0000383ffff */
.L_x_279:
[----:B------:R-:W-:Y:S05]  /*4c00*/  BSYNC.RECONVERGENT B0 ;  /* 0x0000000000007941 */ /* 0x000fea0003800200 */
.L_x_278:
[----:B------:R-:W-:Y:S05]  /*4c10*/  @!P0 EXIT ;  /* 0x000000000000894d */ /* 0x000fea0003800000 */
[C---:B------:R-:W-:Y:S01]  /*4c20*/  SHF.L.U64.HI R37, R31.reuse, 0x2, R32 ;  /* 0x000000021f257819 */ /* 0x040fe20000010220 */
[----:B------:R-:W1:Y:S01]  /*4c30*/  LDCU.64 UR4, c[0x0][0x3d8] ;  /* 0x00007b00ff0477ac */ /* 0x000e620008000a00 */
[----:B------:R-:W-:Y:S02]  /*4c40*/  SHF.L.U32 R39, R31, 0x2, RZ ;  /* 0x000000021f277819 */ /* 0x000fe400000006ff */
[C---:B------:R-:W-:Y:S01]  /*4c50*/  SHF.L.U64.HI R29, R4.reuse, 0x2, R5 ;  /* 0x00000002041d7819 */ /* 0x040fe20000010205 */
[----:B------:R-:W2:Y:S01]  /*4c60*/  LDCU.64 UR6, c[0x0][0x388] ;  /* 0x00007100ff0677ac */ /* 0x000ea20008000a00 */
[----:B------:R-:W-:Y:S02]  /*4c70*/  SHF.L.U32 R27, R4, 0x2, RZ ;  /* 0x00000002041b7819 */ /* 0x000fe400000006ff */
[C---:B------:R-:W-:Y:S01]  /*4c80*/  SHF.L.U64.HI R31, R3.reuse, 0x2, R0 ;  /* 0x00000002031f7819 */ /* 0x040fe20000010200 */
[----:B------:R-:W3:Y:S01]  /*4c90*/  LDCU.64 UR10, c[0x0][0x390] ;  /* 0x00007200ff0a77ac */ /* 0x000ee20008000a00 */
[----:B------:R-:W-:-:S07]  /*4ca0*/  SHF.L.U32 R35, R3, 0x2, RZ ;  /* 0x0000000203237819 */ /* 0x000fce00000006ff */
.L_x_281:
[C---:B------:R-:W-:Y:S02]  /*4cb0*/  SHF.L.U32 R24, R2.reuse, 0x2, RZ ;  /* 0x0000000202187819 */ /* 0x040fe400000006ff */
[----:B------:R-:W-:Y:S02]  /*4cc0*/  SHF.L.U64.HI R26, R2, 0x2, R33 ;  /* 0x00000002021a7819 */ /* 0x000fe40000010221 */
[----:B-1----:R-:W-:-:S04]  /*4cd0*/  IADD3 R4, P0, PT, R24, UR4, RZ ;  /* 0x0000000418047c10 */ /* 0x002fc8000ff1e0ff */
[----:B----4-:R-:W-:Y:S02]  /*4ce0*/  IADD3.X R5, PT, PT, R26, UR5, RZ, P0, !PT ;  /* 0x000000051a057c10 */ /* 0x010fe400087fe4ff */
[C---:B------:R-:W-:Y:S02]  /*4cf0*/  IADD3 R6, P0, PT, R4.reuse, R35, RZ ;  /* 0x0000002304067210 */ /* 0x040fe40007f1e0ff */
[C---:B0-----:R-:W-:Y:S02]  /*4d00*/  IADD3 R10, P2, PT, R4.reuse, R39, RZ ;  /* 0x00000027040a7210 */ /* 0x041fe40007f5e0ff */
[C---:B------:R-:W-:Y:S02]  /*4d10*/  IADD3.X R7, PT, PT, R5.reuse, R31, RZ, P0, !PT ;  /* 0x0000001f05077210 */ /* 0x040fe400007fe4ff */
[----:B------:R-:W-:Y:S02]  /*4d20*/  IADD3 R8, P1, PT, R4, R27, RZ ;  /* 0x0000001b04087210 */ /* 0x000fe40007f3e0ff */
[----:B------:R-:W4:Y:S01]  /*4d30*/  LDG.E R4, desc[UR8][R4.64] ;  /* 0x0000000804047981 */ /* 0x000f22000c1e1900 */
[----:B------:R-:W-:-:S02]  /*4d40*/  IADD3.X R11, PT, PT, R5, R37, RZ, P2, !PT ;  /* 0x00000025050b7210 */ /* 0x000fc400017fe4ff */
[----:B------:R-:W-:Y:S01]  /*4d50*/  IADD3.X R9, PT, PT, R5, R29, RZ, P1, !PT ;  /* 0x0000001d05097210 */ /* 0x000fe20000ffe4ff */
[----:B------:R-:W4:Y:S04]  /*4d60*/  LDG.E R7, desc[UR8][R6.64] ;  /* 0x0000000806077981 */ /* 0x000f28000c1e1900 */
[----:B------:R-:W5:Y:S04]  /*4d70*/  LDG.E R8, desc[UR8][R8.64] ;  /* 0x0000000808087981 */ /* 0x000f68000c1e1900 */
[----:B------:R-:W5:Y:S01]  /*4d80*/  LDG.E R11, desc[UR8][R10.64] ;  /* 0x000000080a0b7981 */ /* 0x000f62000c1e1900 */
[----:B------:R-:W-:-:S02]  /*4d90*/  LOP3.LUT R16, R24, 0xfffffffc, RZ, 0xc0, !PT ;  /* 0xfffffffc18107812 */ /* 0x000fc400078ec0ff */
[----:B------:R-:W-:Y:S02]  /*4da0*/  LOP3.LUT R15, R26, 0x1, RZ, 0xc0, !PT ;  /* 0x000000011a0f7812 */ /* 0x000fe400078ec0ff */
[----:B--2---:R-:W-:-:S04]  /*4db0*/  IADD3 R12, P0, PT, R16, UR6, RZ ;  /* 0x00000006100c7c10 */ /* 0x004fc8000ff1e0ff */
[C---:B------:R-:W-:Y:S02]  /*4dc0*/  IADD3.X R13, PT, PT, R15.reuse, UR7, RZ, P0, !PT ;  /* 0x000000070f0d7c10 */ /* 0x040fe400087fe4ff */
[C---:B---3--:R-:W-:Y:S02]  /*4dd0*/  IADD3 R14, P0, PT, R16.reuse, UR10, RZ ;  /* 0x0000000a100e7c10 */ /* 0x048fe4000ff1e0ff */
[----:B------:R-:W-:Y:S02]  /*4de0*/  IADD3 R16, P1, PT, R16, UR4, RZ ;  /* 0x0000000410107c10 */ /* 0x000fe4000ff3e0ff */
[----:B------:R-:W-:Y:S02]  /*4df0*/  IADD3.X R15, PT, PT, R15, UR11, RZ, P0, !PT ;  /* 0x0000000b0f0f7c10 */ /* 0x000fe400087fe4ff */
[----:B----4-:R-:W-:Y:S02]  /*4e00*/  F2FP.BF16.F32.PACK_AB R19, R7, R4 ;  /* 0x000000040713723e */ /* 0x010fe400000010ff */
[----:B------:R-:W-:-:S04]  /*4e10*/  LOP3.LUT R4, R26, 0x3, RZ, 0xc0, !PT ;  /* 0x000000031a047812 */ /* 0x000fc800078ec0ff */
[----:B------:R-:W-:Y:S02]  /*4e20*/  IADD3.X R17, PT, PT, R4, UR5, RZ, P1, !PT ;  /* 0x0000000504117c10 */ /* 0x000fe40008ffe4ff */
[----:B-----5:R-:W-:Y:S02]  /*4e30*/  F2FP.BF16.F32.PACK_AB R21, R11, R8 ;  /* 0x000000080b15723e */ /* 0x020fe400000010ff */
        /* <DEDUP_REMOVED lines=9> */
[----:B0-----:R-:W2:Y:S04]  /*4ed0*/  LDG.E R19, desc[UR8][R4.64+0xa00] ;  /* 0x000a000804137981 */ /* 0x001ea8000c1e1900 */
        /* <DEDUP_REMOVED lines=30> */
[----:B------:R-:W3:Y:S04]  /*50c0*/  LDG.E R16, desc[UR8][R16.64+0x1e00] ;  /* 0x001e000810107981 */ /* 0x000ee8000c1e1900 */
[----:B------:R-:W3:Y:S04]  /*50d0*/  LDG.E R5, desc[UR8][R4.64+0x1e00] ;  /* 0x001e000804057981 */ /* 0x000ee8000c1e1900 */
[----:B------:R-:W5:Y:S04]  /*50e0*/  LDG.E R6, desc[UR8][R6.64+0x1e00] ;  /* 0x001e000806067981 */ /* 0x000f68000c1e1900 */
        /* <DEDUP_REMOVED lines=13> */
[----:B---3--:R-:W-:Y:S02]  /*51c0*/  F2FP.BF16.F32.PACK_AB R5, R5, R16 ;  /* 0x000000100505723e */ /* 0x008fe400000010ff */
[----:B-----5:R-:W-:-:S03]  /*51d0*/  F2FP.BF16.F32.PACK_AB R7, R9, R6 ;  /* 0x000000060907723e */ /* 0x020fc600000010ff */
[----:B------:R4:W-:Y:S04]  /*51e0*/  STG.E desc[UR8][R12.64], R5 ;  /* 0x000000050c007986 */ /* 0x0009e8000c101908 */
[----:B------:R4:W-:Y:S02]  /*51f0*/  STG.E desc[UR8][R14.64], R7 ;  /* 0x000000070e007986 */ /* 0x0009e4000c101908 */
[----:B------:R-:W-:Y:S05]  /*5200*/  @P0 BRA `(.L_x_281) ;  /* 0xfffffff800a80947 */ /* 0x000fea000383ffff */
[----:B------:R-:W-:Y:S05]  /*5210*/  EXIT ;  /* 0x000000000000794d */ /* 0x000fea0003800000 */
.L_x_282:
        /* <DEDUP_REMOVED lines=14> */
.L_x_3412:


//--------------------- .text._Z35group_norm_nhwc_bwd_one_pass_kernelI11Bf16IOBf16WLi256ELi40ELi640EEv26Group_norm_nhwc_bwd_params --------------------------
	.section	.text._Z35group_norm_nhwc_bwd_one_pass_kernelI11Bf16IOBf16WLi256ELi40ELi640EEv26Group_norm_nhwc_bwd_params,"ax",@progbits
	.align	128
        .global         _Z35group_norm_nhwc_bwd_one_pass_kernelI11Bf16IOBf16WLi256ELi40ELi640EEv26Group_norm_nhwc_bwd_params
        .type           _Z35group_norm_nhwc_bwd_one_pass_kernelI11Bf16IOBf16WLi256ELi40ELi640EEv26Group_norm_nhwc_bwd_params,@function
        .size           _Z35group_norm_nhwc_bwd_one_pass_kernelI11Bf16IOBf16WLi256ELi40ELi640EEv26Group_norm_nhwc_bwd_params,(.L_x_3413 - _Z35group_norm_nhwc_bwd_one_pass_kernelI11Bf16IOBf16WLi256ELi40ELi640EEv26Group_norm_nhwc_bwd_params)
        .other          _Z35group_norm_nhwc_bwd_one_pass_kernelI11Bf16IOBf16WLi256ELi40ELi640EEv26Group_norm_nhwc_bwd_params,@"STO_CUDA_ENTRY STV_DEFAULT"
_Z35group_norm_nhwc_bwd_one_pass_kernelI11Bf16IOBf16WLi256ELi40ELi640EEv26Group_norm_nhwc_bwd_params:
.text._Z35group_norm_nhwc_bwd_one_pass_kernelI11Bf16IOBf16WLi256ELi40ELi640EEv26Group_norm_nhwc_bwd_params:
        /* <DEDUP_REMOVED lines=22> */
.L_x_326:
[----:B-1----:R-:W1:Y:S01]  /*0160*/  LDC R10, c[0x0][0x410] ;  /* 0x00010400ff0a7b82 */ /* 0x002e620000000800 */
[----:B--2---:R-:W2:Y:S01]  /*0170*/  S2R R3, SR_CTAID.X ;  /* 0x0000000000037919 */ /* 0x004ea20000002500 */
[----:B------:R-:W2:Y:S01]  /*0180*/  LDCU UR4, c[0x0][0x41c] ;  /* 0x00008380ff0477ac */ /* 0x000ea20008000800 */
[----:B------:R-:W-:Y:S01]  /*0190*/  ISETP.GE.AND P3, PT, R39, RZ, PT ;  /* 0x000000ff2700720c */ /* 0x000fe20003f66270 */
        /* <DEDUP_REMOVED lines=10> */
[----:B------:R-:W-:-:S04]  /*0240*/  IMAD.HI.U32 R5, R5, R9, R4 ;  /* 0x0000000905057227 */ /* 0x000fc800078e0004 */
[----:B--2---:R-:W-:Y:S01]  /*0250*/  IMAD R9, R3, UR4, R38 ;  /* 0x0000000403097c24 */ /* 0x004fe2000f8e0226 */
[----:B------:R-:W1:Y:S01]  /*0260*/  LDCU.U8 UR4, c[0x0][0x414] ;  /* 0x00008280ff0477ac */ /* 0x000e620008000000 */
[----:B------:R-:W-:-:S03]  /*0270*/  IMAD.HI.U32 R5, R5, R8, RZ ;  /* 0x0000000805057227 */ /* 0x000fc600078e00ff */
[----:B---3--:R-:W-:Y:S02]  /*0280*/  ISETP.GE.U32.AND P1, PT, R9, UR8, PT ;  /* 0x0000000809007c0c */ /* 0x008fe4000bf26070 */
[----:B------:R-:W-:Y:S02]  /*0290*/  IADD3 R6, PT, PT, -R5, RZ, RZ ;  /* 0x000000ff05067210 */ /* 0x000fe40007ffe1ff */
[----:B------:R-:W-:Y:S02]  /*02a0*/  SHF.R.S32.HI R13, RZ, 0x1f, R9 ;  /* 0x0000001fff0d7819 */ /* 0x000fe40000011409 */
[----:B------:R-:W-:Y:S01]  /*02b0*/  IADD3 R15, PT, PT, R9, 0x20, RZ ;  /* 0x00000020090f7810 */ /* 0x000fe20007ffe0ff */
[----:B------:R-:W-:Y:S01]  /*02c0*/  IMAD R4, R7, R6, R8 ;  /* 0x0000000607047224 */ /* 0x000fe200078e0208 */
[----:B------:R-:W-:Y:S02]  /*02d0*/  LOP3.LUT R6, R39, R10, RZ, 0x3c, !PT ;  /* 0x0000000a27067212 */ /* 0x000fe400078e3cff */
[----:B------:R-:W-:-:S02]  /*02e0*/  ISETP.GE.AND.EX P1, PT, R13, UR9, PT, P1 ;  /* 0x000000090d007c0c */ /* 0x000fc4000bf26310 */
[----:B------:R-:W-:Y:S02]  /*02f0*/  ISETP.GT.U32.AND P4, PT, R7, R4, PT ;  /* 0x000000040700720c */ /* 0x000fe40003f84070 */
[----:B------:R-:W-:Y:S02]  /*0300*/  ISETP.GE.AND P0, PT, R6, RZ, PT ;  /* 0x000000ff0600720c */ /* 0x000fe40003f06270 */
[----:B------:R-:W-:Y:S02]  /*0310*/  SHF.R.S32.HI R19, RZ, 0x1f, R15 ;  /* 0x0000001fff137819 */ /* 0x000fe4000001140f */
[----:B------:R-:W-:-:S04]  /*0320*/  IADD3 R17, PT, PT, R9, 0x40, RZ ;  /* 0x0000004009117810 */ /* 0x000fc80007ffe0ff */
[----:B------:R-:W-:Y:S01]  /*0330*/  SHF.R.S32.HI R23, RZ, 0x1f, R17 ;  /* 0x0000001fff177819 */ /* 0x000fe20000011411 */
[----:B------:R-:W2:Y:S02]  /*0340*/  @!P1 LDC.64 R20, c[0x0][0x3f8] ;  /* 0x0000fe00ff149b82 */ /* 0x000ea40000000a00 */
[-C--:B------:R-:W-:Y:S02]  /*0350*/  @!P4 IADD3 R4, PT, PT, R4, -R7.reuse, RZ ;  /* 0x800000070404c210 */ /* 0x080fe40007ffe0ff */
[----:B------:R-:W-:Y:S02]  /*0360*/  @!P4 IADD3 R5, PT, PT, R5, 0x1, RZ ;  /* 0x000000010505c810 */ /* 0x000fe40007ffe0ff */
[CC--:B------:R-:W-:Y:S02]  /*0370*/  ISETP.GE.U32.AND P2, PT, R4.reuse, R7.reuse, PT ;  /* 0x000000070400720c */ /* 0x0c0fe40003f46070 */
[----:B------:R-:W-:Y:S01]  /*0380*/  ISETP.GT.U32.AND P5, PT, R7, R4, PT ;  /* 0x000000040700720c */ /* 0x000fe20003fa4070 */
[----:B------:R-:W3:Y:S01]  /*0390*/  @!P1 LDC.64 R24, c[0x0][0x3a0] ;  /* 0x0000e800ff189b82 */ /* 0x000ee20000000a00 */
[----:B------:R-:W-:-:S02]  /*03a0*/  IADD3 R7, PT, PT, R4, -R7, RZ ;  /* 0x8000000704077210 */ /* 0x000fc40007ffe0ff */
[----:B------:R-:W-:Y:S02]  /*03b0*/  ISETP.NE.AND P4, PT, R10, RZ, PT ;  /* 0x000000ff0a00720c */ /* 0x000fe40003f85270 */
[----:B------:R-:W-:Y:S02]  /*03c0*/  SEL R4, R7, R4, !P5 ;  /* 0x0000000407047207 */ /* 0x000fe40006800000 */
[----:B------:R-:W-:Y:S01]  /*03d0*/  LOP3.LUT R7, RZ, R10, RZ, 0x33, !PT ;  /* 0x0000000aff077212 */ /* 0x000fe200078e33ff */
[----:B------:R-:W4:Y:S01]  /*03e0*/  @!P1 LDC.64 R26, c[0x0][0x398] ;  /* 0x0000e600ff1a9b82 */ /* 0x000f220000000a00 */
[----:B------:R-:W-:Y:S02]  /*03f0*/  @!P3 IADD3 R4, PT, PT, -R4, RZ, RZ ;  /* 0x000000ff0404b210 */ /* 0x000fe40007ffe1ff */
[----:B------:R-:W-:Y:S02]  /*0400*/  @P2 IADD3 R5, PT, PT, R5, 0x1, RZ ;  /* 0x0000000105052810 */ /* 0x000fe40007ffe0ff */
[----:B------:R-:W-:-:S02]  /*0410*/  ISETP.GE.U32.AND P2, PT, R15, UR8, PT ;  /* 0x000000080f007c0c */ /* 0x000fc4000bf46070 */
[----:B------:R-:W-:Y:S02]  /*0420*/  SEL R61, R7, R4, !P4 ;  /* 0x00000004073d7207 */ /* 0x000fe40006000000 */
[----:B------:R-:W-:Y:S02]  /*0430*/  ISETP.GE.AND.EX P2, PT, R19, UR9, PT, P2 ;  /* 0x0000000913007c0c */ /* 0x000fe4000bf46320 */
[----:B------:R-:W-:Y:S01]  /*0440*/  @!P0 IADD3 R5, PT, PT, -R5, RZ, RZ ;  /* 0x000000ff05058210 */ /* 0x000fe20007ffe1ff */
[----:B------:R-:W-:Y:S01]  /*0450*/  IMAD R11, R61, 0x28, RZ ;  /* 0x000000283d0b7824 */ /* 0x000fe200078e02ff */
[----:B------:R-:W-:Y:S02]  /*0460*/  ISETP.GE.U32.AND P3, PT, R17, UR8, PT ;  /* 0x0000000811007c0c */ /* 0x000fe4000bf66070 */
[----:B------:R-:W-:Y:S02]  /*0470*/  SEL R5, R7, R5, !P4 ;  /* 0x0000000507057207 */ /* 0x000fe40006000000 */
[----:B------:R-:W-:-:S02]  /*0480*/  IADD3 R64, P0, PT, R11, R2, RZ ;  /* 0x000000020b407210 */ /* 0x000fc40007f1e0ff */
[----:B------:R-:W-:Y:S02]  /*0490*/  SHF.R.S32.HI R2, RZ, 0x1f, R5 ;  /* 0x0000001fff027819 */ /* 0x000fe40000011405 */
[----:B------:R-:W-:Y:S01]  /*04a0*/  LEA.HI.X.SX32 R65, R11, RZ, 0x1, P0 ;  /* 0x000000ff0b417211 */ /* 0x000fe200000f0eff */
[----:B------:R-:W5:Y:S01]  /*04b0*/  @!P2 LDC.64 R28, c[0x0][0x3f8] ;  /* 0x0000fe00ff1cab82 */ /* 0x000f620000000a00 */
[----:B------:R-:W-:Y:S01]  /*04c0*/  ISETP.GE.AND.EX P3, PT, R23, UR9, PT, P3 ;  /* 0x0000000917007c0c */ /* 0x000fe2000bf66330 */
[----:B------:R-:W-:Y:S02]  /*04d0*/  IMAD R2, R2, UR10, RZ ;  /* 0x0000000a02027c24 */ /* 0x000fe4000f8e02ff */
[----:B------:R-:W-:-:S04]  /*04e0*/  IMAD.WIDE.U32 R64, R5, UR10, R64 ;  /* 0x0000000a05407c25 */ /* 0x000fc8000f8e0040 */
[----:B------:R-:W-:Y:S01]  /*04f0*/  IMAD R67, R5, UR11, R2 ;  /* 0x0000000b05437c24 */ /* 0x000fe2000f8e0202 */
[----:B------:R-:W-:Y:S01]  /*0500*/  @!P1 MOV R66, R64 ;  /* 0x0000004000429202 */ /* 0x000fe20000000f00 */
[----:B--2---:R-:W-:Y:S01]  /*0510*/  @!P1 IMAD R2, R13, R20, RZ ;  /* 0x000000140d029224 */ /* 0x004fe200078e02ff */
[----:B------:R-:W-:Y:S01]  /*0520*/  @!P2 MOV R12, R64 ;  /* 0x00000040000ca202 */ /* 0x000fe20000000f00 */
[----:B------:R-:W2:Y:S01]  /*0530*/  @!P2 LDC.64 R30, c[0x0][0x3a0] ;  /* 0x0000e800ff1eab82 */ /* 0x000ea20000000a00 */
[----:B------:R-:W-:Y:S01]  /*0540*/  IADD3 R67, PT, PT, R65, R67, RZ ;  /* 0x0000004341437210 */ /* 0x000fe20007ffe0ff */
[C---:B------:R-:W-:Y:S01]  /*0550*/  @!P1 IMAD R7, R9.reuse, R21, R2 ;  /* 0x0000001509079224 */ /* 0x040fe200078e0202 */
[C---:B------:R-:W-:Y:S02]  /*0560*/  IADD3 R21, PT, PT, R9.reuse, 0x60, RZ ;  /* 0x0000006009157810 */ /* 0x040fe40007ffe0ff */
[----:B------:R-:W-:Y:S01]  /*0570*/  @!P2 MOV R13, R67 ;  /* 0x00000043000da202 */ /* 0x000fe20000000f00 */
[----:B------:R-:W-:-:S02]  /*0580*/  @!P1 IMAD.WIDE.U32 R4, R9, R20, R66 ;  /* 0x0000001409049225 */ /* 0x000fc400078e0042 */
[----:B------:R-:W0:Y:S03]  /*0590*/  @!P3 LDC.64 R32, c[0x0][0x3f8] ;  /* 0x0000fe00ff20bb82 */ /* 0x000e260000000a00 */
[----:B------:R-:W-:Y:S01]  /*05a0*/  @!P1 IADD3 R5, PT, PT, R5, R7, RZ ;  /* 0x0000000705059210 */ /* 0x000fe20007ffe0ff */
[-C--:B-----5:R-:W-:Y:S01]  /*05b0*/  @!P2 IMAD R2, R19, R28.reuse, RZ ;  /* 0x0000001c1302a224 */ /* 0x0a0fe200078e02ff */
[C---:B------:R-:W-:Y:S01]  /*05c0*/  @!P1 SHF.L.U32 R11, R4.reuse, 0x1, RZ ;  /* 0x00000001040b9819 */ /* 0x040fe200000006ff */
[----:B------:R-:W-:Y:S01]  /*05d0*/  @!P2 IMAD.WIDE.U32 R12, R15, R28, R12 ;  /* 0x0000001c0f0ca225 */ /* 0x000fe200078e000c */
[----:B------:R-:W-:Y:S01]  /*05e0*/  @!P1 SHF.L.U64.HI R4, R4, 0x1, R5 ;  /* 0x0000000104049819 */ /* 0x000fe20000010205 */
[----:B------:R-:W5:Y:S01]  /*05f0*/  @!P3 LDC.64 R40, c[0x0][0x398] ;  /* 0x0000e600ff28bb82 */ /* 0x000f620000000a00 */
[----:B---3--:R-:W-:Y:S01]  /*0600*/  @!P1 IADD3 R6, P0, PT, R11, R24, RZ ;  /* 0x000000180b069210 */ /* 0x008fe20007f1e0ff */
[----:B------:R-:W-:Y:S01]  /*0610*/  @!P2 IMAD R5, R15, R29, R2 ;  /* 0x0000001d0f05a224 */ /* 0x000fe200078e0202 */
[----:B----4-:R-:W-:-:S02]  /*0620*/  @!P1 IADD3 R10, P4, PT, R11, R26, RZ ;  /* 0x0000001a0b0a9210 */ /* 0x010fc40007f9e0ff */
[C---:B------:R-:W-:Y:S02]  /*0630*/  @!P1 IADD3.X R7, PT, PT, R4.reuse, R25, RZ, P0, !PT ;  /* 0x0000001904079210 */ /* 0x040fe400007fe4ff */
[----:B------:R-:W-:Y:S01]  /*0640*/  ISETP.GE.U32.AND P0, PT, R21, UR8, PT ;  /* 0x0000000815007c0c */ /* 0x000fe2000bf06070 */
[----:B------:R-:W3:Y:S01]  /*0650*/  @!P2 LDC.64 R28, c[0x0][0x398] ;  /* 0x0000e600ff1cab82 */ /* 0x000ee20000000a00 */
[----:B------:R-:W-:Y:S02]  /*0660*/  SHF.R.S32.HI R25, RZ, 0x1f, R21 ;  /* 0x0000001fff197819 */ /* 0x000fe40000011415 */
[----:B------:R-:W-:Y:S02]  /*0670*/  MOV R19, RZ ;  /* 0x000000ff00137202 */ /* 0x000fe40000000f00 */
[----:B------:R-:W-:Y:S02]  /*0680*/  ISETP.GE.AND.EX P0, PT, R25, UR9, PT, P0 ;  /* 0x0000000919007c0c */ /* 0x000fe4000bf06300 */
[----:B------:R-:W-:-:S02]  /*0690*/  @!P1 IADD3.X R11, PT, PT, R4, R27, RZ, P4, !PT ;  /* 0x0000001b040b9210 */ /* 0x000fc400027fe4ff */
[----:B------:R-:W4:Y:S01]  /*06a0*/  @!P3 LDC.64 R26, c[0x0][0x3a0] ;  /* 0x0000e800ff1abb82 */ /* 0x000f220000000a00 */
[----:B------:R1:W5:Y:S01]  /*06b0*/  @!P1 LDG.E R19, desc[UR6][R6.64] ;  /* 0x0000000606139981 */ /* 0x000362000c1e1900 */
[----:B------:R-:W-:Y:S01]  /*06c0*/  @!P2 IADD3 R5, PT, PT, R13, R5, RZ ;  /* 0x000000050d05a210 */ /* 0x000fe20007ffe0ff */
[----:B0-----:R-:W-:Y:S01]  /*06d0*/  @!P3 IMAD R8, R23, R32, RZ ;  /* 0x000000201708b224 */ /* 0x001fe200078e02ff */
[C---:B------:R-:W-:Y:S02]  /*06e0*/  @!P2 SHF.L.U32 R15, R12.reuse, 0x1, RZ ;  /* 0x000000010c0fa819 */ /* 0x040fe400000006ff */
[----:B------:R-:W-:Y:S02]  /*06f0*/  MOV R4, RZ ;  /* 0x000000ff00047202 */ /* 0x000fe40000000f00 */
[----:B------:R-:W-:Y:S02]  /*0700*/  @!P2 SHF.L.U64.HI R2, R12, 0x1, R5 ;  /* 0x000000010c02a819 */ /* 0x000fe40000010205 */
[----:B-1----:R-:W-:-:S02]  /*0710*/  @!P3 MOV R6, R64 ;  /* 0x000000400006b202 */ /* 0x002fc40000000f00 */
[----:B------:R-:W-:Y:S01]  /*0720*/  @!P3 MOV R7, R67 ;  /* 0x000000430007b202 */ /* 0x000fe20000000f00 */
[----:B------:R-:W-:Y:S01]  /*0730*/  @!P3 IMAD R23, R17, R33, R8 ;  /* 0x000000211117b224 */ /* 0x000fe200078e0208 */
[----:B--2---:R-:W-:Y:S01]  /*0740*/  @!P2 IADD3 R12, P4, PT, R15, R30, RZ ;  /* 0x0000001e0f0ca210 */ /* 0x004fe20007f9e0ff */
[----:B------:R4:W2:Y:S01]  /*0750*/  @!P1 LDG.E R4, desc[UR6][R10.64] ;  /* 0x000000060a049981 */ /* 0x0008a2000c1e1900 */
[----:B------:R-:W-:Y:S01]  /*0760*/  MOV R5, RZ ;  /* 0x000000ff00057202 */ /* 0x000fe20000000f00 */
[----:B------:R-:W-:Y:S01]  /*0770*/  @!P3 IMAD.WIDE.U32 R6, R17, R32, R6 ;  /* 0x000000201106b225 */ /* 0x000fe200078e0006 */
[C---:B------:R-:W-:Y:S01]  /*0780*/  @!P2 IADD3.X R13, PT, PT, R2.reuse, R31, RZ, P4, !PT ;  /* 0x0000001f020da210 */ /* 0x040fe200027fe4ff */
[----:B------:R-:W0:Y:S01]  /*0790*/  @!P0 LDC.64 R32, c[0x0][0x3a0] ;  /* 0x0000e800ff208b82 */ /* 0x000e220000000a00 */
[----:B---3--:R-:W-:Y:S02]  /*07a0*/  @!P2 IADD3 R14, P1, PT, R15, R28, RZ ;  /* 0x0000001c0f0ea210 */ /* 0x008fe40007f3e0ff */
[----:B------:R-:W-:Y:S01]  /*07b0*/  @!P3 IADD3 R7, PT, PT, R7, R23, RZ ;  /* 0x000000170707b210 */ /* 0x000fe20007ffe0ff */
[----:B------:R5:W3:Y:S04]  /*07c0*/  @!P2 LDG.E R5, desc[UR6][R12.64] ;  /* 0x000000060c05a981 */ /* 0x000ae8000c1e1900 */
[----:B------:R-:W1:Y:S01]  /*07d0*/  @!P0 LDC.64 R30, c[0x0][0x3f8] ;  /* 0x0000fe00ff1e8b82 */ /* 0x000e620000000a00 */
[----:B------:R-:W-:-:S02]  /*07e0*/  @!P2 IADD3.X R15, PT, PT, R2, R29, RZ, P1, !PT ;  /* 0x0000001d020fa210 */ /* 0x000fc40000ffe4ff */
[C---:B------:R-:W-:Y:S02]  /*07f0*/  @!P3 SHF.L.U32 R23, R6.reuse, 0x1, RZ ;  /* 0x000000010617b819 */ /* 0x040fe400000006ff */
[----:B------:R-:W-:Y:S02]  /*0800*/  @!P3 SHF.L.U64.HI R2, R6, 0x1, R7 ;  /* 0x000000010602b819 */ /* 0x000fe40000010207 */
[----:B------:R-:W-:Y:S02]  /*0810*/  CS2R R6, SRZ ;  /* 0x0000000000067805 */ /* 0x000fe4000001ff00 */
[----:B------:R-:W-:Y:S01]  /*0820*/  IADD3 R35, PT, PT, R9, 0x80, RZ ;  /* 0x0000008009237810 */ /* 0x000fe20007ffe0ff */
[----:B------:R-:W0:Y:S01]  /*0830*/  @!P0 LDC.64 R28, c[0x0][0x398] ;  /* 0x0000e600ff1c8b82 */ /* 0x000e220000000a00 */
[----:B----4-:R-:W-:Y:S02]  /*0840*/  @!P3 IADD3 R10, P4, PT, R23, R26, RZ ;  /* 0x0000001a170ab210 */ /* 0x010fe40007f9e0ff */
[----:B------:R-:W-:Y:S01]  /*0850*/  ISETP.GE.U32.AND P1, PT, R35, UR8, PT ;  /* 0x0000000823007c0c */ /* 0x000fe2000bf26070 */
[----:B------:R-:W4:Y:S01]  /*0860*/  @!P2 LDG.E R6, desc[UR6][R14.64] ;  /* 0x000000060e06a981 */ /* 0x000f22000c1e1900 */
[----:B------:R-:W-:-:S02]  /*0870*/  SHF.R.S32.HI R17, RZ, 0x1f, R35 ;  /* 0x0000001fff117819 */ /* 0x000fc40000011423 */
[----:B-----5:R-:W-:Y:S02]  /*0880*/  @!P3 IADD3 R12, P2, PT, R23, R40, RZ ;  /* 0x00000028170cb210 */ /* 0x020fe40007f5e0ff */
[C---:B------:R-:W-:Y:S02]  /*0890*/  @!P3 IADD3.X R11, PT, PT, R2.reuse, R27, RZ, P4, !PT ;  /* 0x0000001b020bb210 */ /* 0x040fe400027fe4ff */
[----:B------:R-:W-:Y:S02]  /*08a0*/  ISETP.GE.AND.EX P1, PT, R17, UR9, PT, P1 ;  /* 0x0000000911007c0c */ /* 0x000fe4000bf26310 */
[----:B------:R-:W-:Y:S01]  /*08b0*/  @!P3 IADD3.X R13, PT, PT, R2, R41, RZ, P2, !PT ;  /* 0x00000029020db210 */ /* 0x000fe200017fe4ff */
[----:B------:R5:W4:Y:S01]  /*08c0*/  @!P3 LDG.E R7, desc[UR6][R10.64] ;  /* 0x000000060a07b981 */ /* 0x000b22000c1e1900 */
[----:B------:R-:W-:Y:S01]  /*08d0*/  IADD3 R41, PT, PT, R9, 0xa0, RZ ;  /* 0x000000a009297810 */ /* 0x000fe20007ffe0ff */
[----:B-1----:R-:W-:-:S03]  /*08e0*/  @!P0 IMAD R8, R25, R30, RZ ;  /* 0x0000001e19088224 */ /* 0x002fc600078e02ff */
[----:B------:R-:W-:Y:S02]  /*08f0*/  ISETP.GE.U32.AND P2, PT, R41, UR8, PT ;  /* 0x0000000829007c0c */ /* 0x000fe4000bf46070 */
[----:B------:R-:W-:Y:S02]  /*0900*/  SHF.R.S32.HI R45, RZ, 0x1f, R41 ;  /* 0x0000001fff2d7819 */ /* 0x000fe40000011429 */
[----:B-----5:R-:W-:Y:S01]  /*0910*/  @!P0 MOV R10, R64 ;  /* 0x00000040000a8202 */ /* 0x020fe20000000f00 */
[----:B------:R-:W1:Y:S01]  /*0920*/  @!P1 LDC.64 R24, c[0x0][0x3f8] ;  /* 0x0000fe00ff189b82 */ /* 0x000e620000000a00 */
[----:B------:R-:W-:Y:S02]  /*0930*/  @!P0 MOV R11, R67 ;  /* 0x00000043000b8202 */ /* 0x000fe40000000f00 */
[----:B------:R-:W-:Y:S01]  /*0940*/  ISETP.GE.AND.EX P2, PT, R45, UR9, PT, P2 ;  /* 0x000000092d007c0c */ /* 0x000fe2000bf46320 */
[C---:B------:R-:W-:Y:S02]  /*0950*/  @!P0 IMAD R23, R21.reuse, R31, R8 ;  /* 0x0000001f15178224 */ /* 0x040fe400078e0208 */
[----:B------:R-:W-:Y:S01]  /*0960*/  @!P0 IMAD.WIDE.U32 R10, R21, R30, R10 ;  /* 0x0000001e150a8225 */ /* 0x000fe200078e000a */
[----:B------:R-:W-:Y:S01]  /*0970*/  ISETP.NE.AND P5, PT, RZ, UR4, PT ;  /* 0x00000004ff007c0c */ /* 0x000fe2000bfa5270 */
[----:B------:R-:W5:Y:S03]  /*0980*/  LDC.64 R20, c[0x0][0x3b8] ;  /* 0x0000ee00ff147b82 */ /* 0x000f660000000a00 */
[----:B------:R-:W-:-:S02]  /*0990*/  @!P0 IADD3 R11, PT, PT, R11, R23, RZ ;  /* 0x000000170b0b8210 */ /* 0x000fc40007ffe0ff */
[C---:B------:R-:W-:Y:S02]  /*09a0*/  IADD3 R14, PT, PT, R9.reuse, 0xc0, RZ ;  /* 0x000000c0090e7810 */ /* 0x040fe40007ffe0ff */
[----:B------:R-:W-:Y:S02]  /*09b0*/  IADD3 R18, PT, PT, R9, 0xe0, RZ ;  /* 0x000000e009127810 */ /* 0x000fe40007ffe0ff */
[C---:B------:R-:W-:Y:S02]  /*09c0*/  @!P0 SHF.L.U32 R9, R10.reuse, 0x1, RZ ;  /* 0x000000010a098819 */ /* 0x040fe400000006ff */
[----:B------:R-:W-:Y:S01]  /*09d0*/  @!P0 SHF.L.U64.HI R34, R10, 0x1, R11 ;  /* 0x000000010a228819 */ /* 0x000fe2000001020b */
[----:B------:R-:W5:Y:S08]  /*09e0*/  @P5 LDC.64 R26, c[0x0][0x3b0] ;  /* 0x0000ec00ff1a5b82 */ /* 0x000f700000000a00 */
[----:B------:R-:W5:Y:S01]  /*09f0*/  @!P2 LDC.64 R10, c[0x0][0x3f8] ;  /* 0x0000fe00ff0aab82 */ /* 0x000f620000000a00 */
[----:B------:R-:W-:-:S02]  /*0a00*/  MOV R8, RZ ;  /* 0x000000ff00087202 */ /* 0x000fc40000000f00 */
[----:B0-----:R-:W-:-:S04]  /*0a10*/  @!P0 IADD3 R32, P6, PT, R9, R32, RZ ;  /* 0x0000002009208210 */ /* 0x001fc80007fde0ff */
[----:B------:R1:W4:Y:S01]  /*0a20*/  @!P3 LDG.E R8, desc[UR6][R12.64] ;  /* 0x000000060c08b981 */ /* 0x000322000c1e1900 */
[----:B------:R-:W-:Y:S02]  /*0a30*/  ISETP.GE.U32.AND P3, PT, R14, UR8, PT ;  /* 0x000000080e007c0c */ /* 0x000fe4000bf66070 */
[----:B------:R-:W-:Y:S02]  /*0a40*/  SHF.R.S32.HI R43, RZ, 0x1f, R14 ;  /* 0x0000001fff2b7819 */ /* 0x000fe4000001140e */
[----:B------:R-:W-:Y:S01]  /*0a50*/  @!P0 IADD3.X R33, PT, PT, R34, R33, RZ, P6, !PT ;  /* 0x0000002122218210 */ /* 0x000fe200037fe4ff */
[----:B-1----:R-:W-:Y:S01]  /*0a60*/  @!P1 IMAD R12, R17, R24, RZ ;  /* 0x00000018110c9224 */ /* 0x002fe200078e02ff */
[----:B------:R-:W-:Y:S01]  /*0a70*/  @!P0 IADD3 R28, P6, PT, R9, R28, RZ ;  /* 0x0000001c091c8210 */ /* 0x000fe20007fde0ff */
[----:B------:R-:W0:Y:S01]  /*0a80*/  @!P1 LDC.64 R16, c[0x0][0x398] ;  /* 0x0000e600ff109b82 */ /* 0x000e220000000a00 */
[----:B------:R-:W-:Y:S01]  /*0a90*/  LOP3.LUT R2, R37, 0xffff, RZ, 0xc0, !PT ;  /* 0x0000ffff25027812 */ /* 0x000fe200078ec0ff */
[----:B------:R-:W-:Y:S01]  /*0aa0*/  @!P1 IMAD R47, R35, R25, R12 ;  /* 0x00000019232f9224 */ /* 0x000fe200078e020c */
[----:B------:R-:W-:-:S02]  /*0ab0*/  ISETP.GE.AND.EX P3, PT, R43, UR9, PT, P3 ;  /* 0x000000092b007c0c */ /* 0x000fc4000bf66330 */
[----:B------:R-:W-:-:S03]  /*0ac0*/  @!P1 MOV R30, R64 ;  /* 0x00000040001e9202 */ /* 0x000fc60000000f00 */
[----:B------:R-:W1:Y:S01]  /*0ad0*/  @!P1 LDC.64 R12, c[0x0][0x3a0] ;  /* 0x0000e800ff0c9b82 */ /* 0x000e620000000a00 */
[----:B------:R-:W-:Y:S02]  /*0ae0*/  @!P1 MOV R31, R67 ;  /* 0x00000043001f9202 */ /* 0x000fe40000000f00 */
[----:B------:R-:W-:Y:S01]  /*0af0*/  @!P0 IADD3.X R29, PT, PT, R34, R29, RZ, P6, !PT ;  /* 0x0000001d221d8210 */ /* 0x000fe200037fe4ff */
[----:B-----5:R-:W-:Y:S02]  /*0b00*/  @!P2 IMAD R34, R45, R10, RZ ;  /* 0x0000000a2d22a224 */ /* 0x020fe400078e02ff */
[----:B------:R-:W-:Y:S01]  /*0b10*/  IMAD R15, R61, 0x28, R2 ;  /* 0x000000283d0f7824 */ /* 0x000fe200078e0202 */
[----:B------:R-:W-:Y:S01]  /*0b20*/  ISETP.GE.U32.AND P4, PT, R18, UR8, PT ;  /* 0x0000000812007c0c */ /* 0x000fe2000bf86070 */
[----:B------:R-:W-:Y:S01]  /*0b30*/  @!P1 IMAD.WIDE.U32 R24, R35, R24, R30 ;  /* 0x0000001823189225 */ /* 0x000fe200078e001e */
[----:B------:R-:W-:Y:S01]  /*0b40*/  SHF.R.S32.HI R23, RZ, 0x1f, R18 ;  /* 0x0000001fff177819 */ /* 0x000fe20000011412 */
[----:B------:R-:W5:Y:S01]  /*0b50*/  @!P2 LDC.64 R30, c[0x0][0x3a0] ;  /* 0x0000e800ff1eab82 */ /* 0x000f620000000a00 */
[----:B------:R-:W-:Y:S01]  /*0b60*/  @!P2 MOV R35, R67 ;  /* 0x000000430023a202 */ /* 0x000fe20000000f00 */
[----:B------:R-:W-:Y:S01]  /*0b70*/  @!P2 IMAD R11, R41, R11, R34 ;  /* 0x0000000b290ba224 */ /* 0x000fe200078e0222 */
[----:B------:R-:W-:Y:S01]  /*0b80*/  @!P2 MOV R34, R64 ;  /* 0x000000400022a202 */ /* 0x000fe20000000f00 */
[----:B------:R-:W-:-:S04]  /*0b90*/  @P5 IMAD.WIDE R26, R15, 0x2, R26 ;  /* 0x000000020f1a5825 */ /* 0x000fc800078e021a */
[----:B------:R-:W-:Y:S01]  /*0ba0*/  IMAD.WIDE R20, R39, 0x8, R20 ;  /* 0x0000000827147825 */ /* 0x000fe200078e0214 */
[----:B------:R-:W-:Y:S01]  /*0bb0*/  ISETP.GE.AND.EX P4, PT, R23, UR9, PT, P4 ;  /* 0x0000000917007c0c */ /* 0x000fe2000bf86340 */
[----:B------:R-:W4:Y:S02]  /*0bc0*/  @P5 LDG.E.U16 R50, desc[UR6][R26.64] ;  /* 0x000000061a325981 */ /* 0x000f24000c1e1500 */
[----:B------:R-:W-:Y:S02]  /*0bd0*/  @!P2 IMAD.WIDE.U32 R34, R41, R10, R34 ;  /* 0x0000000a2922a225 */ /* 0x000fe400078e0022 */
[----:B------:R0:W4:Y:S01]  /*0be0*/  @P5 LDG.E.U16 R22, desc[UR6][R26.64+0x2] ;  /* 0x000002061a165981 */ /* 0x000122000c1e1500 */
[----:B------:R-:W5:Y:S03]  /*0bf0*/  @!P2 LDC.64 R40, c[0x0][0x398] ;  /* 0x0000e600ff28ab82 */ /* 0x000f660000000a00 */
[----:B------:R-:W4:Y:S01]  /*0c00*/  LDG.E.64 R20, desc[UR6][R20.64] ;  /* 0x0000000614147981 */ /* 0x000f22000c1e1b00 */
[----:B------:R-:W-:-:S04]  /*0c10*/  @!P1 IADD3 R25, PT, PT, R25, R47, RZ ;  /* 0x0000002f19199210 */ /* 0x000fc80007ffe0ff */
[----:B0-----:R-:W0:Y:S01]  /*0c20*/  @!P3 LDC.64 R26, c[0x0][0x3f8] ;  /* 0x0000fe00ff1abb82 */ /* 0x001e220000000a00 */
[C---:B------:R-:W-:Y:S02]  /*0c30*/  @!P1 SHF.L.U32 R47, R24.reuse, 0x1, RZ ;  /* 0x00000001182f9819 */ /* 0x040fe400000006ff */
[----:B------:R-:W-:Y:S02]  /*0c40*/  MOV R9, RZ ;  /* 0x000000ff00097202 */ /* 0x000fe40000000f00 */
[----:B------:R-:W-:Y:S02]  /*0c50*/  MOV R10, RZ ;  /* 0x000000ff000a7202 */ /* 0x000fe40000000f00 */
[----:B------:R-:W-:Y:S02]  /*0c60*/  @!P1 SHF.L.U64.HI R42, R24, 0x1, R25 ;  /* 0x00000001182a9819 */ /* 0x000fe40000010219 */
[----:B-1----:R-:W-:Y:S01]  /*0c70*/  @!P1 IADD3 R44, P6, PT, R47, R12, RZ ;  /* 0x0000000c2f2c9210 */ /* 0x002fe20007fde0ff */
[----:B------:R-:W1:Y:S01]  /*0c80*/  @!P4 LDC.64 R24, c[0x0][0x3f8] ;  /* 0x0000fe00ff18cb82 */ /* 0x000e620000000a00 */
[----:B------:R5:W4:Y:S01]  /*0c90*/  @!P0 LDG.E R9, desc[UR6][R32.64] ;  /* 0x0000000620098981 */ /* 0x000b22000c1e1900 */
[----:B------:R-:W-:-:S02]  /*0ca0*/  @!P2 SHF.L.U32 R51, R34, 0x1, RZ ;  /* 0x000000012233a819 */ /* 0x000fc400000006ff */
[C---:B------:R-:W-:Y:S01]  /*0cb0*/  @!P1 IADD3.X R45, PT, PT, R42.reuse, R13, RZ, P6, !PT ;  /* 0x0000000d2a2d9210 */ /* 0x040fe200037fe4ff */
[----:B------:R0:W4:Y:S01]  /*0cc0*/  @!P0 LDG.E R10, desc[UR6][R28.64] ;  /* 0x000000061c0a8981 */ /* 0x000122000c1e1900 */
[----:B------:R-:W-:Y:S02]  /*0cd0*/  @!P1 IADD3 R46, P0, PT, R47, R16, RZ ;  /* 0x000000102f2e9210 */ /* 0x000fe40007f1e0ff */
[----:B------:R-:W-:Y:S02]  /*0ce0*/  @!P2 IADD3 R13, PT, PT, R35, R11, RZ ;  /* 0x0000000b230da210 */ /* 0x000fe40007ffe0ff */
[----:B------:R-:W-:Y:S01]  /*0cf0*/  @!P1 IADD3.X R47, PT, PT, R42, R17, RZ, P0, !PT ;  /* 0x000000112a2f9210 */ /* 0x000fe200007fe4ff */
[----:B-----5:R-:W5:Y:S01]  /*0d00*/  @!P3 LDC.64 R32, c[0x0][0x3a0] ;  /* 0x0000e800ff20bb82 */ /* 0x020f620000000a00 */
[----:B------:R-:W-:Y:S02]  /*0d10*/  @!P2 SHF.L.U64.HI R42, R34, 0x1, R13 ;  /* 0x00000001222aa819 */ /* 0x000fe4000001020d */
[----:B------:R-:W-:-:S02]  /*0d20*/  @!P2 IADD3 R48, P0, PT, R51, R30, RZ ;  /* 0x0000001e3330a210 */ /* 0x000fc40007f1e0ff */
[----:B------:R-:W-:-:S03]  /*0d30*/  MOV R11, RZ ;  /* 0x000000ff000b7202 */ /* 0x000fc60000000f00 */
[----:B------:R-:W5:Y:S01]  /*0d40*/  @!P3 LDC.64 R16, c[0x0][0x398] ;  /* 0x0000e600ff10bb82 */ /* 0x000f620000000a00 */
[C---:B------:R-:W-:Y:S01]  /*0d50*/  @!P2 IADD3.X R49, PT, PT, R42.reuse, R31, RZ, P0, !PT ;  /* 0x0000001f2a31a210 */ /* 0x040fe200007fe4ff */
[----:B0-----:R-:W-:Y:S01]  /*0d60*/  @!P3 IMAD R43, R43, R26, RZ ;  /* 0x0000001a2b2bb224 */ /* 0x001fe200078e02ff */
[----:B------:R-:W-:Y:S01]  /*0d70*/  @!P2 IADD3 R40, P0, PT, R51, R40, RZ ;  /* 0x000000283328a210 */ /* 0x000fe20007f1e0ff */
[----:B------:R0:W4:Y:S04]  /*0d80*/  @!P1 LDG.E R11, desc[UR6][R44.64] ;  /* 0x000000062c0b9981 */ /* 0x000128000c1e1900 */
[----:B------:R-:W2:Y:S01]  /*0d90*/  @!P4 LDC.64 R30, c[0x0][0x3a0] ;  /* 0x0000e800ff1ecb82 */ /* 0x000ea20000000a00 */
[----:B------:R-:W-:Y:S02]  /*0da0*/  @!P2 IADD3.X R41, PT, PT, R42, R41, RZ, P0, !PT ;  /* 0x000000292a29a210 */ /* 0x000fe400007fe4ff */
[----:B------:R-:W-:-:S05]  /*0db0*/  @!P3 MOV R42, R64 ;  /* 0x00000040002ab202 */ /* 0x000fca0000000f00 */
[----:B------:R-:W2:Y:S01]  /*0dc0*/  @!P4 LDC.64 R28, c[0x0][0x398] ;  /* 0x0000e600ff1ccb82 */ /* 0x000ea20000000a00 */
[----:B0-----:R-:W-:Y:S01]  /*0dd0*/  @!P3 IMAD R45, R14, R27, R43 ;  /* 0x0000001b0e2db224 */ /* 0x001fe200078e022b */
[----:B------:R-:W-:Y:S02]  /*0de0*/  @!P3 MOV R43, R67 ;  /* 0x00000043002bb202 */ /* 0x000fe40000000f00 */
[----:B------:R-:W-:-:S04]  /*0df0*/  CS2R R12, SRZ ;  /* 0x00000000000c7805 */ /* 0x000fc8000001ff00 */
[----:B------:R-:W0:Y:S01]  /*0e00*/  LDC.64 R34, c[0x0][0x3a8] ;  /* 0x0000ea00ff227b82 */ /* 0x000e220000000a00 */
[----:B------:R-:W-:Y:S01]  /*0e10*/  @!P3 IMAD.WIDE.U32 R26, R14, R26, R42 ;  /* 0x0000001a0e1ab225 */ /* 0x000fe200078e002a */
[----:B------:R-:W-:Y:S01]  /*0e20*/  @!P4 MOV R42, R64 ;  /* 0x00000040002ac202 */ /* 0x000fe20000000f00 */
[----:B------:R5:W4:Y:S01]  /*0e30*/  @!P1 LDG.E R12, desc[UR6][R46.64] ;  /* 0x000000062e0c9981 */ /* 0x000b22000c1e1900 */
[----:B------:R-:W-:Y:S01]  /*0e40*/  @!P4 MOV R43, R67 ;  /* 0x00000043002bc202 */ /* 0x000fe20000000f00 */
[-C--:B-1----:R-:W-:Y:S01]  /*0e50*/  @!P4 IMAD R23, R23, R24.reuse, RZ ;  /* 0x000000181717c224 */ /* 0x082fe200078e02ff */
[----:B------:R-:W-:Y:S01]  /*0e60*/  MOV R14, RZ ;  /* 0x000000ff000e7202 */ /* 0x000fe20000000f00 */
[----:B------:R-:W4:Y:S01]  /*0e70*/  @!P2 LDG.E R13, desc[UR6][R48.64] ;  /* 0x00000006300da981 */ /* 0x000f22000c1e1900 */
[----:B------:R-:W-:-:S04]  /*0e80*/  @!P4 IMAD.WIDE.U32 R42, R18, R24, R42 ;  /* 0x00000018122ac225 */ /* 0x000fc800078e002a */
[----:B------:R1:W4:Y:S01]  /*0e90*/  @!P2 LDG.E R14, desc[UR6][R40.64] ;  /* 0x00000006280ea981 */ /* 0x000322000c1e1900 */
[----:B-----5:R-:W-:Y:S01]  /*0ea0*/  @!P4 IMAD R47, R18, R25, R23 ;  /* 0x00000019122fc224 */ /* 0x020fe200078e0217 */
[----:B------:R-:W-:Y:S02]  /*0eb0*/  @!P3 IADD3 R25, PT, PT, R27, R45, RZ ;  /* 0x0000002d1b19b210 */ /* 0x000fe40007ffe0ff */
[C---:B------:R-:W-:Y:S02]  /*0ec0*/  @!P3 SHF.L.U32 R23, R26.reuse, 0x1, RZ ;  /* 0x000000011a17b819 */ /* 0x040fe400000006ff */
[----:B------:R-:W-:Y:S02]  /*0ed0*/  @!P3 SHF.L.U64.HI R18, R26, 0x1, R25 ;  /* 0x000000011a12b819 */ /* 0x000fe40000010219 */
[C---:B------:R-:W-:Y:S02]  /*0ee0*/  @!P3 IADD3 R32, P0, PT, R23.reuse, R32, RZ ;  /* 0x000000201720b210 */ /* 0x040fe40007f1e0ff */
[----:B------:R-:W-:-:S02]  /*0ef0*/  @!P3 IADD3 R24, P1, PT, R23, R16, RZ ;  /* 0x000000101718b210 */ /* 0x000fc40007f3e0ff */
[----:B------:R-:W-:Y:S02]  /*0f00*/  @!P4 IADD3 R25, PT, PT, R43, R47, RZ ;  /* 0x0000002f2b19c210 */ /* 0x000fe40007ffe0ff */
[----:B------:R-:W-:Y:S02]  /*0f10*/  @!P4 SHF.L.U32 R23, R42, 0x1, RZ ;  /* 0x000000012a17c819 */ /* 0x000fe400000006ff */
[----:B------:R-:W-:Y:S02]  /*0f20*/  @!P3 IADD3.X R33, PT, PT, R18, R33, RZ, P0, !PT ;  /* 0x000000211221b210 */ /* 0x000fe400007fe4ff */
[----:B------:R-:W-:Y:S02]  /*0f30*/  @!P4 SHF.L.U64.HI R42, R42, 0x1, R25 ;  /* 0x000000012a2ac819 */ /* 0x000fe40000010219 */
[C---:B--2---:R-:W-:Y:S02]  /*0f40*/  @!P4 IADD3 R30, P0, PT, R23.reuse, R30, RZ ;  /* 0x0000001e171ec210 */ /* 0x044fe40007f1e0ff */
[----:B------:R-:W-:Y:S01]  /*0f50*/  @!P4 IADD3 R28, P2, PT, R23, R28, RZ ;  /* 0x0000001c171cc210 */ /* 0x000fe20007f5e0ff */
[----:B0-----:R-:W-:Y:S01]  /*0f60*/  IMAD.WIDE R34, R15, 0x2, R34 ;  /* 0x000000020f227825 */ /* 0x001fe200078e0222 */
[----:B------:R-:W-:-:S02]  /*0f70*/  @!P3 IADD3.X R25, PT, PT, R18, R17, RZ, P1, !PT ;  /* 0x000000111219b210 */ /* 0x000fc40000ffe4ff */
[----:B------:R-:W-:Y:S02]  /*0f80*/  CS2R R16, SRZ ;  /* 0x0000000000107805 */ /* 0x000fe4000001ff00 */
[----:B------:R-:W-:Y:S02]  /*0f90*/  MOV R15, RZ ;  /* 0x000000ff000f7202 */ /* 0x000fe40000000f00 */
[----:B------:R-:W-:Y:S01]  /*0fa0*/  MOV R18, RZ ;  /* 0x000000ff00127202 */ /* 0x000fe20000000f00 */
[----:B------:R-:W2:Y:S01]  /*0fb0*/  LDG.E.U16 R26, desc[UR6][R34.64] ;  /* 0x00000006221a7981 */ /* 0x000ea2000c1e1500 */
[C---:B------:R-:W-:Y:S02]  /*0fc0*/  @!P4 IADD3.X R31, PT, PT, R42.reuse, R31, RZ, P0, !PT ;  /* 0x0000001f2a1fc210 */ /* 0x040fe400007fe4ff */
[----:B------:R-:W-:Y:S01]  /*0fd0*/  @!P4 IADD3.X R29, PT, PT, R42, R29, RZ, P2, !PT ;  /* 0x0000001d2a1dc210 */ /* 0x000fe200017fe4ff */
[----:B------:R-:W5:Y:S04]  /*0fe0*/  LDG.E.U16 R27, desc[UR6][R34.64+0x2] ;  /* 0x00000206221b7981 */ /* 0x000f68000c1e1500 */
[----:B------:R0:W5:Y:S04]  /*0ff0*/  @!P3 LDG.E R15, desc[UR6][R32.64] ;  /* 0x00000006200fb981 */ /* 0x000168000c1e1900 */
[----:B------:R-:W5:Y:S04]  /*1000*/  @!P3 LDG.E R16, desc[UR6][R24.64] ;  /* 0x000000061810b981 */ /* 0x000f68000c1e1900 */
[----:B------:R-:W5:Y:S04]  /*1010*/  @!P4 LDG.E R17, desc[UR6][R30.64] ;  /* 0x000000061e11c981 */ /* 0x000f68000c1e1900 */
[----:B------:R-:W5:Y:S01]  /*1020*/  @!P4 LDG.E R18, desc[UR6][R28.64] ;  /* 0x000000061c12c981 */ /* 0x000f62000c1e1900 */
[----:B------:R-:W-:Y:S01]  /*1030*/  MOV R59, 0x3f800000 ;  /* 0x3f800000003b7802 */ /* 0x000fe20000000f00 */
[----:B------:R-:W-:Y:S01]  /*1040*/  UISETP.NE.AND UP0, UPT, UR4, URZ, UPT ;  /* 0x000000ff0400728c */ /* 0x000fe2000bf05270 */
[----:B-1----:R-:W-:-:S02]  /*1050*/  MOV R41, RZ ;  /* 0x000000ff00297202 */ /* 0x002fc40000000f00 */
[----:B------:R-:W-:Y:S02]  /*1060*/  MOV R42, RZ ;  /* 0x000000ff002a7202 */ /* 0x000fe40000000f00 */
[----:B------:R-:W-:Y:S02]  /*1070*/  PRMT R57, R19, 0x7632, R57 ;  /* 0x0000763213397816 */ /* 0x000fe40000000039 */
[----:B------:R-:W-:Y:S02]  /*1080*/  PRMT R58, R4, 0x7632, R58 ;  /* 0x00007632043a7816 */ /* 0x000fe4000000003a */
[----:B---3--:R-:W-:Y:S02]  /*1090*/  PRMT R55, R5, 0x7632, R55 ;  /* 0x0000763205377816 */ /* 0x008fe40000000037 */
[----:B----4-:R-:W-:Y:S02]  /*10a0*/  PRMT R56, R6, 0x7632, R56 ;  /* 0x0000763206387816 */ /* 0x010fe40000000038 */
[----:B------:R-:W-:Y:S01]  /*10b0*/  PRMT R53, R7, 0x7632, R53 ;  /* 0x0000763207357816 */ /* 0x000fe20000000035 */
[----:B0-----:R-:W-:-:S05]  /*10c0*/  FFMA.FTZ R32, -R20, R20, R21 ;  /* 0x0000001414207223 */ /* 0x001fca0000010115 */
[----:B------:R-:W-:-:S13]  /*10d0*/  FSETP.GTU.FTZ.AND P0, PT, R32, RZ, PT ;  /* 0x000000ff2000720b */ /* 0x000fda0003f1c000 */
[----:B------:R-:W0:Y:S01]  /*10e0*/  @P0 LDC R23, c[0x0][0x3c0] ;  /* 0x0000f000ff170b82 */ /* 0x000e220000000800 */
[----:B------:R-:W-:Y:S02]  /*10f0*/  @P5 SHF.L.U32 R41, R50, 0x10, RZ ;  /* 0x0000001032295819 */ /* 0x000fe400000006ff */
[----:B------:R-:W-:Y:S02]  /*1100*/  @P5 SHF.L.U32 R42, R22, 0x10, RZ ;  /* 0x00000010162a5819 */ /* 0x000fe400000006ff */
[----:B------:R-:W-:Y:S02]  /*1110*/  PRMT R54, R8, 0x7632, R54 ;  /* 0x0000763208367816 */ /* 0x000fe40000000036 */
[----:B------:R-:W-:Y:S01]  /*1120*/  PRMT R51, R9, 0x7632, R51 ;  /* 0x0000763209337816 */ /* 0x000fe20000000033 */
[----:B0-----:R-:W-:-:S04]  /*1130*/  @P0 FADD.FTZ R23, R32, R23 ;  /* 0x0000001720170221 */ /* 0x001fc80000010000 */
[----:B------:R0:W1:Y:S01]  /*1140*/  @P0 MUFU.RSQ R59, R23 ;  /* 0x00000017003b0308 */ /* 0x0000620000001400 */
[----:B------:R-:W-:Y:S02]  /*1150*/  PRMT R52, R10, 0x7632, R52 ;  /* 0x000076320a347816 */ /* 0x000fe40000000034 */
[----:B------:R-:W-:Y:S02]  /*1160*/  PRMT R49, R11, 0x7632, R49 ;  /* 0x000076320b317816 */ /* 0x000fe40000000031 */
[----:B------:R-:W-:Y:S02]  /*1170*/  PRMT R50, R12, 0x7632, R50 ;  /* 0x000076320c327816 */ /* 0x000fe40000000032 */
[----:B------:R-:W-:Y:S02]  /*1180*/  PRMT R47, R13, 0x7632, R47 ;  /* 0x000076320d2f7816 */ /* 0x000fe4000000002f */
[----:B------:R-:W-:Y:S02]  /*1190*/  PRMT R48, R14, 0x7632, R48 ;  /* 0x000076320e307816 */ /* 0x000fe40000000030 */
[----:B--2---:R-:W-:-:S02]  /*11a0*/  SHF.L.U32 R40, R26, 0x10, RZ ;  /* 0x000000101a287819 */ /* 0x004fc400000006ff */
[----:B-----5:R-:W-:Y:S02]  /*11b0*/  SHF.L.U32 R21, R27, 0x10, RZ ;  /* 0x000000101b157819 */ /* 0x020fe400000006ff */
[----:B------:R-:W-:Y:S02]  /*11c0*/  PRMT R45, R15, 0x7632, R45 ;  /* 0x000076320f2d7816 */ /* 0x000fe4000000002d */
        /* <DEDUP_REMOVED lines=74> */
[----:B------:R-:W-:Y:S01]  /*1670*/  SHF.L.U32 R29, R49, 0x10, RZ ;  /* 0x00000010311d7819 */ /* 0x000fe200000006ff */
[----:B------:R-:W-:Y:S01]  /*1680*/  FMUL.FTZ R32, R32, R59 ;  /* 0x0000003b20207220 */ /* 0x000fe20000410000 */
[----:B------:R-:W-:Y:S01]  /*1690*/  FMUL.FTZ R23, R21, R22 ;  /* 0x0000001615177220 */ /* 0x000fe20000410000 */
[----:B------:R-:W-:Y:S01]  /*16a0*/  FFMA.FTZ R25, R22, R24, R25 ;  /* 0x0000001816197223 */ /* 0x000fe20000010019 */
[----:B------:R-:W-:Y:S01]  /*16b0*/  FADD.FTZ R28, R28, R33 ;  /* 0x000000211c1c7221 */ /* 0x000fe20000010000 */
[----:B------:R-:W-:Y:S01]  /*16c0*/  FFMA.FTZ R30, R33, R32, R30 ;  /* 0x00000020211e7223 */ /* 0x000fe2000001001e */
[----:B------:R-:W-:Y:S01]  /*16d0*/  FFMA.FTZ R31, R24, R23, R31 ;  /* 0x00000017181f7223 */ /* 0x000fe2000001001f */
[----:B------:R-:W-:Y:S01]  /*16e0*/  FMUL.FTZ R33, R40, R33 ;  /* 0x0000002128217220 */ /* 0x000fe20000410000 */
[----:B------:R-:W-:Y:S01]  /*16f0*/  FADD.FTZ R26, R23, R26 ;  /* 0x0000001a171a7221 */ /* 0x000fe20000010000 */
[----:B------:R-:W-:Y:S01]  /*1700*/  FADD.FTZ R24, -R20, R29 ;  /* 0x0000001d14187221 */ /* 0x000fe20000010100 */
[----:B------:R-:W-:Y:S01]  /*1710*/  FADD.FTZ R27, R27, R22 ;  /* 0x000000161b1b7221 */ /* 0x000fe20000010000 */
[----:B------:R-:W-:Y:S01]  /*1720*/  SHF.L.U32 R22, R50, 0x10, RZ ;  /* 0x0000001032167819 */ /* 0x000fe200000006ff */
[----:B------:R-:W-:Y:S01]  /*1730*/  FADD.FTZ R26, R26, R33 ;  /* 0x000000211a1a7221 */ /* 0x000fe20000010000 */
[----:B------:R-:W-:Y:S01]  /*1740*/  FFMA.FTZ R31, R32, R33, R31 ;  /* 0x00000021201f7223 */ /* 0x000fe2000001001f */
[----:B------:R-:W-:Y:S01]  /*1750*/  FMUL.FTZ R24, R24, R59 ;  /* 0x0000003b18187220 */ /* 0x000fe20000410000 */
[----:B------:R-:W-:Y:S01]  /*1760*/  SHF.L.U32 R29, R13, 0x10, RZ ;  /* 0x000000100d1d7819 */ /* 0x000fe200000006ff */
[----:B------:R-:W-:Y:S01]  /*1770*/  FMUL.FTZ R23, R21, R22 ;  /* 0x0000001615177220 */ /* 0x000fe20000410000 */
[----:B------:R-:W-:Y:S01]  /*1780*/  SHF.L.U32 R33, R47, 0x10, RZ ;  /* 0x000000102f217819 */ /* 0x000fe200000006ff */
[----:B------:R-:W-:Y:S01]  /*1790*/  FADD.FTZ R27, R27, R22 ;  /* 0x000000161b1b7221 */ /* 0x000fe20000010000 */
[----:B------:R-:W-:Y:S01]  /*17a0*/  FFMA.FTZ R25, R22, R24, R25 ;  /* 0x0000001816197223 */ /* 0x000fe20000010019 */
[C---:B------:R-:W-:Y:S01]  /*17b0*/  FADD.FTZ R22, -R20.reuse, R29 ;  /* 0x0000001d14167221 */ /* 0x040fe20000010100 */
[----:B------:R-:W-:Y:S01]  /*17c0*/  FADD.FTZ R26, R23, R26 ;  /* 0x0000001a171a7221 */ /* 0x000fe20000010000 */
[----:B------:R-:W-:Y:S01]  /*17d0*/  FADD.FTZ R32, -R20, R33 ;  /* 0x0000002114207221 */ /* 0x000fe20000010100 */
[----:B------:R-:W-:Y:S01]  /*17e0*/  FFMA.FTZ R31, R24, R23, R31 ;  /* 0x00000017181f7223 */ /* 0x000fe2000001001f */
[----:B------:R-:W-:Y:S01]  /*17f0*/  SHF.L.U32 R23, R14, 0x10, RZ ;  /* 0x000000100e177819 */ /* 0x000fe200000006ff */
[-C--:B------:R-:W-:Y:S01]  /*1800*/  FMUL.FTZ R34, R22, R59.reuse ;  /* 0x0000003b16227220 */ /* 0x080fe20000410000 */
[----:B------:R-:W-:Y:S01]  /*1810*/  SHF.L.U32 R24, R48, 0x10, RZ ;  /* 0x0000001030187819 */ /* 0x000fe200000006ff */
[----:B------:R-:W-:Y:S01]  /*1820*/  FMUL.FTZ R32, R32, R59 ;  /* 0x0000003b20207220 */ /* 0x000fe20000410000 */
[----:B------:R-:W-:Y:S01]  /*1830*/  SHF.L.U32 R29, R15, 0x10, RZ ;  /* 0x000000100f1d7819 */ /* 0x000fe200000006ff */
[----:B------:R-:W-:Y:S01]  /*1840*/  FADD.FTZ R28, R28, R23 ;  /* 0x000000171c1c7221 */ /* 0x000fe20000010000 */
[----:B------:R-:W-:Y:S01]  /*1850*/  FFMA.FTZ R30, R23, R34, R30 ;  /* 0x00000022171e7223 */ /* 0x000fe2000001001e */
[----:B------:R-:W-:Y:S01]  /*1860*/  FADD.FTZ R22, R27, R24 ;  /* 0x000000181b167221 */ /* 0x000fe20000010000 */
[----:B------:R-:W-:Y:S01]  /*1870*/  FMUL.FTZ R23, R40, R23 ;  /* 0x0000001728177220 */ /* 0x000fe20000410000 */
        /* <DEDUP_REMOVED lines=12> */
[----:B------:R-:W-:Y:S01]  /*1940*/  SHF.L.U32 R24, R46, 0x10, RZ ;  /* 0x000000102e187819 */ /* 0x000fe200000006ff */
[----:B------:R-:W-:Y:S01]  /*1950*/  FMUL.FTZ R29, R40, R29 ;  /* 0x0000001d281d7220 */ /* 0x000fe20000410000 */
[----:B------:R-:W-:Y:S01]  /*1960*/  FADD.FTZ R28, -R20, R23 ;  /* 0x00000017141c7221 */ /* 0x000fe20000010100 */
[----:B------:R-:W-:-:S02]  /*1970*/  SHF.L.U32 R33, R17, 0x10, RZ ;  /* 0x0000001011217819 */ /* 0x000fc400000006ff */
[----:B------:R-:W-:Y:S01]  /*1980*/  FADD.FTZ R26, R26, R29 ;  /* 0x0000001d1a1a7221 */ /* 0x000fe20000010000 */
[----:B------:R-:W-:Y:S01]  /*1990*/  FFMA.FTZ R31, R34, R29, R31 ;  /* 0x0000001d221f7223 */ /* 0x000fe2000001001f */
[----:B------:R-:W-:Y:S01]  /*19a0*/  FMUL.FTZ R28, R28, R59 ;  /* 0x0000003b1c1c7220 */ /* 0x000fe20000410000 */
[----:B------:R-:W-:Y:S01]  /*19b0*/  FMUL.FTZ R23, R21, R24 ;  /* 0x0000001815177220 */ /* 0x000fe20000410000 */
[----:B------:R-:W-:Y:S01]  /*19c0*/  SHF.L.U32 R29, R18, 0x10, RZ ;  /* 0x00000010121d7819 */ /* 0x000fe200000006ff */
[----:B------:R-:W-:Y:S01]  /*19d0*/  FADD.FTZ R32, -R20, R33 ;  /* 0x0000002114207221 */ /* 0x000fe20000010100 */
[----:B------:R-:W-:Y:S01]  /*19e0*/  FFMA.FTZ R25, R24, R28, R25 ;  /* 0x0000001c18197223 */ /* 0x000fe20000010019 */
[----:B------:R-:W-:Y:S01]  /*19f0*/  FADD.FTZ R26, R23, R26 ;  /* 0x0000001a171a7221 */ /* 0x000fe20000010000 */
[----:B------:R-:W-:Y:S01]  /*1a00*/  FFMA.FTZ R31, R28, R23, R31 ;  /* 0x000000171c1f7223 */ /* 0x000fe2000001001f */
[----:B------:R-:W-:Y:S01]  /*1a10*/  SHF.L.U32 R23, R43, 0x10, RZ ;  /* 0x000000102b177819 */ /* 0x000fe200000006ff */
[----:B------:R-:W-:Y:S01]  /*1a20*/  FMUL.FTZ R33, R40, R29 ;  /* 0x0000001d28217220 */ /* 0x000fe20000410000 */
[----:B------:R-:W-:Y:S01]  /*1a30*/  SHF.L.U32 R28, R44, 0x10, RZ ;  /* 0x000000102c1c7819 */ /* 0x000fe200000006ff */
[----:B------:R-:W-:Y:S01]  /*1a40*/  FMUL.FTZ R34, R32, R59 ;  /* 0x0000003b20227220 */ /* 0x000fe20000410000 */
[----:B------:R-:W-:Y:S01]  /*1a50*/  FADD.FTZ R22, R22, R24 ;  /* 0x0000001816167221 */ /* 0x000fe20000010000 */
[----:B------:R-:W-:Y:S01]  /*1a60*/  FADD.FTZ R32, -R20, R23 ;  /* 0x0000001714207221 */ /* 0x000fe20000010100 */
[----:B------:R-:W-:Y:S01]  /*1a70*/  FADD.FTZ R26, R26, R33 ;  /* 0x000000211a1a7221 */ /* 0x000fe20000010000 */
[----:B------:R-:W-:Y:S01]  /*1a80*/  FMUL.FTZ R23, R21, R28 ;  /* 0x0000001c15177220 */ /* 0x000fe20000410000 */
[----:B------:R-:W-:Y:S01]  /*1a90*/  FFMA.FTZ R31, R34, R33, R31 ;  /* 0x00000021221f7223 */ /* 0x000fe2000001001f */
[----:B------:R-:W-:Y:S01]  /*1aa0*/  FMUL.FTZ R32, R32, R59 ;  /* 0x0000003b20207220 */ /* 0x000fe20000410000 */
[----:B------:R-:W-:Y:S01]  /*1ab0*/  FFMA.FTZ R24, R29, R34, R30 ;  /* 0x000000221d187223 */ /* 0x000fe2000001001e */
[----:B------:R-:W-:Y:S01]  /*1ac0*/  FADD.FTZ R33, R23, R26 ;  /* 0x0000001a17217221 */ /* 0x000fe20000010000 */
[----:B------:R-:W-:Y:S01]  /*1ad0*/  FADD.FTZ R26, R27, R29 ;  /* 0x0000001d1b1a7221 */ /* 0x000fe20000010000 */
[----:B------:R-:W-:Y:S01]  /*1ae0*/  FFMA.FTZ R23, R32, R23, R31 ;  /* 0x0000001720177223 */ /* 0x000fe2000001001f */
[----:B------:R-:W-:Y:S01]  /*1af0*/  FADD.FTZ R27, R22, R28 ;  /* 0x0000001c161b7221 */ /* 0x000fe20000010000 */
[----:B------:R-:W-:Y:S01]  /*1b00*/  FFMA.FTZ R25, R28, R32, R25 ;  /* 0x000000201c197223 */ /* 0x000fe20000010019 */
[----:B------:R-:W-:Y:S06]  /*1b10*/  BRA `(.L_x_285) ;  /* 0x0000001000807947 */ /* 0x000fec0003800000 */
.L_x_284:
        /* <DEDUP_REMOVED lines=9> */
[----:B------:R-:W-:Y:S01]  /*1bb0*/  FFMA.FTZ R26, R40, R23, R41 ;  /* 0x00000017281a7223 */ /* 0x000fe20000010029 */
        /* <DEDUP_REMOVED lines=8> */
[----:B------:R-:W-:-:S07]  /*1c40*/  FFMA.FTZ R31, R40, R25, R41 ;  /* 0x00000019281f7223 */ /* 0x000fce0000010029 */
[----:B------:R-:W1:Y:S01]  /*1c50*/  MUFU.EX2 R29, R29 ;  /* 0x0000001d001d7308 */ /* 0x000e620000000800 */
[----:B0-----:R-:W-:Y:S01]  /*1c60*/  FADD.FTZ R28, R24, 1 ;  /* 0x3f800000181c7421 */ /* 0x001fe20000010000 */
[----:B------:R-:W-:Y:S01]  /*1c70*/  FADD.FTZ R24, -R20, R33 ;  /* 0x0000002114187221 */ /* 0x000fe20000010100 */
[----:B------:R-:W-:-:S03]  /*1c80*/  FMUL.FTZ R33, R31, -1.4426950216293334961 ;  /* 0xbfb8aa3b1f217820 */ /* 0x000fc60000410000 */
        /* <DEDUP_REMOVED lines=9> */
[----:B------:R-:W-:Y:S02]  /*1d20*/  SHF.L.U32 R29, R4, 0x10, RZ ;  /* 0x00000010041d7819 */ /* 0x000fe400000006ff */
[----:B------:R-:W0:Y:S03]  /*1d30*/  MUFU.EX2 R35, R35 ;  /* 0x0000002300237308 */ /* 0x000e260000000800 */
[----:B------:R-:W-:Y:S01]  /*1d40*/  FMUL.FTZ R29, R29, R28 ;  /* 0x0000001c1d1d7220 */ /* 0x000fe20000410000 */
[----:B-1----:R-:W-:Y:S01]  /*1d50*/  FMUL.FTZ R28, R63, R30 ;  /* 0x0000001e3f1c7220 */ /* 0x002fe20000410000 */
[----:B------:R-:W-:Y:S02]  /*1d60*/  SHF.L.U32 R63, R53, 0x10, RZ ;  /* 0x00000010353f7819 */ /* 0x000fe400000006ff */
[----:B------:R-:W-:Y:S01]  /*1d70*/  FMUL.FTZ R29, R29, R26 ;  /* 0x0000001a1d1d7220 */ /* 0x000fe20000410000 */
[----:B------:R-:W-:Y:S01]  /*1d80*/  FADD.FTZ R26, -R30, 1 ;  /* 0x3f8000001e1a7421 */ /* 0x000fe20000010100 */
[----:B--2---:R-:W-:-:S03]  /*1d90*/  FADD.FTZ R34, R33, 1 ;  /* 0x3f80000021227421 */ /* 0x004fc60000010000 */
[----:B------:R-:W-:Y:S01]  /*1da0*/  FFMA.FTZ R27, R27, R26, 1 ;  /* 0x3f8000001b1b7423 */ /* 0x000fe2000001001a */
[----:B------:R-:W-:Y:S02]  /*1db0*/  FADD.FTZ R26, -R20, R69 ;  /* 0x00000045141a7221 */ /* 0x000fe40000010100 */
[----:B------:R-:W1:Y:S01]  /*1dc0*/  MUFU.RCP R34, R34 ;  /* 0x0000002200227308 */ /* 0x000e620000001000 */
[----:B------:R-:W-:Y:S01]  /*1dd0*/  FMUL.FTZ R28, R28, R27 ;  /* 0x0000001b1c1c7220 */ /* 0x000fe20000410000 */
[----:B0-----:R-:W-:Y:S01]  /*1de0*/  FADD.FTZ R30, R35, 1 ;  /* 0x3f800000231e7421 */ /* 0x001fe20000010000 */
[----:B------:R-:W-:Y:S01]  /*1df0*/  FMUL.FTZ R26, R26, R59 ;  /* 0x0000003b1a1a7220 */ /* 0x000fe20000410000 */
[----:B------:R-:W-:-:S03]  /*1e00*/  SHF.L.U32 R27, R6, 0x10, RZ ;  /* 0x00000010061b7819 */ /* 0x000fc600000006ff */
[----:B------:R-:W-:Y:S01]  /*1e10*/  FFMA.FTZ R35, R40, R26, R41 ;  /* 0x0000001a28237223 */ /* 0x000fe20000010029 */
[----:B------:R-:W0:Y:S03]  /*1e20*/  MUFU.RCP R30, R30 ;  /* 0x0000001e001e7308 */ /* 0x000e260000001000 */
[----:B------:R-:W-:-:S06]  /*1e30*/  FMUL.FTZ R62, R35, -1.4426950216293334961 ;  /* 0xbfb8aa3b233e7820 */ /* 0x000fcc0000410000 */
[----:B------:R-:W2:Y:S01]  /*1e40*/  MUFU.EX2 R62, R62 ;  /* 0x0000003e003e7308 */ /* 0x000ea20000000800 */
[----:B-1----:R-:W-:Y:S01]  /*1e50*/  FADD.FTZ R60, -R34, 1 ;  /* 0x3f800000223c7421 */ /* 0x002fe20000010100 */
[----:B------:R-:W-:-:S03]  /*1e60*/  FMUL.FTZ R34, R27, R34 ;  /* 0x000000221b227220 */ /* 0x000fc60000410000 */
[----:B------:R-:W-:Y:S01]  /*1e70*/  FFMA.FTZ R31, R31, R60, 1 ;  /* 0x3f8000001f1f7423 */ /* 0x000fe2000001003c */
[----:B------:R-:W-:Y:S01]  /*1e80*/  FADD.FTZ R60, -R20, R63 ;  /* 0x0000003f143c7221 */ /* 0x000fe20000010100 */
[----:B------:R-:W-:Y:S01]  /*1e90*/  SHF.L.U32 R63, R56, 0x10, RZ ;  /* 0x00000010383f7819 */ /* 0x000fe200000006ff */
[----:B0-----:R-:W-:-:S04]  /*1ea0*/  FADD.FTZ R27, -R30, 1 ;  /* 0x3f8000001e1b7421 */ /* 0x001fc80000010100 */
[----:B------:R-:W-:Y:S01]  /*1eb0*/  FFMA.FTZ R33, R32, R27, 1 ;  /* 0x3f80000020217423 */ /* 0x000fe2000001001b */
[----:B------:R-:W-:Y:S01]  /*1ec0*/  FMUL.FTZ R27, R60, R59 ;  /* 0x0000003b3c1b7220 */ /* 0x000fe20000410000 */
[----:B------:R-:W-:Y:S01]  /*1ed0*/  FMUL.FTZ R30, R63, R30 ;  /* 0x0000001e3f1e7220 */ /* 0x000fe20000410000 */
[----:B------:R-:W-:Y:S01]  /*1ee0*/  FMUL.FTZ R63, R34, R31 ;  /* 0x0000001f223f7220 */ /* 0x000fe20000410000 */
[----:B------:R-:W-:Y:S01]  /*1ef0*/  SHF.L.U32 R31, R8, 0x10, RZ ;  /* 0x00000010081f7819 */ /* 0x000fe200000006ff */
[----:B--2---:R-:W-:Y:S01]  /*1f00*/  FADD.FTZ R32, R62, 1 ;  /* 0x3f8000003e207421 */ /* 0x004fe20000010000 */
[C---:B------:R-:W-:Y:S01]  /*1f10*/  FFMA.FTZ R60, R21.reuse, R27, R42 ;  /* 0x0000001b153c7223 */ /* 0x040fe2000001002a */
[----:B------:R-:W-:Y:S01]  /*1f20*/  FMUL.FTZ R30, R30, R33 ;  /* 0x000000211e1e7220 */ /* 0x000fe20000410000 */
[----:B------:R-:W-:Y:S02]  /*1f30*/  FMUL.FTZ R33, R21, R28 ;  /* 0x0000001c15217220 */ /* 0x000fe40000410000 */
[----:B------:R-:W-:Y:S01]  /*1f40*/  FMUL.FTZ R62, R60, -1.4426950216293334961 ;  /* 0xbfb8aa3b3c3e7820 */ /* 0x000fe20000410000 */
[----:B------:R-:W0:Y:S08]  /*1f50*/  MUFU.RCP R32, R32 ;  /* 0x0000002000207308 */ /* 0x000e300000001000 */
[----:B------:R-:W1:Y:S01]  /*1f60*/  MUFU.EX2 R62, R62 ;  /* 0x0000003e003e7308 */ /* 0x000e620000000800 */
[----:B0-----:R-:W-:Y:S01]  /*1f70*/  FADD.FTZ R34, -R32, 1 ;  /* 0x3f80000020227421 */ /* 0x001fe20000010100 */
[----:B------:R-:W-:Y:S01]  /*1f80*/  FMUL.FTZ R31, R31, R32 ;  /* 0x000000201f1f7220 */ /* 0x000fe20000410000 */
[----:B------:R-:W-:-:S02]  /*1f90*/  FMUL.FTZ R32, R40, R29 ;  /* 0x0000001d28207220 */ /* 0x000fc40000410000 */
[----:B------:R-:W-:Y:S02]  /*1fa0*/  FFMA.FTZ R68, R35, R34, 1 ;  /* 0x3f80000023447423 */ /* 0x000fe40000010022 */
[----:B------:R-:W-:Y:S01]  /*1fb0*/  FFMA.FTZ R35, R23, R32, RZ ;  /* 0x0000002017237223 */ /* 0x000fe200000100ff */
[----:B------:R-:W-:Y:S01]  /*1fc0*/  FADD.FTZ R32, RZ, R32 ;  /* 0x00000020ff207221 */ /* 0x000fe20000010000 */
[----:B-1----:R-:W-:Y:S01]  /*1fd0*/  FADD.FTZ R34, R62, 1 ;  /* 0x3f8000003e227421 */ /* 0x002fe20000010000 */
[----:B------:R-:W-:Y:S01]  /*1fe0*/  FMUL.FTZ R31, R31, R68 ;  /* 0x000000441f1f7220 */ /* 0x000fe20000410000 */
[----:B------:R-:W-:Y:S01]  /*1ff0*/  FFMA.FTZ R62, R22, R33, R35 ;  /* 0x00000021163e7223 */ /* 0x000fe20000010023 */
[----:B------:R-:W-:Y:S01]  /*2000*/  SHF.L.U32 R35, R54, 0x10, RZ ;  /* 0x0000001036237819 */ /* 0x000fe200000006ff */
[----:B------:R-:W-:Y:S02]  /*2010*/  FADD.FTZ R33, R33, R32 ;  /* 0x0000002021217221 */ /* 0x000fe40000010000 */
[----:B------:R-:W0:Y:S02]  /*2020*/  MUFU.RCP R34, R34 ;  /* 0x0000002200227308 */ /* 0x000e240000001000 */
[----:B0-----:R-:W-:Y:S01]  /*2030*/  FMUL.FTZ R32, R35, R34 ;  /* 0x0000002223207220 */ /* 0x001fe20000410000 */
[----:B------:R-:W-:Y:S01]  /*2040*/  FADD.FTZ R35, -R34, 1 ;  /* 0x3f80000022237421 */ /* 0x000fe20000010100 */
[----:B------:R-:W-:-:S03]  /*2050*/  FADD.FTZ R34, RZ, R29 ;  /* 0x0000001dff227221 */ /* 0x000fc60000010000 */
[----:B------:R-:W-:Y:S01]  /*2060*/  FFMA.FTZ R35, R60, R35, 1 ;  /* 0x3f8000003c237423 */ /* 0x000fe20000010023 */
[----:B------:R-:W-:Y:S01]  /*2070*/  FFMA.FTZ R60, R23, R29, RZ ;  /* 0x0000001d173c7223 */ /* 0x000fe200000100ff */
[----:B------:R-:W-:Y:S01]  /*2080*/  SHF.L.U32 R23, R9, 0x10, RZ ;  /* 0x0000001009177819 */ /* 0x000fe200000006ff */
[----:B------:R-:W-:Y:S01]  /*2090*/  FADD.FTZ R34, R34, R63 ;  /* 0x0000003f22227221 */ /* 0x000fe20000010000 */
[----:B------:R-:W-:Y:S01]  /*20a0*/  FMUL.FTZ R32, R32, R35 ;  /* 0x0000002320207220 */ /* 0x000fe20000410000 */
[CC--:B------:R-:W-:Y:S01]  /*20b0*/  FFMA.FTZ R29, R25.reuse, R63.reuse, R60 ;  /* 0x0000003f191d7223 */ /* 0x0c0fe2000001003c */
[----:B------:R-:W-:Y:S01]  /*20c0*/  FMUL.FTZ R63, R40, R63 ;  /* 0x0000003f283f7220 */ /* 0x000fe20000410000 */
[----:B------:R-:W-:Y:S01]  /*20d0*/  FADD.FTZ R68, -R20, R23 ;  /* 0x0000001714447221 */ /* 0x000fe20000010100 */
[----:B------:R-:W-:Y:S01]  /*20e0*/  FFMA.FTZ R35, R22, R28, RZ ;  /* 0x0000001c16237223 */ /* 0x000fe200000100ff */
[----:B------:R-:W-:Y:S01]  /*20f0*/  FADD.FTZ R34, R34, R31 ;  /* 0x0000001f22227221 */ /* 0x000fe20000010000 */
[----:B------:R-:W-:Y:S01]  /*2100*/  FFMA.FTZ R62, R25, R63, R62 ;  /* 0x0000003f193e7223 */ /* 0x000fe2000001003e */
[----:B------:R-:W-:Y:S01]  /*2110*/  FMUL.FTZ R23, R68, R59 ;  /* 0x0000003b44177220 */ /* 0x000fe20000410000 */
[----:B------:R-:W-:Y:S01]  /*2120*/  FADD.FTZ R68, R33, R63 ;  /* 0x0000003f21447221 */ /* 0x000fe20000010000 */
[----:B------:R-:W-:-:S02]  /*2130*/  SHF.L.U32 R63, R51, 0x10, RZ ;  /* 0x00000010333f7819 */ /* 0x000fc400000006ff */
[----:B------:R-:W-:-:S03]  /*2140*/  FFMA.FTZ R25, R40, R23, R41 ;  /* 0x0000001728197223 */ /* 0x000fc60000010029 */
[----:B------:R-:W-:Y:S01]  /*2150*/  FADD.FTZ R22, -R20, R63 ;  /* 0x0000003f14167221 */ /* 0x000fe20000010100 */
[----:B------:R-:W-:-:S03]  /*2160*/  FMUL.FTZ R60, R25, -1.4426950216293334961 ;  /* 0xbfb8aa3b193c7820 */ /* 0x000fc60000410000 */
[----:B------:R-:W-:-:S03]  /*2170*/  FMUL.FTZ R22, R22, R59 ;  /* 0x0000003b16167220 */ /* 0x000fc60000410000 */
[----:B------:R-:W0:Y:S02]  /*2180*/  MUFU.EX2 R60, R60 ;  /* 0x0000003c003c7308 */ /* 0x000e240000000800 */
[----:B0-----:R-:W-:Y:S01]  /*2190*/  FADD.FTZ R69, R60, 1 ;  /* 0x3f8000003c457421 */ /* 0x001fe20000010000 */
[-C--:B------:R-:W-:Y:S01]  /*21a0*/  FFMA.FTZ R60, R24, R30.reuse, R35 ;  /* 0x0000001e183c7223 */ /* 0x080fe20000010023 */
[----:B------:R-:W-:-:S04]  /*21b0*/  FMUL.FTZ R35, R21, R30 ;  /* 0x0000001e15237220 */ /* 0x000fc80000410000 */
[----:B------:R-:W0:Y:S01]  /*21c0*/  MUFU.RCP R69, R69 ;  /* 0x0000004500457308 */ /* 0x000e220000001000 */
[----:B------:R-:W-:Y:S01]  /*21d0*/  FFMA.FTZ R63, R24, R35, R62 ;  /* 0x00000023183f7223 */ /* 0x000fe2000001003e */
[----:B------:R-:W-:Y:S01]  /*21e0*/  FFMA.FTZ R24, R21, R22, R42 ;  /* 0x0000001615187223 */ /* 0x000fe2000001002a */
[----:B------:R-:W-:Y:S01]  /*21f0*/  FADD.FTZ R68, R35, R68 ;  /* 0x0000004423447221 */ /* 0x000fe20000010000 */
[----:B------:R-:W-:Y:S01]  /*2200*/  SHF.L.U32 R35, R52, 0x10, RZ ;  /* 0x0000001034237819 */ /* 0x000fe200000006ff */
[----:B0-----:R-:W-:Y:S01]  /*2210*/  FMUL.FTZ R33, R70, R69 ;  /* 0x0000004546217220 */ /* 0x001fe20000410000 */
[----:B------:R-:W-:-:S04]  /*2220*/  FADD.FTZ R70, -R69, 1 ;  /* 0x3f80000045467421 */ /* 0x000fc80000010100 */
[----:B------:R-:W-:-:S04]  /*2230*/  FFMA.FTZ R70, R25, R70, 1 ;  /* 0x3f80000019467423 */ /* 0x000fc80000010046 */
[----:B------:R-:W-:Y:S01]  /*2240*/  FMUL.FTZ R25, R33, R70 ;  /* 0x0000004621197220 */ /* 0x000fe20000410000 */
[----:B------:R-:W-:-:S03]  /*2250*/  FADD.FTZ R33, RZ, R28 ;  /* 0x0000001cff217221 */ /* 0x000fc60000010000 */
[----:B------:R-:W-:Y:S01]  /*2260*/  FADD.FTZ R34, R34, R25 ;  /* 0x0000001922227221 */ /* 0x000fe20000010000 */
[----:B------:R-:W-:Y:S01]  /*2270*/  FADD.FTZ R33, R33, R30 ;  /* 0x0000001e21217221 */ /* 0x000fe20000010000 */
[----:B------:R-:W-:-:S03]  /*2280*/  FMUL.FTZ R30, R24, -1.4426950216293334961 ;  /* 0xbfb8aa3b181e7820 */ /* 0x000fc60000410000 */
[----:B------:R-:W-:-:S03]  /*2290*/  FADD.FTZ R33, R33, R32 ;  /* 0x0000002021217221 */ /* 0x000fc60000010000 */
[----:B------:R-:W0:Y:S02]  /*22a0*/  MUFU.EX2 R30, R30 ;  /* 0x0000001e001e7308 */ /* 0x000e240000000800 */
[----:B0-----:R-:W-:Y:S01]  /*22b0*/  FADD.FTZ R62, R30, 1 ;  /* 0x3f8000001e3e7421 */ /* 0x001fe20000010000 */
[----:B------:R-:W-:-:S05]  /*22c0*/  FFMA.FTZ R30, R26, R31, R29 ;  /* 0x0000001f1a1e7223 */ /* 0x000fca000001001d */
[----:B------:R-:W0:Y:S02]  /*22d0*/  MUFU.RCP R62, R62 ;  /* 0x0000003e003e7308 */ /* 0x000e240000001000 */
[----:B0-----:R-:W-:Y:S01]  /*22e0*/  FMUL.FTZ R28, R35, R62 ;  /* 0x0000003e231c7220 */ /* 0x001fe20000410000 */
[----:B------:R-:W-:Y:S01]  /*22f0*/  FADD.FTZ R35, -R62, 1 ;  /* 0x3f8000003e237421 */ /* 0x000fe20000010100 */
[----:B------:R-:W-:-:S03]  /*2300*/  FMUL.FTZ R62, R40, R31 ;  /* 0x0000001f283e7220 */ /* 0x000fc60000410000 */
[----:B------:R-:W-:Y:S01]  /*2310*/  FFMA.FTZ R35, R24, R35, 1 ;  /* 0x3f80000018237423 */ /* 0x000fe20000010023 */
[----:B------:R-:W-:-:S03]  /*2320*/  FFMA.FTZ R63, R26, R62, R63 ;  /* 0x0000003e1a3f7223 */ /* 0x000fc6000001003f */
[----:B------:R-:W-:Y:S01]  /*2330*/  FMUL.FTZ R28, R28, R35 ;  /* 0x000000231c1c7220 */ /* 0x000fe20000410000 */
[----:B------:R-:W-:-:S05]  /*2340*/  SHF.L.U32 R35, R11, 0x10, RZ ;  /* 0x000000100b237819 */ /* 0x000fca00000006ff */
[----:B------:R-:W-:Y:S01]  /*2350*/  FADD.FTZ R24, -R20, R35 ;  /* 0x0000002314187221 */ /* 0x000fe20000010100 */
[----:B------:R-:W-:Y:S01]  /*2360*/  FADD.FTZ R35, R68, R62 ;  /* 0x0000003e44237221 */ /* 0x000fe20000010000 */
[----:B------:R-:W-:Y:S02]  /*2370*/  SHF.L.U32 R62, R12, 0x10, RZ ;  /* 0x000000100c3e7819 */ /* 0x000fe400000006ff */
[----:B------:R-:W-:Y:S01]  /*2380*/  FMUL.FTZ R24, R24, R59 ;  /* 0x0000003b18187220 */ /* 0x000fe20000410000 */
[----:B------:R-:W-:-:S03]  /*2390*/  SHF.L.U32 R68, R50, 0x10, RZ ;  /* 0x0000001032447819 */ /* 0x000fc600000006ff */
[----:B------:R-:W-:-:S04]  /*23a0*/  FFMA.FTZ R26, R40, R24, R41 ;  /* 0x00000018281a7223 */ /* 0x000fc80000010029 */
[----:B------:R-:W-:-:S06]  /*23b0*/  FMUL.FTZ R31, R26, -1.4426950216293334961 ;  /* 0xbfb8aa3b1a1f7820 */ /* 0x000fcc0000410000 */
[----:B------:R-:W0:Y:S02]  /*23c0*/  MUFU.EX2 R31, R31 ;  /* 0x0000001f001f7308 */ /* 0x000e240000000800 */
[----:B0-----:R-:W-:Y:S01]  /*23d0*/  FADD.FTZ R69, R31, 1 ;  /* 0x3f8000001f457421 */ /* 0x001fe20000010000 */
[-C--:B------:R-:W-:Y:S01]  /*23e0*/  FFMA.FTZ R31, R27, R32.reuse, R60 ;  /* 0x000000201b1f7223 */ /* 0x080fe2000001003c */
[----:B------:R-:W-:-:S03]  /*23f0*/  FMUL.FTZ R32, R21, R32 ;  /* 0x0000002015207220 */ /* 0x000fc60000410000 */
[----:B------:R-:W-:Y:S01]  /*2400*/  FFMA.FTZ R31, R22, R28, R31 ;  /* 0x0000001c161f7223 */ /* 0x000fe2000001001f */
[----:B------:R-:W0:Y:S01]  /*2410*/  MUFU.RCP R69, R69 ;  /* 0x0000004500457308 */ /* 0x000e220000001000 */
[----:B------:R-:W-:Y:S01]  /*2420*/  FFMA.FTZ R60, R27, R32, R63 ;  /* 0x000000201b3c7223 */ /* 0x000fe2000001003f */
[----:B------:R-:W-:Y:S01]  /*2430*/  FADD.FTZ R32, R32, R35 ;  /* 0x0000002320207221 */ /* 0x000fe20000010000 */
[----:B0-----:R-:W-:Y:S01]  /*2440*/  FADD.FTZ R71, -R69, 1 ;  /* 0x3f80000045477421 */ /* 0x001fe20000010100 */
[----:B------:R-:W-:-:S03]  /*2450*/  FMUL.FTZ R29, R62, R69 ;  /* 0x000000453e1d7220 */ /* 0x000fc60000410000 */
[----:B------:R-:W-:Y:S01]  /*2460*/  FFMA.FTZ R26, R26, R71, 1 ;  /* 0x3f8000001a1a7423 */ /* 0x000fe20000010047 */
[----:B------:R-:W-:-:S03]  /*2470*/  SHF.L.U32 R71, R49, 0x10, RZ ;  /* 0x0000001031477819 */ /* 0x000fc600000006ff */
[----:B------:R-:W-:Y:S02]  /*2480*/  FMUL.FTZ R29, R29, R26 ;  /* 0x0000001a1d1d7220 */ /* 0x000fe40000410000 */
[----:B------:R-:W-:-:S04]  /*2490*/  FADD.FTZ R26, -R20, R71 ;  /* 0x00000047141a7221 */ /* 0x000fc80000010100 */
[----:B------:R-:W-:-:S04]  /*24a0*/  FMUL.FTZ R26, R26, R59 ;  /* 0x0000003b1a1a7220 */ /* 0x000fc80000410000 */
[----:B------:R-:W-:-:S04]  /*24b0*/  FFMA.FTZ R27, R21, R26, R42 ;  /* 0x0000001a151b7223 */ /* 0x000fc8000001002a */
[----:B------:R-:W-:-:S06]  /*24c0*/  FMUL.FTZ R62, R27, -1.4426950216293334961 ;  /* 0xbfb8aa3b1b3e7820 */ /* 0x000fcc0000410000 */
[----:B------:R-:W0:Y:S02]  /*24d0*/  MUFU.EX2 R62, R62 ;  /* 0x0000003e003e7308 */ /* 0x000e240000000800 */
[----:B0-----:R-:W-:-:S06]  /*24e0*/  FADD.FTZ R63, R62, 1 ;  /* 0x3f8000003e3f7421 */ /* 0x001fcc0000010000 */
[----:B------:R-:W0:Y:S02]  /*24f0*/  MUFU.RCP R63, R63 ;  /* 0x0000003f003f7308 */ /* 0x000e240000001000 */
[----:B0-----:R-:W-:Y:S01]  /*2500*/  FMUL.FTZ R35, R68, R63 ;  /* 0x0000003f44237220 */ /* 0x001fe20000410000 */
[----:B------:R-:W-:Y:S01]  /*2510*/  FADD.FTZ R68, -R63, 1 ;  /* 0x3f8000003f447421 */ /* 0x000fe20000010100 */
[----:B------:R-:W-:-:S03]  /*2520*/  FMUL.FTZ R63, R40, R25 ;  /* 0x00000019283f7220 */ /* 0x000fc60000410000 */
[----:B------:R-:W-:Y:S01]  /*2530*/  FFMA.FTZ R68, R27, R68, 1 ;  /* 0x3f8000001b447423 */ /* 0x000fe20000010044 */
[----:B------:R-:W-:Y:S01]  /*2540*/  FFMA.FTZ R60, R23, R63, R60 ;  /* 0x0000003f173c7223 */ /* 0x000fe2000001003c */
[----:B------:R-:W-:Y:S02]  /*2550*/  FADD.FTZ R62, R32, R63 ;  /* 0x0000003f203e7221 */ /* 0x000fe40000010000 */
[----:B------:R-:W-:Y:S01]  /*2560*/  FMUL.FTZ R27, R35, R68 ;  /* 0x00000044231b7220 */ /* 0x000fe20000410000 */
[----:B------:R-:W-:-:S05]  /*2570*/  SHF.L.U32 R35, R13, 0x10, RZ ;  /* 0x000000100d237819 */ /* 0x000fca00000006ff */
[----:B------:R-:W-:Y:S01]  /*2580*/  FADD.FTZ R68, -R20, R35 ;  /* 0x0000002314447221 */ /* 0x000fe20000010100 */
[----:B------:R-:W-:Y:S01]  /*2590*/  FFMA.FTZ R35, R23, R25, R30 ;  /* 0x0000001917237223 */ /* 0x000fe2000001001e */
[----:B------:R-:W-:Y:S02]  /*25a0*/  SHF.L.U32 R30, R14, 0x10, RZ ;  /* 0x000000100e1e7819 */ /* 0x000fe400000006ff */
        /* <DEDUP_REMOVED lines=9> */
[----:B------:R-:W-:Y:S01]  /*2640*/  FADD.FTZ R32, R33, R28 ;  /* 0x0000001c21207221 */ /* 0x000fe20000010000 */
[----:B------:R-:W-:Y:S02]  /*2650*/  FMUL.FTZ R33, R21, R28 ;  /* 0x0000001c15217220 */ /* 0x000fe40000410000 */
[----:B------:R-:W-:Y:S01]  /*2660*/  FMUL.FTZ R30, R30, R23 ;  /* 0x000000171e1e7220 */ /* 0x000fe20000410000 */
[----:B------:R-:W-:Y:S01]  /*2670*/  SHF.L.U32 R23, R47, 0x10, RZ ;  /* 0x000000102f177819 */ /* 0x000fe200000006ff */
[----:B------:R-:W-:Y:S01]  /*2680*/  FFMA.FTZ R63, R22, R33, R60 ;  /* 0x00000021163f7223 */ /* 0x000fe2000001003c */
[----:B------:R-:W-:Y:S01]  /*2690*/  FADD.FTZ R62, R33, R62 ;  /* 0x0000003e213e7221 */ /* 0x000fe20000010000 */
[----:B------:R-:W-:Y:S02]  /*26a0*/  SHF.L.U32 R33, R48, 0x10, RZ ;  /* 0x0000001030217819 */ /* 0x000fe400000006ff */
[----:B------:R-:W-:-:S04]  /*26b0*/  FADD.FTZ R70, -R20, R23 ;  /* 0x0000001714467221 */ /* 0x000fc80000010100 */
[----:B------:R-:W-:-:S04]  /*26c0*/  FMUL.FTZ R23, R70, R59 ;  /* 0x0000003b46177220 */ /* 0x000fc80000410000 */
[----:B------:R-:W-:-:S04]  /*26d0*/  FFMA.FTZ R22, R21, R23, R42 ;  /* 0x0000001715167223 */ /* 0x000fc8000001002a */
[----:B------:R-:W-:-:S06]  /*26e0*/  FMUL.FTZ R60, R22, -1.4426950216293334961 ;  /* 0xbfb8aa3b163c7820 */ /* 0x000fcc0000410000 */
[----:B------:R-:W0:Y:S02]  /*26f0*/  MUFU.EX2 R60, R60 ;  /* 0x0000003c003c7308 */ /* 0x000e240000000800 */
[----:B0-----:R-:W-:Y:S01]  /*2700*/  FADD.FTZ R68, R60, 1 ;  /* 0x3f8000003c447421 */ /* 0x001fe20000010000 */
[----:B------:R-:W-:-:S04]  /*2710*/  FMUL.FTZ R60, R40, R29 ;  /* 0x0000001d283c7220 */ /* 0x000fc80000410000 */
[----:B------:R-:W-:Y:S01]  /*2720*/  FADD.FTZ R62, R62, R60 ;  /* 0x0000003c3e3e7221 */ /* 0x000fe20000010000 */
[----:B------:R-:W0:Y:S02]  /*2730*/  MUFU.RCP R68, R68 ;  /* 0x0000004400447308 */ /* 0x000e240000001000 */
[----:B0-----:R-:W-:Y:S01]  /*2740*/  FMUL.FTZ R28, R33, R68 ;  /* 0x00000044211c7220 */ /* 0x001fe20000410000 */
[----:B------:R-:W-:Y:S01]  /*2750*/  FADD.FTZ R33, -R68, 1 ;  /* 0x3f80000044217421 */ /* 0x000fe20000010100 */
[----:B------:R-:W-:Y:S01]  /*2760*/  FFMA.FTZ R68, R24, R60, R63 ;  /* 0x0000003c18447223 */ /* 0x000fe2000001003f */
[----:B------:R-:W-:Y:S02]  /*2770*/  SHF.L.U32 R60, R16, 0x10, RZ ;  /* 0x00000010103c7819 */ /* 0x000fe400000006ff */
[----:B------:R-:W-:-:S04]  /*2780*/  FFMA.FTZ R33, R22, R33, 1 ;  /* 0x3f80000016217423 */ /* 0x000fc80000010021 */
[----:B------:R-:W-:Y:S01]  /*2790*/  FMUL.FTZ R28, R28, R33 ;  /* 0x000000211c1c7220 */ /* 0x000fe20000410000 */
[----:B------:R-:W-:-:S05]  /*27a0*/  SHF.L.U32 R33, R15, 0x10, RZ ;  /* 0x000000100f217819 */ /* 0x000fca00000006ff */
[----:B------:R-:W-:Y:S01]  /*27b0*/  FADD.FTZ R22, -R20, R33 ;  /* 0x0000002114167221 */ /* 0x000fe20000010100 */
[----:B------:R-:W-:Y:S01]  /*27c0*/  FADD.FTZ R33, R34, R29 ;  /* 0x0000001d22217221 */ /* 0x000fe20000010000 */
[----:B------:R-:W-:Y:S02]  /*27d0*/  FFMA.FTZ R34, R24, R29, R35 ;  /* 0x0000001d18227223 */ /* 0x000fe40000010023 */
[----:B------:R-:W-:-:S04]  /*27e0*/  FMUL.FTZ R22, R22, R59 ;  /* 0x0000003b16167220 */ /* 0x000fc80000410000 */
[----:B------:R-:W-:-:S04]  /*27f0*/  FFMA.FTZ R24, R40, R22, R41 ;  /* 0x0000001628187223 */ /* 0x000fc80000010029 */
[----:B------:R-:W-:-:S06]  /*2800*/  FMUL.FTZ R35, R24, -1.4426950216293334961 ;  /* 0xbfb8aa3b18237820 */ /* 0x000fcc0000410000 */
[----:B------:R-:W0:Y:S02]  /*2810*/  MUFU.EX2 R35, R35 ;  /* 0x0000002300237308 */ /* 0x000e240000000800 */
[----:B0-----:R-:W-:Y:S01]  /*2820*/  FADD.FTZ R63, R35, 1 ;  /* 0x3f800000233f7421 */ /* 0x001fe20000010000 */
[----:B------:R-:W-:Y:S01]  /*2830*/  FADD.FTZ R35, R32, R27 ;  /* 0x0000001b20237221 */ /* 0x000fe20000010000 */
[-C--:B------:R-:W-:Y:S01]  /*2840*/  FFMA.FTZ R32, R26, R27.reuse, R31 ;  /* 0x0000001b1a207223 */ /* 0x080fe2000001001f */
[----:B------:R-:W-:-:S03]  /*2850*/  FMUL.FTZ R27, R21, R27 ;  /* 0x0000001b151b7220 */ /* 0x000fc60000410000 */
[----:B------:R-:W0:Y:S01]  /*2860*/  MUFU.RCP R63, R63 ;  /* 0x0000003f003f7308 */ /* 0x000e220000001000 */
[----:B------:R-:W-:Y:S01]  /*2870*/  FFMA.FTZ R68, R26, R27, R68 ;  /* 0x0000001b1a447223 */ /* 0x000fe20000010044 */
[----:B------:R-:W-:Y:S01]  /*2880*/  FADD.FTZ R62, R27, R62 ;  /* 0x0000003e1b3e7221 */ /* 0x000fe20000010000 */
[----:B0-----:R-:W-:Y:S01]  /*2890*/  FADD.FTZ R69, -R63, 1 ;  /* 0x3f8000003f457421 */ /* 0x001fe20000010100 */
[----:B------:R-:W-:Y:S01]  /*28a0*/  FMUL.FTZ R29, R60, R63 ;  /* 0x0000003f3c1d7220 */ /* 0x000fe20000410000 */
[----:B------:R-:W-:Y:S02]  /*28b0*/  SHF.L.U32 R60, R46, 0x10, RZ ;  /* 0x000000102e3c7819 */ /* 0x000fe400000006ff */
        /* <DEDUP_REMOVED lines=8> */
[----:B0-----:R-:W-:Y:S01]  /*2940*/  FADD.FTZ R63, R31, 1 ;  /* 0x3f8000001f3f7421 */ /* 0x001fe20000010000 */
[----:B------:R-:W-:-:S04]  /*2950*/  FFMA.FTZ R31, R25, R30, R34 ;  /* 0x0000001e191f7223 */ /* 0x000fc80000010022 */
[----:B------:R-:W-:Y:S01]  /*2960*/  FFMA.FTZ R31, R22, R29, R31 ;  /* 0x0000001d161f7223 */ /* 0x000fe2000001001f */
[----:B------:R-:W0:Y:S02]  /*2970*/  MUFU.RCP R63, R63 ;  /* 0x0000003f003f7308 */ /* 0x000e240000001000 */
[----:B0-----:R-:W-:Y:S01]  /*2980*/  FADD.FTZ R69, -R63, 1 ;  /* 0x3f8000003f457421 */ /* 0x001fe20000010100 */
[----:B------:R-:W-:Y:S01]  /*2990*/  FMUL.FTZ R27, R60, R63 ;  /* 0x0000003f3c1b7220 */ /* 0x000fe20000410000 */
[----:B------:R-:W-:Y:S01]  /*29a0*/  FADD.FTZ R60, R33, R30 ;  /* 0x0000001e213c7221 */ /* 0x000fe20000010000 */
[----:B------:R-:W-:Y:S01]  /*29b0*/  FMUL.FTZ R33, R40, R30 ;  /* 0x0000001e28217220 */ /* 0x000fe20000410000 */
[----:B------:R-:W-:Y:S01]  /*29c0*/  FFMA.FTZ R26, R26, R69, 1 ;  /* 0x3f8000001a1a7423 */ /* 0x000fe20000010045 */
[----:B------:R-:W-:Y:S01]  /*29d0*/  SHF.L.U32 R69, R17, 0x10, RZ ;  /* 0x0000001011457819 */ /* 0x000fe200000006ff */
[----:B------:R-:W-:Y:S01]  /*29e0*/  FADD.FTZ R60, R60, R29 ;  /* 0x0000001d3c3c7221 */ /* 0x000fe20000010000 */
[----:B------:R-:W-:Y:S01]  /*29f0*/  FFMA.FTZ R63, R25, R33, R68 ;  /* 0x00000021193f7223 */ /* 0x000fe20000010044 */
[----:B------:R-:W-:-:S02]  /*2a00*/  FMUL.FTZ R27, R27, R26 ;  /* 0x0000001a1b1b7220 */ /* 0x000fc40000410000 */
[----:B------:R-:W-:Y:S01]  /*2a10*/  FADD.FTZ R26, -R20, R69 ;  /* 0x00000045141a7221 */ /* 0x000fe20000010100 */
[----:B------:R-:W-:Y:S01]  /*2a20*/  FADD.FTZ R69, R62, R33 ;  /* 0x000000213e457221 */ /* 0x000fe20000010000 */
[----:B------:R-:W-:Y:S02]  /*2a30*/  SHF.L.U32 R33, R18, 0x10, RZ ;  /* 0x0000001012217819 */ /* 0x000fe400000006ff */
[----:B------:R-:W-:-:S04]  /*2a40*/  FMUL.FTZ R26, R26, R59 ;  /* 0x0000003b1a1a7220 */ /* 0x000fc80000410000 */
[----:B------:R-:W-:-:S04]  /*2a50*/  FFMA.FTZ R25, R40, R26, R41 ;  /* 0x0000001a28197223 */ /* 0x000fc80000010029 */
[----:B------:R-:W-:-:S06]  /*2a60*/  FMUL.FTZ R30, R25, -1.4426950216293334961 ;  /* 0xbfb8aa3b191e7820 */ /* 0x000fcc0000410000 */
        /* <DEDUP_REMOVED lines=8> */
[----:B------:R-:W-:-:S05]  /*2af0*/  SHF.L.U32 R33, R43, 0x10, RZ ;  /* 0x000000102b217819 */ /* 0x000fca00000006ff */
[----:B------:R-:W-:Y:S01]  /*2b00*/  FADD.FTZ R62, -R20, R33 ;  /* 0x00000021143e7221 */ /* 0x000fe20000010100 */
[-C--:B------:R-:W-:Y:S01]  /*2b10*/  FFMA.FTZ R33, R23, R28.reuse, R32 ;  /* 0x0000001c17217223 */ /* 0x080fe20000010020 */
[----:B------:R-:W-:Y:S02]  /*2b20*/  FMUL.FTZ R32, R21, R28 ;  /* 0x0000001c15207220 */ /* 0x000fe40000410000 */
[----:B------:R-:W-:Y:S01]  /*2b30*/  FMUL.FTZ R28, R62, R59 ;  /* 0x0000003b3e1c7220 */ /* 0x000fe20000410000 */
[----:B------:R-:W-:Y:S01]  /*2b40*/  SHF.L.U32 R62, R44, 0x10, RZ ;  /* 0x000000102c3e7819 */ /* 0x000fe200000006ff */
[----:B------:R-:W-:Y:S01]  /*2b50*/  FFMA.FTZ R63, R23, R32, R63 ;  /* 0x00000020173f7223 */ /* 0x000fe2000001003f */
        /* <DEDUP_REMOVED lines=9> */
[----:B------:R-:W-:Y:S01]  /*2bf0*/  FMUL.FTZ R32, R40, R29 ;  /* 0x0000001d28207220 */ /* 0x000fe20000410000 */
[----:B------:R-:W-:Y:S02]  /*2c00*/  FFMA.FTZ R29, R24, R27, R33 ;  /* 0x0000001b181d7223 */ /* 0x000fe40000010021 */
[----:B------:R-:W-:Y:S01]  /*2c10*/  FMUL.FTZ R62, R62, R23 ;  /* 0x000000173e3e7220 */ /* 0x000fe20000410000 */
[----:B------:R-:W-:Y:S01]  /*2c20*/  FFMA.FTZ R22, R22, R32, R63 ;  /* 0x0000002016167223 */ /* 0x000fe2000001003f */
[----:B------:R-:W-:Y:S01]  /*2c30*/  FADD.FTZ R32, R69, R32 ;  /* 0x0000002045207221 */ /* 0x000fe20000010000 */
[----:B------:R-:W-:Y:S01]  /*2c40*/  FMUL.FTZ R23, R21, R27 ;  /* 0x0000001b15177220 */ /* 0x000fe20000410000 */
[----:B------:R-:W-:-:S03]  /*2c50*/  FADD.FTZ R27, R30, R27 ;  /* 0x0000001b1e1b7221 */ /* 0x000fc60000010000 */
[----:B------:R-:W-:Y:S01]  /*2c60*/  FFMA.FTZ R33, R24, R23, R22 ;  /* 0x0000001718217223 */ /* 0x000fe20000010016 */
[----:B------:R-:W-:Y:S01]  /*2c70*/  FADD.FTZ R32, R23, R32 ;  /* 0x0000002017207221 */ /* 0x000fe20000010000 */
[-C--:B------:R-:W-:Y:S01]  /*2c80*/  FMUL.FTZ R23, R40, R25.reuse ;  /* 0x0000001928177220 */ /* 0x080fe20000410000 */
[C---:B------:R-:W-:Y:S01]  /*2c90*/  FFMA.FTZ R24, R26.reuse, R25, R31 ;  /* 0x000000191a187223 */ /* 0x040fe2000001001f */
[----:B------:R-:W-:Y:S02]  /*2ca0*/  FADD.FTZ R27, R27, R62 ;  /* 0x0000003e1b1b7221 */ /* 0x000fe40000010000 */
[----:B------:R-:W-:Y:S01]  /*2cb0*/  FFMA.FTZ R35, R26, R23, R33 ;  /* 0x000000171a237223 */ /* 0x000fe20000010021 */
[-C--:B------:R-:W-:Y:S01]  /*2cc0*/  FMUL.FTZ R33, R21, R62.reuse ;  /* 0x0000003e15217220 */ /* 0x080fe20000410000 */
[----:B------:R-:W-:Y:S01]  /*2cd0*/  FADD.FTZ R32, R32, R23 ;  /* 0x0000001720207221 */ /* 0x000fe20000010000 */
[----:B------:R-:W-:Y:S01]  /*2ce0*/  FADD.FTZ R26, R60, R25 ;  /* 0x000000193c1a7221 */ /* 0x000fe20000010000 */
[C---:B------:R-:W-:Y:S01]  /*2cf0*/  FFMA.FTZ R25, R28.reuse, R62, R29 ;  /* 0x0000003e1c197223 */ /* 0x040fe2000001001d */
[----:B------:R-:W-:Y:S01]  /*2d00*/  FFMA.FTZ R23, R28, R33, R35 ;  /* 0x000000211c177223 */ /* 0x000fe20000010023 */
[----:B------:R-:W-:-:S07]  /*2d10*/  FADD.FTZ R33, R33, R32 ;  /* 0x0000002021217221 */ /* 0x000fce0000010000 */
.L_x_285:
        /* <DEDUP_REMOVED lines=45> */
.L_x_287:
[----:B------:R-:W-:Y:S05]  /*2ff0*/  BSYNC.RECONVERGENT B0 ;  /* 0x0000000000007941 */ /* 0x000fea0003800200 */
.L_x_286:
[----:B------:R-:W-:Y:S06]  /*3000*/  BAR.SYNC.DEFER_BLOCKING 0x0 ;  /* 0x0000000000007b1d */ /* 0x000fec0000010000 */
[----:B------:R-:W-:Y:S04]  /*3010*/  BSSY.RECONVERGENT B0, `(.L_x_288) ;  /* 0x0000033000007945 */ /* 0x000fe80003800200 */
[----:B------:R-:W-:Y:S05]  /*3020*/  @P1 BRA `(.L_x_289) ;  /* 0x0000000000c41947 */ /* 0x000fea0003800000 */
[----:B------:R-:W-:-:S09]  /*3030*/  ULEA UR4, UR8, UR5, 0x18 ;  /* 0x0000000508047291 */ /* 0x000fd2000f8ec0ff */
[----:B-123--:R-:W1:Y:S04]  /*3040*/  LDS.128 R28, [UR4+0x20] ;  /* 0x00002004ff1c7984 */ /* 0x00ee680008000c00 */
[----:B------:R-:W2:Y:S01]  /*3050*/  LDS.128 R32, [UR4+0x30] ;  /* 0x00003004ff207984 */ /* 0x000ea20008000c00 */
[----:B-1----:R-:W-:Y:S01]  /*3060*/  FADD.FTZ R63, R22, R28 ;  /* 0x0000001c163f7221 */ /* 0x002fe20000010000 */
[----:B0-----:R-:W-:-:S03]  /*3070*/  FADD.FTZ R22, R23, R29 ;  /* 0x0000001d17167221 */ /* 0x001fc60000010000 */
        /* <DEDUP_REMOVED lines=44> */
.L_x_289:
[----:B------:R-:W-:Y:S05]  /*3340*/  BSYNC.RECONVERGENT B0 ;  /* 0x0000000000007941 */ /* 0x000fea0003800200 */
.L_x_288:
        /* <DEDUP_REMOVED lines=158> */
.L_x_291:
[----:B------:R-:W-:Y:S05]  /*3d30*/  BSYNC.RECONVERGENT B0 ;  /* 0x0000000000007941 */ /* 0x000fea0003800200 */
.L_x_290:
[----:B------:R-:W4:Y:S01]  /*3d40*/  LDC R32, c[0x0][0x374] ;  /* 0x0000dd00ff207b82 */ /* 0x000f220000000800 */
[----:B------:R-:W-:Y:S01]  /*3d50*/  BSSY.RECONVERGENT B0, `(.L_x_292) ;  /* 0x000001f000007945 */ /* 0x000fe20003800200 */
[----:B------:R-:W-:-:S06]  /*3d60*/  IMAD R61, R61, 0x14, R60 ;  /* 0x000000143d3d7824 */ /* 0x000fcc00078e023c */
[----:B------:R-:W5:Y:S02]  /*3d70*/  LDC R33, c[0x0][0x370] ;  /* 0x0000dc00ff217b82 */ /* 0x000f640000000800 */
[----:B-----5:R-:W-:Y:S01]  /*3d80*/  ISETP.GE.U32.AND P0, PT, R33, 0x2, PT ;  /* 0x000000022100780c */ /* 0x020fe20003f06070 */
[----:B----4-:R-:W-:-:S12]  /*3d90*/  @P3 BRA `(.L_x_293) ;  /* 0x0000000000683947 */ /* 0x010fd80003800000 */
[----:B-1-3--:R-:W2:Y:S08]  /*3da0*/  LDC.64 R28, c[0x0][0x3f8] ;  /* 0x0000fe00ff1c7b82 */ /* 0x00aeb00000000a00 */
[----:B------:R-:W1:Y:S01]  /*3db0*/  LDC.64 R34, c[0x0][0x3d8] ;  /* 0x0000f600ff227b82 */ /* 0x000e620000000a00 */
[----:B--2---:R-:W-:Y:S01]  /*3dc0*/  IMAD.WIDE.U32 R30, R28, 0x3, RZ ;  /* 0x000000031c1e7825 */ /* 0x004fe200078e00ff */
[----:B------:R-:W-:-:S04]  /*3dd0*/  LEA R63, R29, R29, 0x1 ;  /* 0x0000001d1d3f7211 */ /* 0x000fc800078e08ff */
[----:B------:R-:W-:Y:S01]  /*3de0*/  IADD3 R63, PT, PT, R31, R63, RZ ;  /* 0x0000003f1f3f7210 */ /* 0x000fe20007ffe0ff */
[----:B-1----:R-:W-:-:S03]  /*3df0*/  IMAD.WIDE R34, R61, 0x4, R34 ;  /* 0x000000043d227825 */ /* 0x002fc600078e0222 */
        /* <DEDUP_REMOVED lines=20> */
.L_x_293:
[----:B------:R-:W-:Y:S05]  /*3f40*/  BSYNC.RECONVERGENT B0 ;  /* 0x0000000000007941 */ /* 0x000fea0003800200 */
.L_x_292:
        /* <DEDUP_REMOVED lines=12> */
[----:B-1----:R-:W-:Y:S01]  /*4010*/  IMAD R29, R3, R32, R61 ;  /* 0x00000020031d7224 */ /* 0x002fe200078e023d */
[----:B------:R-:W-:Y:S02]  /*4020*/  IADD3 R27, PT, PT, R26, R61, RZ ;  /* 0x0000003d1a1b7210 */ /* 0x000fe40007ffe0ff */
[----:B--2---:R-:W-:-:S04]  /*4030*/  SEL R31, R33, RZ, !P0 ;  /* 0x000000ff211f7207 */ /* 0x004fc80004000000 */
        /* <DEDUP_REMOVED lines=10> */
.L_x_296:
[----:B0-----:R-:W2:Y:S04]  /*40e0*/  LDG.E.STRONG.GPU R26, desc[UR6][R24.64] ;  /* 0x00000006181a7981 */ /* 0x001ea8000c1ef900 */
[----:B--2---:R-:W-:Y:S01]  /*40f0*/  CCTL.IVALL ;  /* 0x00000000ff00798f */ /* 0x004fe20002000000 */
[----:B------:R-:W-:Y:S05]  /*4100*/  YIELD ;  /* 0x0000000000007946 */ /* 0x000fea0003800000 */
[----:B------:R-:W-:-:S13]  /*4110*/  ISETP.NE.AND P0, PT, R26, R31, PT ;  /* 0x0000001f1a00720c */ /* 0x000fda0003f05270 */
[----:B------:R-:W-:Y:S05]  /*4120*/  @P0 BRA `(.L_x_296) ;  /* 0xfffffffc00ec0947 */ /* 0x000fea000383ffff */
.L_x_295:
[----:B------:R-:W-:Y:S05]  /*4130*/  WARPSYNC.ALL ;  /* 0x0000000000007948 */ /* 0x000fea0003800000 */
[----:B------:R-:W-:Y:S01]  /*4140*/  BAR.SYNC.DEFER_BLOCKING 0x0 ;  /* 0x0000000000007b1d */ /* 0x000fe20000010000 */
[----:B------:R-:W-:-:S05]  /*4150*/  HFMA2 R60, -RZ, RZ, 0, 0 ;  /* 0x00000000ff3c7431 */ /* 0x000fca00000001ff */
[----:B------:R-:W-:Y:S05]  /*4160*/  @!P2 BRA `(.L_x_297) ;  /* 0x00000004001ca947 */ /* 0x000fea0003800000 */
[C-C-:B------:R-:W-:Y:S01]  /*4170*/  IMAD R63, R32.reuse, 0x3, R61.reuse ;  /* 0x00000003203f7824 */ /* 0x140fe200078e023d */
[CC--:B------:R-:W-:Y:S01]  /*4180*/  LEA R75, R32.reuse, R61.reuse, 0x1 ;  /* 0x0000003d204b7211 */ /* 0x0c0fe200078e08ff */
[C-C-:B------:R-:W-:Y:S01]  /*4190*/  IMAD R73, R32.reuse, 0x6, R61.reuse ;  /* 0x0000000620497824 */ /* 0x140fe200078e023d */
[CC--:B--2---:R-:W-:Y:S01]  /*41a0*/  LEA R31, R32.reuse, R61.reuse, 0x2 ;  /* 0x0000003d201f7211 */ /* 0x0c4fe200078e10ff */
[C-C-:B------:R-:W-:Y:S01]  /*41b0*/  IMAD R69, R32.reuse, 0x7, R61.reuse ;  /* 0x0000000720457824 */ /* 0x140fe200078e023d */
[----:B------:R-:W-:Y:S01]  /*41c0*/  IADD3 R79, PT, PT, R61, R32, RZ ;  /* 0x000000203d4f7210 */ /* 0x000fe20007ffe0ff */
[----:B------:R-:W-:Y:S01]  /*41d0*/  IMAD R71, R32, 0x5, R61 ;  /* 0x0000000520477824 */ /* 0x000fe200078e023d */
[----:B------:R-:W-:Y:S01]  /*41e0*/  IADD3 R60, PT, PT, -R3, RZ, RZ ;  /* 0x000000ff033c7210 */ /* 0x000fe20007ffe1ff */
[----:B------:R-:W-:Y:S01]  /*41f0*/  UMOV UR4, URZ ;  /* 0x000000ff00047c82 */ /* 0x000fe20008000000 */
[----:B------:R-:W-:Y:S02]  /*4200*/  MOV R77, R61 ;  /* 0x0000003d004d7202 */ /* 0x000fe40000000f00 */
[----:B------:R-:W-:-:S07]  /*4210*/  LOP3.LUT R30, R33, 0x7ffffff8, RZ, 0xc0, !PT ;  /* 0x7ffffff8211e7812 */ /* 0x000fce00078ec0ff */
.L_x_298:
[----:B------:R-:W-:-:S13]  /*4220*/  ISETP.EQ.OR P0, PT, R60, RZ, P1 ;  /* 0x000000ff3c00720c */ /* 0x000fda0000f02670 */
[----:B0-----:R-:W-:-:S05]  /*4230*/  @!P0 IMAD.WIDE.U32 R26, R77, 0x8, R34 ;  /* 0x000000084d1a8825 */ /* 0x001fca00078e0022 */
[----:B------:R-:W3:Y:S01]  /*4240*/  @!P0 LDG.E.64 R24, desc[UR6][R26.64] ;  /* 0x000000061a188981 */ /* 0x000ee2000c1e1b00 */
[----:B------:R-:W-:Y:S01]  /*4250*/  UIADD3 UR5, UPT, UPT, UR4, 0x1, URZ ;  /* 0x0000000104057890 */ /* 0x000fe2000fffe0ff */
[----:B---3--:R-:W-:Y:S01]  /*4260*/  @!P0 FADD.FTZ R22, R22, R24 ;  /* 0x0000001816168221 */ /* 0x008fe20000010000 */
[----:B------:R-:W-:-:S04]  /*4270*/  @!P0 FADD.FTZ R23, R23, R25 ;  /* 0x0000001917178221 */ /* 0x000fc80000010000 */
[----:B------:R-:W-:-:S13]  /*4280*/  ISETP.EQ.OR P0, PT, R3, UR5, P1 ;  /* 0x0000000503007c0c */ /* 0x000fda0008f02670 */
[----:B-1----:R-:W-:-:S05]  /*4290*/  @!P0 IMAD.WIDE.U32 R28, R79, 0x8, R34 ;  /* 0x000000084f1c8825 */ /* 0x002fca00078e0022 */
        /* <DEDUP_REMOVED lines=52> */
.L_x_297:
        /* <DEDUP_REMOVED lines=10> */
[----:B------:R-:W-:-:S03]  /*4680*/  IADD3 R30, PT, PT, R60, 0x3, RZ ;  /* 0x000000033c1e7810 */ /* 0x000fc60007ffe0ff */
[----:B------:R-:W-:Y:S01]  /*4690*/  @!P0 IMAD R25, R60, R32, R61 ;  /* 0x000000203c198224 */ /* 0x000fe200078e023d */
[----:B------:R-:W-:-:S03]  /*46a0*/  ISETP.EQ.OR P4, PT, R30, R3, P1 ;  /* 0x000000031e00720c */ /* 0x000fc60000f82670 */
[----:B------:R-:W-:-:S04]  /*46b0*/  @!P0 IMAD.WIDE.U32 R24, R25, 0x8, R34 ;  /* 0x0000000819188825 */ /* 0x000fc800078e0022 */
[-CC-:B------:R-:W-:Y:S02]  /*46c0*/  @!P2 IMAD R27, R26, R32.reuse, R61.reuse ;  /* 0x000000201a1ba224 */ /* 0x180fe400078e023d */
[----:B-1----:R-:W-:Y:S01]  /*46d0*/  @!P3 IMAD R29, R28, R32, R61 ;  /* 0x000000201c1db224 */ /* 0x002fe200078e023d */
[----:B------:R-:W3:Y:S01]  /*46e0*/  @!P0 LDG.E.64 R24, desc[UR6][R24.64] ;  /* 0x0000000618188981 */ /* 0x000ee2000c1e1b00 */
[----:B------:R-:W-:-:S04]  /*46f0*/  @!P2 IMAD.WIDE.U32 R26, R27, 0x8, R34 ;  /* 0x000000081b1aa825 */ /* 0x000fc800078e0022 */
[----:B------:R-:W-:Y:S02]  /*4700*/  @!P3 IMAD.WIDE.U32 R28, R29, 0x8, R34 ;  /* 0x000000081d1cb825 */ /* 0x000fe400078e0022 */
[----:B------:R-:W4:Y:S02]  /*4710*/  @!P2 LDG.E.64 R26, desc[UR6][R26.64] ;  /* 0x000000061a1aa981 */ /* 0x000f24000c1e1b00 */
[----:B--2---:R-:W-:Y:S02]  /*4720*/  @!P4 IMAD R31, R30, R32, R61 ;  /* 0x000000201e1fc224 */ /* 0x004fe400078e023d */
[----:B------:R-:W2:Y:S02]  /*4730*/  @!P3 LDG.E.64 R28, desc[UR6][R28.64] ;  /* 0x000000061c1cb981 */ /* 0x000ea4000c1e1b00 */
[----:B------:R-:W-:-:S06]  /*4740*/  @!P4 IMAD.WIDE.U32 R30, R31, 0x8, R34 ;  /* 0x000000081f1ec825 */ /* 0x000fcc00078e0022 */
[----:B------:R-:W5:Y:S01]  /*4750*/  @!P4 LDG.E.64 R30, desc[UR6][R30.64] ;  /* 0x000000061e1ec981 */ /* 0x000f62000c1e1b00 */
[----:B------:R-:W-:Y:S01]  /*4760*/  IADD3 R60, PT, PT, R60, 0x4, RZ ;  /* 0x000000043c3c7810 */ /* 0x000fe20007ffe0ff */
[----:B---3--:R-:W-:Y:S01]  /*4770*/  @!P0 FADD.FTZ R22, R22, R24 ;  /* 0x0000001816168221 */ /* 0x008fe20000010000 */
[----:B------:R-:W-:-:S03]  /*4780*/  @!P0 FADD.FTZ R23, R23, R25 ;  /* 0x0000001917178221 */ /* 0x000fc60000010000 */
[----:B----4-:R-:W-:Y:S01]  /*4790*/  @!P2 FADD.FTZ R22, R22, R26 ;  /* 0x0000001a1616a221 */ /* 0x010fe20000010000 */
[----:B------:R-:W-:-:S03]  /*47a0*/  @!P2 FADD.FTZ R23, R23, R27 ;  /* 0x0000001b1717a221 */ /* 0x000fc60000010000 */
[----:B--2---:R-:W-:Y:S01]  /*47b0*/  @!P3 FADD.FTZ R22, R22, R28 ;  /* 0x0000001c1616b221 */ /* 0x004fe20000010000 */
[----:B------:R-:W-:-:S03]  /*47c0*/  @!P3 FADD.FTZ R23, R23, R29 ;  /* 0x0000001d1717b221 */ /* 0x000fc60000010000 */
[----:B-----5:R-:W-:Y:S01]  /*47d0*/  @!P4 FADD.FTZ R22, R22, R30 ;  /* 0x0000001e1616c221 */ /* 0x020fe20000010000 */
[----:B------:R-:W-:-:S07]  /*47e0*/  @!P4 FADD.FTZ R23, R23, R31 ;  /* 0x0000001f1717c221 */ /* 0x000fce0000010000 */
.L_x_299:
        /* <DEDUP_REMOVED lines=19> */
.L_x_300:
        /* <DEDUP_REMOVED lines=9> */
.L_x_301:
[----:B------:R-:W-:Y:S05]  /*49b0*/  BSYNC.RECONVERGENT B0 ;  /* 0x0000000000007941 */ /* 0x000fea0003800200 */
.L_x_294:
[----:B------:R-:W5:Y:S01]  /*49c0*/  S2UR UR5, SR_CgaCtaId ;  /* 0x00000000000579c3 */ /* 0x000f620000008800 */
[----:B------:R-:W-:Y:S01]  /*49d0*/  UMOV UR4, 0x400 ;  /* 0x0000040000047882 */ /* 0x000fe20000000000 */
[----:B----4-:R-:W-:Y:S02]  /*49e0*/  SHF.L.U32 R27, R19, 0x10, RZ ;  /* 0x00000010131b7819 */ /* 0x010fe400000006ff */
[----:B------:R-:W-:Y:S02]  /*49f0*/  SHF.L.U32 R57, R57, 0x10, RZ ;  /* 0x0000001039397819 */ /* 0x000fe400000006ff */
[----:B------:R-:W-:Y:S02]  /*4a00*/  SHF.L.U32 R19, R4, 0x10, RZ ;  /* 0x0000001004137819 */ /* 0x000fe400000006ff */
[----:B------:R-:W-:Y:S01]  /*4a10*/  SHF.L.U32 R33, R5, 0x10, RZ ;  /* 0x0000001005217819 */ /* 0x000fe200000006ff */
[----:B------:R-:W-:Y:S01]  /*4a20*/  FADD.FTZ R26, -R20, R57 ;  /* 0x00000039141a7221 */ /* 0x000fe20000010100 */
[----:B------:R-:W-:-:S02]  /*4a30*/  SHF.L.U32 R4, R58, 0x10, RZ ;  /* 0x000000103a047819 */ /* 0x000fc400000006ff */
[----:B------:R-:W-:Y:S01]  /*4a40*/  SHF.L.U32 R55, R55, 0x10, RZ ;  /* 0x0000001037377819 */ /* 0x000fe200000006ff */
[----:B------:R-:W-:Y:S01]  /*4a50*/  FMUL.FTZ R5, R26, R59 ;  /* 0x0000003b1a057220 */ /* 0x000fe20000410000 */
[----:B------:R-:W-:Y:S02]  /*4a60*/  SHF.L.U32 R35, R7, 0x10, RZ ;  /* 0x0000001007237819 */ /* 0x000fe400000006ff */
[----:B------:R-:W-:Y:S01]  /*4a70*/  SHF.L.U32 R53, R53, 0x10, RZ ;  /* 0x0000001035357819 */ /* 0x000fe200000006ff */
[----:B-----5:R-:W-:Y:S01]  /*4a80*/  ULEA UR4, UR5, UR4, 0x18 ;  /* 0x0000000405047291 */ /* 0x020fe2000f8ec0ff */
[----:B------:R-:W4:Y:S08]  /*4a90*/  LDCU.U8 UR5, c[0x0][0x414] ;  /* 0x00008280ff0577ac */ /* 0x000f300008000000 */
[----:B------:R0:W-:Y:S01]  /*4aa0*/  @!P1 STS.64 [UR4+0xc0], R22 ;  /* 0x0000c016ff009988 */ /* 0x0001e20008000a04 */
[----:B------:R-:W-:Y:S01]  /*4ab0*/  BAR.SYNC.DEFER_BLOCKING 0x0 ;  /* 0x0000000000007b1d */ /* 0x000fe20000010000 */
[----:B0--3--:R-:W-:Y:S01]  /*4ac0*/  FADD.FTZ R22, -R20, R27 ;  /* 0x0000001b14167221 */ /* 0x009fe20000010100 */
[----:B----4-:R-:W-:-:S03]  /*4ad0*/  UISETP.NE.AND UP0, UPT, UR5, URZ, UPT ;  /* 0x000000ff0500728c */ /* 0x010fc6000bf05270 */
[----:B------:R-:W-:Y:S01]  /*4ae0*/  FMUL.FTZ R22, R22, R59 ;  /* 0x0000003b16167220 */ /* 0x000fe20000410000 */
        /* <DEDUP_REMOVED lines=23> */
.L_x_302:
        /* <DEDUP_REMOVED lines=12> */
[----:B------:R-:W-:Y:S01]  /*4d20*/  FADD.FTZ R80, -R20, R55 ;  /* 0x0000003714507221 */ /* 0x000fe20000010100 */
[----:B------:R-:W-:Y:S01]  /*4d30*/  SHF.L.U32 R47, R47, 0x10, RZ ;  /* 0x000000102f2f7819 */ /* 0x000fe200000006ff */
[C-C-:B------:R-:W-:Y:S01]  /*4d40*/  FFMA.FTZ R11, R24.reuse, R22, R25.reuse ;  /* 0x00000016180b7223 */ /* 0x140fe20000010019 */
[----:B------:R-:W-:Y:S01]  /*4d50*/  SHF.L.U32 R45, R45, 0x10, RZ ;  /* 0x000000102d2d7819 */ /* 0x000fe200000006ff */
[----:B------:R-:W-:Y:S01]  /*4d60*/  FFMA.FTZ R76, R24, R5, R25 ;  /* 0x00000005184c7223 */ /* 0x000fe20000010019 */
[----:B------:R-:W-:Y:S01]  /*4d70*/  SHF.L.U32 R17, R17, 0x10, RZ ;  /* 0x0000001011117819 */ /* 0x000fe200000006ff */
[----:B0-----:R-:W-:Y:S01]  /*4d80*/  IMAD R3, R3, UR4, R38 ;  /* 0x0000000403037c24 */ /* 0x001fe2000f8e0226 */
[----:B------:R-:W-:Y:S01]  /*4d90*/  SHF.L.U32 R43, R43, 0x10, RZ ;  /* 0x000000102b2b7819 */ /* 0x000fe200000006ff */
[----:B------:R-:W-:Y:S01]  /*4da0*/  BSSY.RECONVERGENT B0, `(.L_x_303) ;  /* 0x0000024000007945 */ /* 0x000fe20003800200 */
[C---:B------:R-:W-:Y:S01]  /*4db0*/  FADD.FTZ R34, -R20.reuse, R15 ;  /* 0x0000000f14227221 */ /* 0x040fe20000010100 */
[C---:B------:R-:W-:Y:S01]  /*4dc0*/  FADD.FTZ R74, -R20.reuse, R35 ;  /* 0x00000023144a7221 */ /* 0x040fe20000010100 */
[C---:B---3--:R-:W-:Y:S01]  /*4dd0*/  ISETP.GE.U32.AND P0, PT, R3.reuse, UR8, PT ;  /* 0x0000000803007c0c */ /* 0x048fe2000bf06070 */
[C---:B------:R-:W-:Y:S01]  /*4de0*/  FADD.FTZ R26, -R20.reuse, R53 ;  /* 0x00000035141a7221 */ /* 0x040fe20000010100 */
[----:B------:R-:W-:Y:S01]  /*4df0*/  SHF.R.S32.HI R13, RZ, 0x1f, R3 ;  /* 0x0000001fff0d7819 */ /* 0x000fe20000011403 */
[C---:B------:R-:W-:Y:S01]  /*4e00*/  FADD.FTZ R68, -R20.reuse, R51 ;  /* 0x0000003314447221 */ /* 0x040fe20000010100 */
[----:B------:R-:W-:Y:S01]  /*4e10*/  IADD3 R7, PT, PT, R3, 0x20, RZ ;  /* 0x0000002003077810 */ /* 0x000fe20007ffe0ff */
[C---:B------:R-:W-:Y:S01]  /*4e20*/  FADD.FTZ R62, -R20.reuse, R49 ;  /* 0x00000031143e7221 */ /* 0x040fe20000010100 */
[----:B------:R-:W-:Y:S01]  /*4e30*/  ISETP.GE.AND.EX P0, PT, R13, UR9, PT, P0 ;  /* 0x000000090d007c0c */ /* 0x000fe2000bf06300 */
[C---:B------:R-:W-:Y:S01]  /*4e40*/  FADD.FTZ R58, -R20.reuse, R47 ;  /* 0x0000002f143a7221 */ /* 0x040fe20000010100 */
[----:B------:R-:W-:Y:S01]  /*4e50*/  ISETP.GE.U32.AND P1, PT, R7, UR8, PT ;  /* 0x0000000807007c0c */ /* 0x000fe2000bf26070 */
[C---:B------:R-:W-:Y:S01]  /*4e60*/  FADD.FTZ R28, -R20.reuse, R45 ;  /* 0x0000002d141c7221 */ /* 0x040fe20000010100 */
[----:B------:R-:W-:Y:S01]  /*4e70*/  SHF.R.S32.HI R9, RZ, 0x1f, R7 ;  /* 0x0000001fff097819 */ /* 0x000fe20000011407 */
[----:B------:R-:W-:Y:S01]  /*4e80*/  FADD.FTZ R30, -R20, R17 ;  /* 0x00000011141e7221 */ /* 0x000fe20000010100 */
[----:B------:R-:W-:Y:S01]  /*4e90*/  FMUL.FTZ R15, R78, R59 ;  /* 0x0000003b4e0f7220 */ /* 0x000fe20000410000 */
[----:B------:R-:W-:Y:S01]  /*4ea0*/  FADD.FTZ R20, -R20, R43 ;  /* 0x0000002b14147221 */ /* 0x000fe20000010100 */
[----:B------:R-:W-:Y:S01]  /*4eb0*/  ISETP.GE.AND.EX P1, PT, R9, UR9, PT, P1 ;  /* 0x0000000909007c0c */ /* 0x000fe2000bf26310 */
[----:B------:R-:W-:Y:S01]  /*4ec0*/  FFMA.FTZ R22, R40, R19, -R11 ;  /* 0x0000001328167223 */ /* 0x000fe2000001080b */
[----:B------:R-:W-:Y:S01]  /*4ed0*/  FMUL.FTZ R80, R80, R59 ;  /* 0x0000003b50507220 */ /* 0x000fe20000410000 */
[----:B------:R-:W-:-:S02]  /*4ee0*/  FFMA.FTZ R78, R21, R4, -R76 ;  /* 0x00000004154e7223 */ /* 0x000fc4000001084c */
[----:B------:R-:W-:Y:S08]  /*4ef0*/  @P0 BRA `(.L_x_304) ;  /* 0x0000000000380947 */ /* 0x000ff00003800000 */
[----:B------:R-:W0:Y:S01]  /*4f00*/  LDCU.64 UR10, c[0x0][0x3f8] ;  /* 0x00007f00ff0a77ac */ /* 0x000e220008000a00 */
[----:B------:R-:W-:Y:S01]  /*4f10*/  MOV R4, R64 ;  /* 0x0000004000047202 */ /* 0x000fe20000000f00 */
[----:B------:R-:W-:Y:S01]  /*4f20*/  FMUL.FTZ R11, R78, R59 ;  /* 0x0000003b4e0b7220 */ /* 0x000fe20000410000 */
[----:B------:R-:W-:Y:S01]  /*4f30*/  MOV R5, R67 ;  /* 0x0000004300057202 */ /* 0x000fe20000000f00 */
[----:B------:R-:W3:Y:S01]  /*4f40*/  LDCU.64 UR4, c[0x0][0x380] ;  /* 0x00007000ff0477ac */ /* 0x000ee20008000a00 */
[----:B0-----:R-:W-:Y:S02]  /*4f50*/  IMAD R76, R13, UR10, RZ ;  /* 0x0000000a0d4c7c24 */ /* 0x001fe4000f8e02ff */
[----:B------:R-:W-:-:S04]  /*4f60*/  IMAD.WIDE.U32 R4, R3, UR10, R4 ;  /* 0x0000000a03047c25 */ /* 0x000fc8000f8e0004 */
[----:B------:R-:W-:Y:S02]  /*4f70*/  IMAD R13, R3, UR11, R76 ;  /* 0x0000000b030d7c24 */ /* 0x000fe4000f8e024c */
[----:B------:R-:W-:Y:S01]  /*4f80*/  FMUL.FTZ R76, R22, R59 ;  /* 0x0000003b164c7220 */ /* 0x000fe20000410000 */
[C---:B---3--:R-:W-:Y:S02]  /*4f90*/  LEA R22, P0, R4.reuse, UR4, 0x1 ;  /* 0x0000000404167c11 */ /* 0x048fe4000f8008ff */
[----:B------:R-:W-:Y:S02]  /*4fa0*/  IADD3 R13, PT, PT, R5, R13, RZ ;  /* 0x0000000d050d7210 */ /* 0x000fe40007ffe0ff */
[----:B------:R-:W-:Y:S02]  /*4fb0*/  F2FP.BF16.F32.PACK_AB R11, R11, R76 ;  /* 0x0000004c0b0b723e */ /* 0x000fe400000010ff */
[----:B------:R-:W-:-:S05]  /*4fc0*/  LEA.HI.X R23, R4, UR5, R13, 0x1, P0 ;  /* 0x0000000504177c11 */ /* 0x000fca00080f0c0d */
[----:B------:R0:W-:Y:S02]  /*4fd0*/  STG.E desc[UR6][R22.64], R11 ;  /* 0x0000000b16007986 */ /* 0x0001e4000c101906 */
.L_x_304:
[----:B------:R-:W-:Y:S05]  /*4fe0*/  BSYNC.RECONVERGENT B0 ;  /* 0x0000000000007941 */ /* 0x000fea0003800200 */
.L_x_303:
[----:B------:R-:W-:Y:S01]  /*4ff0*/  SHF.L.U32 R5, R6, 0x10, RZ ;  /* 0x0000001006057819 */ /* 0x000fe200000006ff */
[C-C-:B------:R-:W-:Y:S01]  /*5000*/  FFMA.FTZ R27, R24.reuse, R15, R25.reuse ;  /* 0x0000000f181b7223 */ /* 0x140fe20000010019 */
[----:B------:R-:W-:Y:S01]  /*5010*/  FFMA.FTZ R76, R24, R80, R25 ;  /* 0x00000050184c7223 */ /* 0x000fe20000010019 */
[----:B------:R-:W-:Y:S01]  /*5020*/  SHF.L.U32 R56, R56, 0x10, RZ ;  /* 0x0000001038387819 */ /* 0x000fe200000006ff */
[----:B------:R-:W-:Y:S06]  /*5030*/  BRA.U !UP0, `(.L_x_305) ;  /* 0x0000000108487547 */ /* 0x000fec000b800000 */
[----:B------:R-:W-:Y:S01]  /*5040*/  FFMA.FTZ R6, R21, R80, R42 ;  /* 0x0000005015067223 */ /* 0x000fe2000001002a */
[----:B------:R-:W-:-:S03]  /*5050*/  FFMA.FTZ R4, R40, R15, R41 ;  /* 0x0000000f28047223 */ /* 0x000fc60000010029 */
[----:B------:R-:W-:Y:S01]  /*5060*/  FMUL.FTZ R15, R6, -1.4426950216293334961 ;  /* 0xbfb8aa3b060f7820 */ /* 0x000fe20000410000 */
[----:B0-----:R-:W-:-:S05]  /*5070*/  FMUL.FTZ R11, R4, -1.4426950216293334961 ;  /* 0xbfb8aa3b040b7820 */ /* 0x001fca0000410000 */
[----:B------:R-:W0:Y:S08]  /*5080*/  MUFU.EX2 R15, R15 ;  /* 0x0000000f000f7308 */ /* 0x000e300000000800 */
[----:B------:R-:W3:Y:S01]  /*5090*/  MUFU.EX2 R11, R11 ;  /* 0x0000000b000b7308 */ /* 0x000ee20000000800 */
[----:B0-----:R-:W-:-:S07]  /*50a0*/  FADD.FTZ R17, R15, 1 ;  /* 0x3f8000000f117421 */ /* 0x001fce0000010000 */
[----:B------:R-:W0:Y:S01]  /*50b0*/  MUFU.RCP R17, R17 ;  /* 0x0000001100117308 */ /* 0x000e220000001000 */
[----:B---3--:R-:W-:-:S07]  /*50c0*/  FADD.FTZ R13, R11, 1 ;  /* 0x3f8000000b0d7421 */ /* 0x008fce0000010000 */
[----:B------:R-:W3:Y:S01]  /*50d0*/  MUFU.RCP R22, R13 ;  /* 0x0000000d00167308 */ /* 0x000ee20000001000 */
[----:B0-----:R-:W-:Y:S01]  /*50e0*/  FADD.FTZ R23, -R17, 1 ;  /* 0x3f80000011177421 */ /* 0x001fe20000010100 */
[----:B------:R-:W-:-:S03]  /*50f0*/  FMUL.FTZ R56, R56, R17 ;  /* 0x0000001138387220 */ /* 0x000fc60000410000 */
[----:B------:R-:W-:Y:S01]  /*5100*/  FFMA.FTZ R23, R6, R23, 1 ;  /* 0x3f80000006177423 */ /* 0x000fe20000010017 */
[----:B---3--:R-:W-:Y:S01]  /*5110*/  FADD.FTZ R19, -R22, 1 ;  /* 0x3f80000016137421 */ /* 0x008fe20000010100 */
[----:B------:R-:W-:Y:S02]  /*5120*/  FMUL.FTZ R5, R5, R22 ;  /* 0x0000001605057220 */ /* 0x000fe40000410000 */
[----:B------:R-:W-:Y:S01]  /*5130*/  FMUL.FTZ R56, R56, R23 ;  /* 0x0000001738387220 */ /* 0x000fe20000410000 */
[----:B------:R-:W-:-:S04]  /*5140*/  FFMA.FTZ R4, R4, R19, 1 ;  /* 0x3f80000004047423 */ /* 0x000fc80000010013 */
[----:B------:R-:W-:-:S07]  /*5150*/  FMUL.FTZ R5, R5, R4 ;  /* 0x0000000405057220 */ /* 0x000fce0000410000 */
.L_x_305:
[----:B------:R-:W-:Y:S01]  /*5160*/  BSSY.RECONVERGENT B0, `(.L_x_306) ;  /* 0x0000012000007945 */ /* 0x000fe20003800200 */
[----:B------:R-:W-:Y:S01]  /*5170*/  FFMA.FTZ R6, R40, R5, -R27 ;  /* 0x0000000528067223 */ /* 0x000fe2000001081b */
[----:B------:R-:W-:Y:S02]  /*5180*/  FFMA.FTZ R76, R21, R56, -R76 ;  /* 0x00000038154c7223 */ /* 0x000fe4000001084c */
[----:B------:R-:W-:Y:S05]  /*5190*/  @P1 BRA `(.L_x_307) ;  /* 0x0000000000381947 */ /* 0x000fea0003800000 */
[----:B------:R-:W0:Y:S01]  /*51a0*/  LDCU.64 UR4, c[0x0][0x3f8] ;  /* 0x00007f00ff0477ac */ /* 0x000e220008000a00 */
[----:B------:R-:W-:Y:S02]  /*51b0*/  MOV R4, R64 ;  /* 0x0000004000047202 */ /* 0x000fe40000000f00 */
[----:B------:R-:W-:Y:S01]  /*51c0*/  MOV R5, R67 ;  /* 0x0000004300057202 */ /* 0x000fe20000000f00 */
[----:B------:R-:W3:Y:S01]  /*51d0*/  LDCU.64 UR10, c[0x0][0x380] ;  /* 0x00007000ff0a77ac */ /* 0x000ee20008000a00 */
[----:B0-----:R-:W-:Y:S02]  /*51e0*/  IMAD R22, R9, UR4, RZ ;  /* 0x0000000409167c24 */ /* 0x001fe4000f8e02ff */
[----:B------:R-:W-:Y:S01]  /*51f0*/  FMUL.FTZ R9, R76, R59 ;  /* 0x0000003b4c097220 */ /* 0x000fe20000410000 */
        /* <DEDUP_REMOVED lines=8> */
.L_x_307:
[----:B------:R-:W-:Y:S05]  /*5280*/  BSYNC.RECONVERGENT B0 ;  /* 0x0000000000007941 */ /* 0x000fea0003800200 */
.L_x_306:
[----:B------:R-:W-:Y:S01]  /*5290*/  SHF.L.U32 R4, R54, 0x10, RZ ;  /* 0x0000001036047819 */ /* 0x000fe200000006ff */
        /* <DEDUP_REMOVED lines=14> */
[----:B---3--:R-:W-:Y:S01]  /*5380*/  FFMA.FTZ R7, R21, R54, R42 ;  /* 0x0000003615077223 */ /* 0x008fe2000001002a */
[----:B------:R-:W-:-:S03]  /*5390*/  FFMA.FTZ R6, R40, R74, R41 ;  /* 0x0000004a28067223 */ /* 0x000fc60000010029 */
[----:B0-----:R-:W-:Y:S01]  /*53a0*/  FMUL.FTZ R11, R7, -1.4426950216293334961 ;  /* 0xbfb8aa3b070b7820 */ /* 0x001fe20000410000 */
[----:B------:R-:W-:-:S05]  /*53b0*/  FMUL.FTZ R8, R6, -1.4426950216293334961 ;  /* 0xbfb8aa3b06087820 */ /* 0x000fca0000410000 */
        /* <DEDUP_REMOVED lines=14> */
.L_x_308:
[C---:B------:R-:W-:Y:S01]  /*54a0*/  IADD3 R43, PT, PT, R3.reuse, 0x40, RZ ;  /* 0x00000040032b7810 */ /* 0x040fe20007ffe0ff */
[C-C-:B---3--:R-:W-:Y:S01]  /*54b0*/  FFMA.FTZ R7, R24.reuse, R74, R25.reuse ;  /* 0x0000004a18077223 */ /* 0x148fe20000010019 */
[----:B--2---:R-:W-:Y:S01]  /*54c0*/  IADD3 R31, PT, PT, R3, 0x60, RZ ;  /* 0x00000060031f7810 */ /* 0x004fe20007ffe0ff */
[C---:B------:R-:W-:Y:S01]  /*54d0*/  FFMA.FTZ R74, R24.reuse, R54, R25 ;  /* 0x00000036184a7223 */ /* 0x040fe20000010019 */
[----:B------:R-:W-:Y:S01]  /*54e0*/  ISETP.GE.U32.AND P3, PT, R43, UR8, PT ;  /* 0x000000082b007c0c */ /* 0x000fe2000bf66070 */
[----:B------:R-:W-:Y:S01]  /*54f0*/  BSSY.RECONVERGENT B0, `(.L_x_309) ;  /* 0x000002f000007945 */ /* 0x000fe20003800200 */
[----:B------:R-:W-:Y:S01]  /*5500*/  SHF.R.S32.HI R45, RZ, 0x1f, R43 ;  /* 0x0000001fff2d7819 */ /* 0x000fe2000001142b */
[C-C-:B------:R-:W-:Y:S01]  /*5510*/  FFMA.FTZ R35, R24.reuse, R72, R25.reuse ;  /* 0x0000004818237223 */ /* 0x140fe20000010019 */
[----:B0-----:R-:W-:Y:S01]  /*5520*/  IADD3 R23, PT, PT, R3, 0x80, RZ ;  /* 0x0000008003177810 */ /* 0x001fe20007ffe0ff */
        /* <DEDUP_REMOVED lines=14> */
[--C-:B------:R-:W-:Y:S01]  /*5610*/  FFMA.FTZ R9, R24, R30, R25.reuse ;  /* 0x0000001e18097223 */ /* 0x100fe20000010019 */
        /* <DEDUP_REMOVED lines=28> */
.L_x_310:
[----:B------:R-:W-:Y:S05]  /*57e0*/  BSYNC.RECONVERGENT B0 ;  /* 0x0000000000007941 */ /* 0x000fea0003800200 */
.L_x_309:
        /* <DEDUP_REMOVED lines=21> */
.L_x_311:
        /* <DEDUP_REMOVED lines=18> */
.L_x_313:
[----:B------:R-:W-:Y:S05]  /*5a60*/  BSYNC.RECONVERGENT B0 ;  /* 0x0000000000007941 */ /* 0x000fea0003800200 */
.L_x_312:
        /* <DEDUP_REMOVED lines=21> */
.L_x_314:
[----:B------:R-:W-:Y:S01]  /*5bc0*/  BSSY.RECONVERGENT B0, `(.L_x_315) ;  /* 0x0000012000007945 */ /* 0x000fe20003800200 */
[----:B------:R-:W-:Y:S01]  /*5bd0*/  FFMA.FTZ R12, R40, R12, -R27 ;  /* 0x0000000c280c7223 */ /* 0x000fe2000001081b */
[----:B------:R-:W-:Y:S02]  /*5be0*/  FFMA.FTZ R10, R21, R50, -R54 ;  /* 0x00000032150a7223 */ /* 0x000fe40000010836 */
[----:B------:R-:W-:Y:S05]  /*5bf0*/  @P4 BRA `(.L_x_316) ;  /* 0x0000000000384947 */ /* 0x000fea0003800000 */
[----:B------:R-:W0:Y:S01]  /*5c00*/  LDCU.64 UR4, c[0x0][0x3f8] ;  /* 0x00007f00ff0477ac */ /* 0x000e220008000a00 */
[----:B------:R-:W-:Y:S01]  /*5c10*/  MOV R4, R64 ;  /* 0x0000004000047202 */ /* 0x000fe20000000f00 */
[----:B------:R-:W-:Y:S01]  /*5c20*/  FMUL.FTZ R10, R10, R59 ;  /* 0x0000003b0a0a7220 */ /* 0x000fe20000410000 */
[----:B-1----:R-:W-:Y:S01]  /*5c30*/  MOV R5, R67 ;  /* 0x0000004300057202 */ /* 0x002fe20000000f00 */
[----:B------:R-:W1:Y:S01]  /*5c40*/  LDCU.64 UR10, c[0x0][0x380] ;  /* 0x00007000ff0a77ac */ /* 0x000e620008000a00 */
[----:B0-----:R-:W-:Y:S02]  /*5c50*/  IMAD R6, R29, UR4, RZ ;  /* 0x000000041d067c24 */ /* 0x001fe4000f8e02ff */
[----:B------:R-:W-:-:S04]  /*5c60*/  IMAD.WIDE.U32 R4, R23, UR4, R4 ;  /* 0x0000000417047c25 */ /* 0x000fc8000f8e0004 */
[----:B------:R-:W-:Y:S02]  /*5c70*/  IMAD R7, R23, UR5, R6 ;  /* 0x0000000517077c24 */ /* 0x000fe4000f8e0206 */
[----:B------:R-:W-:Y:S01]  /*5c80*/  FMUL.FTZ R23, R12, R59 ;  /* 0x0000003b0c177220 */ /* 0x000fe20000410000 */
[----:B-1----:R-:W-:Y:S02]  /*5c90*/  LEA R6, P0, R4, UR10, 0x1 ;  /* 0x0000000a04067c11 */ /* 0x002fe4000f8008ff */
[----:B------:R-:W-:Y:S02]  /*5ca0*/  IADD3 R7, PT, PT, R5, R7, RZ ;  /* 0x0000000705077210 */ /* 0x000fe40007ffe0ff */
[----:B------:R-:W-:Y:S02]  /*5cb0*/  F2FP.BF16.F32.PACK_AB R5, R10, R23 ;  /* 0x000000170a05723e */ /* 0x000fe400000010ff */
[----:B------:R-:W-:-:S05]  /*5cc0*/  LEA.HI.X R7, R4, UR11, R7, 0x1, P0 ;  /* 0x0000000b04077c11 */ /* 0x000fca00080f0c07 */
[----:B------:R2:W-:Y:S02]  /*5cd0*/  STG.E desc[UR6][R6.64], R5 ;  /* 0x0000000506007986 */ /* 0x0005e4000c101906 */
.L_x_316:
[----:B------:R-:W-:Y:S05]  /*5ce0*/  BSYNC.RECONVERGENT B0 ;  /* 0x0000000000007941 */ /* 0x000fea0003800200 */
.L_x_315:
[----:B------:R-:W-:Y:S02]  /*5cf0*/  SHF.L.U32 R14, R14, 0x10, RZ ;  /* 0x000000100e0e7819 */ /* 0x000fe400000006ff */
[----:B------:R-:W-:Y:S01]  /*5d00*/  SHF.L.U32 R48, R48, 0x10, RZ ;  /* 0x0000001030307819 */ /* 0x000fe200000006ff */
[----:B------:R-:W-:Y:S06]  /*5d10*/  BRA.U !UP0, `(.L_x_317) ;  /* 0x0000000108487547 */ /* 0x000fec000b800000 */
[----:B------:R-:W-:Y:S01]  /*5d20*/  FFMA.FTZ R60, R40, R60, R41 ;  /* 0x0000003c283c7223 */ /* 0x000fe20000010029 */
[----:B------:R-:W-:-:S03]  /*5d30*/  FFMA.FTZ R58, R21, R58, R42 ;  /* 0x0000003a153a7223 */ /* 0x000fc6000001002a */
[----:B------:R-:W-:Y:S01]  /*5d40*/  FMUL.FTZ R4, R60, -1.4426950216293334961 ;  /* 0xbfb8aa3b3c047820 */ /* 0x000fe20000410000 */
[----:B012---:R-:W-:-:S05]  /*5d50*/  FMUL.FTZ R6, R58, -1.4426950216293334961 ;  /* 0xbfb8aa3b3a067820 */ /* 0x007fca0000410000 */
        /* <DEDUP_REMOVED lines=14> */
.L_x_317:
[----:B------:R-:W-:Y:S01]  /*5e40*/  BSSY.RECONVERGENT B0, `(.L_x_318) ;  /* 0x0000012000007945 */ /* 0x000fe20003800200 */
[----:B------:R-:W-:Y:S01]  /*5e50*/  FFMA.FTZ R14, R40, R14, -R17 ;  /* 0x0000000e280e7223 */ /* 0x000fe20000010811 */
[----:B------:R-:W-:Y:S02]  /*5e60*/  FFMA.FTZ R10, R21, R48, -R26 ;  /* 0x00000030150a7223 */ /* 0x000fe4000001081a */
[----:B------:R-:W-:Y:S05]  /*5e70*/  @P5 BRA `(.L_x_319) ;  /* 0x0000000000385947 */ /* 0x000fea0003800000 */
[----:B------:R-:W3:Y:S01]  /*5e80*/  LDCU.64 UR4, c[0x0][0x3f8] ;  /* 0x00007f00ff0477ac */ /* 0x000ee20008000a00 */
[----:B------:R-:W-:Y:S01]  /*5e90*/  MOV R4, R64 ;  /* 0x0000004000047202 */ /* 0x000fe20000000f00 */
[----:B------:R-:W-:Y:S01]  /*5ea0*/  FMUL.FTZ R10, R10, R59 ;  /* 0x0000003b0a0a7220 */ /* 0x000fe20000410000 */
[----:B-12---:R-:W-:Y:S01]  /*5eb0*/  MOV R5, R67 ;  /* 0x0000004300057202 */ /* 0x006fe20000000f00 */
        /* <DEDUP_REMOVED lines=10> */
.L_x_319:
[----:B------:R-:W-:Y:S05]  /*5f60*/  BSYNC.RECONVERGENT B0 ;  /* 0x0000000000007941 */ /* 0x000fea0003800200 */
.L_x_318:
[----:B------:R-:W-:Y:S02]  /*5f70*/  SHF.L.U32 R16, R16, 0x10, RZ ;  /* 0x0000001010107819 */ /* 0x000fe400000006ff */
[----:B------:R-:W-:Y:S01]  /*5f80*/  SHF.L.U32 R46, R46, 0x10, RZ ;  /* 0x000000102e2e7819 */ /* 0x000fe200000006ff */
[----:B------:R-:W-:Y:S06]  /*5f90*/  BRA.U !UP0, `(.L_x_320) ;  /* 0x0000000108487547 */ /* 0x000fec000b800000 */
[----:B------:R-:W-:Y:S01]  /*5fa0*/  FFMA.FTZ R34, R40, R34, R41 ;  /* 0x0000002228227223 */ /* 0x000fe20000010029 */
[----:B------:R-:W-:-:S03]  /*5fb0*/  FFMA.FTZ R28, R21, R28, R42 ;  /* 0x0000001c151c7223 */ /* 0x000fc6000001002a */
[----:B---3--:R-:W-:Y:S01]  /*5fc0*/  FMUL.FTZ R4, R34, -1.4426950216293334961 ;  /* 0xbfb8aa3b22047820 */ /* 0x008fe20000410000 */
        /* <DEDUP_REMOVED lines=15> */
.L_x_320:
[----:B------:R-:W-:Y:S01]  /*60c0*/  BSSY.RECONVERGENT B0, `(.L_x_321) ;  /* 0x0000012000007945 */ /* 0x000fe20003800200 */
[----:B------:R-:W-:Y:S01]  /*60d0*/  FFMA.FTZ R16, R40, R16, -R13 ;  /* 0x0000001028107223 */ /* 0x000fe2000001080d */
[----:B------:R-:W-:Y:S02]  /*60e0*/  FFMA.FTZ R22, R21, R46, -R22 ;  /* 0x0000002e15167223 */ /* 0x000fe40000010816 */
[----:B------:R-:W-:Y:S05]  /*60f0*/  @P2 BRA `(.L_x_322) ;  /* 0x0000000000382947 */ /* 0x000fea0003800000 */
[----:B------:R-:W4:Y:S01]  /*6100*/  LDCU.64 UR4, c[0x0][0x3f8] ;  /* 0x00007f00ff0477ac */ /* 0x000f220008000a00 */
[----:B---3--:R-:W-:Y:S02]  /*6110*/  MOV R4, R64 ;  /* 0x0000004000047202 */ /* 0x008fe40000000f00 */
[----:B-12---:R-:W-:Y:S01]  /*6120*/  MOV R5, R67 ;  /* 0x0000004300057202 */ /* 0x006fe20000000f00 */
[----:B------:R-:W1:Y:S01]  /*6130*/  LDCU.64 UR10, c[0x0][0x380] ;  /* 0x00007000ff0a77ac */ /* 0x000e620008000a00 */
[----:B----4-:R-:W-:Y:S02]  /*6140*/  IMAD R11, R11, UR4, RZ ;  /* 0x000000040b0b7c24 */ /* 0x010fe4000f8e02ff */
[----:B0-----:R-:W-:-:S04]  /*6150*/  IMAD.WIDE.U32 R6, R8, UR4, R4 ;  /* 0x0000000408067c25 */ /* 0x001fc8000f8e0004 */
[----:B------:R-:W-:Y:S02]  /*6160*/  IMAD R5, R8, UR5, R11 ;  /* 0x0000000508057c24 */ /* 0x000fe4000f8e020b */
[-C--:B------:R-:W-:Y:S01]  /*6170*/  FMUL.FTZ R11, R16, R59.reuse ;  /* 0x0000003b100b7220 */ /* 0x080fe20000410000 */
[----:B------:R-:W-:Y:S01]  /*6180*/  FMUL.FTZ R8, R22, R59 ;  /* 0x0000003b16087220 */ /* 0x000fe20000410000 */
[----:B-1----:R-:W-:Y:S02]  /*6190*/  LEA R4, P0, R6, UR10, 0x1 ;  /* 0x0000000a06047c11 */ /* 0x002fe4000f8008ff */
[----:B------:R-:W-:Y:S02]  /*61a0*/  IADD3 R5, PT, PT, R7, R5, RZ ;  /* 0x0000000507057210 */ /* 0x000fe40007ffe0ff */
[----:B------:R-:W-:Y:S02]  /*61b0*/  F2FP.BF16.F32.PACK_AB R7, R8, R11 ;  /* 0x0000000b0807723e */ /* 0x000fe400000010ff */
[----:B------:R-:W-:-:S05]  /*61c0*/  LEA.HI.X R5, R6, UR11, R5, 0x1, P0 ;  /* 0x0000000b06057c11 */ /* 0x000fca00080f0c05 */
[----:B------:R4:W-:Y:S02]  /*61d0*/  STG.E desc[UR6][R4.64], R7 ;  /* 0x0000000704007986 */ /* 0x0009e4000c101906 */
.L_x_322:
[----:B------:R-:W-:Y:S05]  /*61e0*/  BSYNC.RECONVERGENT B0 ;  /* 0x0000000000007941 */ /* 0x000fea0003800200 */
.L_x_321:
[----:B------:R-:W-:Y:S02]  /*61f0*/  SHF.L.U32 R18, R18, 0x10, RZ ;  /* 0x0000001012127819 */ /* 0x000fe400000006ff */
[----:B------:R-:W-:Y:S02]  /*6200*/  SHF.R.S32.HI R8, RZ, 0x1f, R3 ;  /* 0x0000001fff087819 */ /* 0x000fe40000011403 */
[----:B------:R-:W-:Y:S01]  /*6210*/  SHF.L.U32 R44, R44, 0x10, RZ ;  /* 0x000000102c2c7819 */ /* 0x000fe200000006ff */
[----:B------:R-:W-:Y:S06]  /*6220*/  BRA.U !UP0, `(.L_x_323) ;  /* 0x0000000108487547 */ /* 0x000fec000b800000 */
[----:B------:R-:W-:Y:S01]  /*6230*/  FFMA.FTZ R30, R40, R30, R41 ;  /* 0x0000001e281e7223 */ /* 0x000fe20000010029 */
[----:B------:R-:W-:-:S03]  /*6240*/  FFMA.FTZ R20, R21, R20, R42 ;  /* 0x0000001415147223 */ /* 0x000fc6000001002a */
[----:B---34-:R-:W-:Y:S01]  /*6250*/  FMUL.FTZ R4, R30, -1.4426950216293334961 ;  /* 0xbfb8aa3b1e047820 */ /* 0x018fe20000410000 */
        /* <DEDUP_REMOVED lines=15> */
.L_x_323:
        /* <DEDUP_REMOVED lines=9> */
[----:B------:R-:W3:Y:S01]  /*63e0*/  LDCU.64 UR8, c[0x0][0x380] ;  /* 0x00007000ff0877ac */ /* 0x000ee20008000a00 */
[----:B-----5:R-:W-:Y:S02]  /*63f0*/  IMAD R8, R8, UR4, RZ ;  /* 0x0000000408087c24 */ /* 0x020fe4000f8e02ff */
[----:B------:R-:W-:-:S04]  /*6400*/  IMAD.WIDE.U32 R64, R3, UR4, R64 ;  /* 0x0000000403407c25 */ /* 0x000fc8000f8e0040 */
[----:B------:R-:W-:Y:S01]  /*6410*/  IMAD R3, R3, UR5, R8 ;  /* 0x0000000503037c24 */ /* 0x000fe2000f8e0208 */
[----:B---34-:R-:W-:-:S04]  /*6420*/  LEA R4, P0, R64, UR8, 0x1 ;  /* 0x0000000840047c11 */ /* 0x018fc8000f8008ff */
[----:B------:R-:W-:-:S04]  /*6430*/  IADD3 R3, PT, PT, R65, R3, RZ ;  /* 0x0000000341037210 */ /* 0x000fc80007ffe0ff */
[----:B-12---:R-:W-:Y:S02]  /*6440*/  LEA.HI.X R5, R64, UR9, R3, 0x1, P0 ;  /* 0x0000000940057c11 */ /* 0x006fe400080f0c03 */
[----:B------:R-:W-:-:S05]  /*6450*/  F2FP.BF16.F32.PACK_AB R3, R59, R18 ;  /* 0x000000123b03723e */ /* 0x000fca00000010ff */
[----:B------:R1:W-:Y:S02]  /*6460*/  STG.E desc[UR6][R4.64], R3 ;  /* 0x0000000304007986 */ /* 0x0003e4000c101906 */
.L_x_325:
[----:B------:R-:W-:Y:S05]  /*6470*/  BSYNC.RECONVERGENT B0 ;  /* 0x0000000000007941 */ /* 0x000fea0003800200 */
.L_x_324:
[----:B------:R-:W5:Y:S01]  /*6480*/  LDCU UR4, c[0x0][0x410] ;  /* 0x00008200ff0477ac */ /* 0x000f620008000800 */
[----:B------:R-:W-:Y:S02]  /*6490*/  IADD3 R39, PT, PT, R32, R39, RZ ;  /* 0x0000002720277210 */ /* 0x000fe40007ffe0ff */
[----:B------:R-:W-:Y:S01]  /*64a0*/  IADD3 R36, PT, PT, R36, 0x1, RZ ;  /* 0x0000000124247810 */ /* 0x000fe20007ffe0ff */
[----:B------:R-:W5:Y:S02]  /*64b0*/  LDCU UR5, c[0x0][0x3e0] ;  /* 0x00007c00ff0577ac */ /* 0x000f640008000800 */
[----:B-----5:R-:W-:-:S06]  /*64c0*/  UIMAD UR4, UR4, UR5, URZ ;  /* 0x00000005040472a4 */ /* 0x020fcc000f8e02ff */
[----:B------:R-:W-:-:S13]  /*64d0*/  ISETP.GE.AND P0, PT, R39, UR4, PT ;  /* 0x0000000427007c0c */ /* 0x000fda000bf06270 */
[----:B------:R-:W-:Y:S05]  /*64e0*/  @!P0 BRA `(.L_x_326) ;  /* 0xffffff9c001c8947 */ /* 0x000fea000383ffff */
.L_x_283:
[----:B------:R-:W5:Y:S01]  /*64f0*/  S2R R9, SR_TID.X ;  /* 0x0000000000097919 */ /* 0x000f620000002100 */
[----:B-1-34-:R-:W1:Y:S01]  /*6500*/  LDC R4, c[0x0][0x370] ;  /* 0x0000dc00ff047b82 */ /* 0x01ae620000000800 */
[----:B------:R-:W-:Y:S07]  /*6510*/  BSSY.RECONVERGENT B0, `(.L_x_327) ;  /* 0x000000e000007945 */ /* 0x000fee0003800200 */
[----:B0-2---:R-:W0:Y:S08]  /*6520*/  LDC R7, c[0x0][0x374] ;  /* 0x0000dd00ff077b82 */ /* 0x005e300000000800 */
        /* <DEDUP_REMOVED lines=12> */
.L_x_328:
[----:B------:R-:W-:Y:S05]  /*65f0*/  BSYNC.RECONVERGENT B0 ;  /* 0x0000000000007941 */ /* 0x000fea0003800200 */
.L_x_327:
        /* <DEDUP_REMOVED lines=11> */
.L_x_330:
[----:B------:R-:W2:Y:S04]  /*66b0*/  LDG.E.STRONG.GPU R5, desc[UR6][R2.64] ;  /* 0x0000000602057981 */ /* 0x000ea8000c1ef900 */
[----:B--2---:R-:W-:Y:S01]  /*66c0*/  CCTL.IVALL ;  /* 0x00000000ff00798f */ /* 0x004fe20002000000 */
[----:B------:R-:W-:Y:S05]  /*66d0*/  YIELD ;  /* 0x0000000000007946 */ /* 0x000fea0003800000 */
[----:B------:R-:W-:-:S13]  /*66e0*/  ISETP.NE.AND P0, PT, R5, R0, PT ;  /* 0x000000000500720c */ /* 0x000fda0003f05270 */
[----:B------:R-:W-:Y:S05]  /*66f0*/  @P0 BRA `(.L_x_330) ;  /* 0xfffffffc00ec0947 */ /* 0x000fea000383ffff */
.L_x_329:
        /* <DEDUP_REMOVED lines=60> */
[----:B------:R-:W-:-:S02]  /*6ac0*/  SHF.L.U32 R29, R5, 0x2, RZ ;  /* 0x00000002051d7819 */ /* 0x000fc400000006ff */
[----:B------:R-:W-:Y:S02]  /*6ad0*/  SHF.L.U64.HI R31, R0, 0x2, R3 ;  /* 0x00000002001f7819 */ /* 0x000fe40000010203 */
[C---:B0-----:R-:W-:Y:S02]  /*6ae0*/  IADD3 R25, P1, PT, R20.reuse, UR8, RZ ;  /* 0x0000000814197c10 */ /* 0x041fe4000ff3e0ff */
[----:B------:R-:W-:Y:S02]  /*6af0*/  IADD3 R35, PT, PT, R7, UR4, RZ ;  /* 0x0000000407237c10 */ /* 0x000fe4000fffe0ff */
[----:B-1----:R-:W-:Y:S02]  /*6b00*/  IADD3 R22, P2, PT, R20, UR10, RZ ;  /* 0x0000000a14167c10 */ /* 0x002fe4000ff5e0ff */
[----:B------:R-:W-:Y:S01]  /*6b10*/  MOV R2, R6 ;  /* 0x0000000600027202 */ /* 0x000fe20000000f00 */
[----:B------:R-:W-:Y:S01]  /*6b20*/  IMAD.WIDE.U32 R6, R4, 0x4, RZ ;  /* 0x0000000404067825 */ /* 0x000fe200078e00ff */
[----:B------:R-:W-:-:S02]  /*6b30*/  IADD3.X R24, PT, PT, R21, UR9, RZ, P1, !PT ;  /* 0x0000000915187c10 */ /* 0x000fc40008ffe4ff */
[C---:B------:R-:W-:Y:S02]  /*6b40*/  IADD3.X R23, PT, PT, R21.reuse, UR11, RZ, P2, !PT ;  /* 0x0000000b15177c10 */ /* 0x040fe400097fe4ff */
[----:B--2---:R-:W-:Y:S02]  /*6b50*/  IADD3 R20, P1, PT, R20, UR12, RZ ;  /* 0x0000000c14147c10 */ /* 0x004fe4000ff3e0ff */
[----:B------:R-:W-:Y:S02]  /*6b60*/  IADD3 R16, P2, PT, RZ, -R9, RZ ;  /* 0x80000009ff107210 */ /* 0x000fe40007f5e0ff */
[----:B------:R-:W-:Y:S02]  /*6b70*/  IADD3.X R21, PT, PT, R21, UR13, RZ, P1, !PT ;  /* 0x0000000d15157c10 */ /* 0x000fe40008ffe4ff */
[----:B------:R-:W-:Y:S02]  /*6b80*/  SHF.L.U64.HI R27, R26, 0x2, R33 ;  /* 0x000000021a1b7819 */ /* 0x000fe40000010221 */
[----:B------:R-:W-:-:S02]  /*6b90*/  IADD3 R29, PT, PT, R7, R29, RZ ;  /* 0x0000001d071d7210 */ /* 0x000fc40007ffe0ff */
[----:B------:R-:W-:-:S07]  /*6ba0*/  IADD3.X R18, PT, PT, RZ, -0x1, RZ, P2, !PT ;  /* 0xffffffffff127810 */ /* 0x000fce00017fe4ff */
.L_x_333:
        /* <DEDUP_REMOVED lines=31> */
.L_x_332:
[----:B------:R-:W-:Y:S05]  /*6da0*/  BSYNC.RECONVERGENT B0 ;  /* 0x0000000000007941 */ /* 0x000fea0003800200 */
.L_x_331:
        /* <DEDUP_REMOVED lines=10> */
.L_x_334:
        /* <DEDUP_REMOVED lines=87> */
.L_x_335:
        /* <DEDUP_REMOVED lines=12> */
.L_x_3413:


//--------------------- .text._Z35group_norm_nhwc_bwd_one_pass_kernelI11Bf16IOBf16WLi512ELi40ELi640EEv26Group_norm_nhwc_bwd_params --------------------------
	.section	.text._Z35group_norm_nhwc_bwd_one_pass_kernelI11Bf16IOBf16WLi512ELi40ELi640EEv26Group_norm_nhwc_bwd_params,"ax",@progbits
	.align	128
        .global         _Z35group_norm_nhwc_bwd_one_pass_kernelI11Bf16IOBf16WLi512ELi40ELi640EEv26Group_norm_nhwc_bwd_params
        .type           _Z35group_norm_nhwc_bwd_one_pass_kernelI11Bf16IOBf16WLi512ELi40ELi640EEv26Group_norm_nhwc_bwd_params,@function
        .size           _Z35group_norm_nhwc_bwd_one_pass_kernelI11Bf16IOBf16WLi512ELi40ELi640EEv26Group_norm_nhwc_bwd_params,(.L_x_3414 - _Z35group_norm_nhwc_bwd_one_pass_kernelI11Bf16IOBf16WLi512ELi40ELi640EEv26Group_norm_nhwc_bwd_params)
        .other          _Z35group_norm_nhwc_bwd_one_pass_kernelI11Bf16IOBf16WLi512ELi40ELi640EEv26Group_norm_nhwc_bwd_params,@"STO_CUDA_ENTRY STV_DEFAULT"
_Z35group_norm_nhwc_bwd_one_pass_kernelI11Bf16IOBf16WLi512ELi40ELi640EEv26Group_norm_nhwc_bwd_params:
.text._Z35group_norm_nhwc_bwd_one_pass_kernelI11Bf16IOBf16WLi512ELi40ELi640EEv26Group_norm_nhwc_bwd_params:
        /* <DEDUP_REMOVED lines=21> */
.L_x_403:
        /* <DEDUP_REMOVED lines=10> */
[----:B------:R-:W-:Y:S02]  /*01f0*/  CS2R R42, SRZ ;  /* 0x00000000002a7805 */ /* 0x000fe4000001ff00 */
[----:B------:R-:W-:Y:S02]  /*0200*/  CS2R R54, SRZ ;  /* 0x0000000000367805 */ /* 0x000fe4000001ff00 */
[----:B0-----:R-:W-:-:S02]  /*0210*/  IABS R3, R8 ;  /* 0x0000000800037213 */ /* 0x001fc40000000000 */
[----:B------:R-:W-:Y:S01]  /*0220*/  CS2R R52, SRZ ;  /* 0x0000000000347805 */ /* 0x000fe2000001ff00 */
[----:B------:R-:W0:Y:S01]  /*0230*/  LDCU.64 UR6, c[0x0][0x3b8] ;  /* 0x00007700ff0677ac */ /* 0x000e220008000a00 */
[----:B------:R-:W3:Y:S01]  /*0240*/  I2F.RP R0, R3 ;  /* 0x0000000300007306 */ /* 0x000ee20000209400 */
[----:B------:R-:W4:Y:S01]  /*0250*/  LDCU.U8 UR9, c[0x0][0x414] ;  /* 0x00008280ff0977ac */ /* 0x000f220008000000 */
[----:B--2---:R-:W-:-:S06]  /*0260*/  IMAD R9, R9, UR8, R92 ;  /* 0x0000000809097c24 */ /* 0x004fcc000f8e025c */
[----:B---3--:R-:W2:Y:S01]  /*0270*/  MUFU.RCP R0, R0 ;  /* 0x0000000000007308 */ /* 0x008ea20000001000 */
[C---:B-1----:R-:W-:Y:S02]  /*0280*/  ISETP.GE.U32.AND P0, PT, R9.reuse, UR12, PT ;  /* 0x0000000c09007c0c */ /* 0x042fe4000bf06070 */
[C---:B------:R-:W-:Y:S02]  /*0290*/  IADD3 R11, PT, PT, R9.reuse, 0x20, RZ ;  /* 0x00000020090b7810 */ /* 0x040fe40007ffe0ff */
[C---:B------:R-:W-:Y:S02]  /*02a0*/  IADD3 R23, PT, PT, R9.reuse, 0x40, RZ ;  /* 0x0000004009177810 */ /* 0x040fe40007ffe0ff */
[----:B------:R-:W-:Y:S02]  /*02b0*/  SHF.R.S32.HI R13, RZ, 0x1f, R11 ;  /* 0x0000001fff0d7819 */ /* 0x000fe4000001140b */
[----:B------:R-:W-:Y:S02]  /*02c0*/  SHF.R.S32.HI R27, RZ, 0x1f, R23 ;  /* 0x0000001fff1b7819 */ /* 0x000fe40000011417 */
[----:B------:R-:W-:-:S04]  /*02d0*/  IADD3 R25, PT, PT, R9, 0x60, RZ ;  /* 0x0000006009197810 */ /* 0x000fc80007ffe0ff */
[----:B------:R-:W-:Y:S02]  /*02e0*/  SHF.R.S32.HI R29, RZ, 0x1f, R25 ;  /* 0x0000001fff1d7819 */ /* 0x000fe40000011419 */
[----:B--2---:R-:W-:-:S04]  /*02f0*/  IADD3 R4, PT, PT, R0, 0xffffffe, RZ ;  /* 0x0ffffffe00047810 */ /* 0x004fc80007ffe0ff */
[----:B------:R1:W2:Y:S02]  /*0300*/  F2I.FTZ.U32.TRUNC.NTZ R5, R4 ;  /* 0x0000000400057305 */ /* 0x0002a4000021f000 */
[----:B-1----:R-:W-:Y:S02]  /*0310*/  MOV R4, RZ ;  /* 0x000000ff00047202 */ /* 0x002fe40000000f00 */
[----:B--2---:R-:W-:-:S05]  /*0320*/  IADD3 R6, PT, PT, RZ, -R5, RZ ;  /* 0x80000005ff067210 */ /* 0x004fca0007ffe0ff */
        /* <DEDUP_REMOVED lines=10> */
[----:B------:R-:W1:Y:S03]  /*03d0*/  @!P0 LDC.64 R14, c[0x0][0x3f8] ;  /* 0x0000fe00ff0e8b82 */ /* 0x000e660000000a00 */
[----:B------:R-:W-:-:S05]  /*03e0*/  ISETP.GT.U32.AND P4, PT, R3, R0, PT ;  /* 0x000000000300720c */ /* 0x000fca0003f84070 */
[----:B------:R-:W2:Y:S08]  /*03f0*/  @!P0 LDC.64 R16, c[0x0][0x3a0] ;  /* 0x0000e800ff108b82 */ /* 0x000eb00000000a00 */
[----:B------:R-:W-:Y:S01]  /*0400*/  @!P4 IADD3 R0, PT, PT, R0, -R3, RZ ;  /* 0x800000030000c210 */ /* 0x000fe20007ffe0ff */
[----:B------:R-:W3:Y:S01]  /*0410*/  @!P0 LDC.64 R30, c[0x0][0x398] ;  /* 0x0000e600ff1e8b82 */ /* 0x000ee20000000a00 */
[----:B------:R-:W-:-:S02]  /*0420*/  @!P4 IADD3 R5, PT, PT, R5, 0x1, RZ ;  /* 0x000000010505c810 */ /* 0x000fc40007ffe0ff */
[CC--:B------:R-:W-:Y:S02]  /*0430*/  ISETP.GE.U32.AND P1, PT, R0.reuse, R3.reuse, PT ;  /* 0x000000030000720c */ /* 0x0c0fe40003f26070 */
[-C--:B------:R-:W-:Y:S02]  /*0440*/  ISETP.GT.U32.AND P5, PT, R3, R0.reuse, PT ;  /* 0x000000000300720c */ /* 0x080fe40003fa4070 */
[----:B------:R-:W-:Y:S02]  /*0450*/  IADD3 R3, PT, PT, R0, -R3, RZ ;  /* 0x8000000300037210 */ /* 0x000fe40007ffe0ff */
[----:B------:R-:W-:Y:S02]  /*0460*/  ISETP.NE.AND P4, PT, R8, RZ, PT ;  /* 0x000000ff0800720c */ /* 0x000fe40003f85270 */
[----:B------:R-:W-:Y:S02]  /*0470*/  SEL R0, R3, R0, !P5 ;  /* 0x0000000003007207 */ /* 0x000fe40006800000 */
[----:B------:R-:W-:-:S02]  /*0480*/  LOP3.LUT R3, RZ, R8, RZ, 0x33, !PT ;  /* 0x00000008ff037212 */ /* 0x000fc400078e33ff */
[----:B------:R-:W-:Y:S02]  /*0490*/  @!P2 IADD3 R0, PT, PT, -R0, RZ, RZ ;  /* 0x000000ff0000a210 */ /* 0x000fe40007ffe1ff */
[----:B------:R-:W-:Y:S02]  /*04a0*/  @P1 IADD3 R5, PT, PT, R5, 0x1, RZ ;  /* 0x0000000105051810 */ /* 0x000fe40007ffe0ff */
[----:B------:R-:W-:Y:S02]  /*04b0*/  SEL R62, R3, R0, !P4 ;  /* 0x00000000033e7207 */ /* 0x000fe40006000000 */
[----:B------:R-:W-:Y:S02]  /*04c0*/  ISETP.GE.U32.AND P2, PT, R11, UR12, PT ;  /* 0x0000000c0b007c0c */ /* 0x000fe4000bf46070 */
[----:B------:R-:W-:Y:S01]  /*04d0*/  @!P3 IADD3 R5, PT, PT, -R5, RZ, RZ ;  /* 0x000000ff0505b210 */ /* 0x000fe20007ffe1ff */
[----:B------:R-:W-:Y:S01]  /*04e0*/  IMAD R0, R62, 0x28, RZ ;  /* 0x000000283e007824 */ /* 0x000fe200078e02ff */
[----:B------:R-:W-:-:S02]  /*04f0*/  ISETP.GE.AND.EX P2, PT, R13, UR13, PT, P2 ;  /* 0x0000000d0d007c0c */ /* 0x000fc4000bf46320 */
[----:B------:R-:W-:Y:S02]  /*0500*/  SEL R3, R3, R5, !P4 ;  /* 0x0000000503037207 */ /* 0x000fe40006000000 */
[C---:B------:R-:W-:Y:S02]  /*0510*/  IADD3 R18, P1, PT, R0.reuse, R91, RZ ;  /* 0x0000005b00127210 */ /* 0x040fe40007f3e0ff */
[----:B------:R-:W-:Y:S02]  /*0520*/  SHF.R.S32.HI R4, RZ, 0x1f, R3 ;  /* 0x0000001fff047819 */ /* 0x000fe40000011403 */
[----:B------:R-:W-:Y:S01]  /*0530*/  LEA.HI.X.SX32 R19, R0, RZ, 0x1, P1 ;  /* 0x000000ff00137211 */ /* 0x000fe200008f0eff */
[----:B-1----:R-:W-:Y:S01]  /*0540*/  @!P0 IMAD R0, R7, R14, RZ ;  /* 0x0000000e07008224 */ /* 0x002fe200078e02ff */
[----:B------:R-:W-:Y:S01]  /*0550*/  ISETP.GE.U32.AND P3, PT, R23, UR12, PT ;  /* 0x0000000c17007c0c */ /* 0x000fe2000bf66070 */
[----:B------:R-:W-:Y:S01]  /*0560*/  IMAD R4, R4, UR14, RZ ;  /* 0x0000000e04047c24 */ /* 0x000fe2000f8e02ff */
[----:B------:R-:W-:Y:S01]  /*0570*/  ISETP.GE.U32.AND P4, PT, R25, UR12, PT ;  /* 0x0000000c19007c0c */ /* 0x000fe2000bf86070 */
[----:B------:R-:W1:Y:S01]  /*0580*/  @!P2 LDC.64 R32, c[0x0][0x3f8] ;  /* 0x0000fe00ff20ab82 */ /* 0x000e620000000a00 */
[----:B------:R-:W-:Y:S01]  /*0590*/  IMAD.WIDE.U32 R18, R3, UR14, R18 ;  /* 0x0000000e03127c25 */ /* 0x000fe2000f8e0012 */
[----:B------:R-:W-:-:S02]  /*05a0*/  ISETP.GE.AND.EX P3, PT, R27, UR13, PT, P3 ;  /* 0x0000000d1b007c0c */ /* 0x000fc4000bf66330 */
[----:B------:R-:W-:Y:S01]  /*05b0*/  ISETP.GE.AND.EX P4, PT, R29, UR13, PT, P4 ;  /* 0x0000000d1d007c0c */ /* 0x000fe2000bf86340 */
[----:B------:R-:W-:Y:S01]  /*05c0*/  IMAD R21, R3, UR15, R4 ;  /* 0x0000000f03157c24 */ /* 0x000fe2000f8e0204 */
[----:B------:R-:W-:Y:S01]  /*05d0*/  @!P0 MOV R20, R18 ;  /* 0x0000001200148202 */ /* 0x000fe20000000f00 */
[----:B------:R-:W-:Y:S01]  /*05e0*/  @!P0 IMAD R3, R9, R15, R0 ;  /* 0x0000000f09038224 */ /* 0x000fe200078e0200 */
[----:B------:R-:W5:Y:S02]  /*05f0*/  @!P2 LDC.64 R34, c[0x0][0x3a0] ;  /* 0x0000e800ff22ab82 */ /* 0x000f640000000a00 */
[----:B------:R-:W-:-:S03]  /*0600*/  IADD3 R21, PT, PT, R19, R21, RZ ;  /* 0x0000001513157210 */ /* 0x000fc60007ffe0ff */
[----:B------:R-:W-:-:S03]  /*0610*/  @!P0 IMAD.WIDE.U32 R4, R9, R14, R20 ;  /* 0x0000000e09048225 */ /* 0x000fc600078e0014 */
[----:B------:R-:W0:Y:S02]  /*0620*/  @!P3 LDC.64 R36, c[0x0][0x3f8] ;  /* 0x0000fe00ff24bb82 */ /* 0x000e240000000a00 */
[----:B------:R-:W-:Y:S02]  /*0630*/  @!P0 IADD3 R3, PT, PT, R5, R3, RZ ;  /* 0x0000000305038210 */ /* 0x000fe40007ffe0ff */
[C---:B------:R-:W-:Y:S02]  /*0640*/  @!P0 SHF.L.U32 R15, R4.reuse, 0x1, RZ ;  /* 0x00000001040f8819 */ /* 0x040fe400000006ff */
[----:B------:R-:W-:Y:S01]  /*0650*/  @!P0 SHF.L.U64.HI R4, R4, 0x1, R3 ;  /* 0x0000000104048819 */ /* 0x000fe20000010203 */
[----:B-1----:R-:W-:Y:S01]  /*0660*/  @!P2 IMAD R0, R13, R32, RZ ;  /* 0x000000200d00a224 */ /* 0x002fe200078e02ff */
[----:B--2---:R-:W-:Y:S01]  /*0670*/  @!P0 IADD3 R12, P1, PT, R15, R16, RZ ;  /* 0x000000100f0c8210 */ /* 0x004fe20007f3e0ff */
[----:B------:R-:W1:Y:S01]  /*0680*/  @!P2 LDC.64 R6, c[0x0][0x398] ;  /* 0x0000e600ff06ab82 */ /* 0x000e620000000a00 */
[----:B------:R-:W-:Y:S01]  /*0690*/  @!P2 MOV R16, R18 ;  /* 0x000000120010a202 */ /* 0x000fe20000000f00 */
[----:B------:R-:W-:Y:S01]  /*06a0*/  @!P2 IMAD R5, R11, R33, R0 ;  /* 0x000000210b05a224 */ /* 0x000fe200078e0200 */
[----:B------:R-:W-:-:S02]  /*06b0*/  @!P0 IADD3.X R13, PT, PT, R4, R17, RZ, P1, !PT ;  /* 0x00000011040d8210 */ /* 0x000fc40000ffe4ff */
[----:B------:R-:W-:Y:S02]  /*06c0*/  @!P2 MOV R17, R21 ;  /* 0x000000150011a202 */ /* 0x000fe40000000f00 */
[----:B---3--:R-:W-:Y:S01]  /*06d0*/  @!P0 IADD3 R14, P5, PT, R15, R30, RZ ;  /* 0x0000001e0f0e8210 */ /* 0x008fe20007fbe0ff */
[----:B------:R-:W2:Y:S01]  /*06e0*/  @!P3 LDC.64 R38, c[0x0][0x3a0] ;  /* 0x0000e800ff26bb82 */ /* 0x000ea20000000a00 */
[----:B------:R-:W-:Y:S01]  /*06f0*/  MOV R3, RZ ;  /* 0x000000ff00037202 */ /* 0x000fe20000000f00 */
[----:B------:R-:W-:Y:S01]  /*0700*/  @!P2 IMAD.WIDE.U32 R16, R11, R32, R16 ;  /* 0x000000200b10a225 */ /* 0x000fe200078e0010 */
[----:B------:R-:W-:Y:S02]  /*0710*/  @!P0 IADD3.X R15, PT, PT, R4, R31, RZ, P5, !PT ;  /* 0x0000001f040f8210 */ /* 0x000fe40002ffe4ff */
[----:B------:R-:W-:Y:S02]  /*0720*/  MOV R4, RZ ;  /* 0x000000ff00047202 */ /* 0x000fe40000000f00 */
[----:B------:R-:W-:Y:S01]  /*0730*/  @!P2 IADD3 R17, PT, PT, R17, R5, RZ ;  /* 0x000000051111a210 */ /* 0x000fe20007ffe0ff */
[----:B------:R-:W3:Y:S01]  /*0740*/  @!P4 LDC.64 R10, c[0x0][0x3f8] ;  /* 0x0000fe00ff0acb82 */ /* 0x000ee20000000a00 */
[C---:B------:R-:W-:Y:S01]  /*0750*/  @!P2 SHF.L.U32 R5, R16.reuse, 0x1, RZ ;  /* 0x000000011005a819 */ /* 0x040fe200000006ff */
[----:B------:R4:W2:Y:S01]  /*0760*/  @!P0 LDG.E R3, desc[UR10][R12.64] ;  /* 0x0000000a0c038981 */ /* 0x0008a2000c1e1900 */
[----:B------:R-:W-:Y:S01]  /*0770*/  @!P2 SHF.L.U64.HI R0, R16, 0x1, R17 ;  /* 0x000000011000a819 */ /* 0x000fe20000010211 */
[----:B0-----:R-:W-:-:S02]  /*0780*/  @!P3 IMAD R8, R27, R36, RZ ;  /* 0x000000241b08b224 */ /* 0x001fc400078e02ff */
[----:B------:R0:W2:Y:S01]  /*0790*/  @!P0 LDG.E R4, desc[UR10][R14.64] ;  /* 0x0000000a0e048981 */ /* 0x0000a2000c1e1900 */
[----:B-----5:R-:W-:Y:S01]  /*07a0*/  @!P2 IADD3 R16, P0, PT, R5, R34, RZ ;  /* 0x000000220510a210 */ /* 0x020fe20007f1e0ff */
[----:B------:R-:W5:Y:S01]  /*07b0*/  @!P4 LDC.64 R40, c[0x0][0x398] ;  /* 0x0000e600ff28cb82 */ /* 0x000f620000000a00 */
[----:B------:R-:W-:Y:S02]  /*07c0*/  IADD3 R27, PT, PT, R9, 0x80, RZ ;  /* 0x00000080091b7810 */ /* 0x000fe40007ffe0ff */
[----:B------:R-:W-:Y:S02]  /*07d0*/  @!P2 IADD3.X R17, PT, PT, R0, R35, RZ, P0, !PT ;  /* 0x000000230011a210 */ /* 0x000fe400007fe4ff */
[----:B------:R-:W-:Y:S02]  /*07e0*/  ISETP.GE.U32.AND P0, PT, R27, UR12, PT ;  /* 0x0000000c1b007c0c */ /* 0x000fe4000bf06070 */
[----:B------:R-:W-:Y:S01]  /*07f0*/  SHF.R.S32.HI R31, RZ, 0x1f, R27 ;  /* 0x0000001fff1f7819 */ /* 0x000fe2000001141b */
[----:B------:R-:W5:Y:S01]  /*0800*/  @!P3 LDC.64 R34, c[0x0][0x398] ;  /* 0x0000e600ff22bb82 */ /* 0x000f620000000a00 */
[----:B----4-:R-:W-:Y:S01]  /*0810*/  @!P3 MOV R12, R18 ;  /* 0x00000012000cb202 */ /* 0x010fe20000000f00 */
[----:B------:R2:W4:Y:S01]  /*0820*/  @!P2 LDG.E R61, desc[UR10][R16.64] ;  /* 0x0000000a103da981 */ /* 0x000522000c1e1900 */
[----:B------:R-:W-:-:S02]  /*0830*/  @!P3 MOV R13, R21 ;  /* 0x00000015000db202 */ /* 0x000fc40000000f00 */
[----:B------:R-:W-:Y:S02]  /*0840*/  ISETP.GE.AND.EX P0, PT, R31, UR13, PT, P0 ;  /* 0x0000000d1f007c0c */ /* 0x000fe4000bf06300 */
[----:B-1----:R-:W-:Y:S01]  /*0850*/  @!P2 IADD3 R22, P1, PT, R5, R6, RZ ;  /* 0x000000060516a210 */ /* 0x002fe20007f3e0ff */
[C---:B------:R-:W-:Y:S02]  /*0860*/  @!P3 IMAD R5, R23.reuse, R37, R8 ;  /* 0x000000251705b224 */ /* 0x040fe400078e0208 */
[----:B------:R-:W-:Y:S01]  /*0870*/  @!P3 IMAD.WIDE.U32 R12, R23, R36, R12 ;  /* 0x00000024170cb225 */ /* 0x000fe200078e000c */
[----:B------:R-:W-:Y:S01]  /*0880*/  @!P2 IADD3.X R23, PT, PT, R0, R7, RZ, P1, !PT ;  /* 0x000000070017a210 */ /* 0x000fe20000ffe4ff */
[----:B------:R-:W1:Y:S01]  /*0890*/  @!P4 LDC.64 R36, c[0x0][0x3a0] ;  /* 0x0000e800ff24cb82 */ /* 0x000e620000000a00 */
[----:B------:R-:W-:Y:S02]  /*08a0*/  IADD3 R7, PT, PT, R9, 0xa0, RZ ;  /* 0x000000a009077810 */ /* 0x000fe40007ffe0ff */
[----:B------:R-:W-:Y:S01]  /*08b0*/  @!P3 IADD3 R5, PT, PT, R13, R5, RZ ;  /* 0x000000050d05b210 */ /* 0x000fe20007ffe0ff */
[----:B---3--:R-:W-:Y:S01]  /*08c0*/  @!P4 IMAD R6, R29, R10, RZ ;  /* 0x0000000a1d06c224 */ /* 0x008fe200078e02ff */
[----:B------:R-:W-:-:S02]  /*08d0*/  @!P3 SHF.L.U32 R33, R12, 0x1, RZ ;  /* 0x000000010c21b819 */ /* 0x000fc400000006ff */
[----:B------:R-:W-:Y:S02]  /*08e0*/  @!P3 SHF.L.U64.HI R0, R12, 0x1, R5 ;  /* 0x000000010c00b819 */ /* 0x000fe40000010205 */
[----:B------:R-:W-:Y:S01]  /*08f0*/  ISETP.GE.U32.AND P1, PT, R7, UR12, PT ;  /* 0x0000000c07007c0c */ /* 0x000fe2000bf26070 */
[----:B------:R-:W3:Y:S01]  /*0900*/  @!P0 LDC.64 R12, c[0x0][0x3f8] ;  /* 0x0000fe00ff0c8b82 */ /* 0x000ee20000000a00 */
[----:B------:R-:W-:Y:S02]  /*0910*/  SHF.R.S32.HI R29, RZ, 0x1f, R7 ;  /* 0x0000001fff1d7819 */ /* 0x000fe40000011407 */
[----:B0-----:R-:W-:Y:S02]  /*0920*/  @!P4 MOV R14, R18 ;  /* 0x00000012000ec202 */ /* 0x001fe40000000f00 */
[----:B------:R-:W-:Y:S02]  /*0930*/  @!P4 MOV R15, R21 ;  /* 0x00000015000fc202 */ /* 0x000fe40000000f00 */
[----:B------:R-:W-:-:S02]  /*0940*/  MOV R5, RZ ;  /* 0x000000ff00057202 */ /* 0x000fc40000000f00 */
[----:B------:R-:W-:Y:S01]  /*0950*/  ISETP.GE.AND.EX P1, PT, R29, UR13, PT, P1 ;  /* 0x0000000d1d007c0c */ /* 0x000fe2000bf26310 */
[C---:B------:R-:W-:Y:S02]  /*0960*/  @!P4 IMAD R11, R25.reuse, R11, R6 ;  /* 0x0000000b190bc224 */ /* 0x040fe400078e0206 */
[----:B------:R-:W-:Y:S01]  /*0970*/  @!P4 IMAD.WIDE.U32 R14, R25, R10, R14 ;  /* 0x0000000a190ec225 */ /* 0x000fe200078e000e */
[----:B------:R-:W4:Y:S01]  /*0980*/  @!P2 LDG.E R5, desc[UR10][R22.64] ;  /* 0x0000000a1605a981 */ /* 0x000f22000c1e1900 */
[C---:B--2---:R-:W-:Y:S02]  /*0990*/  @!P3 IADD3 R16, P5, PT, R33.reuse, R38, RZ ;  /* 0x000000262110b210 */ /* 0x044fe40007fbe0ff */
[----:B-----5:R-:W-:Y:S02]  /*09a0*/  @!P3 IADD3 R10, P2, PT, R33, R34, RZ ;  /* 0x00000022210ab210 */ /* 0x020fe40007f5e0ff */
[----:B------:R-:W-:Y:S02]  /*09b0*/  @!P4 IADD3 R15, PT, PT, R15, R11, RZ ;  /* 0x0000000b0f0fc210 */ /* 0x000fe40007ffe0ff */
[----:B------:R-:W-:-:S02]  /*09c0*/  @!P3 IADD3.X R17, PT, PT, R0, R39, RZ, P5, !PT ;  /* 0x000000270011b210 */ /* 0x000fc40002ffe4ff */
[----:B------:R-:W-:Y:S01]  /*09d0*/  @!P4 SHF.L.U32 R33, R14, 0x1, RZ ;  /* 0x000000010e21c819 */ /* 0x000fe200000006ff */
[----:B------:R-:W0:Y:S01]  /*09e0*/  @!P0 LDC.64 R38, c[0x0][0x3a0] ;  /* 0x0000e800ff268b82 */ /* 0x000e220000000a00 */
[----:B------:R-:W-:Y:S01]  /*09f0*/  @!P3 IADD3.X R11, PT, PT, R0, R35, RZ, P2, !PT ;  /* 0x00000023000bb210 */ /* 0x000fe200017fe4ff */
[----:B------:R2:W5:Y:S01]  /*0a00*/  @!P3 LDG.E R60, desc[UR10][R16.64] ;  /* 0x0000000a103cb981 */ /* 0x000562000c1e1900 */
[----:B------:R-:W-:Y:S02]  /*0a10*/  @!P4 SHF.L.U64.HI R0, R14, 0x1, R15 ;  /* 0x000000010e00c819 */ /* 0x000fe4000001020f */
[----:B-1----:R-:W-:-:S03]  /*0a20*/  @!P4 IADD3 R24, P2, PT, R33, R36, RZ ;  /* 0x000000242118c210 */ /* 0x002fc60007f5e0ff */
[----:B------:R-:W1:Y:S01]  /*0a30*/  @!P1 LDC.64 R14, c[0x0][0x3f8] ;  /* 0x0000fe00ff0e9b82 */ /* 0x000e620000000a00 */
[----:B------:R-:W-:Y:S02]  /*0a40*/  MOV R6, RZ ;  /* 0x000000ff00067202 */ /* 0x000fe40000000f00 */
[----:B------:R-:W-:Y:S01]  /*0a50*/  @!P4 IADD3.X R25, PT, PT, R0, R37, RZ, P2, !PT ;  /* 0x000000250019c210 */ /* 0x000fe200017fe4ff */
[----:B---3--:R-:W-:Y:S01]  /*0a60*/  @!P0 IMAD R8, R31, R12, RZ ;  /* 0x0000000c1f088224 */ /* 0x008fe200078e02ff */
[----:B--2---:R-:W-:Y:S02]  /*0a70*/  @!P4 IADD3 R16, P2, PT, R33, R40, RZ ;  /* 0x000000282110c210 */ /* 0x004fe40007f5e0ff */
[----:B------:R-:W-:Y:S01]  /*0a80*/  IADD3 R33, PT, PT, R9, 0xc0, RZ ;  /* 0x000000c009217810 */ /* 0x000fe20007ffe0ff */
[----:B------:R2:W3:Y:S01]  /*0a90*/  @!P3 LDG.E R6, desc[UR10][R10.64] ;  /* 0x0000000a0a06b981 */ /* 0x0004e2000c1e1900 */
[----:B------:R-:W-:Y:S02]  /*0aa0*/  @!P0 MOV R22, R18 ;  /* 0x0000001200168202 */ /* 0x000fe40000000f00 */
[----:B------:R-:W-:Y:S01]  /*0ab0*/  @!P0 MOV R23, R21 ;  /* 0x0000001500178202 */ /* 0x000fe20000000f00 */
[----:B------:R-:W-:Y:S01]  /*0ac0*/  @!P0 IMAD R35, R27, R13, R8 ;  /* 0x0000000d1b238224 */ /* 0x000fe200078e0208 */
[----:B------:R-:W-:Y:S01]  /*0ad0*/  ISETP.GE.U32.AND P3, PT, R33, UR12, PT ;  /* 0x0000000c21007c0c */ /* 0x000fe2000bf66070 */
[----:B------:R0:W3:Y:S01]  /*0ae0*/  @!P4 LDG.E R59, desc[UR10][R24.64] ;  /* 0x0000000a183bc981 */ /* 0x0000e2000c1e1900 */
[----:B------:R-:W-:Y:S01]  /*0af0*/  SHF.R.S32.HI R31, RZ, 0x1f, R33 ;  /* 0x0000001fff1f7819 */ /* 0x000fe20000011421 */
[----:B------:R-:W-:Y:S01]  /*0b00*/  @!P0 IMAD.WIDE.U32 R12, R27, R12, R22 ;  /* 0x0000000c1b0c8225 */ /* 0x000fe200078e0016 */
[----:B--2---:R-:W2:Y:S02]  /*0b10*/  @!P0 LDC.64 R10, c[0x0][0x398] ;  /* 0x0000e600ff0a8b82 */ /* 0x004ea40000000a00 */
[----:B------:R-:W-:-:S02]  /*0b20*/  ISETP.GE.AND.EX P3, PT, R31, UR13, PT, P3 ;  /* 0x0000000d1f007c0c */ /* 0x000fc4000bf66330 */
[----:B------:R-:W-:Y:S02]  /*0b30*/  @!P0 IADD3 R13, PT, PT, R13, R35, RZ ;  /* 0x000000230d0d8210 */ /* 0x000fe40007ffe0ff */
[C---:B------:R-:W-:Y:S02]  /*0b40*/  @!P0 SHF.L.U32 R27, R12.reuse, 0x1, RZ ;  /* 0x000000010c1b8819 */ /* 0x040fe400000006ff */
[----:B------:R-:W-:Y:S01]  /*0b50*/  @!P0 SHF.L.U64.HI R30, R12, 0x1, R13 ;  /* 0x000000010c1e8819 */ /* 0x000fe2000001020d */
[----:B------:R-:W2:Y:S01]  /*0b60*/  @!P1 LDC.64 R22, c[0x0][0x398] ;  /* 0x0000e600ff169b82 */ /* 0x000ea20000000a00 */
[----:B------:R-:W-:Y:S01]  /*0b70*/  @!P4 IADD3.X R17, PT, PT, R0, R41, RZ, P2, !PT ;  /* 0x000000290011c210 */ /* 0x000fe200017fe4ff */
[----:B-1----:R-:W-:Y:S01]  /*0b80*/  @!P1 IMAD R0, R29, R14, RZ ;  /* 0x0000000e1d009224 */ /* 0x002fe200078e02ff */
[----:B------:R-:W-:Y:S02]  /*0b90*/  @!P1 MOV R12, R18 ;  /* 0x00000012000c9202 */ /* 0x000fe40000000f00 */
[----:B------:R-:W-:Y:S01]  /*0ba0*/  @!P1 MOV R13, R21 ;  /* 0x00000015000d9202 */ /* 0x000fe20000000f00 */
[----:B------:R-:W-:Y:S01]  /*0bb0*/  @!P1 IMAD R29, R7, R15, R0 ;  /* 0x0000000f071d9224 */ /* 0x000fe200078e0200 */
[----:B------:R-:W-:Y:S01]  /*0bc0*/  IADD3 R35, PT, PT, R9, 0xe0, RZ ;  /* 0x000000e009237810 */ /* 0x000fe20007ffe0ff */
[----:B------:R-:W1:Y:S01]  /*0bd0*/  @!P1 LDC.64 R40, c[0x0][0x3a0] ;  /* 0x0000e800ff289b82 */ /* 0x000e620000000a00 */
[----:B------:R0:W3:Y:S01]  /*0be0*/  @!P4 LDG.E R46, desc[UR10][R16.64] ;  /* 0x0000000a102ec981 */ /* 0x0000e2000c1e1900 */
[----:B------:R-:W-:-:S06]  /*0bf0*/  @!P1 IMAD.WIDE.U32 R12, R7, R14, R12 ;  /* 0x0000000e070c9225 */ /* 0x000fcc00078e000c */
[----:B------:R-:W1:Y:S01]  /*0c00*/  @!P3 LDC.64 R14, c[0x0][0x3f8] ;  /* 0x0000fe00ff0ebb82 */ /* 0x000e620000000a00 */
[----:B------:R-:W-:Y:S02]  /*0c10*/  ISETP.GE.U32.AND P4, PT, R35, UR12, PT ;  /* 0x0000000c23007c0c */ /* 0x000fe4000bf86070 */
[----:B------:R-:W-:Y:S02]  /*0c20*/  SHF.R.S32.HI R37, RZ, 0x1f, R35 ;  /* 0x0000001fff257819 */ /* 0x000fe40000011423 */
[----:B0-----:R-:W-:Y:S02]  /*0c30*/  @!P0 IADD3 R24, P2, PT, R27, R38, RZ ;  /* 0x000000261b188210 */ /* 0x001fe40007f5e0ff */
[----:B------:R-:W-:Y:S01]  /*0c40*/  ISETP.GE.AND.EX P4, PT, R37, UR13, PT, P4 ;  /* 0x0000000d25007c0c */ /* 0x000fe2000bf86340 */
[----:B------:R-:W0:Y:S01]  /*0c50*/  @!P3 LDC.64 R16, c[0x0][0x3a0] ;  /* 0x0000e800ff10bb82 */ /* 0x000e220000000a00 */
[----:B------:R-:W-:Y:S02]  /*0c60*/  @!P0 IADD3.X R25, PT, PT, R30, R39, RZ, P2, !PT ;  /* 0x000000271e198210 */ /* 0x000fe400017fe4ff */
[----:B------:R-:W-:-:S02]  /*0c70*/  @!P1 IADD3 R7, PT, PT, R13, R29, RZ ;  /* 0x0000001d0d079210 */ /* 0x000fc40007ffe0ff */
[----:B--2---:R-:W-:Y:S01]  /*0c80*/  @!P0 IADD3 R26, P2, PT, R27, R10, RZ ;  /* 0x0000000a1b1a8210 */ /* 0x004fe20007f5e0ff */
[----:B------:R2:W3:Y:S01]  /*0c90*/  @!P0 LDG.E R58, desc[UR10][R24.64] ;  /* 0x0000000a183a8981 */ /* 0x0004e2000c1e1900 */
[----:B------:R-:W-:Y:S02]  /*0ca0*/  IADD3 R8, PT, PT, R9, 0x100, RZ ;  /* 0x0000010009087810 */ /* 0x000fe40007ffe0ff */
[----:B------:R-:W-:Y:S02]  /*0cb0*/  @!P1 SHF.L.U64.HI R0, R12, 0x1, R7 ;  /* 0x000000010c009819 */ /* 0x000fe40000010207 */
[----:B------:R-:W-:Y:S02]  /*0cc0*/  @!P0 IADD3.X R27, PT, PT, R30, R11, RZ, P2, !PT ;  /* 0x0000000b1e1b8210 */ /* 0x000fe400017fe4ff */
[----:B------:R-:W-:Y:S01]  /*0cd0*/  ISETP.GE.U32.AND P2, PT, R8, UR12, PT ;  /* 0x0000000c08007c0c */ /* 0x000fe2000bf46070 */
[----:B------:R-:W0:Y:S01]  /*0ce0*/  @!P3 LDC.64 R10, c[0x0][0x398] ;  /* 0x0000e600ff0abb82 */ /* 0x000e220000000a00 */
[----:B------:R-:W-:Y:S01]  /*0cf0*/  SHF.R.S32.HI R7, RZ, 0x1f, R8 ;  /* 0x0000001fff077819 */ /* 0x000fe20000011408 */
[----:B-1----:R-:W-:Y:S01]  /*0d00*/  @!P3 IMAD R30, R31, R14, RZ ;  /* 0x0000000e1f1eb224 */ /* 0x002fe200078e02ff */
[----:B------:R-:W-:Y:S01]  /*0d10*/  @!P1 SHF.L.U32 R39, R12, 0x1, RZ ;  /* 0x000000010c279819 */ /* 0x000fe200000006ff */
[----:B------:R1:W3:Y:S01]  /*0d20*/  @!P0 LDG.E R45, desc[UR10][R26.64] ;  /* 0x0000000a1a2d8981 */ /* 0x0002e2000c1e1900 */
[----:B------:R-:W-:-:S03]  /*0d30*/  ISETP.GE.AND.EX P2, PT, R7, UR13, PT, P2 ;  /* 0x0000000d07007c0c */ /* 0x000fc6000bf46320 */
[----:B------:R-:W0:Y:S01]  /*0d40*/  @!P4 LDC.64 R12, c[0x0][0x3f8] ;  /* 0x0000fe00ff0ccb82 */ /* 0x000e220000000a00 */
[C---:B------:R-:W-:Y:S02]  /*0d50*/  @!P1 IADD3 R28, P5, PT, R39.reuse, R40, RZ ;  /* 0x00000028271c9210 */ /* 0x040fe40007fbe0ff */
[----:B--2---:R-:W-:Y:S01]  /*0d60*/  @!P1 IADD3 R24, P0, PT, R39, R22, RZ ;  /* 0x0000001627189210 */ /* 0x004fe20007f1e0ff */
[C---:B------:R-:W-:Y:S01]  /*0d70*/  @!P3 IMAD R39, R33.reuse, R15, R30 ;  /* 0x0000000f2127b224 */ /* 0x040fe200078e021e */
[----:B------:R-:W-:Y:S02]  /*0d80*/  @!P3 MOV R30, R18 ;  /* 0x00000012001eb202 */ /* 0x000fe40000000f00 */
[----:B------:R-:W-:Y:S02]  /*0d90*/  @!P3 MOV R31, R21 ;  /* 0x00000015001fb202 */ /* 0x000fe40000000f00 */
[----:B------:R-:W-:Y:S01]  /*0da0*/  @!P1 IADD3.X R29, PT, PT, R0, R41, RZ, P5, !PT ;  /* 0x00000029001d9210 */ /* 0x000fe20002ffe4ff */
[----:B------:R-:W-:-:S02]  /*0db0*/  @!P3 IMAD.WIDE.U32 R30, R33, R14, R30 ;  /* 0x0000000e211eb225 */ /* 0x000fc400078e001e */
[----:B------:R-:W2:Y:S01]  /*0dc0*/  @!P2 LDC.64 R14, c[0x0][0x3f8] ;  /* 0x0000fe00ff0eab82 */ /* 0x000ea20000000a00 */
[----:B------:R-:W-:Y:S01]  /*0dd0*/  @!P1 IADD3.X R25, PT, PT, R0, R23, RZ, P0, !PT ;  /* 0x0000001700199210 */ /* 0x000fe200007fe4ff */
[----:B------:R0:W3:Y:S01]  /*0de0*/  @!P1 LDG.E R57, desc[UR10][R28.64] ;  /* 0x0000000a1c399981 */ /* 0x0000e2000c1e1900 */
[----:B------:R-:W-:Y:S02]  /*0df0*/  @!P3 IADD3 R23, PT, PT, R31, R39, RZ ;  /* 0x000000271f17b210 */ /* 0x000fe40007ffe0ff */
[C---:B-1----:R-:W-:Y:S01]  /*0e00*/  @!P3 SHF.L.U32 R27, R30.reuse, 0x1, RZ ;  /* 0x000000011e1bb819 */ /* 0x042fe200000006ff */
[----:B------:R1:W3:Y:S01]  /*0e10*/  @!P1 LDG.E R44, desc[UR10][R24.64] ;  /* 0x0000000a182c9981 */ /* 0x0002e2000c1e1900 */
[----:B------:R-:W-:Y:S02]  /*0e20*/  IADD3 R0, PT, PT, R9, 0x120, RZ ;  /* 0x0000012009007810 */ /* 0x000fe40007ffe0ff */
[----:B------:R-:W-:Y:S02]  /*0e30*/  @!P3 SHF.L.U64.HI R30, R30, 0x1, R23 ;  /* 0x000000011e1eb819 */ /* 0x000fe40000010217 */
[----:B------:R-:W2:Y:S01]  /*0e40*/  @!P4 LDC.64 R22, c[0x0][0x3a0] ;  /* 0x0000e800ff16cb82 */ /* 0x000ea20000000a00 */
[----:B0-----:R-:W-:Y:S01]  /*0e50*/  @!P3 IADD3 R28, P0, PT, R27, R16, RZ ;  /* 0x000000101b1cb210 */ /* 0x001fe20007f1e0ff */
[----:B------:R-:W-:Y:S01]  /*0e60*/  @!P4 IMAD R26, R37, R12, RZ ;  /* 0x0000000c251ac224 */ /* 0x000fe200078e02ff */
[----:B------:R-:W-:-:S02]  /*0e70*/  ISETP.GE.U32.AND P1, PT, R0, UR12, PT ;  /* 0x0000000c00007c0c */ /* 0x000fc4000bf26070 */
[----:B------:R-:W-:Y:S02]  /*0e80*/  SHF.R.S32.HI R33, RZ, 0x1f, R0 ;  /* 0x0000001fff217819 */ /* 0x000fe40000011400 */
[----:B------:R-:W-:Y:S01]  /*0e90*/  @!P3 IADD3.X R29, PT, PT, R30, R17, RZ, P0, !PT ;  /* 0x000000111e1db210 */ /* 0x000fe200007fe4ff */
[----:B-1----:R-:W0:Y:S01]  /*0ea0*/  @!P4 LDC.64 R24, c[0x0][0x398] ;  /* 0x0000e600ff18cb82 */ /* 0x002e220000000a00 */
[----:B------:R-:W-:Y:S02]  /*0eb0*/  @!P4 MOV R16, R18 ;  /* 0x000000120010c202 */ /* 0x000fe40000000f00 */
[----:B------:R-:W-:Y:S01]  /*0ec0*/  @!P4 MOV R17, R21 ;  /* 0x000000150011c202 */ /* 0x000fe20000000f00 */
[----:B------:R-:W-:Y:S01]  /*0ed0*/  @!P4 IMAD R31, R35, R13, R26 ;  /* 0x0000000d231fc224 */ /* 0x000fe200078e021a */
[----:B------:R-:W-:Y:S01]  /*0ee0*/  ISETP.GE.AND.EX P1, PT, R33, UR13, PT, P1 ;  /* 0x0000000d21007c0c */ /* 0x000fe2000bf26310 */
[----:B------:R1:W3:Y:S01]  /*0ef0*/  @!P3 LDG.E R56, desc[UR10][R28.64] ;  /* 0x0000000a1c38b981 */ /* 0x0002e2000c1e1900 */
[----:B------:R-:W-:Y:S01]  /*0f00*/  @!P4 IMAD.WIDE.U32 R12, R35, R12, R16 ;  /* 0x0000000c230cc225 */ /* 0x000fe200078e0010 */
[----:B------:R-:W-:Y:S01]  /*0f10*/  @!P3 IADD3 R26, P0, PT, R27, R10, RZ ;  /* 0x0000000a1b1ab210 */ /* 0x000fe20007f1e0ff */
[----:B------:R-:W0:Y:S02]  /*0f20*/  @!P2 LDC.64 R16, c[0x0][0x3a0] ;  /* 0x0000e800ff10ab82 */ /* 0x000e240000000a00 */
[----:B--2---:R-:W-:Y:S01]  /*0f30*/  @!P2 IMAD R10, R7, R14, RZ ;  /* 0x0000000e070aa224 */ /* 0x004fe200078e02ff */
[----:B------:R-:W-:-:S02]  /*0f40*/  @!P4 IADD3 R13, PT, PT, R13, R31, RZ ;  /* 0x0000001f0d0dc210 */ /* 0x000fc40007ffe0ff */
[----:B------:R-:W-:Y:S02]  /*0f50*/  IADD3 R7, PT, PT, R9, 0x140, RZ ;  /* 0x0000014009077810 */ /* 0x000fe40007ffe0ff */
[C---:B------:R-:W-:Y:S02]  /*0f60*/  @!P4 SHF.L.U32 R37, R12.reuse, 0x1, RZ ;  /* 0x000000010c25c819 */ /* 0x040fe400000006ff */
[----:B------:R-:W-:Y:S02]  /*0f70*/  @!P4 SHF.L.U64.HI R32, R12, 0x1, R13 ;  /* 0x000000010c20c819 */ /* 0x000fe4000001020d */
[----:B------:R-:W-:Y:S01]  /*0f80*/  @!P3 IADD3.X R27, PT, PT, R30, R11, RZ, P0, !PT ;  /* 0x0000000b1e1bb210 */ /* 0x000fe200007fe4ff */
[----:B------:R-:W2:Y:S01]  /*0f90*/  @!P1 LDC.64 R12, c[0x0][0x3f8] ;  /* 0x0000fe00ff0c9b82 */ /* 0x000ea20000000a00 */
[----:B------:R-:W-:Y:S02]  /*0fa0*/  ISETP.GE.U32.AND P5, PT, R7, UR12, PT ;  /* 0x0000000c07007c0c */ /* 0x000fe4000bfa6070 */
[----:B------:R-:W-:Y:S01]  /*0fb0*/  SHF.R.S32.HI R35, RZ, 0x1f, R7 ;  /* 0x0000001fff237819 */ /* 0x000fe20000011407 */
[----:B------:R-:W-:Y:S01]  /*0fc0*/  @!P2 IMAD R39, R8, R15, R10 ;  /* 0x0000000f0827a224 */ /* 0x000fe200078e020a */
[----:B------:R-:W-:Y:S01]  /*0fd0*/  @!P2 MOV R30, R18 ;  /* 0x00000012001ea202 */ /* 0x000fe20000000f00 */
[----:B------:R2:W3:Y:S01]  /*0fe0*/  @!P3 LDG.E R43, desc[UR10][R26.64] ;  /* 0x0000000a1a2bb981 */ /* 0x0004e2000c1e1900 */
[----:B------:R-:W-:Y:S01]  /*0ff0*/  @!P2 MOV R31, R21 ;  /* 0x00000015001fa202 */ /* 0x000fe20000000f00 */
[----:B------:R-:W2:Y:S01]  /*1000*/  @!P2 LDC.64 R10, c[0x0][0x398] ;  /* 0x0000e600ff0aab82 */ /* 0x000ea20000000a00 */
[----:B------:R-:W-:-:S02]  /*1010*/  ISETP.GE.AND.EX P5, PT, R35, UR13, PT, P5 ;  /* 0x0000000d23007c0c */ /* 0x000fc4000bfa6350 */
[----:B-1----:R-:W-:Y:S01]  /*1020*/  @!P4 IADD3 R28, P0, PT, R37, R22, RZ ;  /* 0x00000016251cc210 */ /* 0x002fe20007f1e0ff */
[----:B------:R-:W-:-:S03]  /*1030*/  @!P2 IMAD.WIDE.U32 R14, R8, R14, R30 ;  /* 0x0000000e080ea225 */ /* 0x000fc600078e001e */
[C---:B------:R-:W-:Y:S02]  /*1040*/  @!P4 IADD3.X R29, PT, PT, R32.reuse, R23, RZ, P0, !PT ;  /* 0x00000017201dc210 */ /* 0x040fe400007fe4ff */
[----:B0-----:R-:W-:Y:S01]  /*1050*/  @!P4 IADD3 R30, P0, PT, R37, R24, RZ ;  /* 0x00000018251ec210 */ /* 0x001fe20007f1e0ff */
[----:B------:R-:W0:Y:S01]  /*1060*/  @!P1 LDC.64 R22, c[0x0][0x3a0] ;  /* 0x0000e800ff169b82 */ /* 0x000e220000000a00 */
[----:B------:R-:W-:Y:S01]  /*1070*/  @!P2 IADD3 R15, PT, PT, R15, R39, RZ ;  /* 0x000000270f0fa210 */ /* 0x000fe20007ffe0ff */
[----:B------:R1:W3:Y:S01]  /*1080*/  @!P4 LDG.E R55, desc[UR10][R28.64] ;  /* 0x0000000a1c37c981 */ /* 0x0002e2000c1e1900 */
[----:B------:R-:W-:Y:S02]  /*1090*/  @!P4 IADD3.X R31, PT, PT, R32, R25, RZ, P0, !PT ;  /* 0x00000019201fc210 */ /* 0x000fe400007fe4ff */
[C---:B------:R-:W-:Y:S02]  /*10a0*/  @!P2 SHF.L.U32 R25, R14.reuse, 0x1, RZ ;  /* 0x000000010e19a819 */ /* 0x040fe400000006ff */
[----:B------:R-:W-:Y:S01]  /*10b0*/  @!P2 SHF.L.U64.HI R8, R14, 0x1, R15 ;  /* 0x000000010e08a819 */ /* 0x000fe2000001020f */
[----:B--2---:R-:W-:Y:S01]  /*10c0*/  @!P1 IMAD R33, R33, R12, RZ ;  /* 0x0000000c21219224 */ /* 0x004fe200078e02ff */
[----:B------:R-:W2:Y:S01]  /*10d0*/  @!P5 LDC.64 R14, c[0x0][0x3f8] ;  /* 0x0000fe00ff0edb82 */ /* 0x000ea20000000a00 */
[----:B------:R-:W-:Y:S01]  /*10e0*/  @!P2 IADD3 R26, P0, PT, R25, R16, RZ ;  /* 0x00000010191aa210 */ /* 0x000fe20007f1e0ff */
[----:B------:R0:W3:Y:S01]  /*10f0*/  @!P4 LDG.E R42, desc[UR10][R30.64] ;  /* 0x0000000a1e2ac981 */ /* 0x0000e2000c1e1900 */
[----:B-1----:R-:W-:-:S02]  /*1100*/  @!P1 MOV R28, R18 ;  /* 0x00000012001c9202 */ /* 0x002fc40000000f00 */
[----:B------:R-:W-:Y:S02]  /*1110*/  @!P2 IADD3.X R27, PT, PT, R8, R17, RZ, P0, !PT ;  /* 0x00000011081ba210 */ /* 0x000fe400007fe4ff */
[----:B------:R-:W-:Y:S01]  /*1120*/  @!P1 MOV R29, R21 ;  /* 0x00000015001d9202 */ /* 0x000fe20000000f00 */
[----:B------:R-:W1:Y:S01]  /*1130*/  @!P1 LDC.64 R16, c[0x0][0x398] ;  /* 0x0000e600ff109b82 */ /* 0x000e620000000a00 */
[C---:B------:R-:W-:Y:S01]  /*1140*/  @!P1 IMAD R37, R0.reuse, R13, R33 ;  /* 0x0000000d00259224 */ /* 0x040fe200078e0221 */
[----:B------:R-:W-:Y:S01]  /*1150*/  @!P2 IADD3 R24, P3, PT, R25, R10, RZ ;  /* 0x0000000a1918a210 */ /* 0x000fe20007f7e0ff */
[----:B------:R2:W3:Y:S01]  /*1160*/  @!P2 LDG.E R54, desc[UR10][R26.64] ;  /* 0x0000000a1a36a981 */ /* 0x0004e2000c1e1900 */
[----:B------:R-:W-:Y:S01]  /*1170*/  @!P1 IMAD.WIDE.U32 R12, R0, R12, R28 ;  /* 0x0000000c000c9225 */ /* 0x000fe200078e001c */
[----:B------:R-:W-:-:S04]  /*1180*/  IADD3 R33, PT, PT, R9, 0x160, RZ ;  /* 0x0000016009217810 */ /* 0x000fc80007ffe0ff */
[----:B------:R-:W-:Y:S02]  /*1190*/  @!P1 IADD3 R13, PT, PT, R13, R37, RZ ;  /* 0x000000250d0d9210 */ /* 0x000fe40007ffe0ff */
[----:B0-----:R-:W-:Y:S02]  /*11a0*/  @!P1 SHF.L.U32 R31, R12, 0x1, RZ ;  /* 0x000000010c1f9819 */ /* 0x001fe400000006ff */
[----:B------:R-:W-:Y:S02]  /*11b0*/  ISETP.GE.U32.AND P0, PT, R33, UR12, PT ;  /* 0x0000000c21007c0c */ /* 0x000fe4000bf06070 */
[----:B------:R-:W-:Y:S02]  /*11c0*/  SHF.R.S32.HI R29, RZ, 0x1f, R33 ;  /* 0x0000001fff1d7819 */ /* 0x000fe40000011421 */
[----:B------:R-:W-:Y:S02]  /*11d0*/  @!P2 IADD3.X R25, PT, PT, R8, R11, RZ, P3, !PT ;  /* 0x0000000b0819a210 */ /* 0x000fe40001ffe4ff */
[----:B------:R-:W-:Y:S01]  /*11e0*/  @!P1 SHF.L.U64.HI R0, R12, 0x1, R13 ;  /* 0x000000010c009819 */ /* 0x000fe2000001020d */
[----:B------:R-:W0:Y:S01]  /*11f0*/  @!P5 LDC.64 R10, c[0x0][0x3a0] ;  /* 0x0000e800ff0adb82 */ /* 0x000e220000000a00 */
[----:B------:R-:W-:Y:S01]  /*1200*/  @!P1 IADD3 R12, P3, PT, R31, R22, RZ ;  /* 0x000000161f0c9210 */ /* 0x000fe20007f7e0ff */
[----:B--2---:R-:W-:Y:S01]  /*1210*/  @!P5 IMAD R8, R35, R14, RZ ;  /* 0x0000000e2308d224 */ /* 0x004fe200078e02ff */
[----:B------:R-:W-:-:S02]  /*1220*/  @!P5 MOV R26, R18 ;  /* 0x00000012001ad202 */ /* 0x000fc40000000f00 */
[----:B------:R-:W-:Y:S02]  /*1230*/  @!P5 MOV R27, R21 ;  /* 0x00000015001bd202 */ /* 0x000fe40000000f00 */
[----:B------:R-:W-:Y:S02]  /*1240*/  CS2R R40, SRZ ;  /* 0x0000000000287805 */ /* 0x000fe4000001ff00 */
[----:B------:R-:W-:Y:S02]  /*1250*/  ISETP.GE.AND.EX P0, PT, R29, UR13, PT, P0 ;  /* 0x0000000d1d007c0c */ /* 0x000fe4000bf06300 */
[----:B------:R-:W-:Y:S01]  /*1260*/  @!P1 IADD3.X R13, PT, PT, R0, R23, RZ, P3, !PT ;  /* 0x00000017000d9210 */ /* 0x000fe20001ffe4ff */
[C---:B------:R-:W-:Y:S01]  /*1270*/  @!P5 IMAD R35, R7.reuse, R15, R8 ;  /* 0x0000000f0723d224 */ /* 0x040fe200078e0208 */
[----:B------:R-:W2:Y:S01]  /*1280*/  @!P5 LDC.64 R22, c[0x0][0x398] ;  /* 0x0000e600ff16db82 */ /* 0x000ea20000000a00 */
[----:B------:R-:W-:Y:S01]  /*1290*/  @!P5 IMAD.WIDE.U32 R26, R7, R14, R26 ;  /* 0x0000000e071ad225 */ /* 0x000fe200078e001a */
[----:B------:R4:W3:Y:S01]  /*12a0*/  @!P2 LDG.E R41, desc[UR10][R24.64] ;  /* 0x0000000a1829a981 */ /* 0x0008e2000c1e1900 */
[----:B-1----:R-:W-:-:S03]  /*12b0*/  @!P1 IADD3 R16, P2, PT, R31, R16, RZ ;  /* 0x000000101f109210 */ /* 0x002fc60007f5e0ff */
[----:B------:R-:W-:Y:S01]  /*12c0*/  @!P5 IADD3 R7, PT, PT, R27, R35, RZ ;  /* 0x000000231b07d210 */ /* 0x000fe20007ffe0ff */
[----:B------:R1:W3:Y:S01]  /*12d0*/  @!P1 LDG.E R53, desc[UR10][R12.64] ;  /* 0x0000000a0c359981 */ /* 0x0002e2000c1e1900 */
[----:B------:R-:W-:Y:S01]  /*12e0*/  @!P1 IADD3.X R17, PT, PT, R0, R17, RZ, P2, !PT ;  /* 0x0000001100119210 */ /* 0x000fe200017fe4ff */
[----:B------:R-:W5:Y:S01]  /*12f0*/  @!P0 LDC.64 R14, c[0x0][0x3f8] ;  /* 0x0000fe00ff0e8b82 */ /* 0x000f620000000a00 */
[C---:B------:R-:W-:Y:S02]  /*1300*/  @!P5 SHF.L.U64.HI R0, R26.reuse, 0x1, R7 ;  /* 0x000000011a00d819 */ /* 0x040fe40000010207 */
[----:B------:R-:W-:Y:S01]  /*1310*/  IADD3 R7, PT, PT, R9, 0x180, RZ ;  /* 0x0000018009077810 */ /* 0x000fe20007ffe0ff */
[----:B------:R2:W3:Y:S01]  /*1320*/  @!P1 LDG.E R40, desc[UR10][R16.64] ;  /* 0x0000000a10289981 */ /* 0x0004e2000c1e1900 */
[----:B----4-:R-:W-:Y:S02]  /*1330*/  @!P5 SHF.L.U32 R25, R26, 0x1, RZ ;  /* 0x000000011a19d819 */ /* 0x010fe400000006ff */
[----:B------:R-:W-:Y:S01]  /*1340*/  ISETP.GE.U32.AND P1, PT, R7, UR12, PT ;  /* 0x0000000c07007c0c */ /* 0x000fe2000bf26070 */
[----:B-1----:R-:W1:Y:S01]  /*1350*/  @!P0 LDC.64 R12, c[0x0][0x398] ;  /* 0x0000e600ff0c8b82 */ /* 0x002e620000000a00 */
[----:B------:R-:W-:-:S02]  /*1360*/  SHF.R.S32.HI R35, RZ, 0x1f, R7 ;  /* 0x0000001fff237819 */ /* 0x000fc40000011407 */
[----:B0-----:R-:W-:Y:S02]  /*1370*/  @!P5 IADD3 R26, P2, PT, R25, R10, RZ ;  /* 0x0000000a191ad210 */ /* 0x001fe40007f5e0ff */
[----:B------:R-:W-:Y:S02]  /*1380*/  ISETP.GE.AND.EX P1, PT, R35, UR13, PT, P1 ;  /* 0x0000000d23007c0c */ /* 0x000fe4000bf26310 */
[C---:B------:R-:W-:Y:S02]  /*1390*/  @!P5 IADD3.X R27, PT, PT, R0.reuse, R11, RZ, P2, !PT ;  /* 0x0000000b001bd210 */ /* 0x040fe400017fe4ff */
[----:B--2---:R-:W-:Y:S01]  /*13a0*/  @!P5 IADD3 R24, P2, PT, R25, R22, RZ ;  /* 0x000000161918d210 */ /* 0x004fe20007f5e0ff */
[----:B------:R-:W0:Y:S01]  /*13b0*/  @!P0 LDC.64 R10, c[0x0][0x3a0] ;  /* 0x0000e800ff0a8b82 */ /* 0x000e220000000a00 */
[----:B------:R-:W-:Y:S01]  /*13c0*/  MOV R17, RZ ;  /* 0x000000ff00117202 */ /* 0x000fe20000000f00 */
[----:B------:R-:W-:Y:S01]  /*13d0*/  UIMAD.WIDE UR6, UR4, 0x8, UR6 ;  /* 0x00000008040678a5 */ /* 0x000fe2000f8e0206 */
[----:B------:R-:W-:Y:S01]  /*13e0*/  @!P5 IADD3.X R25, PT, PT, R0, R23, RZ, P2, !PT ;  /* 0x000000170019d210 */ /* 0x000fe200017fe4ff */
[----:B------:R-:W2:Y:S01]  /*13f0*/  @!P5 LDG.E R52, desc[UR10][R26.64] ;  /* 0x0000000a1a34d981 */ /* 0x000ea2000c1e1900 */
[----:B------:R-:W-:-:S03]  /*1400*/  @!P0 MOV R22, R18 ;  /* 0x0000001200168202 */ /* 0x000fc60000000f00 */
[----:B------:R-:W4:Y:S01]  /*1410*/  @!P1 LDC.64 R30, c[0x0][0x3f8] ;  /* 0x0000fe00ff1e9b82 */ /* 0x000f220000000a00 */
[----:B------:R1:W2:Y:S01]  /*1420*/  @!P5 LDG.E R17, desc[UR10][R24.64] ;  /* 0x0000000a1811d981 */ /* 0x0002a2000c1e1900 */
[----:B------:R-:W-:Y:S01]  /*1430*/  ISETP.NE.AND P5, PT, RZ, UR9, PT ;  /* 0x00000009ff007c0c */ /* 0x000fe2000bfa5270 */
[-C--:B-----5:R-:W-:Y:S01]  /*1440*/  @!P0 IMAD R8, R29, R14.reuse, RZ ;  /* 0x0000000e1d088224 */ /* 0x0a0fe200078e02ff */
[----:B------:R-:W-:Y:S02]  /*1450*/  @!P0 MOV R23, R21 ;  /* 0x0000001500178202 */ /* 0x000fe40000000f00 */
[----:B------:R-:W-:Y:S01]  /*1460*/  IADD3 R65, PT, PT, R9, 0x1a0, RZ ;  /* 0x000001a009417810 */ /* 0x000fe20007ffe0ff */
[C---:B------:R-:W-:Y:S01]  /*1470*/  @!P0 IMAD R37, R33.reuse, R15, R8 ;  /* 0x0000000f21258224 */ /* 0x040fe200078e0208 */
[----:B------:R-:W-:Y:S02]  /*1480*/  MOV R28, UR6 ;  /* 0x00000006001c7c02 */ /* 0x000fe40008000f00 */
[----:B------:R-:W-:Y:S01]  /*1490*/  MOV R29, UR7 ;  /* 0x00000007001d7c02 */ /* 0x000fe20008000f00 */
[----:B------:R-:W-:Y:S01]  /*14a0*/  @!P0 IMAD.WIDE.U32 R14, R33, R14, R22 ;  /* 0x0000000e210e8225 */ /* 0x000fe200078e0016 */
[----:B------:R-:W-:Y:S01]  /*14b0*/  ISETP.GE.U32.AND P3, PT, R65, UR12, PT ;  /* 0x0000000c41007c0c */ /* 0x000fe2000bf66070 */
[----:B-1----:R-:W1:Y:S01]  /*14c0*/  @!P1 LDC.64 R24, c[0x0][0x3a0] ;  /* 0x0000e800ff189b82 */ /* 0x002e620000000a00 */
[----:B------:R-:W-:Y:S01]  /*14d0*/  SHF.R.S32.HI R67, RZ, 0x1f, R65 ;  /* 0x0000001fff437819 */ /* 0x000fe20000011441 */
[----:B------:R5:W2:Y:S01]  /*14e0*/  LDG.E.64 R22, desc[UR10][R28.64] ;  /* 0x0000000a1c167981 */ /* 0x000aa2000c1e1b00 */
[----:B------:R-:W-:-:S02]  /*14f0*/  @!P0 IADD3 R33, PT, PT, R15, R37, RZ ;  /* 0x000000250f218210 */ /* 0x000fc40007ffe0ff */
[----:B------:R-:W-:Y:S02]  /*1500*/  ISETP.GE.AND.EX P3, PT, R67, UR13, PT, P3 ;  /* 0x0000000d43007c0c */ /* 0x000fe4000bf66330 */
[C---:B------:R-:W-:Y:S02]  /*1510*/  @!P0 SHF.L.U32 R15, R14.reuse, 0x1, RZ ;  /* 0x000000010e0f8819 */ /* 0x040fe400000006ff */
[----:B------:R-:W-:Y:S01]  /*1520*/  @!P0 SHF.L.U64.HI R0, R14, 0x1, R33 ;  /* 0x000000010e008819 */ /* 0x000fe20000010221 */
[----:B-----5:R-:W5:Y:S01]  /*1530*/  @P5 LDC.64 R28, c[0x0][0x3b0] ;  /* 0x0000ec00ff1c5b82 */ /* 0x020f620000000a00 */
[----:B0-----:R-:W-:Y:S02]  /*1540*/  @!P0 IADD3 R10, P2, PT, R15, R10, RZ ;  /* 0x0000000a0f0a8210 */ /* 0x001fe40007f5e0ff */
[----:B------:R-:W-:Y:S02]  /*1550*/  IADD3 R47, PT, PT, R9, 0x1c0, RZ ;  /* 0x000001c0092f7810 */ /* 0x000fe40007ffe0ff */
[----:B------:R-:W-:Y:S01]  /*1560*/  @!P0 IADD3.X R11, PT, PT, R0, R11, RZ, P2, !PT ;  /* 0x0000000b000b8210 */ /* 0x000fe200017fe4ff */
[----:B----4-:R-:W-:Y:S01]  /*1570*/  @!P1 IMAD R8, R35, R30, RZ ;  /* 0x0000001e23089224 */ /* 0x010fe200078e02ff */
[----:B------:R-:W-:Y:S01]  /*1580*/  @!P0 IADD3 R12, P6, PT, R15, R12, RZ ;  /* 0x0000000c0f0c8210 */ /* 0x000fe20007fde0ff */
[----:B------:R-:W0:Y:S01]  /*1590*/  @!P3 LDC.64 R26, c[0x0][0x3f8] ;  /* 0x0000fe00ff1abb82 */ /* 0x000e220000000a00 */
[----:B------:R-:W-:-:S02]  /*15a0*/  ISETP.GE.U32.AND P2, PT, R47, UR12, PT ;  /* 0x0000000c2f007c0c */ /* 0x000fc4000bf46070 */
[----:B------:R-:W-:Y:S02]  /*15b0*/  SHF.R.S32.HI R49, RZ, 0x1f, R47 ;  /* 0x0000001fff317819 */ /* 0x000fe4000001142f */
[----:B------:R-:W-:Y:S02]  /*15c0*/  @!P1 MOV R32, R18 ;  /* 0x0000001200209202 */ /* 0x000fe40000000f00 */
[----:B------:R-:W-:Y:S01]  /*15d0*/  @!P1 MOV R33, R21 ;  /* 0x0000001500219202 */ /* 0x000fe20000000f00 */
[----:B------:R-:W4:Y:S01]  /*15e0*/  @!P1 LDC.64 R14, c[0x0][0x398] ;  /* 0x0000e600ff0e9b82 */ /* 0x000f220000000a00 */
[----:B------:R-:W-:Y:S01]  /*15f0*/  ISETP.GE.AND.EX P2, PT, R49, UR13, PT, P2 ;  /* 0x0000000d31007c0c */ /* 0x000fe2000bf46320 */
[----:B------:R-:W-:Y:S01]  /*1600*/  @!P1 IMAD R35, R7, R31, R8 ;  /* 0x0000001f07239224 */ /* 0x000fe200078e0208 */
[----:B------:R-:W-:Y:S01]  /*1610*/  LOP3.LUT R91, R93, 0xffff, RZ, 0xc0, !PT ;  /* 0x0000ffff5d5b7812 */ /* 0x000fe200078ec0ff */
[----:B------:R-:W-:Y:S01]  /*1620*/  @!P1 IMAD.WIDE.U32 R30, R7, R30, R32 ;  /* 0x0000001e071e9225 */ /* 0x000fe200078e0020 */
[----:B------:R-:W-:-:S03]  /*1630*/  IADD3 R9, PT, PT, R9, 0x1e0, RZ ;  /* 0x000001e009097810 */ /* 0x000fc60007ffe0ff */
[----:B------:R-:W-:Y:S01]  /*1640*/  IMAD R63, R62, 0x28, R91 ;  /* 0x000000283e3f7824 */ /* 0x000fe200078e025b */
[----:B------:R-:W-:Y:S02]  /*1650*/  @!P1 IADD3 R31, PT, PT, R31, R35, RZ ;  /* 0x000000231f1f9210 */ /* 0x000fe40007ffe0ff */
[----:B------:R-:W-:Y:S01]  /*1660*/  ISETP.GE.U32.AND P4, PT, R9, UR12, PT ;  /* 0x0000000c09007c0c */ /* 0x000fe2000bf86070 */
[----:B-----5:R-:W-:Y:S01]  /*1670*/  @P5 IMAD.WIDE R38, R63, 0x2, R28 ;  /* 0x000000023f265825 */ /* 0x020fe200078e021c */
[----:B------:R-:W-:Y:S01]  /*1680*/  SHF.R.S32.HI R37, RZ, 0x1f, R9 ;  /* 0x0000001fff257819 */ /* 0x000fe20000011409 */
[----:B------:R-:W5:Y:S01]  /*1690*/  @!P2 LDC.64 R32, c[0x0][0x3f8] ;  /* 0x0000fe00ff20ab82 */ /* 0x000f620000000a00 */
[----:B------:R-:W-:Y:S02]  /*16a0*/  MOV R7, RZ ;  /* 0x000000ff00077202 */ /* 0x000fe40000000f00 */
[----:B------:R-:W-:Y:S02]  /*16b0*/  @!P0 IADD3.X R13, PT, PT, R0, R13, RZ, P6, !PT ;  /* 0x0000000d000d8210 */ /* 0x000fe400037fe4ff */
[----:B------:R-:W-:-:S02]  /*16c0*/  CS2R R50, SRZ ;  /* 0x0000000000327805 */ /* 0x000fc4000001ff00 */
[C---:B------:R-:W-:Y:S01]  /*16d0*/  @!P1 SHF.L.U32 R35, R30.reuse, 0x1, RZ ;  /* 0x000000011e239819 */ /* 0x040fe200000006ff */
[----:B------:R-:W2:Y:S01]  /*16e0*/  @P5 LDG.E.U16 R16, desc[UR10][R38.64] ;  /* 0x0000000a26105981 */ /* 0x000ea2000c1e1500 */
[----:B------:R-:W-:Y:S01]  /*16f0*/  @!P1 SHF.L.U64.HI R8, R30, 0x1, R31 ;  /* 0x000000011e089819 */ /* 0x000fe2000001021f */
[----:B------:R-:W5:Y:S01]  /*1700*/  @!P3 LDC.64 R28, c[0x0][0x3a0] ;  /* 0x0000e800ff1cbb82 */ /* 0x000f620000000a00 */
[----:B------:R-:W-:Y:S01]  /*1710*/  ISETP.GE.AND.EX P4, PT, R37, UR13, PT, P4 ;  /* 0x0000000d25007c0c */ /* 0x000fe2000bf86340 */
[----:B------:R0:W2:Y:S01]  /*1720*/  @!P0 LDG.E R7, desc[UR10][R12.64] ;  /* 0x0000000a0c078981 */ /* 0x0000a2000c1e1900 */
[----:B------:R-:W-:-:S03]  /*1730*/  @!P3 MOV R34, R18 ;  /* 0x000000120022b202 */ /* 0x000fc60000000f00 */
[----:B------:R0:W2:Y:S02]  /*1740*/  @!P0 LDG.E R51, desc[UR10][R10.64] ;  /* 0x0000000a0a338981 */ /* 0x0000a4000c1e1900 */
[----:B------:R-:W5:Y:S01]  /*1750*/  @!P3 LDC.64 R30, c[0x0][0x398] ;  /* 0x0000e600ff1ebb82 */ /* 0x000f620000000a00 */
[C---:B-1----:R-:W-:Y:S01]  /*1760*/  @!P1 IADD3 R24, P0, PT, R35.reuse, R24, RZ ;  /* 0x0000001823189210 */ /* 0x042fe20007f1e0ff */
[----:B------:R1:W2:Y:S01]  /*1770*/  @P5 LDG.E.U16 R0, desc[UR10][R38.64+0x2] ;  /* 0x0000020a26005981 */ /* 0x0002a2000c1e1500 */
[----:B----4-:R-:W-:-:S05]  /*1780*/  @!P1 IADD3 R14, P6, PT, R35, R14, RZ ;  /* 0x0000000e230e9210 */ /* 0x010fca0007fde0ff */
[----:B0-----:R-:W0:Y:S01]  /*1790*/  LDC.64 R12, c[0x0][0x3a8] ;  /* 0x0000ea00ff0c7b82 */ /* 0x001e220000000a00 */
[----:B------:R-:W-:Y:S01]  /*17a0*/  @!P3 IMAD R10, R67, R26, RZ ;  /* 0x0000001a430ab224 */ /* 0x000fe200078e02ff */
[----:B------:R-:W-:-:S03]  /*17b0*/  @!P3 MOV R35, R21 ;  /* 0x000000150023b202 */ /* 0x000fc60000000f00 */
[C---:B------:R-:W-:Y:S02]  /*17c0*/  @!P3 IMAD R27, R65.reuse, R27, R10 ;  /* 0x0000001b411bb224 */ /* 0x040fe400078e020a */
[----:B------:R-:W-:Y:S01]  /*17d0*/  @!P3 IMAD.WIDE.U32 R34, R65, R26, R34 ;  /* 0x0000001a4122b225 */ /* 0x000fe200078e0022 */
[----:B------:R-:W4:Y:S01]  /*17e0*/  @!P4 LDC.64 R10, c[0x0][0x3f8] ;  /* 0x0000fe00ff0acb82 */ /* 0x000f220000000a00 */
[C---:B------:R-:W-:Y:S02]  /*17f0*/  @!P1 IADD3.X R25, PT, PT, R8.reuse, R25, RZ, P0, !PT ;  /* 0x0000001908199210 */ /* 0x040fe400007fe4ff */
[----:B------:R-:W-:Y:S02]  /*1800*/  @!P1 IADD3.X R15, PT, PT, R8, R15, RZ, P6, !PT ;  /* 0x0000000f080f9210 */ /* 0x000fe400037fe4ff */
[----:B------:R-:W-:Y:S01]  /*1810*/  MOV R8, RZ ;  /* 0x000000ff00087202 */ /* 0x000fe20000000f00 */
[----:B------:R-:W2:Y:S01]  /*1820*/  @!P1 LDG.E R50, desc[UR10][R24.64] ;  /* 0x0000000a18329981 */ /* 0x000ea2000c1e1900 */
[----:B-1----:R-:W-:-:S02]  /*1830*/  @!P3 IADD3 R39, PT, PT, R35, R27, RZ ;  /* 0x0000001b2327b210 */ /* 0x002fc40007ffe0ff */
[C---:B------:R-:W-:Y:S01]  /*1840*/  @!P3 SHF.L.U32 R35, R34.reuse, 0x1, RZ ;  /* 0x000000012223b819 */ /* 0x040fe200000006ff */
[----:B-----5:R-:W-:Y:S01]  /*1850*/  @!P2 IMAD R36, R49, R32, RZ ;  /* 0x000000203124a224 */ /* 0x020fe200078e02ff */
[----:B------:R1:W5:Y:S01]  /*1860*/  @!P1 LDG.E R8, desc[UR10][R14.64] ;  /* 0x0000000a0e089981 */ /* 0x000362000c1e1900 */
[----:B------:R-:W-:Y:S01]  /*1870*/  @!P3 SHF.L.U64.HI R34, R34, 0x1, R39 ;  /* 0x000000012222b819 */ /* 0x000fe20000010227 */
[----:B------:R-:W4:Y:S01]  /*1880*/  @!P2 LDC.64 R26, c[0x0][0x3a0] ;  /* 0x0000e800ff1aab82 */ /* 0x000f220000000a00 */
[C---:B------:R-:W-:Y:S02]  /*1890*/  @!P3 IADD3 R28, P0, PT, R35.reuse, R28, RZ ;  /* 0x0000001c231cb210 */ /* 0x040fe40007f1e0ff */
[----:B------:R-:W-:Y:S01]  /*18a0*/  @!P3 IADD3 R30, P1, PT, R35, R30, RZ ;  /* 0x0000001e231eb210 */ /* 0x000fe20007f3e0ff */
[----:B------:R-:W-:Y:S01]  /*18b0*/  @!P2 IMAD R39, R47, R33, R36 ;  /* 0x000000212f27a224 */ /* 0x000fe200078e0224 */
[----:B-1----:R-:W-:-:S03]  /*18c0*/  @!P2 MOV R14, R18 ;  /* 0x00000012000ea202 */ /* 0x002fc60000000f00 */
[----:B------:R-:W1:Y:S01]  /*18d0*/  @!P2 LDC.64 R24, c[0x0][0x398] ;  /* 0x0000e600ff18ab82 */ /* 0x000e620000000a00 */
[----:B------:R-:W-:Y:S02]  /*18e0*/  @!P2 MOV R15, R21 ;  /* 0x00000015000fa202 */ /* 0x000fe40000000f00 */
[C---:B------:R-:W-:Y:S02]  /*18f0*/  @!P3 IADD3.X R29, PT, PT, R34.reuse, R29, RZ, P0, !PT ;  /* 0x0000001d221db210 */ /* 0x040fe400007fe4ff */
[----:B------:R-:W-:Y:S01]  /*1900*/  @!P3 IADD3.X R31, PT, PT, R34, R31, RZ, P1, !PT ;  /* 0x0000001f221fb210 */ /* 0x000fe20000ffe4ff */
[----:B------:R-:W-:Y:S02]  /*1910*/  @!P2 IMAD.WIDE.U32 R32, R47, R32, R14 ;  /* 0x000000202f20a225 */ /* 0x000fe400078e000e */
[----:B------:R-:W1:Y:S02]  /*1920*/  @!P4 LDC.64 R14, c[0x0][0x398] ;  /* 0x0000e600ff0ecb82 */ /* 0x000e640000000a00 */
[----:B0-----:R-:W-:Y:S01]  /*1930*/  IMAD.WIDE R34, R63, 0x2, R12 ;  /* 0x000000023f227825 */ /* 0x001fe200078e020c */
[----:B------:R-:W-:-:S05]  /*1940*/  @!P2 IADD3 R33, PT, PT, R33, R39, RZ ;  /* 0x000000272121a210 */ /* 0x000fca0007ffe0ff */
[----:B------:R-:W0:Y:S01]  /*1950*/  @!P4 LDC.64 R12, c[0x0][0x3a0] ;  /* 0x0000e800ff0ccb82 */ /* 0x000e220000000a00 */
[C---:B------:R-:W-:Y:S01]  /*1960*/  @!P2 SHF.L.U32 R39, R32.reuse, 0x1, RZ ;  /* 0x000000012027a819 */ /* 0x040fe200000006ff */
[----:B----4-:R-:W-:Y:S01]  /*1970*/  @!P4 IMAD R48, R37, R10, RZ ;  /* 0x0000000a2530c224 */ /* 0x010fe200078e02ff */
[----:B------:R-:W-:Y:S01]  /*1980*/  @!P2 SHF.L.U64.HI R38, R32, 0x1, R33 ;  /* 0x000000012026a819 */ /* 0x000fe20000010221 */
[----:B------:R-:W4:Y:S01]  /*1990*/  LDG.E.U16 R36, desc[UR10][R34.64] ;  /* 0x0000000a22247981 */ /* 0x000f22000c1e1500 */
[----:B------:R-:W-:Y:S02]  /*19a0*/  @!P4 MOV R32, R18 ;  /* 0x000000120020c202 */ /* 0x000fe40000000f00 */
[----:B------:R-:W-:Y:S01]  /*19b0*/  @!P4 MOV R33, R21 ;  /* 0x000000150021c202 */ /* 0x000fe20000000f00 */
[----:B------:R-:W-:Y:S01]  /*19c0*/  @!P4 IMAD R47, R9, R11, R48 ;  /* 0x0000000b092fc224 */ /* 0x000fe200078e0230 */
[----:B------:R-:W-:Y:S02]  /*19d0*/  CS2R R48, SRZ ;  /* 0x0000000000307805 */ /* 0x000fe4000001ff00 */
[----:B------:R-:W-:Y:S01]  /*19e0*/  @!P2 IADD3 R26, P0, PT, R39, R26, RZ ;  /* 0x0000001a271aa210 */ /* 0x000fe20007f1e0ff */
[----:B------:R-:W4:Y:S01]  /*19f0*/  LDG.E.U16 R37, desc[UR10][R34.64+0x2] ;  /* 0x0000020a22257981 */ /* 0x000f22000c1e1500 */
[----:B------:R-:W-:Y:S01]  /*1a00*/  @!P4 IMAD.WIDE.U32 R10, R9, R10, R32 ;  /* 0x0000000a090ac225 */ /* 0x000fe200078e0020 */
[----:B------:R-:W-:-:S02]  /*1a10*/  MOV R9, RZ ;  /* 0x000000ff00097202 */ /* 0x000fc40000000f00 */
[----:B------:R-:W4:Y:S02]  /*1a20*/  @!P3 LDG.E R49, desc[UR10][R28.64] ;  /* 0x0000000a1c31b981 */ /* 0x000f24000c1e1900 */
[----:B------:R-:W-:Y:S02]  /*1a30*/  @!P4 IADD3 R33, PT, PT, R11, R47, RZ ;  /* 0x0000002f0b21c210 */ /* 0x000fe40007ffe0ff */
[----:B------:R-:W-:Y:S01]  /*1a40*/  @!P4 SHF.L.U32 R11, R10, 0x1, RZ ;  /* 0x000000010a0bc819 */ /* 0x000fe200000006ff */
[----:B------:R-:W4:Y:S01]  /*1a50*/  @!P3 LDG.E R9, desc[UR10][R30.64] ;  /* 0x0000000a1e09b981 */ /* 0x000f22000c1e1900 */
[----:B------:R-:W-:Y:S02]  /*1a60*/  @!P2 IADD3.X R27, PT, PT, R38, R27, RZ, P0, !PT ;  /* 0x0000001b261ba210 */ /* 0x000fe400007fe4ff */
[----:B-1----:R-:W-:Y:S02]  /*1a70*/  @!P2 IADD3 R24, P0, PT, R39, R24, RZ ;  /* 0x000000182718a210 */ /* 0x002fe40007f1e0ff */
[----:B------:R-:W-:Y:S01]  /*1a80*/  @!P4 SHF.L.U64.HI R32, R10, 0x1, R33 ;  /* 0x000000010a20c819 */ /* 0x000fe20000010221 */
[----:B------:R-:W4:Y:S01]  /*1a90*/  @!P2 LDG.E R48, desc[UR10][R26.64] ;  /* 0x0000000a1a30a981 */ /* 0x000f22000c1e1900 */
[----:B0-----:R-:W-:-:S02]  /*1aa0*/  @!P4 IADD3 R12, P1, PT, R11, R12, RZ ;  /* 0x0000000c0b0cc210 */ /* 0x001fc40007f3e0ff */
[----:B------:R-:W-:Y:S02]  /*1ab0*/  @!P4 IADD3 R14, P3, PT, R11, R14, RZ ;  /* 0x0000000e0b0ec210 */ /* 0x000fe40007f7e0ff */
[----:B------:R-:W-:Y:S02]  /*1ac0*/  CS2R R10, SRZ ;  /* 0x00000000000a7805 */ /* 0x000fe4000001ff00 */
[----:B------:R-:W-:Y:S02]  /*1ad0*/  MOV R47, RZ ;  /* 0x000000ff002f7202 */ /* 0x000fe40000000f00 */
[----:B------:R-:W-:Y:S02]  /*1ae0*/  @!P2 IADD3.X R25, PT, PT, R38, R25, RZ, P0, !PT ;  /* 0x000000192619a210 */ /* 0x000fe400007fe4ff */
[C---:B------:R-:W-:Y:S02]  /*1af0*/  @!P4 IADD3.X R13, PT, PT, R32.reuse, R13, RZ, P1, !PT ;  /* 0x0000000d200dc210 */ /* 0x040fe40000ffe4ff */
[----:B------:R-:W-:Y:S01]  /*1b00*/  @!P4 IADD3.X R15, PT, PT, R32, R15, RZ, P3, !PT ;  /* 0x0000000f200fc210 */ /* 0x000fe20001ffe4ff */
[----:B------:R-:W4:Y:S04]  /*1b10*/  @!P2 LDG.E R10, desc[UR10][R24.64] ;  /* 0x0000000a180aa981 */ /* 0x000f28000c1e1900 */
[----:B------:R0:W4:Y:S04]  /*1b20*/  @!P4 LDG.E R47, desc[UR10][R12.64] ;  /* 0x0000000a0c2fc981 */ /* 0x000128000c1e1900 */
[----:B------:R4:W4:Y:S01]  /*1b30*/  @!P4 LDG.E R11, desc[UR10][R14.64] ;  /* 0x0000000a0e0bc981 */ /* 0x000922000c1e1900 */
[----:B------:R-:W-:Y:S01]  /*1b40*/  UISETP.NE.AND UP1, UPT, UR9, URZ, UPT ;  /* 0x000000ff0900728c */ /* 0x000fe2000bf25270 */
[----:B------:R-:W-:-:S02]  /*1b50*/  PRMT R71, R61, 0x7632, R71 ;  /* 0x000076323d477816 */ /* 0x000fc40000000047 */
[----:B0-----:R-:W-:Y:S02]  /*1b60*/  CS2R R12, SRZ ;  /* 0x00000000000c7805 */ /* 0x001fe4000001ff00 */
[----:B------:R-:W-:Y:S02]  /*1b70*/  PRMT R24, R5, 0x7632, R24 ;  /* 0x0000763205187816 */ /* 0x000fe40000000018 */
[----:B------:R-:W-:Y:S02]  /*1b80*/  PRMT R78, R60, 0x7632, R78 ;  /* 0x000076323c4e7816 */ /* 0x000fe4000000004e */
[----:B---3--:R-:W-:Y:S02]  /*1b90*/  PRMT R77, R59, 0x7632, R77 ;  /* 0x000076323b4d7816 */ /* 0x008fe4000000004d */
[----:B------:R-:W-:Y:S02]  /*1ba0*/  PRMT R76, R46, 0x7632, R76 ;  /* 0x000076322e4c7816 */ /* 0x000fe4000000004c */
[----:B------:R-:W-:-:S02]  /*1bb0*/  PRMT R83, R58, 0x7632, R83 ;  /* 0x000076323a537816 */ /* 0x000fc40000000053 */
[----:B------:R-:W-:Y:S02]  /*1bc0*/  PRMT R75, R45, 0x7632, R75 ;  /* 0x000076322d4b7816 */ /* 0x000fe4000000004b */
[----:B------:R-:W-:Y:S02]  /*1bd0*/  PRMT R82, R57, 0x7632, R82 ;  /* 0x0000763239527816 */ /* 0x000fe40000000052 */
[----:B------:R-:W-:Y:S02]  /*1be0*/  PRMT R74, R44, 0x7632, R74 ;  /* 0x000076322c4a7816 */ /* 0x000fe4000000004a */
[----:B------:R-:W-:Y:S01]  /*1bf0*/  PRMT R90, R56, 0x7632, R90 ;  /* 0x00007632385a7816 */ /* 0x000fe2000000005a */
[----:B------:R-:W-:Y:S01]  /*1c00*/  UMOV UR13, 0x3f800000 ;  /* 0x3f800000000d7882 */ /* 0x000fe20000000000 */
[----:B------:R-:W-:Y:S02]  /*1c10*/  PRMT R73, R43, 0x7632, R73 ;  /* 0x000076322b497816 */ /* 0x000fe40000000049 */
[----:B------:R-:W-:-:S02]  /*1c20*/  PRMT R89, R55, 0x7632, R89 ;  /* 0x0000763237597816 */ /* 0x000fc40000000059 */
[----:B--2---:R-:W-:-:S13]  /*1c30*/  R2UR UR12, R22 ;  /* 0x00000000160c72ca */ /* 0x004fda00000e0000 */
[----:B------:R-:W-:-:S05]  /*1c40*/  MOV R22, UR12 ;  /* 0x0000000c00167c02 */ /* 0x000fca0008000f00 */
[----:B------:R-:W-:-:S05]  /*1c50*/  FFMA.FTZ R23, -R22, UR12, R23 ;  /* 0x0000000c16177c23 */ /* 0x000fca0008010117 */
[----:B------:R-:W-:-:S13]  /*1c60*/  FSETP.GTU.FTZ.AND P0, PT, R23, RZ, PT ;  /* 0x000000ff1700720b */ /* 0x000fda0003f1c000 */
[----:B------:R-:W-:-:S05]  /*1c70*/  VOTEU.ANY UP0, P0 ;  /* 0x0000000000ff7886 */ /* 0x000fca0000000100 */
[----:B------:R-:W0:Y:S01]  /*1c80*/  @UP0 LDCU UR5, c[0x0][0x3c0] ;  /* 0x00007800ff0507ac */ /* 0x000e220008000800 */
[----:B------:R-:W-:-:S13]  /*1c90*/  PLOP3.LUT P0, PT, PT, PT, UP0, 0x80, 0x8 ;  /* 0x000000000008781c */ /* 0x000fda0003f0f008 */
[----:B0-----:R-:W-:-:S06]  /*1ca0*/  @P0 FADD.FTZ R22, R23, UR5 ;  /* 0x0000000517160e21 */ /* 0x001fcc0008010000 */
[----:B------:R-:W0:Y:S01]  /*1cb0*/  @P0 MUFU.RSQ R22, R22 ;  /* 0x0000001600160308 */ /* 0x000e220000001400 */
[----:B------:R-:W-:Y:S02]  /*1cc0*/  @P5 SHF.L.U32 R13, R0, 0x10, RZ ;  /* 0x00000010000d5819 */ /* 0x000fe400000006ff */
[----:B------:R-:W-:Y:S02]  /*1cd0*/  @P5 SHF.L.U32 R12, R16, 0x10, RZ ;  /* 0x00000010100c5819 */ /* 0x000fe400000006ff */
[----:B------:R-:W-:Y:S02]  /*1ce0*/  PRMT R0, R3, 0x7632, R0 ;  /* 0x0000763203007816 */ /* 0x000fe40000000000 */
[----:B------:R-:W-:Y:S02]  /*1cf0*/  PRMT R23, R4, 0x7632, R23 ;  /* 0x0000763204177816 */ /* 0x000fe40000000017 */
[----:B0-----:R-:W-:Y:S02]  /*1d00*/  @P0 R2UR UR5, R22 ;  /* 0x00000000160502ca */ /* 0x001fe400000e0000 */
        /* <DEDUP_REMOVED lines=11> */
[----:B-----5:R-:W-:Y:S01]  /*1dc0*/  PRMT R66, R8, 0x7632, R66 ;  /* 0x0000763208427816 */ /* 0x020fe20000000042 */
[----:B------:R-:W-:Y:S01]  /*1dd0*/  @UP0 UMOV UR13, UR5 ;  /* 0x00000005000d0c82 */ /* 0x000fe20008000000 */
[----:B----4-:R-:W-:-:S02]  /*1de0*/  SHF.L.U32 R15, R36, 0x10, RZ ;  /* 0x00000010240f7819 */ /* 0x010fc400000006ff */
[----:B------:R-:W-:Y:S02]  /*1df0*/  SHF.L.U32 R14, R37, 0x10, RZ ;  /* 0x00000010250e7819 */ /* 0x000fe400000006ff */
[----:B------:R-:W-:Y:S02]  /*1e00*/  PRMT R81, R49, 0x7632, R81 ;  /* 0x0000763231517816 */ /* 0x000fe40000000051 */
[----:B------:R-:W-:Y:S02]  /*1e10*/  PRMT R65, R9, 0x7632, R65 ;  /* 0x0000763209417816 */ /* 0x000fe40000000041 */
[----:B------:R-:W-:Y:S02]  /*1e20*/  PRMT R80, R48, 0x7632, R80 ;  /* 0x0000763230507816 */ /* 0x000fe40000000050 */
[----:B------:R-:W-:Y:S02]  /*1e30*/  PRMT R64, R10, 0x7632, R64 ;  /* 0x000076320a407816 */ /* 0x000fe40000000040 */
[----:B------:R-:W-:-:S02]  /*1e40*/  PRMT R79, R47, 0x7632, R79 ;  /* 0x000076322f4f7816 */ /* 0x000fc4000000004f */
[----:B------:R-:W-:Y:S01]  /*1e50*/  PRMT R63, R11, 0x7632, R63 ;  /* 0x000076320b3f7816 */ /* 0x000fe2000000003f */
[----:B------:R-:W-:Y:S06]  /*1e60*/  BRA.U UP1, `(.L_x_337) ;  /* 0x0000001101847547 */ /* 0x000fec000b800000 */
[----:B------:R-:W-:Y:S02]  /*1e70*/  SHF.L.U32 R16, R3, 0x10, RZ ;  /* 0x0000001003107819 */ /* 0x000fe400000006ff */
[----:B------:R-:W-:Y:S02]  /*1e80*/  SHF.L.U32 R25, R0, 0x10, RZ ;  /* 0x0000001000197819 */ /* 0x000fe400000006ff */
[----:B------:R-:W-:Y:S01]  /*1e90*/  SHF.L.U32 R0, R4, 0x10, RZ ;  /* 0x0000001004007819 */ /* 0x000fe200000006ff */
[----:B------:R-:W-:Y:S01]  /*1ea0*/  FADD.FTZ R16, R16, -UR12 ;  /* 0x8000000c10107e21 */ /* 0x000fe20008010000 */
[----:B------:R-:W-:Y:S01]  /*1eb0*/  SHF.L.U32 R23, R23, 0x10, RZ ;  /* 0x0000001017177819 */ /* 0x000fe200000006ff */
[----:B------:R-:W-:Y:S01]  /*1ec0*/  FADD.FTZ R26, R25, -UR12 ;  /* 0x8000000c191a7e21 */ /* 0x000fe20008010000 */
[----:B------:R-:W-:Y:S01]  /*1ed0*/  SHF.L.U32 R30, R61, 0x10, RZ ;  /* 0x000000103d1e7819 */ /* 0x000fe200000006ff */
[----:B------:R-:W-:Y:S01]  /*1ee0*/  FMUL.FTZ R28, R15, R0 ;  /* 0x000000000f1c7220 */ /* 0x000fe20000410000 */
[----:B------:R-:W-:Y:S01]  /*1ef0*/  FMUL.FTZ R25, R16, UR13 ;  /* 0x0000000d10197c20 */ /* 0x000fe20008410000 */
[----:B------:R-:W-:Y:S01]  /*1f00*/  FMUL.FTZ R16, R26, UR13 ;  /* 0x0000000d1a107c20 */ /* 0x000fe20008410000 */
[----:B------:R-:W-:Y:S01]  /*1f10*/  FMUL.FTZ R27, R14, R23 ;  /* 0x000000170e1b7220 */ /* 0x000fe20000410000 */
[----:B------:R-:W-:Y:S01]  /*1f20*/  FADD.FTZ R26, RZ, R28 ;  /* 0x0000001cff1a7221 */ /* 0x000fe20000010000 */
[----:B------:R-:W-:Y:S01]  /*1f30*/  FFMA.FTZ R29, R25, R28, RZ ;  /* 0x0000001c191d7223 */ /* 0x000fe200000100ff */
[----:B------:R-:W-:Y:S01]  /*1f40*/  SHF.L.U32 R28, R5, 0x10, RZ ;  /* 0x00000010051c7819 */ /* 0x000fe200000006ff */
[----:B------:R-:W-:Y:S01]  /*1f50*/  FADD.FTZ R31, R30, -UR12 ;  /* 0x8000000c1e1f7e21 */ /* 0x000fe20008010000 */
[----:B------:R-:W-:Y:S01]  /*1f60*/  FADD.FTZ R26, R27, R26 ;  /* 0x0000001a1b1a7221 */ /* 0x000fe20000010000 */
[----:B------:R-:W-:Y:S01]  /*1f70*/  FFMA.FTZ R30, R16, R27, R29 ;  /* 0x0000001b101e7223 */ /* 0x000fe2000001001d */
[----:B------:R-:W-:Y:S01]  /*1f80*/  FFMA.FTZ R25, R0, R25, RZ ;  /* 0x0000001900197223 */ /* 0x000fe200000100ff */
[----:B------:R-:W-:Y:S01]  /*1f90*/  FADD.FTZ R33, RZ, R0 ;  /* 0x00000000ff217221 */ /* 0x000fe20000010000 */
[----:B------:R-:W-:Y:S01]  /*1fa0*/  FMUL.FTZ R31, R31, UR13 ;  /* 0x0000000d1f1f7c20 */ /* 0x000fe20008410000 */
[----:B------:R-:W-:Y:S01]  /*1fb0*/  SHF.L.U32 R29, R71, 0x10, RZ ;  /* 0x00000010471d7819 */ /* 0x000fe200000006ff */
[----:B------:R-:W-:Y:S01]  /*1fc0*/  FMUL.FTZ R27, R15, R28 ;  /* 0x0000001c0f1b7220 */ /* 0x000fe20000410000 */
[C---:B------:R-:W-:Y:S01]  /*1fd0*/  FADD.FTZ R0, R28.reuse, R33 ;  /* 0x000000211c007221 */ /* 0x040fe20000010000 */
[----:B------:R-:W-:Y:S01]  /*1fe0*/  FFMA.FTZ R25, R28, R31, R25 ;  /* 0x0000001f1c197223 */ /* 0x000fe20000010019 */
[----:B------:R-:W-:Y:S01]  /*1ff0*/  SHF.L.U32 R32, R42, 0x10, RZ ;  /* 0x000000102a207819 */ /* 0x000fe200000006ff */
[----:B------:R-:W-:Y:S01]  /*2000*/  FFMA.FTZ R28, R31, R27, R30 ;  /* 0x0000001b1f1c7223 */ /* 0x000fe2000001001e */
[----:B------:R-:W-:Y:S01]  /*2010*/  FADD.FTZ R29, R29, -UR12 ;  /* 0x8000000c1d1d7e21 */ /* 0x000fe20008010000 */
[----:B------:R-:W-:Y:S01]  /*2020*/  SHF.L.U32 R31, R24, 0x10, RZ ;  /* 0x00000010181f7819 */ /* 0x000fe200000006ff */
[----:B------:R-:W-:Y:S01]  /*2030*/  FFMA.FTZ R24, R23, R16, RZ ;  /* 0x0000001017187223 */ /* 0x000fe200000100ff */
[----:B------:R-:W-:Y:S01]  /*2040*/  SHF.L.U32 R30, R60, 0x10, RZ ;  /* 0x000000103c1e7819 */ /* 0x000fe200000006ff */
[----:B------:R-:W-:Y:S01]  /*2050*/  FADD.FTZ R16, RZ, R23 ;  /* 0x00000017ff107221 */ /* 0x000fe20000010000 */
[----:B------:R-:W-:Y:S01]  /*2060*/  FMUL.FTZ R29, R29, UR13 ;  /* 0x0000000d1d1d7c20 */ /* 0x000fe20008410000 */
[----:B------:R-:W-:Y:S01]  /*2070*/  FADD.FTZ R27, R26, R27 ;  /* 0x0000001b1a1b7221 */ /* 0x000fe20000010000 */
[----:B------:R-:W-:Y:S01]  /*2080*/  FMUL.FTZ R26, R14, R31 ;  /* 0x0000001f0e1a7220 */ /* 0x000fe20000410000 */
[C---:B------:R-:W-:Y:S01]  /*2090*/  FADD.FTZ R16, R31.reuse, R16 ;  /* 0x000000101f107221 */ /* 0x040fe20000010000 */
[----:B------:R-:W-:Y:S01]  /*20a0*/  FFMA.FTZ R23, R31, R29, R24 ;  /* 0x0000001d1f177223 */ /* 0x000fe20000010018 */
[----:B------:R-:W-:Y:S01]  /*20b0*/  FADD.FTZ R31, R30, -UR12 ;  /* 0x8000000c1e1f7e21 */ /* 0x000fe20008010000 */
[----:B------:R-:W-:Y:S01]  /*20c0*/  SHF.L.U32 R30, R6, 0x10, RZ ;  /* 0x00000010061e7819 */ /* 0x000fe200000006ff */
[----:B------:R-:W-:Y:S01]  /*20d0*/  FADD.FTZ R24, R26, R27 ;  /* 0x0000001b1a187221 */ /* 0x000fe20000010000 */
[----:B------:R-:W-:Y:S01]  /*20e0*/  SHF.L.U32 R27, R78, 0x10, RZ ;  /* 0x000000104e1b7819 */ /* 0x000fe200000006ff */
[----:B------:R-:W-:Y:S01]  /*20f0*/  FMUL.FTZ R31, R31, UR13 ;  /* 0x0000000d1f1f7c20 */ /* 0x000fe20008410000 */
[----:B------:R-:W-:Y:S01]  /*2100*/  FFMA.FTZ R26, R29, R26, R28 ;  /* 0x0000001a1d1a7223 */ /* 0x000fe2000001001c */
[----:B------:R-:W-:Y:S01]  /*2110*/  FMUL.FTZ R29, R15, R30 ;  /* 0x0000001e0f1d7220 */ /* 0x000fe20000410000 */
[----:B------:R-:W-:Y:S01]  /*2120*/  FADD.FTZ R0, R0, R30 ;  /* 0x0000001e00007221 */ /* 0x000fe20000010000 */
[----:B------:R-:W-:Y:S01]  /*2130*/  FADD.FTZ R27, R27, -UR12 ;  /* 0x8000000c1b1b7e21 */ /* 0x000fe20008010000 */
[----:B------:R-:W-:Y:S01]  /*2140*/  FFMA.FTZ R25, R30, R31, R25 ;  /* 0x0000001f1e197223 */ /* 0x000fe20000010019 */
[----:B------:R-:W-:Y:S01]  /*2150*/  SHF.L.U32 R30, R59, 0x10, RZ ;  /* 0x000000103b1e7819 */ /* 0x000fe200000006ff */
[----:B------:R-:W-:Y:S01]  /*2160*/  FADD.FTZ R24, R24, R29 ;  /* 0x0000001d18187221 */ /* 0x000fe20000010000 */
[----:B------:R-:W-:Y:S01]  /*2170*/  FFMA.FTZ R26, R31, R29, R26 ;  /* 0x0000001d1f1a7223 */ /* 0x000fe2000001001a */
[----:B------:R-:W-:Y:S01]  /*2180*/  SHF.L.U32 R28, R22, 0x10, RZ ;  /* 0x00000010161c7819 */ /* 0x000fe200000006ff */
[----:B------:R-:W-:Y:S01]  /*2190*/  FMUL.FTZ R29, R27, UR13 ;  /* 0x0000000d1b1d7c20 */ /* 0x000fe20008410000 */
[----:B------:R-:W-:Y:S01]  /*21a0*/  SHF.L.U32 R27, R77, 0x10, RZ ;  /* 0x000000104d1b7819 */ /* 0x000fe200000006ff */
[----:B------:R-:W-:Y:S01]  /*21b0*/  FADD.FTZ R22, R30, -UR12 ;  /* 0x8000000c1e167e21 */ /* 0x000fe20008010000 */
[----:B------:R-:W-:Y:S01]  /*21c0*/  SHF.L.U32 R30, R46, 0x10, RZ ;  /* 0x000000102e1e7819 */ /* 0x000fe200000006ff */
[----:B------:R-:W-:Y:S01]  /*21d0*/  FMUL.FTZ R31, R14, R28 ;  /* 0x0000001c0e1f7220 */ /* 0x000fe20000410000 */
[----:B------:R-:W-:Y:S01]  /*21e0*/  FFMA.FTZ R23, R28, R29, R23 ;  /* 0x0000001d1c177223 */ /* 0x000fe20000010017 */
[----:B------:R-:W-:Y:S01]  /*21f0*/  FADD.FTZ R27, R27, -UR12 ;  /* 0x8000000c1b1b7e21 */ /* 0x000fe20008010000 */
[----:B------:R-:W-:Y:S01]  /*2200*/  FMUL.FTZ R22, R22, UR13 ;  /* 0x0000000d16167c20 */ /* 0x000fe20008410000 */
        /* <DEDUP_REMOVED lines=9> */
[----:B------:R-:W-:Y:S01]  /*22a0*/  FADD.FTZ R16, R16, R26 ;  /* 0x0000001a10107221 */ /* 0x000fe20000010000 */
[----:B------:R-:W-:Y:S01]  /*22b0*/  FFMA.FTZ R23, R26, R27, R23 ;  /* 0x0000001b1a177223 */ /* 0x000fe20000010017 */
[----:B------:R-:W-:Y:S01]  /*22c0*/  SHF.L.U32 R29, R58, 0x10, RZ ;  /* 0x000000103a1d7819 */ /* 0x000fe200000006ff */
[----:B------:R-:W-:Y:S01]  /*22d0*/  FFMA.FTZ R25, R30, R22, R25 ;  /* 0x000000161e197223 */ /* 0x000fe20000010019 */
[----:B------:R-:W-:Y:S01]  /*22e0*/  SHF.L.U32 R26, R83, 0x10, RZ ;  /* 0x00000010531a7819 */ /* 0x000fe200000006ff */
[----:B------:R-:W-:Y:S01]  /*22f0*/  FADD.FTZ R22, R24, R31 ;  /* 0x0000001f18167221 */ /* 0x000fe20000010000 */
        /* <DEDUP_REMOVED lines=10> */
[----:B------:R-:W-:Y:S01]  /*23a0*/  FFMA.FTZ R25, R30, R29, R25 ;  /* 0x0000001d1e197223 */ /* 0x000fe20000010019 */
[----:B------:R-:W-:Y:S01]  /*23b0*/  FADD.FTZ R16, R16, R27 ;  /* 0x0000001b10107221 */ /* 0x000fe20000010000 */
[----:B------:R-:W-:Y:S01]  /*23c0*/  FFMA.FTZ R23, R27, R28, R23 ;  /* 0x0000001c1b177223 */ /* 0x000fe20000010017 */
[----:B------:R-:W-:Y:S01]  /*23d0*/  FMUL.FTZ R27, R14, R27 ;  /* 0x0000001b0e1b7220 */ /* 0x000fe20000410000 */
[----:B------:R-:W-:Y:S01]  /*23e0*/  FADD.FTZ R22, R22, R31 ;  /* 0x0000001f16167221 */ /* 0x000fe20000010000 */
[----:B------:R-:W-:Y:S01]  /*23f0*/  FFMA.FTZ R29, R29, R31, R24 ;  /* 0x0000001f1d1d7223 */ /* 0x000fe20000010018 */
[----:B------:R-:W-:Y:S01]  /*2400*/  FADD.FTZ R26, R26, -UR12 ;  /* 0x8000000c1a1a7e21 */ /* 0x000fe20008010000 */
[----:B------:R-:W-:Y:S01]  /*2410*/  FADD.FTZ R0, R0, R30 ;  /* 0x0000001e00007221 */ /* 0x000fe20000010000 */
[----:B------:R-:W-:Y:S01]  /*2420*/  SHF.L.U32 R30, R44, 0x10, RZ ;  /* 0x000000102c1e7819 */ /* 0x000fe200000006ff */
[----:B------:R-:W-:Y:S01]  /*2430*/  FADD.FTZ R22, R27, R22 ;  /* 0x000000161b167221 */ /* 0x000fe20000010000 */
[----:B------:R-:W-:Y:S01]  /*2440*/  FFMA.FTZ R24, R28, R27, R29 ;  /* 0x0000001b1c187223 */ /* 0x000fe2000001001d */
[----:B------:R-:W-:Y:S01]  /*2450*/  FMUL.FTZ R27, R26, UR13 ;  /* 0x0000000d1a1b7c20 */ /* 0x000fe20008410000 */
[----:B------:R-:W-:Y:S01]  /*2460*/  SHF.L.U32 R26, R82, 0x10, RZ ;  /* 0x00000010521a7819 */ /* 0x000fe200000006ff */
[----:B------:R-:W-:Y:S01]  /*2470*/  FMUL.FTZ R29, R15, R30 ;  /* 0x0000001e0f1d7220 */ /* 0x000fe20000410000 */
[----:B------:R-:W-:Y:S01]  /*2480*/  FADD.FTZ R0, R0, R30 ;  /* 0x0000001e00007221 */ /* 0x000fe20000010000 */
[----:B------:R-:W-:Y:S01]  /*2490*/  FFMA.FTZ R25, R30, R27, R25 ;  /* 0x0000001b1e197223 */ /* 0x000fe20000010019 */
[----:B------:R-:W-:Y:S01]  /*24a0*/  SHF.L.U32 R30, R56, 0x10, RZ ;  /* 0x00000010381e7819 */ /* 0x000fe200000006ff */
[----:B------:R-:W-:Y:S01]  /*24b0*/  FADD.FTZ R26, R26, -UR12 ;  /* 0x8000000c1a1a7e21 */ /* 0x000fe20008010000 */
[----:B------:R-:W-:Y:S01]  /*24c0*/  SHF.L.U32 R28, R74, 0x10, RZ ;  /* 0x000000104a1c7819 */ /* 0x000fe200000006ff */
[----:B------:R-:W-:Y:S01]  /*24d0*/  FADD.FTZ R22, R22, R29 ;  /* 0x0000001d16167221 */ /* 0x000fe20000010000 */
[----:B------:R-:W-:Y:S01]  /*24e0*/  FFMA.FTZ R24, R27, R29, R24 ;  /* 0x0000001d1b187223 */ /* 0x000fe20000010018 */
[----:B------:R-:W-:Y:S01]  /*24f0*/  FADD.FTZ R31, R30, -UR12 ;  /* 0x8000000c1e1f7e21 */ /* 0x000fe20008010000 */
[----:B------:R-:W-:Y:S01]  /*2500*/  FMUL.FTZ R29, R26, UR13 ;  /* 0x0000000d1a1d7c20 */ /* 0x000fe20008410000 */
[----:B------:R-:W-:Y:S01]  /*2510*/  SHF.L.U32 R30, R43, 0x10, RZ ;  /* 0x000000102b1e7819 */ /* 0x000fe200000006ff */
[----:B------:R-:W-:Y:S01]  /*2520*/  FADD.FTZ R16, R16, R28 ;  /* 0x0000001c10107221 */ /* 0x000fe20000010000 */
[----:B------:R-:W-:Y:S01]  /*2530*/  FMUL.FTZ R26, R31, UR13 ;  /* 0x0000000d1f1a7c20 */ /* 0x000fe20008410000 */
[----:B------:R-:W-:Y:S01]  /*2540*/  SHF.L.U32 R27, R90, 0x10, RZ ;  /* 0x000000105a1b7819 */ /* 0x000fe200000006ff */
[----:B------:R-:W-:Y:S01]  /*2550*/  FMUL.FTZ R31, R14, R28 ;  /* 0x0000001c0e1f7220 */ /* 0x000fe20000410000 */
[----:B------:R-:W-:Y:S01]  /*2560*/  FFMA.FTZ R23, R28, R29, R23 ;  /* 0x0000001d1c177223 */ /* 0x000fe20000010017 */
[----:B------:R-:W-:Y:S01]  /*2570*/  FMUL.FTZ R33, R15, R30 ;  /* 0x0000001e0f217220 */ /* 0x000fe20000410000 */
[----:B------:R-:W-:Y:S01]  /*2580*/  FADD.FTZ R0, R0, R30 ;  /* 0x0000001e00007221 */ /* 0x000fe20000010000 */
[----:B------:R-:W-:Y:S01]  /*2590*/  FFMA.FTZ R29, R29, R31, R24 ;  /* 0x0000001f1d1d7223 */ /* 0x000fe20000010018 */
[----:B------:R-:W-:Y:S01]  /*25a0*/  FADD.FTZ R27, R27, -UR12 ;  /* 0x8000000c1b1b7e21 */ /* 0x000fe20008010000 */
[----:B------:R-:W-:Y:S01]  /*25b0*/  SHF.L.U32 R24, R73, 0x10, RZ ;  /* 0x0000001049187819 */ /* 0x000fe200000006ff */
[----:B------:R-:W-:Y:S01]  /*25c0*/  FFMA.FTZ R25, R30, R26, R25 ;  /* 0x0000001a1e197223 */ /* 0x000fe20000010019 */
[----:B------:R-:W-:Y:S01]  /*25d0*/  FFMA.FTZ R28, R26, R33, R29 ;  /* 0x000000211a1c7223 */ /* 0x000fe2000001001d */
[----:B------:R-:W-:Y:S01]  /*25e0*/  FMUL.FTZ R27, R27, UR13 ;  /* 0x0000000d1b1b7c20 */ /* 0x000fe20008410000 */
[----:B------:R-:W-:Y:S01]  /*25f0*/  SHF.L.U32 R29, R55, 0x10, RZ ;  /* 0x00000010371d7819 */ /* 0x000fe200000006ff */
[----:B------:R-:W-:Y:S01]  /*2600*/  FMUL.FTZ R26, R14, R24 ;  /* 0x000000180e1a7220 */ /* 0x000fe20000410000 */
[----:B------:R-:W-:Y:S01]  /*2610*/  SHF.L.U32 R30, R89, 0x10, RZ ;  /* 0x00000010591e7819 */ /* 0x000fe200000006ff */
[----:B------:R-:W-:Y:S01]  /*2620*/  FADD.FTZ R22, R31, R22 ;  /* 0x000000161f167221 */ /* 0x000fe20000010000 */
[----:B------:R-:W-:Y:S01]  /*2630*/  FADD.FTZ R16, R16, R24 ;  /* 0x0000001810107221 */ /* 0x000fe20000010000 */
[----:B------:R-:W-:Y:S01]  /*2640*/  FFMA.FTZ R23, R24, R27, R23 ;  /* 0x0000001b18177223 */ /* 0x000fe20000010017 */
[----:B------:R-:W-:Y:S01]  /*2650*/  FFMA.FTZ R24, R27, R26, R28 ;  /* 0x0000001a1b187223 */ /* 0x000fe2000001001c */
[----:B------:R-:W-:Y:S01]  /*2660*/  FADD.FTZ R31, R22, R33 ;  /* 0x00000021161f7221 */ /* 0x000fe20000010000 */
[----:B------:R-:W-:Y:S01]  /*2670*/  FADD.FTZ R29, R29, -UR12 ;  /* 0x8000000c1d1d7e21 */ /* 0x000fe20008010000 */
[----:B------:R-:W-:Y:S01]  /*2680*/  FADD.FTZ R28, R30, -UR12 ;  /* 0x8000000c1e1c7e21 */ /* 0x000fe20008010000 */
[----:B------:R-:W-:Y:S01]  /*2690*/  SHF.L.U32 R27, R72, 0x10, RZ ;  /* 0x00000010481b7819 */ /* 0x000fe200000006ff */
[----:B------:R-:W-:Y:S01]  /*26a0*/  FADD.FTZ R22, R26, R31 ;  /* 0x0000001f1a167221 */ /* 0x000fe20000010000 */
[----:B------:R-:W-:Y:S01]  /*26b0*/  FMUL.FTZ R29, R29, UR13 ;  /* 0x0000000d1d1d7c20 */ /* 0x000fe20008410000 */
[----:B------:R-:W-:Y:S01]  /*26c0*/  FMUL.FTZ R28, R28, UR13 ;  /* 0x0000000d1c1c7c20 */ /* 0x000fe20008410000 */
[----:B------:R-:W-:Y:S01]  /*26d0*/  SHF.L.U32 R26, R54, 0x10, RZ ;  /* 0x00000010361a7819 */ /* 0x000fe200000006ff */
        /* <DEDUP_REMOVED lines=11> */
[----:B------:R-:W-:Y:S01]  /*2790*/  FADD.FTZ R0, R0, R32 ;  /* 0x0000002000007221 */ /* 0x000fe20000010000 */
        /* <DEDUP_REMOVED lines=35> */
[----:B------:R-:W-:Y:S01]  /*29d0*/  SHF.L.U32 R32, R17, 0x10, RZ ;  /* 0x0000001011207819 */ /* 0x000fe200000006ff */
        /* <DEDUP_REMOVED lines=43> */
[----:B------:R-:W-:Y:S01]  /*2c90*/  FFMA.FTZ R28, R26, R33, R29 ;  /* 0x000000211a1c7223 */ /* 0x000fe2000001001d */
[----:B------:R-:W-:Y:S01]  /*2ca0*/  FMUL.FTZ R27, R27, UR13 ;  /* 0x0000000d1b1b7c20 */ /* 0x000fe20008410000 */
[----:B------:R-:W-:Y:S01]  /*2cb0*/  FADD.FTZ R31, R22, R33 ;  /* 0x00000021161f7221 */ /* 0x000fe20000010000 */
[----:B------:R-:W-:Y:S01]  /*2cc0*/  SHF.L.U32 R29, R49, 0x10, RZ ;  /* 0x00000010311d7819 */ /* 0x000fe200000006ff */
[----:B------:R-:W-:Y:S01]  /*2cd0*/  FMUL.FTZ R26, R14, R24 ;  /* 0x000000180e1a7220 */ /* 0x000fe20000410000 */
[----:B------:R-:W-:Y:S01]  /*2ce0*/  SHF.L.U32 R30, R81, 0x10, RZ ;  /* 0x00000010511e7819 */ /* 0x000fe200000006ff */
[----:B------:R-:W-:Y:S01]  /*2cf0*/  FADD.FTZ R16, R16, R24 ;  /* 0x0000001810107221 */ /* 0x000fe20000010000 */
[----:B------:R-:W-:Y:S01]  /*2d00*/  FFMA.FTZ R23, R24, R27, R23 ;  /* 0x0000001b18177223 */ /* 0x000fe20000010017 */
        /* <DEDUP_REMOVED lines=14> */
[----:B------:R-:W-:Y:S01]  /*2df0*/  FFMA.FTZ R27, R27, R31, R24 ;  /* 0x0000001f1b1b7223 */ /* 0x000fe20000010018 */
[----:B------:R-:W-:Y:S01]  /*2e00*/  FADD.FTZ R0, R0, R28 ;  /* 0x0000001c00007221 */ /* 0x000fe20000010000 */
[----:B------:R-:W-:Y:S01]  /*2e10*/  FADD.FTZ R28, R30, -UR12 ;  /* 0x8000000c1e1c7e21 */ /* 0x000fe20008010000 */
[----:B------:R-:W-:Y:S01]  /*2e20*/  FADD.FTZ R22, R22, R31 ;  /* 0x0000001f16167221 */ /* 0x000fe20000010000 */
[----:B------:R-:W-:Y:S01]  /*2e30*/  FFMA.FTZ R27, R26, R29, R27 ;  /* 0x0000001d1a1b7223 */ /* 0x000fe2000001001b */
[----:B------:R-:W-:Y:S01]  /*2e40*/  SHF.L.U32 R26, R80, 0x10, RZ ;  /* 0x00000010501a7819 */ /* 0x000fe200000006ff */
[----:B------:R-:W-:Y:S01]  /*2e50*/  FMUL.FTZ R24, R28, UR13 ;  /* 0x0000000d1c187c20 */ /* 0x000fe20008410000 */
[----:B------:R-:W-:Y:S01]  /*2e60*/  SHF.L.U32 R30, R10, 0x10, RZ ;  /* 0x000000100a1e7819 */ /* 0x000fe200000006ff */
[----:B------:R-:W-:Y:S01]  /*2e70*/  FADD.FTZ R28, R29, R22 ;  /* 0x000000161d1c7221 */ /* 0x000fe20000010000 */
[----:B------:R-:W-:Y:S01]  /*2e80*/  SHF.L.U32 R22, R64, 0x10, RZ ;  /* 0x0000001040167819 */ /* 0x000fe200000006ff */
[----:B------:R-:W-:Y:S01]  /*2e90*/  FADD.FTZ R26, R26, -UR12 ;  /* 0x8000000c1a1a7e21 */ /* 0x000fe20008010000 */
[----:B------:R-:W-:Y:S01]  /*2ea0*/  SHF.L.U32 R31, R47, 0x10, RZ ;  /* 0x000000102f1f7819 */ /* 0x000fe200000006ff */
[----:B------:R-:W-:Y:S01]  /*2eb0*/  FMUL.FTZ R29, R15, R30 ;  /* 0x0000001e0f1d7220 */ /* 0x000fe20000410000 */
[----:B------:R-:W-:Y:S01]  /*2ec0*/  FADD.FTZ R0, R0, R30 ;  /* 0x0000001e00007221 */ /* 0x000fe20000010000 */
[----:B------:R-:W-:Y:S01]  /*2ed0*/  FMUL.FTZ R26, R26, UR13 ;  /* 0x0000000d1a1a7c20 */ /* 0x000fe20008410000 */
[----:B------:R-:W-:Y:S01]  /*2ee0*/  FFMA.FTZ R25, R30, R24, R25 ;  /* 0x000000181e197223 */ /* 0x000fe20000010019 */
[----:B------:R-:W-:Y:S01]  /*2ef0*/  FADD.FTZ R30, R28, R29 ;  /* 0x0000001d1c1e7221 */ /* 0x000fe20000010000 */
[----:B------:R-:W-:Y:S01]  /*2f00*/  FFMA.FTZ R29, R24, R29, R27 ;  /* 0x0000001d181d7223 */ /* 0x000fe2000001001b */
[----:B------:R-:W-:Y:S01]  /*2f10*/  FMUL.FTZ R27, R14, R22 ;  /* 0x000000160e1b7220 */ /* 0x000fe20000410000 */
[----:B------:R-:W-:Y:S01]  /*2f20*/  SHF.L.U32 R24, R11, 0x10, RZ ;  /* 0x000000100b187819 */ /* 0x000fe200000006ff */
[----:B------:R-:W-:Y:S01]  /*2f30*/  FFMA.FTZ R28, R22, R26, R23 ;  /* 0x0000001a161c7223 */ /* 0x000fe20000010017 */
[----:B------:R-:W-:Y:S01]  /*2f40*/  SHF.L.U32 R23, R79, 0x10, RZ ;  /* 0x000000104f177819 */ /* 0x000fe200000006ff */
[----:B------:R-:W-:Y:S01]  /*2f50*/  FADD.FTZ R31, R31, -UR12 ;  /* 0x8000000c1f1f7e21 */ /* 0x000fe20008010000 */
[----:B------:R-:W-:Y:S01]  /*2f60*/  FFMA.FTZ R26, R26, R27, R29 ;  /* 0x0000001b1a1a7223 */ /* 0x000fe2000001001d */
[----:B------:R-:W-:Y:S01]  /*2f70*/  FADD.FTZ R30, R27, R30 ;  /* 0x0000001e1b1e7221 */ /* 0x000fe20000010000 */
[----:B------:R-:W-:Y:S01]  /*2f80*/  FMUL.FTZ R33, R15, R24 ;  /* 0x000000180f217220 */ /* 0x000fe20000410000 */
        /* <DEDUP_REMOVED lines=15> */
.L_x_337:
[----:B------:R-:W-:Y:S02]  /*3080*/  SHF.L.U32 R0, R0, 0x10, RZ ;  /* 0x0000001000007819 */ /* 0x000fe400000006ff */
[----:B------:R-:W-:Y:S02]  /*3090*/  SHF.L.U32 R25, R71, 0x10, RZ ;  /* 0x0000001047197819 */ /* 0x000fe400000006ff */
[----:B------:R-:W-:Y:S01]  /*30a0*/  SHF.L.U32 R27, R61, 0x10, RZ ;  /* 0x000000103d1b7819 */ /* 0x000fe200000006ff */
[----:B------:R-:W-:Y:S02]  /*30b0*/  FADD.FTZ R0, R0, -UR12 ;  /* 0x8000000c00007e21 */ /* 0x000fe40008010000 */
[----:B------:R-:W-:Y:S01]  /*30c0*/  FADD.FTZ R30, R25, -UR12 ;  /* 0x8000000c191e7e21 */ /* 0x000fe20008010000 */
[----:B------:R-:W-:Y:S01]  /*30d0*/  SHF.L.U32 R25, R3, 0x10, RZ ;  /* 0x0000001003197819 */ /* 0x000fe200000006ff */
[----:B------:R-:W-:Y:S01]  /*30e0*/  FMUL.FTZ R0, R0, UR13 ;  /* 0x0000000d00007c20 */ /* 0x000fe20008410000 */
[----:B------:R-:W-:Y:S01]  /*30f0*/  FADD.FTZ R27, R27, -UR12 ;  /* 0x8000000c1b1b7e21 */ /* 0x000fe20008010000 */
[----:B------:R-:W-:-:S02]  /*3100*/  FMUL.FTZ R30, R30, UR13 ;  /* 0x0000000d1e1e7c20 */ /* 0x000fc40008410000 */
[C-C-:B------:R-:W-:Y:S01]  /*3110*/  FFMA.FTZ R26, R14.reuse, R0, R13.reuse ;  /* 0x000000000e1a7223 */ /* 0x140fe2000001000d */
[----:B------:R-:W-:Y:S01]  /*3120*/  FADD.FTZ R25, R25, -UR12 ;  /* 0x8000000c19197e21 */ /* 0x000fe20008010000 */
[----:B------:R-:W-:Y:S01]  /*3130*/  FFMA.FTZ R28, R14, R30, R13 ;  /* 0x0000001e0e1c7223 */ /* 0x000fe2000001000d */
[----:B------:R-:W-:Y:S01]  /*3140*/  FMUL.FTZ R35, R27, UR13 ;  /* 0x0000000d1b237c20 */ /* 0x000fe20008410000 */
[----:B------:R-:W-:Y:S01]  /*3150*/  FMUL.FTZ R16, R26, -1.4426950216293334961 ;  /* 0xbfb8aa3b1a107820 */ /* 0x000fe20000410000 */
[----:B------:R-:W-:Y:S01]  /*3160*/  SHF.L.U32 R27, R23, 0x10, RZ ;  /* 0x00000010171b7819 */ /* 0x000fe200000006ff */
[----:B------:R-:W-:Y:S01]  /*3170*/  FMUL.FTZ R29, R28, -1.4426950216293334961 ;  /* 0xbfb8aa3b1c1d7820 */ /* 0x000fe20000410000 */
[----:B------:R-:W-:-:S03]  /*3180*/  FFMA.FTZ R23, R15, R35, R12 ;  /* 0x000000230f177223 */ /* 0x000fc6000001000c */
[----:B------:R-:W0:Y:S08]  /*3190*/  MUFU.EX2 R16, R16 ;  /* 0x0000001000107308 */ /* 0x000e300000000800 */
[----:B------:R-:W1:Y:S01]  /*31a0*/  MUFU.EX2 R29, R29 ;  /* 0x0000001d001d7308 */ /* 0x000e620000000800 */
[----:B0-----:R-:W-:Y:S01]  /*31b0*/  FADD.FTZ R32, R16, 1 ;  /* 0x3f80000010207421 */ /* 0x001fe20000010000 */
[----:B------:R-:W-:-:S04]  /*31c0*/  FMUL.FTZ R16, R25, UR13 ;  /* 0x0000000d19107c20 */ /* 0x000fc80008410000 */
[----:B------:R-:W-:Y:S02]  /*31d0*/  FFMA.FTZ R25, R15, R16, R12 ;  /* 0x000000100f197223 */ /* 0x000fe4000001000c */
[----:B------:R-:W0:Y:S01]  /*31e0*/  MUFU.RCP R32, R32 ;  /* 0x0000002000207308 */ /* 0x000e220000001000 */
[----:B-1----:R-:W-:Y:S01]  /*31f0*/  FADD.FTZ R36, R29, 1 ;  /* 0x3f8000001d247421 */ /* 0x002fe20000010000 */
[----:B------:R-:W-:Y:S01]  /*3200*/  FMUL.FTZ R31, R25, -1.4426950216293334961 ;  /* 0xbfb8aa3b191f7820 */ /* 0x000fe20000410000 */
[----:B------:R-:W-:-:S05]  /*3210*/  SHF.L.U32 R29, R60, 0x10, RZ ;  /* 0x000000103c1d7819 */ /* 0x000fca00000006ff */
[----:B------:R-:W1:Y:S01]  /*3220*/  MUFU.RCP R34, R36 ;  /* 0x0000002400227308 */ /* 0x000e620000001000 */
[----:B------:R-:W-:-:S04]  /*3230*/  FADD.FTZ R29, R29, -UR12 ;  /* 0x8000000c1d1d7e21 */ /* 0x000fc80008010000 */
[----:B------:R-:W-:-:S03]  /*3240*/  FMUL.FTZ R29, R29, UR13 ;  /* 0x0000000d1d1d7c20 */ /* 0x000fc60008410000 */
[----:B------:R-:W2:Y:S01]  /*3250*/  MUFU.EX2 R31, R31 ;  /* 0x0000001f001f7308 */ /* 0x000ea20000000800 */
[----:B0-----:R-:W-:Y:S01]  /*3260*/  FMUL.FTZ R27, R27, R32 ;  /* 0x000000201b1b7220 */ /* 0x001fe20000410000 */
[----:B------:R-:W-:Y:S01]  /*3270*/  FADD.FTZ R33, -R32, 1 ;  /* 0x3f80000020217421 */ /* 0x000fe20000010100 */
[----:B------:R-:W-:-:S03]  /*3280*/  FMUL.FTZ R32, R23, -1.4426950216293334961 ;  /* 0xbfb8aa3b17207820 */ /* 0x000fc60000410000 */
[----:B------:R-:W-:-:S03]  /*3290*/  FFMA.FTZ R26, R26, R33, 1 ;  /* 0x3f8000001a1a7423 */ /* 0x000fc60000010021 */
[----:B------:R-:W0:Y:S01]  /*32a0*/  MUFU.EX2 R32, R32 ;  /* 0x0000002000207308 */ /* 0x000e220000000800 */
[----:B-1----:R-:W-:Y:S01]  /*32b0*/  FADD.FTZ R37, -R34, 1 ;  /* 0x3f80000022257421 */ /* 0x002fe20000010100 */
[----:B------:R-:W-:-:S03]  /*32c0*/  FMUL.FTZ R27, R27, R26 ;  /* 0x0000001a1b1b7220 */ /* 0x000fc60000410000 */
[----:B------:R-:W-:Y:S01]  /*32d0*/  FFMA.FTZ R28, R28, R37, 1 ;  /* 0x3f8000001c1c7423 */ /* 0x000fe20000010025 */
[----:B--2---:R-:W-:Y:S01]  /*32e0*/  FADD.FTZ R33, R31, 1 ;  /* 0x3f8000001f217421 */ /* 0x004fe20000010000 */
[----:B------:R-:W-:Y:S01]  /*32f0*/  SHF.L.U32 R31, R24, 0x10, RZ ;  /* 0x00000010181f7819 */ /* 0x000fe200000006ff */
[----:B------:R-:W-:-:S04]  /*3300*/  FFMA.FTZ R24, R15, R29, R12 ;  /* 0x0000001d0f187223 */ /* 0x000fc8000001000c */
[----:B------:R-:W1:Y:S01]  /*3310*/  MUFU.RCP R33, R33 ;  /* 0x0000002100217308 */ /* 0x000e620000001000 */
[----:B------:R-:W-:Y:S01]  /*3320*/  FMUL.FTZ R38, R24, -1.4426950216293334961 ;  /* 0xbfb8aa3b18267820 */ /* 0x000fe20000410000 */
[----:B------:R-:W-:Y:S01]  /*3330*/  FMUL.FTZ R31, R31, R34 ;  /* 0x000000221f1f7220 */ /* 0x000fe20000410000 */
[----:B0-----:R-:W-:-:S03]  /*3340*/  FADD.FTZ R32, R32, 1 ;  /* 0x3f80000020207421 */ /* 0x001fc60000010000 */
[----:B------:R-:W-:Y:S01]  /*3350*/  FMUL.FTZ R31, R31, R28 ;  /* 0x0000001c1f1f7220 */ /* 0x000fe20000410000 */
[----:B------:R-:W-:Y:S01]  /*3360*/  SHF.L.U32 R28, R59, 0x10, RZ ;  /* 0x000000103b1c7819 */ /* 0x000fe200000006ff */
[----:B------:R-:W0:Y:S08]  /*3370*/  MUFU.EX2 R34, R38 ;  /* 0x0000002600227308 */ /* 0x000e300000000800 */
[----:B------:R-:W2:Y:S01]  /*3380*/  MUFU.RCP R32, R32 ;  /* 0x0000002000207308 */ /* 0x000ea20000001000 */
[----:B-1----:R-:W-:-:S04]  /*3390*/  FADD.FTZ R36, -R33, 1 ;  /* 0x3f80000021247421 */ /* 0x002fc80000010100 */
[----:B------:R-:W-:Y:S01]  /*33a0*/  FFMA.FTZ R36, R25, R36, 1 ;  /* 0x3f80000019247423 */ /* 0x000fe20000010024 */
[----:B------:R-:W-:-:S05]  /*33b0*/  SHF.L.U32 R25, R4, 0x10, RZ ;  /* 0x0000001004197819 */ /* 0x000fca00000006ff */
[----:B------:R-:W-:Y:S01]  /*33c0*/  FMUL.FTZ R25, R25, R33 ;  /* 0x0000002119197220 */ /* 0x000fe20000410000 */
[----:B0-----:R-:W-:Y:S01]  /*33d0*/  FADD.FTZ R33, R34, 1 ;  /* 0x3f80000022217421 */ /* 0x001fe20000010000 */
[----:B------:R-:W-:Y:S02]  /*33e0*/  SHF.L.U32 R34, R78, 0x10, RZ ;  /* 0x000000104e227819 */ /* 0x000fe400000006ff */
[----:B------:R-:W-:Y:S01]  /*33f0*/  FMUL.FTZ R25, R25, R36 ;  /* 0x0000002419197220 */ /* 0x000fe20000410000 */
[----:B--2---:R-:W-:Y:S02]  /*3400*/  FADD.FTZ R26, -R32, 1 ;  /* 0x3f800000201a7421 */ /* 0x004fe40000010100 */
[----:B------:R-:W0:Y:S01]  /*3410*/  MUFU.RCP R33, R33 ;  /* 0x0000002100217308 */ /* 0x000e220000001000 */
[----:B------:R-:W-:Y:S01]  /*3420*/  FADD.FTZ R34, R34, -UR12 ;  /* 0x8000000c22227e21 */ /* 0x000fe20008010000 */
[----:B------:R-:W-:Y:S01]  /*3430*/  FFMA.FTZ R26, R23, R26, 1 ;  /* 0x3f800000171a7423 */ /* 0x000fe2000001001a */
[----:B------:R-:W-:-:S02]  /*3440*/  SHF.L.U32 R23, R5, 0x10, RZ ;  /* 0x0000001005177819 */ /* 0x000fc400000006ff */
[----:B------:R-:W-:Y:S01]  /*3450*/  FMUL.FTZ R39, R34, UR13 ;  /* 0x0000000d22277c20 */ /* 0x000fe20008410000 */
[----:B------:R-:W-:Y:S02]  /*3460*/  SHF.L.U32 R34, R22, 0x10, RZ ;  /* 0x0000001016227819 */ /* 0x000fe400000006ff */
[----:B------:R-:W-:Y:S01]  /*3470*/  FMUL.FTZ R23, R23, R32 ;  /* 0x0000002017177220 */ /* 0x000fe20000410000 */
[----:B------:R-:W-:-:S03]  /*3480*/  SHF.L.U32 R32, R6, 0x10, RZ ;  /* 0x0000001006207819 */ /* 0x000fc600000006ff */
[----:B------:R-:W-:Y:S01]  /*3490*/  FMUL.FTZ R26, R23, R26 ;  /* 0x0000001a171a7220 */ /* 0x000fe20000410000 */
[----:B------:R-:W-:Y:S01]  /*34a0*/  FMUL.FTZ R23, R15, R25 ;  /* 0x000000190f177220 */ /* 0x000fe20000410000 */
[----:B0-----:R-:W-:Y:S01]  /*34b0*/  FADD.FTZ R37, -R33, 1 ;  /* 0x3f80000021257421 */ /* 0x001fe20000010100 */
[----:B------:R-:W-:Y:S01]  /*34c0*/  FMUL.FTZ R33, R32, R33 ;  /* 0x0000002120217220 */ /* 0x000fe20000410000 */
[----:B------:R-:W-:Y:S02]  /*34d0*/  FFMA.FTZ R32, R14, R39, R13 ;  /* 0x000000270e207223 */ /* 0x000fe4000001000d */
[----:B------:R-:W-:Y:S02]  /*34e0*/  FFMA.FTZ R24, R24, R37, 1 ;  /* 0x3f80000018187423 */ /* 0x000fe40000010025 */
[----:B------:R-:W-:-:S06]  /*34f0*/  FMUL.FTZ R36, R32, -1.4426950216293334961 ;  /* 0xbfb8aa3b20247820 */ /* 0x000fcc0000410000 */
[----:B------:R-:W0:Y:S02]  /*3500*/  MUFU.EX2 R36, R36 ;  /* 0x0000002400247308 */ /* 0x000e240000000800 */
[----:B0-----:R-:W-:-:S06]  /*3510*/  FADD.FTZ R37, R36, 1 ;  /* 0x3f80000024257421 */ /* 0x001fcc0000010000 */
[----:B------:R-:W0:Y:S02]  /*3520*/  MUFU.RCP R37, R37 ;  /* 0x0000002500257308 */ /* 0x000e240000001000 */
[----:B0-----:R-:W-:Y:S01]  /*3530*/  FADD.FTZ R22, -R37, 1 ;  /* 0x3f80000025167421 */ /* 0x001fe20000010100 */
[----:B------:R-:W-:Y:S01]  /*3540*/  FMUL.FTZ R34, R34, R37 ;  /* 0x0000002522227220 */ /* 0x000fe20000410000 */
[----:B------:R-:W-:Y:S01]  /*3550*/  FADD.FTZ R37, R28, -UR12 ;  /* 0x8000000c1c257e21 */ /* 0x000fe20008010000 */
[----:B------:R-:W-:Y:S01]  /*3560*/  FFMA.FTZ R28, R16, R23, RZ ;  /* 0x00000017101c7223 */ /* 0x000fe200000100ff */
[----:B------:R-:W-:Y:S01]  /*3570*/  FFMA.FTZ R32, R32, R22, 1 ;  /* 0x3f80000020207423 */ /* 0x000fe20000010016 */
[----:B------:R-:W-:Y:S01]  /*3580*/  FMUL.FTZ R22, R33, R24 ;  /* 0x0000001821167220 */ /* 0x000fe20000410000 */
[----:B------:R-:W-:Y:S01]  /*3590*/  FMUL.FTZ R37, R37, UR13 ;  /* 0x0000000d25257c20 */ /* 0x000fe20008410000 */
[----:B------:R-:W-:Y:S01]  /*35a0*/  FMUL.FTZ R33, R14, R27 ;  /* 0x0000001b0e217220 */ /* 0x000fe20000410000 */
[----:B------:R-:W-:Y:S01]  /*35b0*/  FMUL.FTZ R24, R34, R32 ;  /* 0x0000002022187220 */ /* 0x000fe20000410000 */
[----:B------:R-:W-:Y:S01]  /*35c0*/  FADD.FTZ R32, RZ, R23 ;  /* 0x00000017ff207221 */ /* 0x000fe20000010000 */
[----:B------:R-:W-:Y:S01]  /*35d0*/  FFMA.FTZ R23, R15, R37, R12 ;  /* 0x000000250f177223 */ /* 0x000fe2000001000c */
[----:B------:R-:W-:-:S02]  /*35e0*/  FFMA.FTZ R28, R0, R33, R28 ;  /* 0x00000021001c7223 */ /* 0x000fc4000001001c */
[----:B------:R-:W-:Y:S01]  /*35f0*/  FADD.FTZ R33, R33, R32 ;  /* 0x0000002021217221 */ /* 0x000fe20000010000 */
[----:B------:R-:W-:Y:S01]  /*3600*/  FMUL.FTZ R36, R23, -1.4426950216293334961 ;  /* 0xbfb8aa3b17247820 */ /* 0x000fe20000410000 */
[----:B------:R-:W-:Y:S01]  /*3610*/  FFMA.FTZ R32, R16, R25, RZ ;  /* 0x0000001910207223 */ /* 0x000fe200000100ff */
[----:B------:R-:W-:-:S03]  /*3620*/  FADD.FTZ R25, RZ, R25 ;  /* 0x00000019ff197221 */ /* 0x000fc60000010000 */
[-C--:B------:R-:W-:Y:S01]  /*3630*/  FFMA.FTZ R32, R35, R26.reuse, R32 ;  /* 0x0000001a23207223 */ /* 0x080fe20000010020 */
[----:B------:R-:W0:Y:S01]  /*3640*/  MUFU.EX2 R36, R36 ;  /* 0x0000002400247308 */ /* 0x000e220000000800 */
[----:B------:R-:W-:Y:S01]  /*3650*/  FADD.FTZ R25, R25, R26 ;  /* 0x0000001a19197221 */ /* 0x000fe20000010000 */
[----:B------:R-:W-:Y:S01]  /*3660*/  FMUL.FTZ R26, R15, R26 ;  /* 0x0000001a0f1a7220 */ /* 0x000fe20000410000 */
[----:B------:R-:W-:Y:S02]  /*3670*/  FFMA.FTZ R32, R29, R22, R32 ;  /* 0x000000161d207223 */ /* 0x000fe40000010020 */
[----:B------:R-:W-:Y:S01]  /*3680*/  FADD.FTZ R25, R25, R22 ;  /* 0x0000001619197221 */ /* 0x000fe20000010000 */
[----:B------:R-:W-:Y:S01]  /*3690*/  FFMA.FTZ R28, R35, R26, R28 ;  /* 0x0000001a231c7223 */ /* 0x000fe2000001001c */
[----:B------:R-:W-:Y:S01]  /*36a0*/  SHF.L.U32 R35, R46, 0x10, RZ ;  /* 0x000000102e237819 */ /* 0x000fe200000006ff */
[----:B------:R-:W-:Y:S01]  /*36b0*/  FADD.FTZ R33, R33, R26 ;  /* 0x0000001a21217221 */ /* 0x000fe20000010000 */
[----:B0-----:R-:W-:-:S06]  /*36c0*/  FADD.FTZ R34, R36, 1 ;  /* 0x3f80000024227421 */ /* 0x001fcc0000010000 */
[----:B------:R-:W0:Y:S02]  /*36d0*/  MUFU.RCP R34, R34 ;  /* 0x0000002200227308 */ /* 0x000e240000001000 */
[----:B0-----:R-:W-:Y:S01]  /*36e0*/  FMUL.FTZ R16, R35, R34 ;  /* 0x0000002223107220 */ /* 0x001fe20000410000 */
[----:B------:R-:W-:Y:S01]  /*36f0*/  FADD.FTZ R36, -R34, 1 ;  /* 0x3f80000022247421 */ /* 0x000fe20000010100 */
[----:B------:R-:W-:-:S03]  /*3700*/  SHF.L.U32 R34, R77, 0x10, RZ ;  /* 0x000000104d227819 */ /* 0x000fc600000006ff */
[----:B------:R-:W-:Y:S01]  /*3710*/  FFMA.FTZ R23, R23, R36, 1 ;  /* 0x3f80000017177423 */ /* 0x000fe20000010024 */
[----:B------:R-:W-:Y:S01]  /*3720*/  FFMA.FTZ R36, R0, R27, RZ ;  /* 0x0000001b00247223 */ /* 0x000fe200000100ff */
[----:B------:R-:W-:Y:S01]  /*3730*/  FADD.FTZ R34, R34, -UR12 ;  /* 0x8000000c22227e21 */ /* 0x000fe20008010000 */
[----:B------:R-:W-:Y:S01]  /*3740*/  FADD.FTZ R0, RZ, R27 ;  /* 0x0000001bff007221 */ /* 0x000fe20000010000 */
[----:B------:R-:W-:Y:S01]  /*3750*/  FMUL.FTZ R16, R16, R23 ;  /* 0x0000001710107220 */ /* 0x000fe20000410000 */
[-C--:B------:R-:W-:Y:S01]  /*3760*/  FFMA.FTZ R36, R30, R31.reuse, R36 ;  /* 0x0000001f1e247223 */ /* 0x080fe20000010024 */
[----:B------:R-:W-:Y:S01]  /*3770*/  FMUL.FTZ R35, R34, UR13 ;  /* 0x0000000d22237c20 */ /* 0x000fe20008410000 */
[----:B------:R-:W-:Y:S01]  /*3780*/  FADD.FTZ R27, R0, R31 ;  /* 0x0000001f001b7221 */ /* 0x000fe20000010000 */
[----:B------:R-:W-:Y:S01]  /*3790*/  FMUL.FTZ R0, R14, R31 ;  /* 0x0000001f0e007220 */ /* 0x000fe20000410000 */
[----:B------:R-:W-:Y:S01]  /*37a0*/  SHF.L.U32 R31, R76, 0x10, RZ ;  /* 0x000000104c1f7819 */ /* 0x000fe200000006ff */
[----:B------:R-:W-:Y:S01]  /*37b0*/  FFMA.FTZ R23, R14, R35, R13 ;  /* 0x000000230e177223 */ /* 0x000fe2000001000d */
[----:B------:R-:W-:Y:S01]  /*37c0*/  FADD.FTZ R27, R27, R24 ;  /* 0x000000181b1b7221 */ /* 0x000fe20000010000 */
[----:B------:R-:W-:Y:S01]  /*37d0*/  FFMA.FTZ R30, R30, R0, R28 ;  /* 0x000000001e1e7223 */ /* 0x000fe2000001001c */
[----:B------:R-:W-:Y:S01]  /*37e0*/  FADD.FTZ R33, R0, R33 ;  /* 0x0000002100217221 */ /* 0x000fe20000010000 */
[----:B------:R-:W-:Y:S01]  /*37f0*/  FMUL.FTZ R34, R23, -1.4426950216293334961 ;  /* 0xbfb8aa3b17227820 */ /* 0x000fe20000410000 */
[----:B------:R-:W-:Y:S01]  /*3800*/  FMUL.FTZ R0, R15, R22 ;  /* 0x000000160f007220 */ /* 0x000fe20000410000 */
[----:B------:R-:W-:Y:S01]  /*3810*/  SHF.L.U32 R22, R45, 0x10, RZ ;  /* 0x000000102d167819 */ /* 0x000fe200000006ff */
[-C--:B------:R-:W-:Y:S01]  /*3820*/  FFMA.FTZ R36, R39, R24.reuse, R36 ;  /* 0x0000001827247223 */ /* 0x080fe20000010024 */
[----:B------:R-:W-:Y:S01]  /*3830*/  FMUL.FTZ R24, R14, R24 ;  /* 0x000000180e187220 */ /* 0x000fe20000410000 */
[----:B------:R-:W-:Y:S01]  /*3840*/  FFMA.FTZ R29, R29, R0, R30 ;  /* 0x000000001d1d7223 */ /* 0x000fe2000001001e */
[----:B------:R-:W0:Y:S01]  /*3850*/  MUFU.EX2 R34, R34 ;  /* 0x0000002200227308 */ /* 0x000e220000000800 */
[----:B------:R-:W-:Y:S01]  /*3860*/  FADD.FTZ R33, R33, R0 ;  /* 0x0000000021217221 */ /* 0x000fe20000010000 */
[----:B------:R-:W-:Y:S01]  /*3870*/  FADD.FTZ R25, R25, R16 ;  /* 0x0000001019197221 */ /* 0x000fe20000010000 */
[----:B------:R-:W-:Y:S01]  /*3880*/  FFMA.FTZ R39, R39, R24, R29 ;  /* 0x0000001827277223 */ /* 0x000fe2000001001d */
[----:B------:R-:W-:Y:S01]  /*3890*/  SHF.L.U32 R29, R75, 0x10, RZ ;  /* 0x000000104b1d7819 */ /* 0x000fe200000006ff */
[----:B------:R-:W-:Y:S01]  /*38a0*/  FADD.FTZ R33, R24, R33 ;  /* 0x0000002118217221 */ /* 0x000fe20000010000 */
[-C--:B------:R-:W-:Y:S01]  /*38b0*/  FFMA.FTZ R32, R37, R16.reuse, R32 ;  /* 0x0000001025207223 */ /* 0x080fe20000010020 */
[----:B------:R-:W-:-:S04]  /*38c0*/  FMUL.FTZ R16, R15, R16 ;  /* 0x000000100f107220 */ /* 0x000fc80000410000 */
        /* <DEDUP_REMOVED lines=16> */
[----:B------:R-:W-:Y:S01]  /*39d0*/  FMUL.FTZ R34, R23, -1.4426950216293334961 ;  /* 0xbfb8aa3b17227820 */ /* 0x000fe20000410000 */
[----:B------:R-:W-:Y:S01]  /*39e0*/  FFMA.FTZ R35, R35, R26, R37 ;  /* 0x0000001a23237223 */ /* 0x000fe20000010025 */
[----:B------:R-:W-:Y:S01]  /*39f0*/  SHF.L.U32 R37, R74, 0x10, RZ ;  /* 0x000000104a257819 */ /* 0x000fe200000006ff */
[----:B------:R-:W-:-:S03]  /*3a00*/  FADD.FTZ R33, R26, R33 ;  /* 0x000000211a217221 */ /* 0x000fc60000010000 */
        /* <DEDUP_REMOVED lines=15> */
[----:B------:R-:W-:Y:S01]  /*3b00*/  SHF.L.U32 R35, R43, 0x10, RZ ;  /* 0x000000102b237819 */ /* 0x000fe200000006ff */
[----:B------:R-:W-:Y:S01]  /*3b10*/  FADD.FTZ R33, R33, R22 ;  /* 0x0000001621217221 */ /* 0x000fe20000010000 */
[----:B------:R-:W-:-:S06]  /*3b20*/  FMUL.FTZ R30, R0, -1.4426950216293334961 ;  /* 0xbfb8aa3b001e7820 */ /* 0x000fcc0000410000 */
[----:B------:R-:W0:Y:S02]  /*3b30*/  MUFU.EX2 R30, R30 ;  /* 0x0000001e001e7308 */ /* 0x000e240000000800 */
[----:B0-----:R-:W-:Y:S01]  /*3b40*/  FADD.FTZ R28, R30, 1 ;  /* 0x3f8000001e1c7421 */ /* 0x001fe20000010000 */
[----:B------:R-:W-:-:S05]  /*3b50*/  SHF.L.U32 R30, R57, 0x10, RZ ;  /* 0x00000010391e7819 */ /* 0x000fca00000006ff */
[----:B------:R-:W0:Y:S01]  /*3b60*/  MUFU.RCP R28, R28 ;  /* 0x0000001c001c7308 */ /* 0x000e220000001000 */
[----:B------:R-:W-:Y:S01]  /*3b70*/  FADD.FTZ R30, R30, -UR12 ;  /* 0x8000000c1e1e7e21 */ /* 0x000fe20008010000 */
[----:B0-----:R-:W-:Y:S01]  /*3b80*/  FADD.FTZ R34, -R28, 1 ;  /* 0x3f8000001c227421 */ /* 0x001fe20000010100 */
[----:B------:R-:W-:-:S03]  /*3b90*/  FMUL.FTZ R29, R29, R28 ;  /* 0x0000001c1d1d7220 */ /* 0x000fc60000410000 */
[----:B------:R-:W-:-:S04]  /*3ba0*/  FFMA.FTZ R0, R0, R34, 1 ;  /* 0x3f80000000007423 */ /* 0x000fc80000010022 */
[----:B------:R-:W-:Y:S01]  /*3bb0*/  FMUL.FTZ R0, R29, R0 ;  /* 0x000000001d007220 */ /* 0x000fe20000410000 */
[----:B------:R-:W-:-:S03]  /*3bc0*/  FMUL.FTZ R29, R30, UR13 ;  /* 0x0000000d1e1d7c20 */ /* 0x000fc60008410000 */
[----:B------:R-:W-:Y:S01]  /*3bd0*/  FADD.FTZ R27, R27, R0 ;  /* 0x000000001b1b7221 */ /* 0x000fe20000010000 */
[----:B------:R-:W-:Y:S01]  /*3be0*/  FFMA.FTZ R24, R15, R29, R12 ;  /* 0x0000001d0f187223 */ /* 0x000fe2000001000c */
[CC--:B------:R-:W-:Y:S01]  /*3bf0*/  FFMA.FTZ R36, R23.reuse, R0.reuse, R36 ;  /* 0x0000000017247223 */ /* 0x0c0fe20000010024 */
[----:B------:R-:W-:Y:S02]  /*3c00*/  FMUL.FTZ R0, R14, R0 ;  /* 0x000000000e007220 */ /* 0x000fe40000410000 */
[----:B------:R-:W-:Y:S02]  /*3c10*/  FMUL.FTZ R34, R24, -1.4426950216293334961 ;  /* 0xbfb8aa3b18227820 */ /* 0x000fe40000410000 */
[----:B------:R-:W-:Y:S01]  /*3c20*/  FFMA.FTZ R23, R23, R0, R31 ;  /* 0x0000000017177223 */ /* 0x000fe2000001001f */
[----:B------:R-:W-:Y:S01]  /*3c30*/  SHF.L.U32 R31, R73, 0x10, RZ ;  /* 0x00000010491f7819 */ /* 0x000fe200000006ff */
[----:B------:R-:W-:Y:S02]  /*3c40*/  FADD.FTZ R33, R0, R33 ;  /* 0x0000002100217221 */ /* 0x000fe40000010000 */
        /* <DEDUP_REMOVED lines=10> */
[----:B------:R-:W-:Y:S01]  /*3cf0*/  FADD.FTZ R25, R25, R24 ;  /* 0x0000001819197221 */ /* 0x000fe20000010000 */
[-C--:B------:R-:W-:Y:S01]  /*3d00*/  FFMA.FTZ R32, R29, R24.reuse, R32 ;  /* 0x000000181d207223 */ /* 0x080fe20000010020 */
[----:B------:R-:W-:Y:S01]  /*3d10*/  FMUL.FTZ R24, R15, R24 ;  /* 0x000000180f187220 */ /* 0x000fe20000410000 */
[----:B------:R-:W-:-:S03]  /*3d20*/  FFMA.FTZ R16, R14, R39, R13 ;  /* 0x000000270e107223 */ /* 0x000fc6000001000d */
[----:B------:R-:W-:Y:S01]  /*3d30*/  FFMA.FTZ R29, R29, R24, R23 ;  /* 0x000000181d1d7223 */ /* 0x000fe20000010017 */
[----:B------:R-:W-:Y:S01]  /*3d40*/  FMUL.FTZ R34, R16, -1.4426950216293334961 ;  /* 0xbfb8aa3b10227820 */ /* 0x000fe20000410000 */
[----:B------:R-:W-:Y:S01]  /*3d50*/  SHF.L.U32 R23, R42, 0x10, RZ ;  /* 0x000000102a177819 */ /* 0x000fe200000006ff */
[----:B------:R-:W-:-:S04]  /*3d60*/  FADD.FTZ R33, R33, R24 ;  /* 0x0000001821217221 */ /* 0x000fc80000010000 */
        /* <DEDUP_REMOVED lines=28> */
[----:B------:R-:W-:-:S03]  /*3f30*/  FADD.FTZ R25, R25, R26 ;  /* 0x0000001a19197221 */ /* 0x000fc60000010000 */
        /* <DEDUP_REMOVED lines=23> */
[----:B------:R-:W-:Y:S02]  /*40b0*/  FADD.FTZ R25, R25, R22 ;  /* 0x0000001619197221 */ /* 0x000fe40000010000 */
        /* <DEDUP_REMOVED lines=12> */
[-C--:B------:R-:W-:Y:S01]  /*4180*/  FFMA.FTZ R29, R37, R26.reuse, R32 ;  /* 0x0000001a251d7223 */ /* 0x080fe20000010020 */
[----:B------:R-:W-:Y:S01]  /*4190*/  FMUL.FTZ R26, R15, R26 ;  /* 0x0000001a0f1a7220 */ /* 0x000fe20000410000 */
[----:B------:R-:W-:-:S03]  /*41a0*/  FMUL.FTZ R31, R31, UR13 ;  /* 0x0000000d1f1f7c20 */ /* 0x000fc60008410000 */
[----:B------:R-:W-:Y:S01]  /*41b0*/  FFMA.FTZ R37, R37, R26, R39 ;  /* 0x0000001a25257223 */ /* 0x000fe20000010027 */
[----:B------:R-:W-:Y:S01]  /*41c0*/  FFMA.FTZ R16, R15, R31, R12 ;  /* 0x0000001f0f107223 */ /* 0x000fe2000001000c */
[----:B------:R-:W-:Y:S01]  /*41d0*/  SHF.L.U32 R39, R41, 0x10, RZ ;  /* 0x0000001029277819 */ /* 0x000fe200000006ff */
[----:B------:R-:W-:Y:S01]  /*41e0*/  FADD.FTZ R33, R33, R26 ;  /* 0x0000001a21217221 */ /* 0x000fe20000010000 */
[----:B------:R-:W-:Y:S01]  /*41f0*/  FADD.FTZ R26, R27, R30 ;  /* 0x0000001e1b1a7221 */ /* 0x000fe20000010000 */
[----:B------:R-:W-:Y:S01]  /*4200*/  FMUL.FTZ R34, R16, -1.4426950216293334961 ;  /* 0xbfb8aa3b10227820 */ /* 0x000fe20000410000 */
[-C--:B------:R-:W-:Y:S01]  /*4210*/  FFMA.FTZ R27, R35, R30.reuse, R36 ;  /* 0x0000001e231b7223 */ /* 0x080fe20000010024 */
[----:B------:R-:W-:Y:S01]  /*4220*/  FMUL.FTZ R30, R14, R30 ;  /* 0x0000001e0e1e7220 */ /* 0x000fe20000410000 */
[----:B------:R-:W-:Y:S01]  /*4230*/  SHF.L.U32 R36, R53, 0x10, RZ ;  /* 0x0000001035247819 */ /* 0x000fe200000006ff */
[----:B------:R-:W-:Y:S01]  /*4240*/  FADD.FTZ R26, R26, R23 ;  /* 0x000000171a1a7221 */ /* 0x000fe20000010000 */
[----:B------:R-:W-:Y:S01]  /*4250*/  FFMA.FTZ R27, R0, R23, R27 ;  /* 0x00000017001b7223 */ /* 0x000fe2000001001b */
[----:B------:R-:W0:Y:S01]  /*4260*/  MUFU.EX2 R34, R34 ;  /* 0x0000002200227308 */ /* 0x000e220000000800 */
[----:B------:R-:W-:Y:S01]  /*4270*/  FFMA.FTZ R35, R35, R30, R37 ;  /* 0x0000001e23237223 */ /* 0x000fe20000010025 */
[----:B------:R-:W-:Y:S01]  /*4280*/  SHF.L.U32 R37, R70, 0x10, RZ ;  /* 0x0000001046257819 */ /* 0x000fe200000006ff */
[----:B------:R-:W-:Y:S01]  /*4290*/  FADD.FTZ R36, R36, -UR12 ;  /* 0x8000000c24247e21 */ /* 0x000fe20008010000 */
        /* <DEDUP_REMOVED lines=8> */
[----:B------:R-:W-:-:S04]  /*4320*/  FMUL.FTZ R24, R34, UR13 ;  /* 0x0000000d22187c20 */ /* 0x000fc80008410000 */
[----:B------:R-:W-:-:S04]  /*4330*/  FFMA.FTZ R32, R14, R24, R13 ;  /* 0x000000180e207223 */ /* 0x000fc8000001000d */
[----:B------:R-:W-:-:S06]  /*4340*/  FMUL.FTZ R38, R32, -1.4426950216293334961 ;  /* 0xbfb8aa3b20267820 */ /* 0x000fcc0000410000 */
[----:B------:R-:W0:Y:S02]  /*4350*/  MUFU.EX2 R38, R38 ;  /* 0x0000002600267308 */ /* 0x000e240000000800 */
[----:B0-----:R-:W-:-:S06]  /*4360*/  FADD.FTZ R34, R38, 1 ;  /* 0x3f80000026227421 */ /* 0x001fcc0000010000 */
[----:B------:R-:W0:Y:S02]  /*4370*/  MUFU.RCP R34, R34 ;  /* 0x0000002200227308 */ /* 0x000e240000001000 */
[----:B0-----:R-:W-:Y:S01]  /*4380*/  FADD.FTZ R39, -R34, 1 ;  /* 0x3f80000022277421 */ /* 0x001fe20000010100 */
[----:B------:R-:W-:Y:S01]  /*4390*/  FMUL.FTZ R37, R37, R34 ;  /* 0x0000002225257220 */ /* 0x000fe20000410000 */
[----:B------:R-:W-:Y:S02]  /*43a0*/  FADD.FTZ R34, R30, R33 ;  /* 0x000000211e227221 */ /* 0x000fe40000010000 */
[----:B------:R-:W-:-:S04]  /*43b0*/  FFMA.FTZ R32, R32, R39, 1 ;  /* 0x3f80000020207423 */ /* 0x000fc80000010027 */
[----:B------:R-:W-:Y:S01]  /*43c0*/  FMUL.FTZ R37, R37, R32 ;  /* 0x0000002025257220 */ /* 0x000fe20000410000 */
[----:B------:R-:W-:Y:S01]  /*43d0*/  FMUL.FTZ R32, R36, UR13 ;  /* 0x0000000d24207c20 */ /* 0x000fe20008410000 */
[-C--:B------:R-:W-:Y:S01]  /*43e0*/  FFMA.FTZ R36, R28, R22.reuse, R29 ;  /* 0x000000161c247223 */ /* 0x080fe2000001001d */
[C---:B------:R-:W-:Y:S01]  /*43f0*/  FMUL.FTZ R22, R15.reuse, R22 ;  /* 0x000000160f167220 */ /* 0x040fe20000410000 */
[----:B------:R-:W-:Y:S01]  /*4400*/  SHF.L.U32 R29, R40, 0x10, RZ ;  /* 0x00000010281d7819 */ /* 0x000fe200000006ff */
[----:B------:R-:W-:Y:S01]  /*4410*/  FFMA.FTZ R33, R15, R32, R12 ;  /* 0x000000200f217223 */ /* 0x000fe2000001000c */
[----:B------:R-:W-:Y:S01]  /*4420*/  FADD.FTZ R26, R26, R37 ;  /* 0x000000251a1a7221 */ /* 0x000fe20000010000 */
[----:B------:R-:W-:Y:S01]  /*4430*/  FFMA.FTZ R35, R28, R22, R35 ;  /* 0x000000161c237223 */ /* 0x000fe20000010023 */
[----:B------:R-:W-:Y:S01]  /*4440*/  FADD.FTZ R34, R34, R22 ;  /* 0x0000001622227221 */ /* 0x000fe20000010000 */
[----:B------:R-:W-:Y:S01]  /*4450*/  FMUL.FTZ R38, R33, -1.4426950216293334961 ;  /* 0xbfb8aa3b21267820 */ /* 0x000fe20000410000 */
[----:B------:R-:W-:-:S05]  /*4460*/  FFMA.FTZ R27, R24, R37, R27 ;  /* 0x00000025181b7223 */ /* 0x000fca000001001b */
        /* <DEDUP_REMOVED lines=8> */
[----:B------:R-:W-:Y:S01]  /*44f0*/  FFMA.FTZ R25, R31, R16, R36 ;  /* 0x000000101f197223 */ /* 0x000fe20000010024 */
[----:B------:R-:W-:Y:S01]  /*4500*/  FMUL.FTZ R36, R14, R37 ;  /* 0x000000250e247220 */ /* 0x000fe20000410000 */
        /* <DEDUP_REMOVED lines=17> */
[----:B------:R-:W-:Y:S01]  /*4620*/  FFMA.FTZ R22, R22, R35, 1 ;  /* 0x3f80000016167423 */ /* 0x000fe20000010023 */
[----:B------:R-:W-:Y:S01]  /*4630*/  FMUL.FTZ R35, R15, R16 ;  /* 0x000000100f237220 */ /* 0x000fe20000410000 */
[----:B------:R-:W-:Y:S02]  /*4640*/  SHF.L.U32 R16, R17, 0x10, RZ ;  /* 0x0000001011107819 */ /* 0x000fe400000006ff */
[----:B------:R-:W-:Y:S01]  /*4650*/  FMUL.FTZ R23, R23, R22 ;  /* 0x0000001617177220 */ /* 0x000fe20000410000 */
[----:B------:R-:W-:Y:S01]  /*4660*/  FMUL.FTZ R22, R33, UR13 ;  /* 0x0000000d21167c20 */ /* 0x000fe20008410000 */
[----:B------:R-:W-:Y:S01]  /*4670*/  FFMA.FTZ R31, R31, R35, R0 ;  /* 0x000000231f1f7223 */ /* 0x000fe20000010000 */
[----:B------:R-:W-:Y:S01]  /*4680*/  FADD.FTZ R34, R34, R35 ;  /* 0x0000002322227221 */ /* 0x000fe20000010000 */
[----:B------:R-:W-:Y:S01]  /*4690*/  FFMA.FTZ R27, R28, R23, R27 ;  /* 0x000000171c1b7223 */ /* 0x000fe2000001001b */
[----:B------:R-:W-:Y:S01]  /*46a0*/  FFMA.FTZ R33, R15, R22, R12 ;  /* 0x000000160f217223 */ /* 0x000fe2000001000c */
[----:B------:R-:W-:Y:S01]  /*46b0*/  FFMA.FTZ R31, R24, R36, R31 ;  /* 0x00000024181f7223 */ /* 0x000fe2000001001f */
[----:B------:R-:W-:Y:S01]  /*46c0*/  SHF.L.U32 R24, R68, 0x10, RZ ;  /* 0x0000001044187819 */ /* 0x000fe200000006ff */
[----:B------:R-:W-:Y:S01]  /*46d0*/  FADD.FTZ R36, R36, R34 ;  /* 0x0000002224247221 */ /* 0x000fe20000010000 */
        /* <DEDUP_REMOVED lines=17> */
[----:B------:R-:W-:Y:S01]  /*47f0*/  FADD.FTZ R35, R38, R29 ;  /* 0x0000001d26237221 */ /* 0x000fe20000010000 */
[----:B------:R-:W-:Y:S01]  /*4800*/  FMUL.FTZ R38, R15, R29 ;  /* 0x0000001d0f267220 */ /* 0x000fe20000410000 */
[----:B------:R-:W-:-:S03]  /*4810*/  SHF.L.U32 R29, R7, 0x10, RZ ;  /* 0x00000010071d7819 */ /* 0x000fc600000006ff */
[----:B------:R-:W0:Y:S01]  /*4820*/  MUFU.RCP R33, R33 ;  /* 0x0000002100217308 */ /* 0x000e220000001000 */
[----:B------:R-:W-:Y:S01]  /*4830*/  FFMA.FTZ R31, R32, R38, R31 ;  /* 0x00000026201f7223 */ /* 0x000fe2000001001f */
[----:B------:R-:W-:Y:S01]  /*4840*/  SHF.L.U32 R32, R85, 0x10, RZ ;  /* 0x0000001055207819 */ /* 0x000fe200000006ff */
[----:B------:R-:W-:Y:S01]  /*4850*/  FADD.FTZ R36, R36, R38 ;  /* 0x0000002624247221 */ /* 0x000fe20000010000 */
[----:B------:R-:W-:Y:S01]  /*4860*/  FMUL.FTZ R38, R14, R23 ;  /* 0x000000170e267220 */ /* 0x000fe20000410000 */
[----:B------:R-:W-:Y:S02]  /*4870*/  SHF.L.U32 R23, R67, 0x10, RZ ;  /* 0x0000001043177819 */ /* 0x000fe400000006ff */
[----:B------:R-:W-:Y:S01]  /*4880*/  FADD.FTZ R32, R32, -UR12 ;  /* 0x8000000c20207e21 */ /* 0x000fe20008010000 */
[----:B------:R-:W-:Y:S01]  /*4890*/  FFMA.FTZ R31, R28, R38, R31 ;  /* 0x000000261c1f7223 */ /* 0x000fe2000001001f */
[----:B------:R-:W-:Y:S01]  /*48a0*/  SHF.L.U32 R28, R50, 0x10, RZ ;  /* 0x00000010321c7819 */ /* 0x000fe200000006ff */
[----:B------:R-:W-:Y:S01]  /*48b0*/  FADD.FTZ R36, R38, R36 ;  /* 0x0000002426247221 */ /* 0x000fe20000010000 */
[----:B------:R-:W-:Y:S01]  /*48c0*/  FADD.FTZ R38, R35, R16 ;  /* 0x0000001023267221 */ /* 0x000fe20000010000 */
[----:B------:R-:W-:Y:S01]  /*48d0*/  FMUL.FTZ R16, R15, R16 ;  /* 0x000000100f107220 */ /* 0x000fe20000410000 */
[----:B------:R-:W-:Y:S01]  /*48e0*/  SHF.L.U32 R35, R8, 0x10, RZ ;  /* 0x0000001008237819 */ /* 0x000fe200000006ff */
[----:B------:R-:W-:-:S02]  /*48f0*/  FADD.FTZ R28, R28, -UR12 ;  /* 0x8000000c1c1c7e21 */ /* 0x000fc40008010000 */
[----:B------:R-:W-:Y:S01]  /*4900*/  FFMA.FTZ R31, R22, R16, R31 ;  /* 0x00000010161f7223 */ /* 0x000fe2000001001f */
[----:B0-----:R-:W-:Y:S01]  /*4910*/  FADD.FTZ R37, -R33, 1 ;  /* 0x3f80000021257421 */ /* 0x001fe20000010100 */
[----:B------:R-:W-:Y:S01]  /*4920*/  FMUL.FTZ R24, R24, R33 ;  /* 0x0000002118187220 */ /* 0x000fe20000410000 */
[----:B------:R-:W-:Y:S01]  /*4930*/  FMUL.FTZ R28, R28, UR13 ;  /* 0x0000000d1c1c7c20 */ /* 0x000fe20008410000 */
[----:B------:R-:W-:Y:S01]  /*4940*/  FADD.FTZ R36, R36, R16 ;  /* 0x0000001024247221 */ /* 0x000fe20000010000 */
        /* <DEDUP_REMOVED lines=12> */
[----:B------:R-:W-:-:S03]  /*4a10*/  FMUL.FTZ R37, R34, -1.4426950216293334961 ;  /* 0xbfb8aa3b22257820 */ /* 0x000fc60000410000 */
[----:B------:R-:W-:-:S03]  /*4a20*/  FADD.FTZ R0, R0, -UR12 ;  /* 0x8000000c00007e21 */ /* 0x000fc60008010000 */
[----:B------:R-:W0:Y:S01]  /*4a30*/  MUFU.EX2 R37, R37 ;  /* 0x0000002500257308 */ /* 0x000e220000000800 */
[----:B------:R-:W-:-:S04]  /*4a40*/  FMUL.FTZ R0, R0, UR13 ;  /* 0x0000000d00007c20 */ /* 0x000fc80008410000 */
[----:B------:R-:W-:Y:S01]  /*4a50*/  FFMA.FTZ R33, R15, R0, R12 ;  /* 0x000000000f217223 */ /* 0x000fe2000001000c */
[----:B0-----:R-:W-:-:S06]  /*4a60*/  FADD.FTZ R30, R37, 1 ;  /* 0x3f800000251e7421 */ /* 0x001fcc0000010000 */
[----:B------:R-:W0:Y:S02]  /*4a70*/  MUFU.RCP R30, R30 ;  /* 0x0000001e001e7308 */ /* 0x000e240000001000 */
[----:B0-----:R-:W-:Y:S01]  /*4a80*/  FADD.FTZ R39, -R30, 1 ;  /* 0x3f8000001e277421 */ /* 0x001fe20000010100 */
[----:B------:R-:W-:Y:S01]  /*4a90*/  FMUL.FTZ R29, R29, R30 ;  /* 0x0000001e1d1d7220 */ /* 0x000fe20000410000 */
[----:B------:R-:W-:Y:S02]  /*4aa0*/  FMUL.FTZ R30, R32, UR13 ;  /* 0x0000000d201e7c20 */ /* 0x000fe40008410000 */
[----:B------:R-:W-:-:S04]  /*4ab0*/  FFMA.FTZ R34, R34, R39, 1 ;  /* 0x3f80000022227423 */ /* 0x000fc80000010027 */
[----:B------:R-:W-:Y:S01]  /*4ac0*/  FMUL.FTZ R29, R29, R34 ;  /* 0x000000221d1d7220 */ /* 0x000fe20000410000 */
[----:B------:R-:W-:-:S03]  /*4ad0*/  FFMA.FTZ R34, R14, R30, R13 ;  /* 0x0000001e0e227223 */ /* 0x000fc6000001000d */
[----:B------:R-:W-:Y:S01]  /*4ae0*/  FFMA.FTZ R25, R24, R29, R25 ;  /* 0x0000001d18197223 */ /* 0x000fe20000010019 */
        /* <DEDUP_REMOVED lines=8> */
[----:B------:R-:W-:-:S03]  /*4b70*/  FFMA.FTZ R34, R15, R28, R12 ;  /* 0x0000001c0f227223 */ /* 0x000fc6000001000c */
[----:B------:R-:W-:Y:S01]  /*4b80*/  FFMA.FTZ R27, R30, R23, R27 ;  /* 0x000000171e1b7223 */ /* 0x000fe2000001001b */
[----:B------:R-:W-:Y:S01]  /*4b90*/  FMUL.FTZ R37, R34, -1.4426950216293334961 ;  /* 0xbfb8aa3b22257820 */ /* 0x000fe20000410000 */
[----:B------:R-:W-:-:S05]  /*4ba0*/  FADD.FTZ R26, R26, R23 ;  /* 0x000000171a1a7221 */ /* 0x000fca0000010000 */
        /* <DEDUP_REMOVED lines=15> */
[----:B0-----:R-:W-:Y:S01]  /*4ca0*/  FADD.FTZ R34, R37, 1 ;  /* 0x3f80000025227421 */ /* 0x001fe20000010000 */
[----:B------:R-:W-:-:S04]  /*4cb0*/  FADD.FTZ R37, R38, R29 ;  /* 0x0000001d26257221 */ /* 0x000fc80000010000 */
[----:B------:R-:W-:Y:S01]  /*4cc0*/  FADD.FTZ R37, R37, R22 ;  /* 0x0000001625257221 */ /* 0x000fe20000010000 */
[----:B------:R-:W0:Y:S01]  /*4cd0*/  MUFU.RCP R34, R34 ;  /* 0x0000002200227308 */ /* 0x000e220000001000 */
[----:B------:R-:W-:Y:S01]  /*4ce0*/  FMUL.FTZ R22, R15, R22 ;  /* 0x000000160f167220 */ /* 0x000fe20000410000 */
[----:B0-----:R-:W-:Y:S01]  /*4cf0*/  FADD.FTZ R39, -R34, 1 ;  /* 0x3f80000022277421 */ /* 0x001fe20000010100 */
[----:B------:R-:W-:Y:S01]  /*4d00*/  FMUL.FTZ R35, R35, R34 ;  /* 0x0000002223237220 */ /* 0x000fe20000410000 */
[----:B------:R-:W-:Y:S01]  /*4d10*/  FMUL.FTZ R34, R15, R29 ;  /* 0x0000001d0f227220 */ /* 0x000fe20000410000 */
[----:B------:R-:W-:Y:S01]  /*4d20*/  SHF.L.U32 R29, R9, 0x10, RZ ;  /* 0x00000010091d7819 */ /* 0x000fe200000006ff */
[----:B------:R-:W-:Y:S01]  /*4d30*/  FFMA.FTZ R16, R16, R39, 1 ;  /* 0x3f80000010107423 */ /* 0x000fe20000010027 */
[----:B------:R-:W-:Y:S01]  /*4d40*/  FMUL.FTZ R39, R33, -1.4426950216293334961 ;  /* 0xbfb8aa3b21277820 */ /* 0x000fe20000410000 */
[----:B------:R-:W-:Y:S01]  /*4d50*/  FFMA.FTZ R31, R24, R34, R31 ;  /* 0x00000022181f7223 */ /* 0x000fe2000001001f */
[----:B------:R-:W-:Y:S01]  /*4d60*/  FADD.FTZ R36, R36, R34 ;  /* 0x0000002224247221 */ /* 0x000fe20000010000 */
[----:B------:R-:W-:Y:S01]  /*4d70*/  FMUL.FTZ R35, R35, R16 ;  /* 0x0000001023237220 */ /* 0x000fe20000410000 */
[----:B------:R-:W-:-:S02]  /*4d80*/  FMUL.FTZ R34, R14, R23 ;  /* 0x000000170e227220 */ /* 0x000fc40000410000 */
[----:B------:R-:W0:Y:S01]  /*4d90*/  MUFU.EX2 R39, R39 ;  /* 0x0000002700277308 */ /* 0x000e220000000800 */
[----:B------:R-:W-:Y:S01]  /*4da0*/  FADD.FTZ R26, R26, R35 ;  /* 0x000000231a1a7221 */ /* 0x000fe20000010000 */
[----:B------:R-:W-:Y:S01]  /*4db0*/  FFMA.FTZ R31, R30, R34, R31 ;  /* 0x000000221e1f7223 */ /* 0x000fe2000001001f */
[----:B------:R-:W-:Y:S01]  /*4dc0*/  SHF.L.U32 R30, R65, 0x10, RZ ;  /* 0x00000010411e7819 */ /* 0x000fe200000006ff */
[----:B------:R-:W-:Y:S01]  /*4dd0*/  FADD.FTZ R36, R34, R36 ;  /* 0x0000002422247221 */ /* 0x000fe20000010000 */
[----:B------:R-:W-:Y:S01]  /*4de0*/  FFMA.FTZ R27, R32, R35, R27 ;  /* 0x00000023201b7223 */ /* 0x000fe2000001001b */
[----:B------:R-:W-:Y:S01]  /*4df0*/  FFMA.FTZ R31, R28, R22, R31 ;  /* 0x000000161c1f7223 */ /* 0x000fe2000001001f */
[----:B------:R-:W-:Y:S01]  /*4e00*/  SHF.L.U32 R28, R10, 0x10, RZ ;  /* 0x000000100a1c7819 */ /* 0x000fe200000006ff */
[----:B------:R-:W-:Y:S01]  /*4e10*/  FADD.FTZ R36, R36, R22 ;  /* 0x0000001624247221 */ /* 0x000fe20000010000 */
[----:B0-----:R-:W-:-:S06]  /*4e20*/  FADD.FTZ R16, R39, 1 ;  /* 0x3f80000027107421 */ /* 0x001fcc0000010000 */
[----:B------:R-:W0:Y:S02]  /*4e30*/  MUFU.RCP R16, R16 ;  /* 0x0000001000107308 */ /* 0x000e240000001000 */
[----:B0-----:R-:W-:Y:S01]  /*4e40*/  FMUL.FTZ R24, R29, R16 ;  /* 0x000000101d187220 */ /* 0x001fe20000410000 */
[----:B------:R-:W-:Y:S01]  /*4e50*/  SHF.L.U32 R29, R81, 0x10, RZ ;  /* 0x00000010511d7819 */ /* 0x000fe200000006ff */
[----:B------:R-:W-:-:S04]  /*4e60*/  FADD.FTZ R38, -R16, 1 ;  /* 0x3f80000010267421 */ /* 0x000fc80000010100 */
[----:B------:R-:W-:Y:S01]  /*4e70*/  FADD.FTZ R29, R29, -UR12 ;  /* 0x8000000c1d1d7e21 */ /* 0x000fe20008010000 */
[----:B------:R-:W-:-:S03]  /*4e80*/  FFMA.FTZ R33, R33, R38, 1 ;  /* 0x3f80000021217423 */ /* 0x000fc60000010026 */
[----:B------:R-:W-:Y:S01]  /*4e90*/  FMUL.FTZ R16, R29, UR13 ;  /* 0x0000000d1d107c20 */ /* 0x000fe20008410000 */
[----:B------:R-:W-:-:S03]  /*4ea0*/  FMUL.FTZ R24, R24, R33 ;  /* 0x0000002118187220 */ /* 0x000fc60000410000 */
[----:B------:R-:W-:Y:S01]  /*4eb0*/  FFMA.FTZ R29, R14, R16, R13 ;  /* 0x000000100e1d7223 */ /* 0x000fe2000001000d */
[----:B------:R-:W-:-:S03]  /*4ec0*/  FADD.FTZ R37, R37, R24 ;  /* 0x0000001825257221 */ /* 0x000fc60000010000 */
        /* <DEDUP_REMOVED lines=24> */
[C---:B------:R-:W-:Y:S01]  /*5050*/  FMUL.FTZ R34, R14.reuse, R35 ;  /* 0x000000230e227220 */ /* 0x040fe20000410000 */
[----:B------:R-:W-:Y:S02]  /*5060*/  FADD.FTZ R37, R37, R30 ;  /* 0x0000001e25257221 */ /* 0x000fe40000010000 */
[----:B------:R-:W-:Y:S01]  /*5070*/  FFMA.FTZ R22, R14, R28, R13 ;  /* 0x0000001c0e167223 */ /* 0x000fe2000001000d */
[----:B------:R-:W-:Y:S01]  /*5080*/  FFMA.FTZ R31, R32, R34, R31 ;  /* 0x00000022201f7223 */ /* 0x000fe2000001001f */
[----:B------:R-:W-:Y:S01]  /*5090*/  SHF.L.U32 R32, R64, 0x10, RZ ;  /* 0x0000001040207819 */ /* 0x000fe200000006ff */
[----:B------:R-:W-:Y:S01]  /*50a0*/  FADD.FTZ R36, R34, R36 ;  /* 0x0000002422247221 */ /* 0x000fe20000010000 */
[----:B------:R-:W-:-:S06]  /*50b0*/  FMUL.FTZ R38, R22, -1.4426950216293334961 ;  /* 0xbfb8aa3b16267820 */ /* 0x000fcc0000410000 */
[----:B------:R-:W0:Y:S02]  /*50c0*/  MUFU.EX2 R38, R38 ;  /* 0x0000002600267308 */ /* 0x000e240000000800 */
[----:B0-----:R-:W-:Y:S01]  /*50d0*/  FADD.FTZ R33, R38, 1 ;  /* 0x3f80000026217421 */ /* 0x001fe20000010000 */
[-C--:B------:R-:W-:Y:S01]  /*50e0*/  FFMA.FTZ R38, R0, R24.reuse, R25 ;  /* 0x0000001800267223 */ /* 0x080fe20000010019 */
[----:B------:R-:W-:Y:S01]  /*50f0*/  FMUL.FTZ R24, R15, R24 ;  /* 0x000000180f187220 */ /* 0x000fe20000410000 */
[----:B------:R-:W-:-:S03]  /*5100*/  SHF.L.U32 R25, R11, 0x10, RZ ;  /* 0x000000100b197819 */ /* 0x000fc600000006ff */
        /* <DEDUP_REMOVED lines=13> */
[----:B0-----:R-:W-:Y:S01]  /*51e0*/  FADD.FTZ R32, R35, 1 ;  /* 0x3f80000023207421 */ /* 0x001fe20000010000 */
[----:B------:R-:W-:Y:S01]  /*51f0*/  FFMA.FTZ R35, R16, R23, R27 ;  /* 0x0000001710237223 */ /* 0x000fe2000001001b */
[----:B------:R-:W-:-:S04]  /*5200*/  SHF.L.U32 R27, R63, 0x10, RZ ;  /* 0x000000103f1b7819 */ /* 0x000fc800000006ff */
[----:B------:R-:W0:Y:S02]  /*5210*/  MUFU.RCP R32, R32 ;  /* 0x0000002000207308 */ /* 0x000e240000001000 */
[----:B0-----:R-:W-:Y:S01]  /*5220*/  FMUL.FTZ R0, R25, R32 ;  /* 0x0000002019007220 */ /* 0x001fe20000410000 */
[----:B------:R-:W-:-:S04]  /*5230*/  FADD.FTZ R25, -R32, 1 ;  /* 0x3f80000020197421 */ /* 0x000fc80000010100 */
[----:B------:R-:W-:Y:S01]  /*5240*/  FFMA.FTZ R25, R34, R25, 1 ;  /* 0x3f80000022197423 */ /* 0x000fe20000010019 */
[----:B------:R-:W-:-:S03]  /*5250*/  SHF.L.U32 R34, R79, 0x10, RZ ;  /* 0x000000104f227819 */ /* 0x000fc600000006ff */
[----:B------:R-:W-:Y:S02]  /*5260*/  FMUL.FTZ R0, R0, R25 ;  /* 0x0000001900007220 */ /* 0x000fe40000410000 */
[----:B------:R-:W-:-:S04]  /*5270*/  FADD.FTZ R34, R34, -UR12 ;  /* 0x8000000c22227e21 */ /* 0x000fc80008010000 */
[----:B------:R-:W-:Y:S01]  /*5280*/  FMUL.FTZ R25, R34, UR13 ;  /* 0x0000000d22197c20 */ /* 0x000fe20008410000 */
[----:B------:R-:W-:-:S03]  /*5290*/  FMUL.FTZ R34, R14, R23 ;  /* 0x000000170e227220 */ /* 0x000fc60000410000 */
[----:B------:R-:W-:Y:S01]  /*52a0*/  FFMA.FTZ R32, R14, R25, R13 ;  /* 0x000000190e207223 */ /* 0x000fe2000001000d */
[----:B------:R-:W-:Y:S01]  /*52b0*/  FFMA.FTZ R16, R16, R34, R31 ;  /* 0x0000002210107223 */ /* 0x000fe2000001001f */
[----:B------:R-:W-:Y:S01]  /*52c0*/  FADD.FTZ R36, R34, R36 ;  /* 0x0000002422247221 */ /* 0x000fe20000010000 */
[----:B------:R-:W-:Y:S01]  /*52d0*/  FFMA.FTZ R31, R29, R30, R38 ;  /* 0x0000001e1d1f7223 */ /* 0x000fe20000010026 */
        /* <DEDUP_REMOVED lines=12> */
[C---:B------:R-:W-:Y:S01]  /*53a0*/  FMUL.FTZ R23, R14.reuse, R33 ;  /* 0x000000210e177220 */ /* 0x040fe20000410000 */
[----:B------:R-:W-:-:S03]  /*53b0*/  FMUL.FTZ R24, R14, R27 ;  /* 0x0000001b0e187220 */ /* 0x000fc60000410000 */
[----:B------:R-:W-:Y:S01]  /*53c0*/  FFMA.FTZ R29, R28, R23, R16 ;  /* 0x000000171c1d7223 */ /* 0x000fe20000010010 */
[----:B------:R-:W-:Y:S01]  /*53d0*/  FADD.FTZ R36, R23, R36 ;  /* 0x0000002417247221 */ /* 0x000fe20000010000 */
[----:B------:R-:W-:Y:S01]  /*53e0*/  FMUL.FTZ R23, R15, R0 ;  /* 0x000000000f177220 */ /* 0x000fe20000410000 */
[----:B------:R-:W-:Y:S01]  /*53f0*/  FADD.FTZ R28, R26, R33 ;  /* 0x000000211a1c7221 */ /* 0x000fe20000010000 */
[----:B------:R-:W-:Y:S02]  /*5400*/  FADD.FTZ R26, R37, R0 ;  /* 0x00000000251a7221 */ /* 0x000fe40000010000 */
[----:B------:R-:W-:Y:S01]  /*5410*/  FFMA.FTZ R16, R22, R23, R29 ;  /* 0x0000001716107223 */ /* 0x000fe2000001001d */
[----:B------:R-:W-:-:S03]  /*5420*/  FADD.FTZ R23, R36, R23 ;  /* 0x0000001724177221 */ /* 0x000fc60000010000 */
[C---:B------:R-:W-:Y:S01]  /*5430*/  FFMA.FTZ R16, R25.reuse, R24, R16 ;  /* 0x0000001819107223 */ /* 0x040fe20000010010 */
[----:B------:R-:W-:Y:S01]  /*5440*/  FADD.FTZ R23, R24, R23 ;  /* 0x0000001718177221 */ /* 0x000fe20000010000 */
[----:B------:R-:W-:Y:S01]  /*5450*/  FFMA.FTZ R25, R25, R27, R30 ;  /* 0x0000001b19197223 */ /* 0x000fe2000001001e */
[----:B------:R-:W-:Y:S01]  /*5460*/  FFMA.FTZ R24, R22, R0, R31 ;  /* 0x0000000016187223 */ /* 0x000fe2000001001f */
[----:B------:R-:W-:-:S07]  /*5470*/  FADD.FTZ R27, R28, R27 ;  /* 0x0000001b1c1b7221 */ /* 0x000fce0000010000 */
.L_x_338:
[----:B------:R-:W0:Y:S01]  /*5480*/  S2R R28, SR_LANEID ;  /* 0x00000000001c7919 */ /* 0x000e220000000000 */
[----:B------:R-:W-:Y:S01]  /*5490*/  MOV R29, R16 ;  /* 0x00000010001d7202 */ /* 0x000fe20000000f00 */
[----:B------:R-:W1:Y:S01]  /*54a0*/  S2UR UR7, SR_CgaCtaId ;  /* 0x00000000000779c3 */ /* 0x000e620000008800 */
[----:B------:R-:W-:Y:S01]  /*54b0*/  UMOV UR6, 0x400 ;  /* 0x0000040000067882 */ /* 0x000fe20000000000 */
[----:B------:R-:W-:Y:S01]  /*54c0*/  SHFL.DOWN PT, R16, R23, 0x1, 0x1f ;  /* 0x08201f0017107f89 */ /* 0x000fe200000e0000 */
[----:B------:R-:W-:Y:S01]  /*54d0*/  UIADD3 UR5, UPT, UPT, UR6, 0xd0, URZ ;  /* 0x000000d006057890 */ /* 0x000fe2000fffe0ff */
[----:B------:R-:W-:Y:S02]  /*54e0*/  BSSY.RECONVERGENT B0, `(.L_x_339) ;  /* 0x0000028000007945 */ /* 0x000fe40003800200 */
[----:B------:R-:W2:Y:S01]  /*54f0*/  SHFL.DOWN PT, R0, R29, 0x1, 0x1f ;  /* 0x08201f001d007f89 */ /* 0x000ea200000e0000 */
[----:B-1----:R-:W-:Y:S01]  /*5500*/  ULEA UR5, UR7, UR5, 0x18 ;  /* 0x0000000507057291 */ /* 0x002fe2000f8ec0ff */
[----:B0-----:R-:W-:-:S02]  /*5510*/  ISETP.GT.AND P0, PT, R28, 0x1e, PT ;  /* 0x0000001e1c00780c */ /* 0x001fc40003f04270 */
[C---:B------:R-:W-:Y:S02]  /*5520*/  ISETP.GT.AND P2, PT, R28.reuse, 0xf, PT ;  /* 0x0000000f1c00780c */ /* 0x040fe40003f44270 */
[----:B------:R-:W-:-:S09]  /*5530*/  ISETP.GT.AND P1, PT, R28, 0x17, PT ;  /* 0x000000171c00780c */ /* 0x000fd20003f24270 */
[----:B--2---:R-:W-:Y:S01]  /*5540*/  @!P0 FADD.FTZ R29, R0, R29 ;  /* 0x0000001d001d8221 */ /* 0x004fe20000010000 */
[----:B------:R-:W-:Y:S01]  /*5550*/  @!P0 FADD.FTZ R23, R16, R23 ;  /* 0x0000001710178221 */ /* 0x000fe20000010000 */
        /* <DEDUP_REMOVED lines=32> */
.L_x_340:
[----:B------:R-:W-:Y:S05]  /*5760*/  BSYNC.RECONVERGENT B0 ;  /* 0x0000000000007941 */ /* 0x000fea0003800200 */
.L_x_339:
[----:B------:R-:W-:Y:S06]  /*5770*/  BAR.SYNC.DEFER_BLOCKING 0x0 ;  /* 0x0000000000007b1d */ /* 0x000fec0000010000 */
[----:B------:R-:W-:Y:S04]  /*5780*/  BSSY.RECONVERGENT B0, `(.L_x_341) ;  /* 0x0000033000007945 */ /* 0x000fe80003800200 */
[----:B------:R-:W-:Y:S05]  /*5790*/  @P0 BRA `(.L_x_342) ;  /* 0x0000000000c40947 */ /* 0x000fea0003800000 */
[----:B------:R-:W-:-:S09]  /*57a0*/  ULEA UR5, UR7, UR6, 0x18 ;  /* 0x0000000607057291 */ /* 0x000fd2000f8ec0ff */
[----:B------:R-:W4:Y:S04]  /*57b0*/  LDS.128 R32, [UR5+0x20] ;  /* 0x00002005ff207984 */ /* 0x000f280008000c00 */
[----:B-123--:R-:W1:Y:S01]  /*57c0*/  LDS.128 R28, [UR5+0x30] ;  /* 0x00003005ff1c7984 */ /* 0x00ee620008000c00 */
[----:B----4-:R-:W-:Y:S01]  /*57d0*/  FADD.FTZ R37, R22, R32 ;  /* 0x0000002016257221 */ /* 0x010fe20000010000 */
[----:B0-----:R-:W-:-:S03]  /*57e0*/  FADD.FTZ R22, R23, R33 ;  /* 0x0000002117167221 */ /* 0x001fc60000010000 */
[----:B------:R-:W-:Y:S01]  /*57f0*/  FADD.FTZ R37, R37, R34 ;  /* 0x0000002225257221 */ /* 0x000fe20000010000 */
[----:B------:R-:W-:Y:S02]  /*5800*/  FADD.FTZ R22, R22, R35 ;  /* 0x0000002316167221 */ /* 0x000fe40000010000 */
[----:B------:R-:W-:Y:S01]  /*5810*/  LDS.128 R32, [UR5+0x50] ;  /* 0x00005005ff207984 */ /* 0x000fe20008000c00 */
[----:B-1----:R-:W-:Y:S01]  /*5820*/  FADD.FTZ R23, R37, R28 ;  /* 0x0000001c25177221 */ /* 0x002fe20000010000 */
[----:B------:R-:W-:Y:S02]  /*5830*/  FADD.FTZ R22, R22, R29 ;  /* 0x0000001d16167221 */ /* 0x000fe40000010000 */
[----:B------:R-:W0:Y:S01]  /*5840*/  LDS.128 R36, [UR5+0x40] ;  /* 0x00004005ff247984 */ /* 0x000e220008000c00 */
[----:B------:R-:W-:Y:S01]  /*5850*/  FADD.FTZ R23, R23, R30 ;  /* 0x0000001e17177221 */ /* 0x000fe20000010000 */
[----:B------:R-:W-:Y:S02]  /*5860*/  FADD.FTZ R22, R22, R31 ;  /* 0x0000001f16167221 */ /* 0x000fe40000010000 */
[----:B------:R-:W-:Y:S01]  /*5870*/  LDS.128 R28, [UR5+0x70] ;  /* 0x00007005ff1c7984 */ /* 0x000fe20008000c00 */
[----:B0-----:R-:W-:Y:S01]  /*5880*/  FADD.FTZ R23, R23, R36 ;  /* 0x0000002417177221 */ /* 0x001fe20000010000 */
[----:B------:R-:W-:-:S03]  /*5890*/  FADD.FTZ R22, R22, R37 ;  /* 0x0000002516167221 */ /* 0x000fc60000010000 */
[----:B------:R-:W-:Y:S01]  /*58a0*/  FADD.FTZ R23, R23, R38 ;  /* 0x0000002617177221 */ /* 0x000fe20000010000 */
[----:B------:R-:W-:Y:S02]  /*58b0*/  FADD.FTZ R22, R22, R39 ;  /* 0x0000002716167221 */ /* 0x000fe40000010000 */
[----:B------:R-:W0:Y:S01]  /*58c0*/  LDS.128 R36, [UR5+0x60] ;  /* 0x00006005ff247984 */ /* 0x000e220008000c00 */
[----:B------:R-:W-:Y:S01]  /*58d0*/  FADD.FTZ R23, R23, R32 ;  /* 0x0000002017177221 */ /* 0x000fe20000010000 */
        /* <DEDUP_REMOVED lines=13> */
[----:B------:R-:W2:Y:S01]  /*59b0*/  LDS.128 R28, [UR5+0xa0] ;  /* 0x0000a005ff1c7984 */ /* 0x000ea20008000c00 */
[----:B-1----:R-:W-:Y:S01]  /*59c0*/  FADD.FTZ R23, R23, R32 ;  /* 0x0000002017177221 */ /* 0x002fe20000010000 */
[----:B------:R-:W-:-:S03]  /*59d0*/  FADD.FTZ R22, R22, R33 ;  /* 0x0000002116167221 */ /* 0x000fc60000010000 */
[----:B------:R-:W-:Y:S01]  /*59e0*/  FADD.FTZ R23, R23, R34 ;  /* 0x0000002217177221 */ /* 0x000fe20000010000 */
[----:B------:R-:W-:-:S03]  /*59f0*/  FADD.FTZ R32, R22, R35 ;  /* 0x0000002316207221 */ /* 0x000fc60000010000 */
[----:B0-----:R-:W-:Y:S01]  /*5a00*/  FADD.FTZ R33, R23, R36 ;  /* 0x0000002417217221 */ /* 0x001fe20000010000 */
[----:B------:R-:W-:Y:S01]  /*5a10*/  FADD.FTZ R32, R32, R37 ;  /* 0x0000002520207221 */ /* 0x000fe20000010000 */
[----:B------:R-:W0:Y:S02]  /*5a20*/  LDS.64 R22, [UR5+0xb0] ;  /* 0x0000b005ff167984 */ /* 0x000e240008000a00 */
[----:B------:R-:W-:Y:S01]  /*5a30*/  FADD.FTZ R33, R33, R38 ;  /* 0x0000002621217221 */ /* 0x000fe20000010000 */
[----:B------:R-:W-:-:S03]  /*5a40*/  FADD.FTZ R32, R32, R39 ;  /* 0x0000002720207221 */ /* 0x000fc60000010000 */
[----:B--2---:R-:W-:Y:S01]  /*5a50*/  FADD.FTZ R33, R33, R28 ;  /* 0x0000001c21217221 */ /* 0x004fe20000010000 */
[----:B------:R-:W-:-:S03]  /*5a60*/  FADD.FTZ R32, R32, R29 ;  /* 0x0000001d20207221 */ /* 0x000fc60000010000 */
[----:B------:R-:W-:Y:S01]  /*5a70*/  FADD.FTZ R33, R33, R30 ;  /* 0x0000001e21217221 */ /* 0x000fe20000010000 */
[----:B------:R-:W-:-:S03]  /*5a80*/  FADD.FTZ R32, R32, R31 ;  /* 0x0000001f20207221 */ /* 0x000fc60000010000 */
[----:B0-----:R-:W-:Y:S01]  /*5a90*/  FADD.FTZ R22, R33, R22 ;  /* 0x0000001621167221 */ /* 0x001fe20000010000 */
[----:B------:R-:W-:-:S07]  /*5aa0*/  FADD.FTZ R23, R32, R23 ;  /* 0x0000001720177221 */ /* 0x000fce0000010000 */
.L_x_342:
[----:B------:R-:W-:Y:S05]  /*5ab0*/  BSYNC.RECONVERGENT B0 ;  /* 0x0000000000007941 */ /* 0x000fea0003800200 */
.L_x_341:
        /* <DEDUP_REMOVED lines=158> */
.L_x_344:
[----:B------:R-:W-:Y:S05]  /*64a0*/  BSYNC.RECONVERGENT B0 ;  /* 0x0000000000007941 */ /* 0x000fea0003800200 */
.L_x_343:
        /* <DEDUP_REMOVED lines=31> */
.L_x_346:
[----:B------:R-:W-:Y:S05]  /*66a0*/  BSYNC.RECONVERGENT B0 ;  /* 0x0000000000007941 */ /* 0x000fea0003800200 */
.L_x_345:
        /* <DEDUP_REMOVED lines=28> */
.L_x_349:
        /* <DEDUP_REMOVED lines=8> */
.L_x_348:
[----:B------:R-:W-:Y:S05]  /*68f0*/  WARPSYNC.ALL ;  /* 0x0000000000007948 */ /* 0x000fea0003800000 */
[----:B------:R-:W-:Y:S01]  /*6900*/  ISETP.GE.U32.AND P0, PT, R16, 0x8, PT ;  /* 0x000000081000780c */ /* 0x000fe20003f06070 */
[----:B------:R-:W-:Y:S01]  /*6910*/  BAR.SYNC.DEFER_BLOCKING 0x0 ;  /* 0x0000000000007b1d */ /* 0x000fe20000010000 */
[----:B0-----:R-:W-:-:S11]  /*6920*/  HFMA2 R32, -RZ, RZ, 0, 0 ;  /* 0x00000000ff207431 */ /* 0x001fd600000001ff */
[----:B------:R-:W-:Y:S05]  /*6930*/  @!P0 BRA `(.L_x_350) ;  /* 0x0000000800788947 */ /* 0x000fea0003800000 */
[----:B------:R-:W0:Y:S01]  /*6940*/  S2UR UR5, SR_CTAID.Y ;  /* 0x00000000000579c3 */ /* 0x000e220000002600 */
[----:B------:R-:W1:Y:S01]  /*6950*/  S2R R37, SR_TID.X ;  /* 0x0000000000257919 */ /* 0x000e620000002100 */
[----:B------:R-:W0:Y:S01]  /*6960*/  LDCU UR6, c[0x0][0x374] ;  /* 0x00006e80ff0677ac */ /* 0x000e220008000800 */
[----:B------:R-:W-:Y:S01]  /*6970*/  MOV R16, RZ ;  /* 0x000000ff00107202 */ /* 0x000fe20000000f00 */
[----:B------:R-:W-:-:S04]  /*6980*/  UIADD3 UR20, UPT, UPT, -UR8, URZ, URZ ;  /* 0x000000ff08147290 */ /* 0x000fc8000fffe1ff */
[----:B------:R-:W1:Y:S01]  /*6990*/  S2UR UR9, SR_CTAID.X ;  /* 0x00000000000979c3 */ /* 0x000e620000002500 */
[----:B0-----:R-:W-:Y:S02]  /*69a0*/  UIMAD UR14, UR6, 0x3, UR5 ;  /* 0x00000003060e78a4 */ /* 0x001fe4000f8e0205 */
[----:B------:R-:W-:Y:S02]  /*69b0*/  ULEA UR15, UR6, UR5, 0x1 ;  /* 0x00000005060f7291 */ /* 0x000fe4000f8e08ff */
[----:B------:R-:W-:Y:S02]  /*69c0*/  UIMAD UR16, UR6, 0x6, UR5 ;  /* 0x00000006061078a4 */ /* 0x000fe4000f8e0205 */
[----:B------:R-:W-:Y:S02]  /*69d0*/  ULEA UR17, UR6, UR5, 0x2 ;  /* 0x0000000506117291 */ /* 0x000fe4000f8e10ff */
[----:B------:R-:W-:Y:S02]  /*69e0*/  UIMAD UR18, UR6, 0x7, UR5 ;  /* 0x00000007061278a4 */ /* 0x000fe4000f8e0205 */
[----:B------:R-:W-:-:S02]  /*69f0*/  UIMAD UR19, UR6, 0x5, UR5 ;  /* 0x00000005061378a4 */ /* 0x000fc4000f8e0205 */
[----:B-1----:R-:W-:-:S12]  /*6a00*/  UIADD3 UR6, UPT, UPT, UR5, UR6, URZ ;  /* 0x0000000605067290 */ /* 0x002fd8000fffe0ff */
.L_x_351:
        /* <DEDUP_REMOVED lines=9> */
[----:B------:R-:W1:Y:S04]  /*6aa0*/  @!P5 LDC R29, c[0x0][0x370] ;  /* 0x0000dc00ff1ddb82 */ /* 0x000e680000000800 */
        /* <DEDUP_REMOVED lines=135> */
.L_x_350:
[----:B------:R-:W4:Y:S02]  /*7320*/  LDC R16, c[0x0][0x370] ;  /* 0x0000dc00ff107b82 */ /* 0x000f240000000800 */
        /* <DEDUP_REMOVED lines=68> */
.L_x_352:
        /* <DEDUP_REMOVED lines=35> */
.L_x_353:
        /* <DEDUP_REMOVED lines=19> */
.L_x_354:
[----:B------:R-:W-:Y:S05]  /*7ad0*/  BSYNC.RECONVERGENT B0 ;  /* 0x0000000000007941 */ /* 0x000fea0003800200 */
.L_x_347:
[----:B------:R-:W4:Y:S01]  /*7ae0*/  S2UR UR6, SR_CgaCtaId ;  /* 0x00000000000679c3 */ /* 0x000f220000008800 */
[----:B------:R-:W-:Y:S01]  /*7af0*/  ISETP.NE.AND P0, PT, R0, RZ, PT ;  /* 0x000000ff0000720c */ /* 0x000fe20003f05270 */
[----:B------:R-:W-:Y:S01]  /*7b00*/  UMOV UR5, 0x400 ;  /* 0x0000040000057882 */ /* 0x000fe20000000000 */
[----:B------:R-:W5:Y:S01]  /*7b10*/  LDCU UR9, c[0x0][0x42c] ;  /* 0x00008580ff0977ac */ /* 0x000f620008000800 */
[C---:B0-----:R-:W-:Y:S02]  /*7b20*/  PRMT R24, R4.reuse, 0x7632, R24 ;  /* 0x0000763204187816 */ /* 0x041fe40000000018 */
[----:B---3--:R-:W-:Y:S01]  /*7b30*/  SHF.L.U32 R28, R4, 0x10, RZ ;  /* 0x00000010041c7819 */ /* 0x008fe200000006ff */
        /* <DEDUP_REMOVED lines=14> */
[----:B------:R-:W-:-:S04]  /*7c20*/  SHF.L.U32 R22, R3, 0x10, RZ ;  /* 0x0000001003167819 */ /* 0x000fc800000006ff */
[----:B------:R-:W-:Y:S01]  /*7c30*/  R2UR UR5, R16 ;  /* 0x00000000100572ca */ /* 0x000fe200000e0000 */
[----:B------:R-:W-:Y:S01]  /*7c40*/  FMUL.FTZ R16, R23, UR9 ;  /* 0x0000000917107c20 */ /* 0x000fe20008410000 */
[----:B------:R-:W-:Y:S01]  /*7c50*/  PRMT R23, R3, 0x7632, R23 ;  /* 0x0000763203177816 */ /* 0x000fe20000000017 */
[----:B------:R-:W-:Y:S01]  /*7c60*/  FADD.FTZ R22, R22, -UR12 ;  /* 0x8000000c16167e21 */ /* 0x000fe20008010000 */
[----:B------:R-:W-:Y:S02]  /*7c70*/  IADD3 R3, PT, PT, R26, 0x20, RZ ;  /* 0x000000201a037810 */ /* 0x000fe40007ffe0ff */
[----:B------:R-:W-:Y:S01]  /*7c80*/  SHF.L.U32 R23, R23, 0x10, RZ ;  /* 0x0000001017177819 */ /* 0x000fe200000006ff */
[----:B------:R-:W-:Y:S01]  /*7c90*/  FMUL.FTZ R27, R22, UR13 ;  /* 0x0000000d161b7c20 */ /* 0x000fe20008410000 */
[----:B------:R-:W-:-:S03]  /*7ca0*/  ISETP.GE.U32.AND P1, PT, R3, UR6, PT ;  /* 0x0000000603007c0c */ /* 0x000fc6000bf26070 */
[----:B------:R-:W-:Y:S01]  /*7cb0*/  FADD.FTZ R25, R23, -UR12 ;  /* 0x8000000c17197e21 */ /* 0x000fe20008010000 */
[----:B------:R-:W-:Y:S01]  /*7cc0*/  SHF.L.U32 R23, R24, 0x10, RZ ;  /* 0x0000001018177819 */ /* 0x000fe200000006ff */
[----:B------:R-:W-:Y:S02]  /*7cd0*/  FFMA.FTZ R22, R27, UR5, R16 ;  /* 0x000000051b167c23 */ /* 0x000fe40008010010 */
[----:B------:R-:W-:Y:S01]  /*7ce0*/  FMUL.FTZ R25, R25, UR13 ;  /* 0x0000000d19197c20 */ /* 0x000fe20008410000 */
[----:B------:R-:W-:Y:S06]  /*7cf0*/  BRA.U !UP0, `(.L_x_355) ;  /* 0x0000000108487547 */ /* 0x000fec000b800000 */
[----:B------:R-:W-:Y:S01]  /*7d00*/  FFMA.FTZ R27, R15, R27, R12 ;  /* 0x0000001b0f1b7223 */ /* 0x000fe2000001000c */
[----:B------:R-:W-:-:S03]  /*7d10*/  FFMA.FTZ R24, R14, R25, R13 ;  /* 0x000000190e187223 */ /* 0x000fc6000001000d */
[----:B-1----:R-:W-:Y:S01]  /*7d20*/  FMUL.FTZ R29, R27, -1.4426950216293334961 ;  /* 0xbfb8aa3b1b1d7820 */ /* 0x002fe20000410000 */
[----:B------:R-:W-:-:S05]  /*7d30*/  FMUL.FTZ R32, R24, -1.4426950216293334961 ;  /* 0xbfb8aa3b18207820 */ /* 0x000fca0000410000 */
[----:B------:R-:W0:Y:S08]  /*7d40*/  MUFU.EX2 R29, R29 ;  /* 0x0000001d001d7308 */ /* 0x000e300000000800 */
[----:B------:R-:W1:Y:S01]  /*7d50*/  MUFU.EX2 R32, R32 ;  /* 0x0000002000207308 */ /* 0x000e620000000800 */
[----:B0-----:R-:W-:-:S07]  /*7d60*/  FADD.FTZ R30, R29, 1 ;  /* 0x3f8000001d1e7421 */ /* 0x001fce0000010000 */
[----:B--2---:R-:W0:Y:S01]  /*7d70*/  MUFU.RCP R31, R30 ;  /* 0x0000001e001f7308 */ /* 0x004e220000001000 */
[----:B-1----:R-:W-:-:S07]  /*7d80*/  FADD.FTZ R33, R32, 1 ;  /* 0x3f80000020217421 */ /* 0x002fce0000010000 */
[----:B------:R-:W1:Y:S01]  /*7d90*/  MUFU.RCP R34, R33 ;  /* 0x0000002100227308 */ /* 0x000e620000001000 */
[----:B0-----:R-:W-:Y:S01]  /*7da0*/  FMUL.FTZ R28, R28, R31 ;  /* 0x0000001f1c1c7220 */ /* 0x001fe20000410000 */
[----:B------:R-:W-:-:S04]  /*7db0*/  FADD.FTZ R36, -R31, 1 ;  /* 0x3f8000001f247421 */ /* 0x000fc80000010100 */
[----:B------:R-:W-:Y:S01]  /*7dc0*/  FFMA.FTZ R27, R27, R36, 1 ;  /* 0x3f8000001b1b7423 */ /* 0x000fe20000010024 */
[----:B-1----:R-:W-:Y:S01]  /*7dd0*/  FADD.FTZ R31, -R34, 1 ;  /* 0x3f800000221f7421 */ /* 0x002fe20000010100 */
[----:B------:R-:W-:Y:S02]  /*7de0*/  FMUL.FTZ R23, R23, R34 ;  /* 0x0000002217177220 */ /* 0x000fe40000410000 */
[----:B------:R-:W-:Y:S01]  /*7df0*/  FMUL.FTZ R28, R28, R27 ;  /* 0x0000001b1c1c7220 */ /* 0x000fe20000410000 */
[----:B------:R-:W-:-:S04]  /*7e00*/  FFMA.FTZ R24, R24, R31, 1 ;  /* 0x3f80000018187423 */ /* 0x000fc8000001001f */
[----:B------:R-:W-:-:S07]  /*7e10*/  FMUL.FTZ R23, R23, R24 ;  /* 0x0000001817177220 */ /* 0x000fce0000410000 */
.L_x_355:
        /* <DEDUP_REMOVED lines=8> */
[----:B------:R-:W1:Y:S01]  /*7ea0*/  LDCU.64 UR14, c[0x0][0x3f8] ;  /* 0x00007f00ff0e77ac */ /* 0x000e620008000a00 */
[----:B------:R-:W-:Y:S02]  /*7eb0*/  MOV R22, R18 ;  /* 0x0000001200167202 */ /* 0x000fe40000000f00 */
[----:B------:R-:W-:Y:S01]  /*7ec0*/  MOV R23, R21 ;  /* 0x0000001500177202 */ /* 0x000fe20000000f00 */
[----:B------:R-:W0:Y:S01]  /*7ed0*/  LDCU.64 UR8, c[0x0][0x380] ;  /* 0x00007000ff0877ac */ /* 0x000e220008000a00 */
[----:B-1----:R-:W-:Y:S02]  /*7ee0*/  IMAD R29, R4, UR14, RZ ;  /* 0x0000000e041d7c24 */ /* 0x002fe4000f8e02ff */
[----:B------:R-:W-:Y:S01]  /*7ef0*/  FMUL.FTZ R4, R25, UR13 ;  /* 0x0000000d19047c20 */ /* 0x000fe20008410000 */
[----:B------:R-:W-:-:S04]  /*7f00*/  IMAD.WIDE.U32 R22, R26, UR14, R22 ;  /* 0x0000000e1a167c25 */ /* 0x000fc8000f8e0016 */
[----:B--2---:R-:W-:Y:S02]  /*7f10*/  IMAD R31, R26, UR15, R29 ;  /* 0x0000000f1a1f7c24 */ /* 0x004fe4000f8e021d */
[----:B------:R-:W-:Y:S01]  /*7f20*/  FMUL.FTZ R29, R28, UR13 ;  /* 0x0000000d1c1d7c20 */ /* 0x000fe20008410000 */
[----:B0-----:R-:W-:Y:S02]  /*7f30*/  LEA R24, P0, R22, UR8, 0x1 ;  /* 0x0000000816187c11 */ /* 0x001fe4000f8008ff */
[----:B------:R-:W-:Y:S02]  /*7f40*/  IADD3 R31, PT, PT, R23, R31, RZ ;  /* 0x0000001f171f7210 */ /* 0x000fe40007ffe0ff */
[----:B------:R-:W-:Y:S02]  /*7f50*/  F2FP.BF16.F32.PACK_AB R23, R4, R29 ;  /* 0x0000001d0417723e */ /* 0x000fe400000010ff */
[----:B------:R-:W-:-:S05]  /*7f60*/  LEA.HI.X R25, R22, UR9, R31, 0x1, P0 ;  /* 0x0000000916197c11 */ /* 0x000fca00080f0c1f */
[----:B------:R0:W-:Y:S02]  /*7f70*/  STG.E desc[UR10][R24.64], R23 ;  /* 0x0000001718007986 */ /* 0x0001e4000c10190a */
.L_x_357:
[----:B------:R-:W-:Y:S05]  /*7f80*/  BSYNC.RECONVERGENT B0 ;  /* 0x0000000000007941 */ /* 0x000fea0003800200 */
.L_x_356:
[----:B------:R-:W-:Y:S01]  /*7f90*/  PRMT R4, R5, 0x7632, R4 ;  /* 0x0000763205047816 */ /* 0x000fe20000000004 */
[----:B------:R-:W-:Y:S01]  /*7fa0*/  FMUL.FTZ R61, R61, UR13 ;  /* 0x0000000d3d3d7c20 */ /* 0x000fe20008410000 */
[----:B0-----:R-:W-:Y:S01]  /*7fb0*/  FADD.FTZ R23, R71, -UR12 ;  /* 0x8000000c47177e21 */ /* 0x001fe20008010000 */
[----:B------:R-:W-:Y:S02]  /*7fc0*/  SHF.L.U32 R22, R5, 0x10, RZ ;  /* 0x0000001005167819 */ /* 0x000fe400000006ff */
[----:B------:R-:W-:Y:S01]  /*7fd0*/  SHF.L.U32 R5, R4, 0x10, RZ ;  /* 0x0000001004057819 */ /* 0x000fe200000006ff */
[----:B------:R-:W-:Y:S01]  /*7fe0*/  FFMA.FTZ R4, R61, UR5, R16 ;  /* 0x000000053d047c23 */ /* 0x000fe20008010010 */
[----:B------:R-:W-:Y:S01]  /*7ff0*/  ISETP.GE.AND.EX P1, PT, R27, UR7, PT, P1 ;  /* 0x000000071b007c0c */ /* 0x000fe2000bf26310 */
[----:B------:R-:W-:Y:S01]  /*8000*/  FMUL.FTZ R23, R23, UR13 ;  /* 0x0000000d17177c20 */ /* 0x000fe20008410000 */
[----:B------:R-:W-:Y:S11]  /*8010*/  BRA.U !UP0, `(.L_x_358) ;  /* 0x0000000108487547 */ /* 0x000ff6000b800000 */
[----:B------:R-:W-:Y:S01]  /*8020*/  FFMA.FTZ R24, R15, R61, R12 ;  /* 0x0000003d0f187223 */ /* 0x000fe2000001000c */
[----:B------:R-:W-:-:S03]  /*8030*/  FFMA.FTZ R25, R14, R23, R13 ;  /* 0x000000170e197223 */ /* 0x000fc6000001000d */
[----:B------:R-:W-:Y:S01]  /*8040*/  FMUL.FTZ R28, R24, -1.4426950216293334961 ;  /* 0xbfb8aa3b181c7820 */ /* 0x000fe20000410000 */
[----:B------:R-:W-:-:S05]  /*8050*/  FMUL.FTZ R30, R25, -1.4426950216293334961 ;  /* 0xbfb8aa3b191e7820 */ /* 0x000fca0000410000 */
[----:B------:R-:W1:Y:S08]  /*8060*/  MUFU.EX2 R28, R28 ;  /* 0x0000001c001c7308 */ /* 0x000e700000000800 */
[----:B------:R-:W2:Y:S01]  /*8070*/  MUFU.EX2 R30, R30 ;  /* 0x0000001e001e7308 */ /* 0x000ea20000000800 */
[----:B-1----:R-:W-:-:S07]  /*8080*/  FADD.FTZ R29, R28, 1 ;  /* 0x3f8000001c1d7421 */ /* 0x002fce0000010000 */
[----:B------:R-:W0:Y:S01]  /*8090*/  MUFU.RCP R29, R29 ;  /* 0x0000001d001d7308 */ /* 0x000e220000001000 */
[----:B--2---:R-:W-:-:S07]  /*80a0*/  FADD.FTZ R31, R30, 1 ;  /* 0x3f8000001e1f7421 */ /* 0x004fce0000010000 */
        /* <DEDUP_REMOVED lines=9> */
.L_x_358:
[----:B------:R-:W-:Y:S01]  /*8140*/  FFMA.FTZ R23, R23, UR5, R16 ;  /* 0x0000000517177c23 */ /* 0x000fe20008010010 */
[----:B------:R-:W-:Y:S01]  /*8150*/  BSSY.RECONVERGENT B0, `(.L_x_359) ;  /* 0x0000014000007945 */ /* 0x000fe20003800200 */
[----:B------:R-:W-:Y:S01]  /*8160*/  FFMA.FTZ R22, R15, R22, -R4 ;  /* 0x000000160f167223 */ /* 0x000fe20000010804 */
[----:B-1----:R-:W-:Y:S01]  /*8170*/  IADD3 R29, PT, PT, R26, 0x40, RZ ;  /* 0x000000401a1d7810 */ /* 0x002fe20007ffe0ff */
        /* <DEDUP_REMOVED lines=17> */
.L_x_360:
[----:B------:R-:W-:Y:S05]  /*8290*/  BSYNC.RECONVERGENT B0 ;  /* 0x0000000000007941 */ /* 0x000fea0003800200 */
.L_x_359:
[----:B------:R-:W-:Y:S02]  /*82a0*/  SHF.L.U32 R60, R60, 0x10, RZ ;  /* 0x000000103c3c7819 */ /* 0x000fe400000006ff */
[----:B------:R-:W-:Y:S02]  /*82b0*/  SHF.L.U32 R78, R78, 0x10, RZ ;  /* 0x000000104e4e7819 */ /* 0x000fe400000006ff */
[----:B------:R-:W-:Y:S01]  /*82c0*/  ISETP.GE.U32.AND P0, PT, R29, UR6, PT ;  /* 0x000000061d007c0c */ /* 0x000fe2000bf06070 */
[----:B------:R-:W-:Y:S01]  /*82d0*/  FADD.FTZ R60, R60, -UR12 ;  /* 0x8000000c3c3c7e21 */ /* 0x000fe20008010000 */
[----:B------:R-:W-:Y:S01]  /*82e0*/  ISETP.GE.U32.AND P1, PT, R25, UR6, PT ;  /* 0x0000000619007c0c */ /* 0x000fe2000bf26070 */
[----:B------:R-:W-:Y:S01]  /*82f0*/  FADD.FTZ R78, R78, -UR12 ;  /* 0x8000000c4e4e7e21 */ /* 0x000fe20008010000 */
[----:B------:R-:W-:Y:S01]  /*8300*/  SHF.R.S32.HI R4, RZ, 0x1f, R29 ;  /* 0x0000001fff047819 */ /* 0x000fe2000001141d */
[----:B0-----:R-:W-:Y:S01]  /*8310*/  FMUL.FTZ R23, R60, UR13 ;  /* 0x0000000d3c177c20 */ /* 0x001fe20008410000 */
[----:B------:R-:W-:Y:S01]  /*8320*/  SHF.R.S32.HI R3, RZ, 0x1f, R25 ;  /* 0x0000001fff037819 */ /* 0x000fe20000011419 */
[----:B------:R-:W-:Y:S01]  /*8330*/  FMUL.FTZ R35, R78, UR13 ;  /* 0x0000000d4e237c20 */ /* 0x000fe20008410000 */
[----:B------:R-:W-:Y:S01]  /*8340*/  PRMT R5, R6, 0x7632, R5 ;  /* 0x0000763206057816 */ /* 0x000fe20000000005 */
[----:B------:R-:W-:Y:S01]  /*8350*/  FFMA.FTZ R22, R23, UR5, R16 ;  /* 0x0000000517167c23 */ /* 0x000fe20008010010 */
[----:B------:R-:W-:-:S02]  /*8360*/  ISETP.GE.AND.EX P0, PT, R4, UR7, PT, P0 ;  /* 0x0000000704007c0c */ /* 0x000fc4000bf06300 */
[----:B------:R-:W-:Y:S02]  /*8370*/  ISETP.GE.AND.EX P1, PT, R3, UR7, PT, P1 ;  /* 0x0000000703007c0c */ /* 0x000fe4000bf26310 */
        /* <DEDUP_REMOVED lines=22> */
.L_x_361:
        /* <DEDUP_REMOVED lines=21> */
.L_x_363:
[----:B------:R-:W-:Y:S05]  /*8630*/  BSYNC.RECONVERGENT B0 ;  /* 0x0000000000007941 */ /* 0x000fea0003800200 */
.L_x_362:
        /* <DEDUP_REMOVED lines=25> */
.L_x_364:
[----:B------:R-:W-:Y:S01]  /*87d0*/  FFMA.FTZ R23, R77, UR5, R16 ;  /* 0x000000054d177c23 */ /* 0x000fe20008010010 */
[----:B------:R-:W-:Y:S01]  /*87e0*/  BSSY.RECONVERGENT B0, `(.L_x_365) ;  /* 0x0000014000007945 */ /* 0x000fe20003800200 */
[----:B------:R-:W-:Y:S01]  /*87f0*/  FFMA.FTZ R30, R15, R46, -R30 ;  /* 0x0000002e0f1e7223 */ /* 0x000fe2000001081e */
[----:B------:R-:W-:Y:S01]  /*8800*/  IADD3 R29, PT, PT, R26, 0x80, RZ ;  /* 0x000000801a1d7810 */ /* 0x000fe20007ffe0ff */
        /* <DEDUP_REMOVED lines=9> */
[----:B------:R-:W-:Y:S01]  /*88a0*/  FMUL.FTZ R3, R23, UR13 ;  /* 0x0000000d17037c20 */ /* 0x000fe20008410000 */
[----:B------:R-:W-:-:S04]  /*88b0*/  IMAD.WIDE.U32 R4, R25, UR8, R4 ;  /* 0x0000000819047c25 */ /* 0x000fc8000f8e0004 */
[----:B------:R-:W-:Y:S01]  /*88c0*/  IMAD R25, R25, UR9, R6 ;  /* 0x0000000919197c24 */ /* 0x000fe2000f8e0206 */
[----:B-1----:R-:W-:Y:S02]  /*88d0*/  LEA R22, P0, R4, UR14, 0x1 ;  /* 0x0000000e04167c11 */ /* 0x002fe4000f8008ff */
[----:B------:R-:W-:Y:S02]  /*88e0*/  F2FP.BF16.F32.PACK_AB R3, R3, R30 ;  /* 0x0000001e0303723e */ /* 0x000fe400000010ff */
[----:B------:R-:W-:-:S04]  /*88f0*/  IADD3 R25, PT, PT, R5, R25, RZ ;  /* 0x0000001905197210 */ /* 0x000fc80007ffe0ff */
[----:B------:R-:W-:-:S05]  /*8900*/  LEA.HI.X R23, R4, UR15, R25, 0x1, P0 ;  /* 0x0000000f04177c11 */ /* 0x000fca00080f0c19 */
[----:B------:R0:W-:Y:S02]  /*8910*/  STG.E desc[UR10][R22.64], R3 ;  /* 0x0000000316007986 */ /* 0x0001e4000c10190a */
.L_x_366:
[----:B------:R-:W-:Y:S05]  /*8920*/  BSYNC.RECONVERGENT B0 ;  /* 0x0000000000007941 */ /* 0x000fea0003800200 */
.L_x_365:
        /* <DEDUP_REMOVED lines=24> */
[----:B------:R-:W2:Y:S01]  /*8ab0*/  MUFU.RCP R30, R30 ;  /* 0x0000001e001e7308 */ /* 0x000ea20000001000 */
[----:B-1----:R-:W-:-:S07]  /*8ac0*/  FADD.FTZ R24, R23, 1 ;  /* 0x3f80000017187421 */ /* 0x002fce0000010000 */
[----:B------:R-:W0:Y:S01]  /*8ad0*/  MUFU.RCP R25, R24 ;  /* 0x0000001800197308 */ /* 0x000e220000001000 */
[----:B--2---:R-:W-:Y:S01]  /*8ae0*/  FADD.FTZ R31, -R30, 1 ;  /* 0x3f8000001e1f7421 */ /* 0x004fe20000010100 */
[----:B------:R-:W-:-:S03]  /*8af0*/  FMUL.FTZ R75, R75, R30 ;  /* 0x0000001e4b4b7220 */ /* 0x000fc60000410000 */
[----:B------:R-:W-:Y:S01]  /*8b00*/  FFMA.FTZ R22, R22, R31, 1 ;  /* 0x3f80000016167423 */ /* 0x000fe2000001001f */
[----:B0-----:R-:W-:Y:S01]  /*8b10*/  FADD.FTZ R32, -R25, 1 ;  /* 0x3f80000019207421 */ /* 0x001fe20000010100 */
[----:B------:R-:W-:Y:S02]  /*8b20*/  FMUL.FTZ R6, R6, R25 ;  /* 0x0000001906067220 */ /* 0x000fe40000410000 */
[----:B------:R-:W-:Y:S01]  /*8b30*/  FMUL.FTZ R75, R75, R22 ;  /* 0x000000164b4b7220 */ /* 0x000fe20000410000 */
[----:B------:R-:W-:-:S04]  /*8b40*/  FFMA.FTZ R5, R5, R32, 1 ;  /* 0x3f80000005057423 */ /* 0x000fc80000010020 */
[----:B------:R-:W-:-:S07]  /*8b50*/  FMUL.FTZ R6, R6, R5 ;  /* 0x0000000506067220 */ /* 0x000fce0000410000 */
.L_x_367:
        /* <DEDUP_REMOVED lines=21> */
.L_x_369:
[----:B------:R-:W-:Y:S05]  /*8cb0*/  BSYNC.RECONVERGENT B0 ;  /* 0x0000000000007941 */ /* 0x000fea0003800200 */
.L_x_368:
        /* <DEDUP_REMOVED lines=25> */
.L_x_370:
        /* <DEDUP_REMOVED lines=21> */
.L_x_372:
[----:B------:R-:W-:Y:S05]  /*8fa0*/  BSYNC.RECONVERGENT B0 ;  /* 0x0000000000007941 */ /* 0x000fea0003800200 */
.L_x_371:
        /* <DEDUP_REMOVED lines=35> */
.L_x_373:
        /* <DEDUP_REMOVED lines=21> */
.L_x_375:
[----:B------:R-:W-:Y:S05]  /*9330*/  BSYNC.RECONVERGENT B0 ;  /* 0x0000000000007941 */ /* 0x000fea0003800200 */
.L_x_374:
        /* <DEDUP_REMOVED lines=25> */
.L_x_376:
        /* <DEDUP_REMOVED lines=21> */
.L_x_378:
[----:B------:R-:W-:Y:S05]  /*9620*/  BSYNC.RECONVERGENT B0 ;  /* 0x0000000000007941 */ /* 0x000fea0003800200 */
.L_x_377:
        /* <DEDUP_REMOVED lines=35> */
.L_x_379:
        /* <DEDUP_REMOVED lines=16> */
[----:B-1----:R-:W-:Y:S02]  /*9960*/  LEA R22, P0, R4, UR14, 0x1 ;  /* 0x0000000e04167c11 */ /* 0x002fe4000f8008ff */
[----:B------:R-:W-:Y:S02]  /*9970*/  IADD3 R35, PT, PT, R5, R35, RZ ;  /* 0x0000002305237210 */ /* 0x000fe40007ffe0ff */
[----:B------:R-:W-:Y:S02]  /*9980*/  F2FP.BF16.F32.PACK_AB R5, R24, R25 ;  /* 0x000000191805723e */ /* 0x000fe400000010ff */
[----:B------:R-:W-:-:S05]  /*9990*/  LEA.HI.X R23, R4, UR15, R35, 0x1, P0 ;  /* 0x0000000f04177c11 */ /* 0x000fca00080f0c23 */
[----:B------:R0:W-:Y:S02]  /*99a0*/  STG.E desc[UR10][R22.64], R5 ;  /* 0x0000000516007986 */ /* 0x0001e4000c10190a */
.L_x_381:
[----:B------:R-:W-:Y:S05]  /*99b0*/  BSYNC.RECONVERGENT B0 ;  /* 0x0000000000007941 */ /* 0x000fea0003800200 */
.L_x_380:
[----:B------:R-:W-:Y:S01]  /*99c0*/  FMUL.FTZ R53, R53, UR13 ;  /* 0x0000000d35357c20 */ /* 0x000fe20008410000 */
[----:B------:R-:W-:Y:S01]  /*99d0*/  FADD.FTZ R87, R87, -UR12 ;  /* 0x8000000c57577e21 */ /* 0x000fe20008010000 */
[----:B------:R-:W-:Y:S02]  /*99e0*/  SHF.L.U32 R40, R40, 0x10, RZ ;  /* 0x0000001028287819 */ /* 0x000fe400000006ff */
[----:B------:R-:W-:Y:S01]  /*99f0*/  SHF.L.U32 R69, R69, 0x10, RZ ;  /* 0x0000001045457819 */ /* 0x000fe200000006ff */
[----:B------:R-:W-:Y:S01]  /*9a00*/  FFMA.FTZ R32, R53, UR5, R16 ;  /* 0x0000000535207c23 */ /* 0x000fe20008010010 */
[----:B------:R-:W-:Y:S01]  /*9a10*/  FMUL.FTZ R87, R87, UR13 ;  /* 0x0000000d57577c20 */ /* 0x000fe20008410000 */
[----:B------:R-:W-:Y:S06]  /*9a20*/  BRA.U !UP0, `(.L_x_382) ;  /* 0x0000000108487547 */ /* 0x000fec000b800000 */
[----:B------:R-:W-:Y:S01]  /*9a30*/  FFMA.FTZ R4, R15, R53, R12 ;  /* 0x000000350f047223 */ /* 0x000fe2000001000c */
[----:B0-----:R-:W-:-:S03]  /*9a40*/  FFMA.FTZ R5, R14, R87, R13 ;  /* 0x000000570e057223 */ /* 0x001fc6000001000d */
        /* <DEDUP_REMOVED lines=16> */
.L_x_382:
[----:B0-----:R-:W-:Y:S01]  /*9b50*/  FFMA.FTZ R23, R87, UR5, R16 ;  /* 0x0000000557177c23 */ /* 0x001fe20008010010 */
        /* <DEDUP_REMOVED lines=20> */
.L_x_384:
[----:B------:R-:W-:Y:S05]  /*9ca0*/  BSYNC.RECONVERGENT B0 ;  /* 0x0000000000007941 */ /* 0x000fea0003800200 */
.L_x_383:
        /* <DEDUP_REMOVED lines=9> */
[----:B--2---:R-:W-:Y:S01]  /*9d40*/  FMUL.FTZ R31, R86, UR13 ;  /* 0x0000000d561f7c20 */ /* 0x004fe20008410000 */
[----:B------:R-:W-:Y:S01]  /*9d50*/  SHF.L.U32 R6, R17, 0x10, RZ ;  /* 0x0000001011067819 */ /* 0x000fe200000006ff */
[----:B------:R-:W-:Y:S01]  /*9d60*/  FFMA.FTZ R32, R23, UR5, R16 ;  /* 0x0000000517207c23 */ /* 0x000fe20008010010 */
        /* <DEDUP_REMOVED lines=23> */
.L_x_385:
        /* <DEDUP_REMOVED lines=21> */
.L_x_387:
[----:B------:R-:W-:Y:S05]  /*a030*/  BSYNC.RECONVERGENT B0 ;  /* 0x0000000000007941 */ /* 0x000fea0003800200 */
.L_x_386:
[----:B------:R-:W-:Y:S01]  /*a040*/  FMUL.FTZ R51, R51, UR13 ;  /* 0x0000000d33337c20 */ /* 0x000fe20008410000 */
[----:B------:R-:W-:Y:S01]  /*a050*/  FADD.FTZ R85, R85, -UR12 ;  /* 0x8000000c55557e21 */ /* 0x000fe20008010000 */
[----:B------:R-:W-:Y:S02]  /*a060*/  SHF.L.U32 R6, R7, 0x10, RZ ;  /* 0x0000001007067819 */ /* 0x000fe400000006ff */
[----:B------:R-:W-:Y:S01]  /*a070*/  SHF.L.U32 R67, R67, 0x10, RZ ;  /* 0x0000001043437819 */ /* 0x000fe200000006ff */
[----:B------:R-:W-:Y:S01]  /*a080*/  FFMA.FTZ R34, R51, UR5, R16 ;  /* 0x0000000533227c23 */ /* 0x000fe20008010010 */
[----:B------:R-:W-:Y:S01]  /*a090*/  FMUL.FTZ R85, R85, UR13 ;  /* 0x0000000d55557c20 */ /* 0x000fe20008410000 */
[----:B------:R-:W-:Y:S06]  /*a0a0*/  BRA.U !UP0, `(.L_x_388) ;  /* 0x0000000108487547 */ /* 0x000fec000b800000 */
[----:B0-----:R-:W-:Y:S01]  /*a0b0*/  FFMA.FTZ R5, R15, R51, R12 ;  /* 0x000000330f057223 */ /* 0x001fe2000001000c */
        /* <DEDUP_REMOVED lines=17> */
.L_x_388:
[----:B0-----:R-:W-:Y:S01]  /*a1d0*/  FFMA.FTZ R5, R85, UR5, R16 ;  /* 0x0000000555057c23 */ /* 0x001fe20008010010 */
        /* <DEDUP_REMOVED lines=20> */
.L_x_390:
[----:B------:R-:W-:Y:S05]  /*a320*/  BSYNC.RECONVERGENT B0 ;  /* 0x0000000000007941 */ /* 0x000fea0003800200 */
.L_x_389:
        /* <DEDUP_REMOVED lines=37> */
.L_x_391:
        /* <DEDUP_REMOVED lines=15> */
[----:B------:R-:W-:-:S05]  /*a670*/  FMUL.FTZ R8, R24, UR13 ;  /* 0x0000000d18087c20 */ /* 0x000fca0008410000 */
[----:B------:R-:W-:Y:S01]  /*a680*/  F2FP.BF16.F32.PACK_AB R17, R8, R17 ;  /* 0x000000110811723e */ /* 0x000fe200000010ff */
[----:B0-----:R-:W-:Y:S02]  /*a690*/  IMAD R32, R32, UR8, RZ ;  /* 0x0000000820207c24 */ /* 0x001fe4000f8e02ff */
[----:B------:R-:W-:-:S04]  /*a6a0*/  IMAD.WIDE.U32 R22, R33, UR8, R6 ;  /* 0x0000000821167c25 */ /* 0x000fc8000f8e0006 */
[----:B------:R-:W-:Y:S01]  /*a6b0*/  IMAD R33, R33, UR9, R32 ;  /* 0x0000000921217c24 */ /* 0x000fe2000f8e0220 */
[----:B-1----:R-:W-:-:S04]  /*a6c0*/  LEA R6, P0, R22, UR14, 0x1 ;  /* 0x0000000e16067c11 */ /* 0x002fc8000f8008ff */
[----:B------:R-:W-:-:S04]  /*a6d0*/  IADD3 R33, PT, PT, R23, R33, RZ ;  /* 0x0000002117217210 */ /* 0x000fc80007ffe0ff */
[----:B------:R-:W-:-:S05]  /*a6e0*/  LEA.HI.X R7, R22, UR15, R33, 0x1, P0 ;  /* 0x0000000f16077c11 */ /* 0x000fca00080f0c21 */
[----:B------:R0:W-:Y:S02]  /*a6f0*/  STG.E desc[UR10][R6.64], R17 ;  /* 0x0000001106007986 */ /* 0x0001e4000c10190a */
.L_x_393:
[----:B------:R-:W-:Y:S05]  /*a700*/  BSYNC.RECONVERGENT B0 ;  /* 0x0000000000007941 */ /* 0x000fea0003800200 */
.L_x_392:
[----:B0-----:R-:W-:Y:S01]  /*a710*/  SHF.L.U32 R6, R9, 0x10, RZ ;  /* 0x0000001009067819 */ /* 0x001fe200000006ff */
[--C-:B------:R-:W-:Y:S01]  /*a720*/  FFMA.FTZ R30, R49, UR5, R16.reuse ;  /* 0x00000005311e7c23 */ /* 0x100fe20008010010 */
[----:B------:R-:W-:Y:S01]  /*a730*/  FFMA.FTZ R27, R81, UR5, R16 ;  /* 0x00000005511b7c23 */ /* 0x000fe20008010010 */
        /* <DEDUP_REMOVED lines=20> */
.L_x_394:
        /* <DEDUP_REMOVED lines=19> */
.L_x_396:
[----:B------:R-:W-:Y:S05]  /*a9b0*/  BSYNC.RECONVERGENT B0 ;  /* 0x0000000000007941 */ /* 0x000fea0003800200 */
.L_x_395:
[----:B------:R-:W-:Y:S01]  /*a9c0*/  SHF.L.U32 R80, R80, 0x10, RZ ;  /* 0x0000001050507819 */ /* 0x000fe200000006ff */
[----:B------:R-:W-:Y:S01]  /*a9d0*/  FADD.FTZ R48, R48, -UR12 ;  /* 0x8000000c30307e21 */ /* 0x000fe20008010000 */
[----:B------:R-:W-:Y:S02]  /*a9e0*/  SHF.R.S32.HI R28, RZ, 0x1f, R3 ;  /* 0x0000001fff1c7819 */ /* 0x000fe40000011403 */
[----:B------:R-:W-:Y:S01]  /*a9f0*/  SHF.L.U32 R10, R10, 0x10, RZ ;  /* 0x000000100a0a7819 */ /* 0x000fe200000006ff */
[----:B0-----:R-:W-:Y:S01]  /*aa00*/  FMUL.FTZ R7, R48, UR13 ;  /* 0x0000000d30077c20 */ /* 0x001fe20008410000 */
        /* <DEDUP_REMOVED lines=26> */
.L_x_397:
        /* <DEDUP_REMOVED lines=22> */
.L_x_399:
[----:B------:R-:W-:Y:S05]  /*ad10*/  BSYNC.RECONVERGENT B0 ;  /* 0x0000000000007941 */ /* 0x000fea0003800200 */
.L_x_398:
[----:B------:R-:W-:Y:S01]  /*ad20*/  FMUL.FTZ R47, R47, UR13 ;  /* 0x0000000d2f2f7c20 */ /* 0x000fe20008410000 */
[----:B------:R-:W-:Y:S01]  /*ad30*/  FMUL.FTZ R79, R79, UR13 ;  /* 0x0000000d4f4f7c20 */ /* 0x000fe20008410000 */
[----:B0-----:R-:W-:Y:S02]  /*ad40*/  SHF.L.U32 R4, R11, 0x10, RZ ;  /* 0x000000100b047819 */ /* 0x001fe400000006ff */
[----:B------:R-:W-:Y:S01]  /*ad50*/  ISETP.GE.U32.AND P0, PT, R17, UR6, PT ;  /* 0x0000000611007c0c */ /* 0x000fe2000bf06070 */
[--C-:B------:R-:W-:Y:S01]  /*ad60*/  FFMA.FTZ R22, R47, UR5, R16.reuse ;  /* 0x000000052f167c23 */ /* 0x100fe20008010010 */
[----:B------:R-:W-:Y:S01]  /*ad70*/  SHF.R.S32.HI R23, RZ, 0x1f, R17 ;  /* 0x0000001fff177819 */ /* 0x000fe20000011411 */
[----:B------:R-:W-:Y:S01]  /*ad80*/  FFMA.FTZ R11, R79, UR5, R16 ;  /* 0x000000054f0b7c23 */ /* 0x000fe20008010010 */
        /* <DEDUP_REMOVED lines=20> */
.L_x_400:
        /* <DEDUP_REMOVED lines=18> */
.L_x_402:
[----:B------:R-:W-:Y:S05]  /*aff0*/  BSYNC.RECONVERGENT B0 ;  /* 0x0000000000007941 */ /* 0x000fea0003800200 */
.L_x_401:
        /* <DEDUP_REMOVED lines=8> */
.L_x_336:
        /* <DEDUP_REMOVED lines=15> */
.L_x_405:
[----:B------:R-:W-:Y:S05]  /*b170*/  BSYNC.RECONVERGENT B0 ;  /* 0x0000000000007941 */ /* 0x000fea0003800200 */
.L_x_404:
        /* <DEDUP_REMOVED lines=11> */
.L_x_407:
[----:B------:R-:W2:Y:S04]  /*b230*/  LDG.E.STRONG.GPU R5, desc[UR10][R2.64] ;  /* 0x0000000a02057981 */ /* 0x000ea8000c1ef900 */
[----:B--2---:R-:W-:Y:S01]  /*b240*/  CCTL.IVALL ;  /* 0x00000000ff00798f */ /* 0x004fe20002000000 */
[----:B------:R-:W-:Y:S05]  /*b250*/  YIELD ;  /* 0x0000000000007946 */ /* 0x000fea0003800000 */
[----:B------:R-:W-:-:S13]  /*b260*/  ISETP.NE.AND P0, PT, R5, R4, PT ;  /* 0x000000040500720c */ /* 0x000fda0003f05270 */
[----:B------:R-:W-:Y:S05]  /*b270*/  @P0 BRA `(.L_x_407) ;  /* 0xfffffffc00ec0947 */ /* 0x000fea000383ffff */
.L_x_406:
        /* <DEDUP_REMOVED lines=74> */
.L_x_410:
        /* <DEDUP_REMOVED lines=31> */
.L_x_409:
[----:B------:R-:W-:Y:S05]  /*b910*/  BSYNC.RECONVERGENT B0 ;  /* 0x0000000000007941 */ /* 0x000fea0003800200 */
.L_x_408:
        /* <DEDUP_REMOVED lines=10> */
.L_x_411:
        /* <DEDUP_REMOVED lines=87> */
.L_x_412:
        /* <DEDUP_REMOVED lines=13> */
.L_x_3414:


//--------------------- .text._Z35group_norm_nhwc_bwd_one_pass_kernelI11Bf16IOFp16WLi64ELi40ELi640EEv26Group_norm_nhwc_bwd_params --------------------------
	.section	.text._Z35group_norm_nhwc_bwd_one_pass_kernelI11Bf16IOFp16WLi64ELi40ELi640EEv26Group_norm_nhwc_bwd_params,"ax",@progbits
	.align	128
        .global         _Z35group_norm_nhwc_bwd_one_pass_kernelI11Bf16IOFp16WLi64ELi40ELi640EEv26Group_norm_nhwc_bwd_params
        .type           _Z35group_norm_nhwc_bwd_one_pass_kernelI11Bf16IOFp16WLi64ELi40ELi640EEv26Group_norm_nhwc_bwd_params,@function
        .size           _Z35group_norm_nhwc_bwd_one_pass_kernelI11Bf16IOFp16WLi64ELi40ELi640EEv26Group_norm_nhwc_bwd_params,(.L_x_3415 - _Z35group_norm_nhwc_bwd_one_pass_kernelI11Bf16IOFp16WLi64ELi40ELi640EEv26Group_norm_nhwc_bwd_params)
        .other          _Z35group_norm_nhwc_bwd_one_pass_kernelI11Bf16IOFp16WLi64ELi40ELi640EEv26Group_norm_nhwc_bwd_params,@"STO_CUDA_ENTRY STV_DEFAULT"
_Z35group_norm_nhwc_bwd_one_pass_kernelI11Bf16IOFp16WLi64ELi40ELi640EEv26Group_norm_nhwc_bwd_params:
.text._Z35group_norm_nhwc_bwd_one_pass_kernelI11Bf16IOFp16WLi64ELi40ELi640EEv26Group_norm_nhwc_bwd_params:
        /* <DEDUP_REMOVED lines=24> */
.L_x_438:
        /* <DEDUP_REMOVED lines=109> */
[----:B--2---:R-:W-:Y:S01]  /*0850*/  PRMT R36, R24, 0x7632, R36 ;  /* 0x0000763218247816 */ /* 0x004fe20000000024 */
[----:B----4-:R-:W-:Y:S02]  /*0860*/  @P2 HADD2.F32 R32, -RZ, R8.H0_H0 ;  /* 0x20000008ff202230 */ /* 0x010fe40000004100 */
[----:B-----5:R-:W-:Y:S01]  /*0870*/  @P2 HADD2.F32 R31, -RZ, R9.H0_H0 ;  /* 0x20000009ff1f2230 */ /* 0x020fe20000004100 */
[----:B------:R-:W-:Y:S01]  /*0880*/  PRMT R35, R25, 0x7632, R35 ;  /* 0x0000763219237816 */ /* 0x000fe20000000023 */
[----:B------:R-:W-:Y:S02]  /*0890*/  HADD2.F32 R30, -RZ, R30.H0_H0 ;  /* 0x2000001eff1e7230 */ /* 0x000fe40000004100 */
[----:B------:R-:W-:Y:S01]  /*08a0*/  HADD2.F32 R7, -RZ, R19.H0_H0 ;  /* 0x20000013ff077230 */ /* 0x000fe20000004100 */
        /* <DEDUP_REMOVED lines=40> */
.L_x_414:
        /* <DEDUP_REMOVED lines=72> */
.L_x_415:
        /* <DEDUP_REMOVED lines=43> */
.L_x_417:
[----:B------:R-:W-:Y:S05]  /*1260*/  BSYNC.RECONVERGENT B0 ;  /* 0x0000000000007941 */ /* 0x000fea0003800200 */
.L_x_416:
        /* <DEDUP_REMOVED lines=52> */
.L_x_419:
[----:B------:R-:W-:Y:S05]  /*15b0*/  BSYNC.RECONVERGENT B0 ;  /* 0x0000000000007941 */ /* 0x000fea0003800200 */
.L_x_418:
        /* <DEDUP_REMOVED lines=158> */
.L_x_421:
[----:B------:R-:W-:Y:S05]  /*1fa0*/  BSYNC.RECONVERGENT B0 ;  /* 0x0000000000007941 */ /* 0x000fea0003800200 */
.L_x_420:
        /* <DEDUP_REMOVED lines=31> */
.L_x_423:
[----:B------:R-:W-:Y:S05]  /*21a0*/  BSYNC.RECONVERGENT B0 ;  /* 0x0000000000007941 */ /* 0x000fea0003800200 */
.L_x_422:
        /* <DEDUP_REMOVED lines=24> */
.L_x_426:
[----:B----4-:R-:W2:Y:S04]  /*2330*/  LDG.E.STRONG.GPU R14, desc[UR6][R12.64] ;  /* 0x000000060c0e7981 */ /* 0x010ea8000c1ef900 */
[----:B--2---:R-:W-:Y:S01]  /*2340*/  CCTL.IVALL ;  /* 0x00000000ff00798f */ /* 0x004fe20002000000 */
[----:B------:R-:W-:Y:S05]  /*2350*/  YIELD ;  /* 0x0000000000007946 */ /* 0x000fea0003800000 */
[----:B------:R-:W-:-:S13]  /*2360*/  ISETP.NE.AND P0, PT, R14, R19, PT ;  /* 0x000000130e00720c */ /* 0x000fda0003f05270 */
[----:B------:R-:W-:Y:S05]  /*2370*/  @P0 BRA `(.L_x_426) ;  /* 0xfffffffc00ec0947 */ /* 0x000fea000383ffff */
.L_x_425:
        /* <DEDUP_REMOVED lines=14> */
.L_x_428:
        /* <DEDUP_REMOVED lines=62> */
.L_x_427:
        /* <DEDUP_REMOVED lines=34> */
.L_x_429:
        /* <DEDUP_REMOVED lines=19> */
.L_x_430:
        /* <DEDUP_REMOVED lines=9> */
.L_x_431:
[----:B------:R-:W-:Y:S05]  /*2c20*/  BSYNC.RECONVERGENT B0 ;  /* 0x0000000000007941 */ /* 0x000fea0003800200 */
.L_x_424:
        /* <DEDUP_REMOVED lines=56> */
.L_x_432:
        /* <DEDUP_REMOVED lines=18> */
.L_x_434:
[----:B------:R-:W-:Y:S05]  /*30d0*/  BSYNC.RECONVERGENT B0 ;  /* 0x0000000000007941 */ /* 0x000fea0003800200 */
.L_x_433:
        /* <DEDUP_REMOVED lines=22> */
.L_x_435:
        /* <DEDUP_REMOVED lines=18> */
.L_x_437:
[----:B------:R-:W-:Y:S05]  /*3360*/  BSYNC.RECONVERGENT B0 ;  /* 0x0000000000007941 */ /* 0x000fea0003800200 */
.L_x_436:
[----:B------:R-:W2:Y:S01]  /*3370*/  LDCU UR4, c[0x0][0x410] ;  /* 0x00008200ff0477ac */ /* 0x000ea20008000800 */
[----:B------:R-:W-:Y:S02]  /*3380*/  IADD3 R26, PT, PT, R4, R26, RZ ;  /* 0x0000001a041a7210 */ /* 0x000fe40007ffe0ff */
[----:B------:R-:W-:Y:S01]  /*3390*/  IADD3 R27, PT, PT, R27, 0x1, RZ ;  /* 0x000000011b1b7810 */ /* 0x000fe20007ffe0ff */
[----:B------:R-:W2:Y:S02]  /*33a0*/  LDCU UR5, c[0x0][0x3e0] ;  /* 0x00007c00ff0577ac */ /* 0x000ea40008000800 */
[----:B--2---:R-:W-:-:S06]  /*33b0*/  UIMAD UR4, UR4, UR5, URZ ;  /* 0x00000005040472a4 */ /* 0x004fcc000f8e02ff */
[----:B------:R-:W-:-:S13]  /*33c0*/  ISETP.GE.AND P0, PT, R26, UR4, PT ;  /* 0x000000041a007c0c */ /* 0x000fda000bf06270 */
[----:B------:R-:W-:Y:S05]  /*33d0*/  @!P0 BRA `(.L_x_438) ;  /* 0xffffffcc00688947 */ /* 0x000fea000383ffff */
.L_x_413:
        /* <DEDUP_REMOVED lines=19> */
.L_x_440:
[----:B------:R-:W-:Y:S05]  /*3510*/  BSYNC.RECONVERGENT B0 ;  /* 0x0000000000007941 */ /* 0x000fea0003800200 */
.L_x_439:
[----:B------:R-:W-:Y:S05]  /*3520*/  @P0 EXIT ;  /* 0x000000000000094d */ /* 0x000fea0003800000 */
[----:B------:R-:W-:Y:S05]  /*3530*/  @P2 BRA `(.L_x_441) ;  /* 0x0000000000202947 */ /* 0x000fea0003800000 */
[----:B------:R-:W-:-:S05]  /*3540*/  IMAD R0, R6, R7, RZ ;  /* 0x0000000706007224 */ /* 0x000fca00078e02ff */
[----:B------:R-:W-:-:S13]  /*3550*/  ISETP.NE.AND P0, PT, R0, -0x1, PT ;  /* 0xffffffff0000780c */ /* 0x000fda0003f05270 */
[----:B------:R-:W-:Y:S05]  /*3560*/  @!P0 BRA `(.L_x_441) ;  /* 0x0000000000148947 */ /* 0x000fea0003800000 */
.L_x_442:
[----:B-1----:R-:W2:Y:S04]  /*3570*/  LDG.E.STRONG.GPU R3, desc[UR6][R4.64] ;  /* 0x0000000604037981 */ /* 0x002ea8000c1ef900 */
[----:B--2---:R-:W-:Y:S01]  /*3580*/  CCTL.IVALL ;  /* 0x00000000ff00798f */ /* 0x004fe20002000000 */
[----:B------:R-:W-:Y:S05]  /*3590*/  YIELD ;  /* 0x0000000000007946 */ /* 0x000fea0003800000 */
[----:B------:R-:W-:-:S13]  /*35a0*/  ISETP.NE.AND P0, PT, R3, R0, PT ;  /* 0x000000000300720c */ /* 0x000fda0003f05270 */
[----:B------:R-:W-:Y:S05]  /*35b0*/  @P0 BRA `(.L_x_442) ;  /* 0xfffffffc00ec0947 */ /* 0x000fea000383ffff */
.L_x_441:
        /* <DEDUP_REMOVED lines=73> */
.L_x_445:
        /* <DEDUP_REMOVED lines=19> */
[----:B---3--:R-:W-:Y:S02]  /*3b80*/  F2FP.F16.F32.PACK_AB R23, R11, R12 ;  /* 0x0000000c0b17723e */ /* 0x008fe400000000ff */
[----:B------:R-:W-:-:S02]  /*3b90*/  MOV R11, R25 ;  /* 0x00000019000b7202 */ /* 0x000fc40000000f00 */
[----:B--2---:R-:W-:Y:S02]  /*3ba0*/  F2FP.F16.F32.PACK_AB R21, R15, R6 ;  /* 0x000000060f15723e */ /* 0x004fe400000000ff */
[----:B------:R-:W-:-:S03]  /*3bb0*/  MOV R12, R26 ;  /* 0x0000001a000c7202 */ /* 0x000fc60000000f00 */
[----:B------:R0:W-:Y:S04]  /*3bc0*/  STG.E desc[UR6][R10.64], R21 ;  /* 0x000000150a007986 */ /* 0x0001e8000c101906 */
[----:B------:R0:W-:Y:S01]  /*3bd0*/  STG.E desc[UR6][R12.64], R23 ;  /* 0x000000170c007986 */ /* 0x0001e2000c101906 */
[----:B------:R-:W-:Y:S02]  /*3be0*/  IADD3 R26, P3, PT, R26, 0xa00, RZ ;  /* 0x00000a001a1a7810 */ /* 0x000fe40007f7e0ff */
[----:B------:R-:W-:Y:S02]  /*3bf0*/  IADD3.X R25, PT, PT, RZ, R25, RZ, P4, !PT ;  /* 0x00000019ff197210 */ /* 0x000fe400027fe4ff */
[----:B------:R-:W-:Y:S01]  /*3c00*/  IADD3.X R27, PT, PT, RZ, R27, RZ, P3, !PT ;  /* 0x0000001bff1b7210 */ /* 0x000fe20001ffe4ff */
[----:B------:R-:W-:Y:S08]  /*3c10*/  @P1 BRA `(.L_x_445) ;  /* 0xfffffffc008c1947 */ /* 0x000ff0000383ffff */
.L_x_444:
[----:B------:R-:W-:Y:S05]  /*3c20*/  BSYNC.RECONVERGENT B0 ;  /* 0x0000000000007941 */ /* 0x000fea0003800200 */
.L_x_443:
        /* <DEDUP_REMOVED lines=10> */
.L_x_446:
        /* <DEDUP_REMOVED lines=21> */
[----:B---3--:R-:W-:Y:S02]  /*3e20*/  F2FP.F16.F32.PACK_AB R23, R15, R12 ;  /* 0x0000000c0f17723e */ /* 0x008fe400000000ff */
[----:B------:R-:W-:-:S04]  /*3e30*/  IADD3 R12, P1, PT, R22, UR4, RZ ;  /* 0x00000004160c7c10 */ /* 0x000fc8000ff3e0ff */
[----:B------:R-:W-:Y:S02]  /*3e40*/  IADD3.X R13, PT, PT, R13, UR5, RZ, P1, !PT ;  /* 0x000000050d0d7c10 */ /* 0x000fe40008ffe4ff */
[----:B----4-:R-:W-:Y:S02]  /*3e50*/  F2FP.F16.F32.PACK_AB R27, R19, R16 ;  /* 0x00000010131b723e */ /* 0x010fe400000000ff */
        /* <DEDUP_REMOVED lines=20> */
[----:B--2---:R-:W-:Y:S02]  /*3fa0*/  F2FP.F16.F32.PACK_AB R29, R29, R26 ;  /* 0x0000001a1d1d723e */ /* 0x004fe400000000ff */
[----:B---3--:R-:W-:-:S03]  /*3fb0*/  F2FP.F16.F32.PACK_AB R31, R31, R28 ;  /* 0x0000001c1f1f723e */ /* 0x008fc600000000ff */
        /* <DEDUP_REMOVED lines=14> */
[----:B---3--:R-:W-:Y:S02]  /*40a0*/  F2FP.F16.F32.PACK_AB R27, R27, R26 ;  /* 0x0000001a1b1b723e */ /* 0x008fe400000000ff */
[----:B----4-:R-:W-:-:S03]  /*40b0*/  F2FP.F16.F32.PACK_AB R33, R33, R28 ;  /* 0x0000001c2121723e */ /* 0x010fc600000000ff */
        /* <DEDUP_REMOVED lines=18> */
[----:B----4-:R-:W-:Y:S02]  /*41e0*/  F2FP.F16.F32.PACK_AB R19, R19, R12 ;  /* 0x0000000c1313723e */ /* 0x010fe400000000ff */
[----:B-----5:R-:W-:-:S03]  /*41f0*/  F2FP.F16.F32.PACK_AB R11, R17, R14 ;  /* 0x0000000e110b723e */ /* 0x020fc600000000ff */
[----:B------:R3:W-:Y:S04]  /*4200*/  STG.E desc[UR6][R20.64], R19 ;  /* 0x0000001314007986 */ /* 0x0007e8000c101906 */
[----:B------:R3:W-:Y:S02]  /*4210*/  STG.E desc[UR6][R24.64], R11 ;  /* 0x0000000b18007986 */ /* 0x0007e4000c101906 */
[----:B------:R-:W-:Y:S05]  /*4220*/  @P0 BRA `(.L_x_446) ;  /* 0xfffffff800a80947 */ /* 0x000fea000383ffff */
[----:B------:R-:W-:Y:S05]  /*4230*/  EXIT ;  /* 0x000000000000794d */ /* 0x000fea0003800000 */
.L_x_447:
        /* <DEDUP_REMOVED lines=12> */
.L_x_3415:


//--------------------- .text._Z35group_norm_nhwc_bwd_one_pass_kernelI11Bf16IOFp16WLi128ELi40ELi640EEv26Group_norm_nhwc_bwd_params --------------------------
	.section	.text._Z35group_norm_nhwc_bwd_one_pass_kernelI11Bf16IOFp16WLi128ELi40ELi640EEv26Group_norm_nhwc_bwd_params,"ax",@progbits
	.align	128
        .global         _Z35group_norm_nhwc_bwd_one_pass_kernelI11Bf16IOFp16WLi128ELi40ELi640EEv26Group_norm_nhwc_bwd_params
        .type           _Z35group_norm_nhwc_bwd_one_pass_kernelI11Bf16IOFp16WLi128ELi40ELi640EEv26Group_norm_nhwc_bwd_params,@function
        .size           _Z35group_norm_nhwc_bwd_one_pass_kernelI11Bf16IOFp16WLi128ELi40ELi640EEv26Group_norm_nhwc_bwd_params,(.L_x_3416 - _Z35group_norm_nhwc_bwd_one_pass_kernelI11Bf16IOFp16WLi128ELi40ELi640EEv26Group_norm_nhwc_bwd_params)
        .other          _Z35group_norm_nhwc_bwd_one_pass_kernelI11Bf16IOFp16WLi128ELi40ELi640EEv26Group_norm_nhwc_bwd_params,@"STO_CUDA_ENTRY STV_DEFAULT"
_Z35group_norm_nhwc_bwd_one_pass_kernelI11Bf16IOFp16WLi128ELi40ELi640EEv26Group_norm_nhwc_bwd_params:
.text._Z35group_norm_nhwc_bwd_one_pass_kernelI11Bf16IOFp16WLi128ELi40ELi640EEv26Group_norm_nhwc_bwd_params:
        /* <DEDUP_REMOVED lines=52> */
.L_x_479:
        /* <DEDUP_REMOVED lines=147> */
[----:B--2---:R-:W-:Y:S01]  /*0c70*/  PRMT R61, R15, 0x7632, R61 ;  /* 0x000076320f3d7816 */ /* 0x004fe2000000003d */
[----:B------:R-:W-:Y:S02]  /*0c80*/  @P4 HADD2.F32 R54, -RZ, R33.H0_H0 ;  /* 0x20000021ff364230 */ /* 0x000fe40000004100 */
[----:B------:R-:W-:Y:S02]  /*0c90*/  HADD2.F32 R52, -RZ, R52.H0_H0 ;  /* 0x20000034ff347230 */ /* 0x000fe40000004100 */
[----:B------:R-:W-:-:S02]  /*0ca0*/  @P4 HADD2.F32 R53, -RZ, R34.H0_H0 ;  /* 0x20000022ff354230 */ /* 0x000fc40000004100 */
[----:B------:R-:W-:Y:S01]  /*0cb0*/  HADD2.F32 R21, -RZ, R32.H0_H0 ;  /* 0x20000020ff157230 */ /* 0x000fe20000004100 */
        /* <DEDUP_REMOVED lines=77> */
.L_x_449:
        /* <DEDUP_REMOVED lines=144> */
.L_x_450:
        /* <DEDUP_REMOVED lines=35> */
.L_x_452:
[----:B------:R-:W-:Y:S05]  /*1cc0*/  BSYNC.RECONVERGENT B0 ;  /* 0x0000000000007941 */ /* 0x000fea0003800200 */
.L_x_451:
        /* <DEDUP_REMOVED lines=54> */
.L_x_454:
[----:B------:R-:W-:Y:S05]  /*2030*/  BSYNC.RECONVERGENT B0 ;  /* 0x0000000000007941 */ /* 0x000fea0003800200 */
.L_x_453:
        /* <DEDUP_REMOVED lines=158> */
.L_x_456:
[----:B------:R-:W-:Y:S05]  /*2a20*/  BSYNC.RECONVERGENT B0 ;  /* 0x0000000000007941 */ /* 0x000fea0003800200 */
.L_x_455:
        /* <DEDUP_REMOVED lines=29> */
.L_x_458:
[----:B------:R-:W-:Y:S05]  /*2c00*/  BSYNC.RECONVERGENT B0 ;  /* 0x0000000000007941 */ /* 0x000fea0003800200 */
.L_x_457:
        /* <DEDUP_REMOVED lines=23> */
.L_x_461:
[----:B----4-:R-:W2:Y:S04]  /*2d80*/  LDG.E.STRONG.GPU R26, desc[UR8][R24.64] ;  /* 0x00000008181a7981 */ /* 0x010ea8000c1ef900 */
[----:B--2---:R-:W-:Y:S01]  /*2d90*/  CCTL.IVALL ;  /* 0x00000000ff00798f */ /* 0x004fe20002000000 */
[----:B------:R-:W-:Y:S05]  /*2da0*/  YIELD ;  /* 0x0000000000007946 */ /* 0x000fea0003800000 */
[----:B------:R-:W-:-:S13]  /*2db0*/  ISETP.NE.AND P1, PT, R26, R31, PT ;  /* 0x0000001f1a00720c */ /* 0x000fda0003f25270 */
[----:B------:R-:W-:Y:S05]  /*2dc0*/  @P1 BRA `(.L_x_461) ;  /* 0xfffffffc00ec1947 */ /* 0x000fea000383ffff */
.L_x_460:
        /* <DEDUP_REMOVED lines=14> */
.L_x_463:
        /* <DEDUP_REMOVED lines=60> */
.L_x_462:
        /* <DEDUP_REMOVED lines=33> */
.L_x_464:
        /* <DEDUP_REMOVED lines=19> */
.L_x_465:
        /* <DEDUP_REMOVED lines=9> */
.L_x_466:
[----:B------:R-:W-:Y:S05]  /*3640*/  BSYNC.RECONVERGENT B0 ;  /* 0x0000000000007941 */ /* 0x000fea0003800200 */
.L_x_459:
        /* <DEDUP_REMOVED lines=49> */
.L_x_467:
        /* <DEDUP_REMOVED lines=20> */
.L_x_469:
[----:B------:R-:W-:Y:S05]  /*3aa0*/  BSYNC.RECONVERGENT B0 ;  /* 0x0000000000007941 */ /* 0x000fea0003800200 */
.L_x_468:
        /* <DEDUP_REMOVED lines=39> */
.L_x_470:
        /* <DEDUP_REMOVED lines=18> */
.L_x_472:
[----:B------:R-:W-:Y:S05]  /*3e40*/  BSYNC.RECONVERGENT B0 ;  /* 0x0000000000007941 */ /* 0x000fea0003800200 */
.L_x_471:
        /* <DEDUP_REMOVED lines=21> */
.L_x_473:
        /* <DEDUP_REMOVED lines=18> */
.L_x_475:
[----:B------:R-:W-:Y:S05]  /*40c0*/  BSYNC.RECONVERGENT B0 ;  /* 0x0000000000007941 */ /* 0x000fea0003800200 */
.L_x_474:
        /* <DEDUP_REMOVED lines=21> */
.L_x_476:
        /* <DEDUP_REMOVED lines=18> */
.L_x_478:
[----:B------:R-:W-:Y:S05]  /*4340*/  BSYNC.RECONVERGENT B0 ;  /* 0x0000000000007941 */ /* 0x000fea0003800200 */
.L_x_477:
[----:B------:R-:W-:Y:S02]  /*4350*/  IADD3 R36, PT, PT, R3, R36, RZ ;  /* 0x0000002403247210 */ /* 0x000fe40007ffe0ff */
[----:B------:R-:W-:Y:S02]  /*4360*/  IADD3 R19, PT, PT, R19, 0x1, RZ ;  /* 0x0000000113137810 */ /* 0x000fe40007ffe0ff */
[----:B------:R-:W-:-:S13]  /*4370*/  ISETP.GE.AND P0, PT, R36, UR4, PT ;  /* 0x0000000424007c0c */ /* 0x000fda000bf06270 */
[----:B------:R-:W-:Y:S05]  /*4380*/  @!P0 BRA `(.L_x_479) ;  /* 0xffffffbc00ec8947 */ /* 0x000fea000383ffff */
.L_x_448:
        /* <DEDUP_REMOVED lines=19> */
.L_x_481:
[----:B------:R-:W-:Y:S05]  /*44c0*/  BSYNC.RECONVERGENT B0 ;  /* 0x0000000000007941 */ /* 0x000fea0003800200 */
.L_x_480:
[----:B------:R-:W-:Y:S05]  /*44d0*/  @P0 EXIT ;  /* 0x000000000000094d */ /* 0x000fea0003800000 */
[----:B------:R-:W-:Y:S05]  /*44e0*/  @P2 BRA `(.L_x_482) ;  /* 0x0000000000202947 */ /* 0x000fea0003800000 */
[----:B------:R-:W-:-:S05]  /*44f0*/  IMAD R0, R6, R7, RZ ;  /* 0x0000000706007224 */ /* 0x000fca00078e02ff */
[----:B------:R-:W-:-:S13]  /*4500*/  ISETP.NE.AND P0, PT, R0, -0x1, PT ;  /* 0xffffffff0000780c */ /* 0x000fda0003f05270 */
[----:B------:R-:W-:Y:S05]  /*4510*/  @!P0 BRA `(.L_x_482) ;  /* 0x0000000000148947 */ /* 0x000fea0003800000 */
.L_x_483:
[----:B-1----:R-:W3:Y:S04]  /*4520*/  LDG.E.STRONG.GPU R3, desc[UR8][R4.64] ;  /* 0x0000000804037981 */ /* 0x002ee8000c1ef900 */
[----:B---3--:R-:W-:Y:S01]  /*4530*/  CCTL.IVALL ;  /* 0x00000000ff00798f */ /* 0x008fe20002000000 */
[----:B------:R-:W-:Y:S05]  /*4540*/  YIELD ;  /* 0x0000000000007946 */ /* 0x000fea0003800000 */
[----:B------:R-:W-:-:S13]  /*4550*/  ISETP.NE.AND P0, PT, R3, R0, PT ;  /* 0x000000000300720c */ /* 0x000fda0003f05270 */
[----:B------:R-:W-:Y:S05]  /*4560*/  @P0 BRA `(.L_x_483) ;  /* 0xfffffffc00ec0947 */ /* 0x000fea000383ffff */
.L_x_482:
        /* <DEDUP_REMOVED lines=74> */
.L_x_486:
        /* <DEDUP_REMOVED lines=21> */
[----:B--2---:R-:W-:Y:S02]  /*4b60*/  F2FP.F16.F32.PACK_AB R17, R11, R8 ;  /* 0x000000080b11723e */ /* 0x004fe400000000ff */
[----:B------:R-:W-:-:S02]  /*4b70*/  MOV R8, R20 ;  /* 0x0000001400087202 */ /* 0x000fc40000000f00 */
[-C--:B------:R-:W-:Y:S02]  /*4b80*/  MOV R11, R23.reuse ;  /* 0x00000017000b7202 */ /* 0x080fe40000000f00 */
[----:B---3--:R-:W-:Y:S01]  /*4b90*/  F2FP.F16.F32.PACK_AB R19, R15, R12 ;  /* 0x0000000c0f13723e */ /* 0x008fe200000000ff */
[----:B------:R0:W-:Y:S04]  /*4ba0*/  STG.E desc[UR8][R8.64], R17 ;  /* 0x0000001108007986 */ /* 0x0001e8000c101908 */
[----:B------:R0:W-:Y:S01]  /*4bb0*/  STG.E desc[UR8][R10.64], R19 ;  /* 0x000000130a007986 */ /* 0x0001e2000c101908 */
[----:B------:R-:W-:Y:S02]  /*4bc0*/  IADD3 R20, P4, PT, R20, 0xa00, RZ ;  /* 0x00000a0014147810 */ /* 0x000fe40007f9e0ff */
[----:B------:R-:W-:-:S02]  /*4bd0*/  IADD3.X R23, PT, PT, RZ, R23, RZ, P3, !PT ;  /* 0x00000017ff177210 */ /* 0x000fc40001ffe4ff */
[----:B------:R-:W-:Y:S01]  /*4be0*/  IADD3.X R21, PT, PT, RZ, R21, RZ, P4, !PT ;  /* 0x00000015ff157210 */ /* 0x000fe200027fe4ff */
[----:B------:R-:W-:Y:S08]  /*4bf0*/  @P1 BRA `(.L_x_486) ;  /* 0xfffffffc00841947 */ /* 0x000ff0000383ffff */
.L_x_485:
[----:B------:R-:W-:Y:S05]  /*4c00*/  BSYNC.RECONVERGENT B0 ;  /* 0x0000000000007941 */ /* 0x000fea0003800200 */
.L_x_484:
        /* <DEDUP_REMOVED lines=10> */
.L_x_487:
        /* <DEDUP_REMOVED lines=21> */
[----:B----4-:R-:W-:Y:S02]  /*4e00*/  F2FP.F16.F32.PACK_AB R19, R7, R4 ;  /* 0x000000040713723e */ /* 0x010fe400000000ff */
[----:B------:R-:W-:-:S04]  /*4e10*/  LOP3.LUT R4, R26, 0x3, RZ, 0xc0, !PT ;  /* 0x000000031a047812 */ /* 0x000fc800078ec0ff */
[----:B------:R-:W-:Y:S02]  /*4e20*/  IADD3.X R17, PT, PT, R4, UR5, RZ, P1, !PT ;  /* 0x0000000504117c10 */ /* 0x000fe40008ffe4ff */
[----:B-----5:R-:W-:Y:S02]  /*4e30*/  F2FP.F16.F32.PACK_AB R21, R11, R8 ;  /* 0x000000080b15723e */ /* 0x020fe400000000ff */
        /* <DEDUP_REMOVED lines=56> */
[----:B---3--:R-:W-:Y:S02]  /*51c0*/  F2FP.F16.F32.PACK_AB R5, R5, R16 ;  /* 0x000000100505723e */ /* 0x008fe400000000ff */
[----:B-----5:R-:W-:-:S03]  /*51d0*/  F2FP.F16.F32.PACK_AB R7, R9, R6 ;  /* 0x000000060907723e */ /* 0x020fc600000000ff */
[----:B------:R4:W-:Y:S04]  /*51e0*/  STG.E desc[UR8][R12.64], R5 ;  /* 0x000000050c007986 */ /* 0x0009e8000c101908 */
[----:B------:R4:W-:Y:S02]  /*51f0*/  STG.E desc[UR8][R14.64], R7 ;  /* 0x000000070e007986 */ /* 0x0009e4000c101908 */
[----:B------:R-:W-:Y:S05]  /*5200*/  @P0 BRA `(.L_x_487) ;  /* 0xfffffff800a80947 */ /* 0x000fea000383ffff */
[----:B------:R-:W-:Y:S05]  /*5210*/  EXIT ;  /* 0x000000000000794d */ /* 0x000fea0003800000 */
.L_x_488:
        /* <DEDUP_REMOVED lines=14> */
.L_x_3416:


//--------------------- .text._Z35group_norm_nhwc_bwd_one_pass_kernelI11Bf16IOFp16WLi256ELi40ELi640EEv26Group_norm_nhwc_bwd_params --------------------------
	.section	.text._Z35group_norm_nhwc_bwd_one_pass_kernelI11Bf16IOFp16WLi256ELi40ELi640EEv26Group_norm_nhwc_bwd_params,"ax",@progbits
	.align	128
        .global         _Z35group_norm_nhwc_bwd_one_pass_kernelI11Bf16IOFp16WLi256ELi40ELi640EEv26Group_norm_nhwc_bwd_params
        .type           _Z35group_norm_nhwc_bwd_one_pass_kernelI11Bf16IOFp16WLi256ELi40ELi640EEv26Group_norm_nhwc_bwd_params,@function
        .size           _Z35group_norm_nhwc_bwd_one_pass_kernelI11Bf16IOFp16WLi256ELi40ELi640EEv26Group_norm_nhwc_bwd_params,(.L_x_3417 - _Z35group_norm_nhwc_bwd_one_pass_kernelI11Bf16IOFp16WLi256ELi40ELi640EEv26Group_norm_nhwc_bwd_params)
        .other          _Z35group_norm_nhwc_bwd_one_pass_kernelI11Bf16IOFp16WLi256ELi40ELi640EEv26Group_norm_nhwc_bwd_params,@"STO_CUDA_ENTRY STV_DEFAULT"
_Z35group_norm_nhwc_bwd_one_pass_kernelI11Bf16IOFp16WLi256ELi40ELi640EEv26Group_norm_nhwc_bwd_params:
.text._Z35group_norm_nhwc_bwd_one_pass_kernelI11Bf16IOFp16WLi256ELi40ELi640EEv26Group_norm_nhwc_bwd_params:
        /* <DEDUP_REMOVED lines=22> */
.L_x_532:
        /* <DEDUP_REMOVED lines=249> */
[----:B------:R-:W-:Y:S01]  /*10f0*/  @P5 HADD2.F32 R41, -RZ, R50.H0_H0 ;  /* 0x20000032ff295230 */ /* 0x000fe20000004100 */
[----:B------:R-:W-:Y:S01]  /*1100*/  PRMT R54, R8, 0x7632, R54 ;  /* 0x0000763208367816 */ /* 0x000fe20000000036 */
[----:B------:R-:W-:Y:S01]  /*1110*/  @P5 HADD2.F32 R42, -RZ, R22.H0_H0 ;  /* 0x20000016ff2a5230 */ /* 0x000fe20000004100 */
[----:B------:R-:W-:Y:S02]  /*1120*/  PRMT R51, R9, 0x7632, R51 ;  /* 0x0000763209337816 */ /* 0x000fe40000000033 */
[----:B------:R-:W-:Y:S01]  /*1130*/  PRMT R52, R10, 0x7632, R52 ;  /* 0x000076320a347816 */ /* 0x000fe20000000034 */
[----:B0-----:R-:W-:-:S04]  /*1140*/  @P0 FADD.FTZ R23, R32, R23 ;  /* 0x0000001720170221 */ /* 0x001fc80000010000 */
[----:B------:R0:W1:Y:S01]  /*1150*/  @P0 MUFU.RSQ R59, R23 ;  /* 0x00000017003b0308 */ /* 0x0000620000001400 */
[----:B------:R-:W-:Y:S02]  /*1160*/  PRMT R49, R11, 0x7632, R49 ;  /* 0x000076320b317816 */ /* 0x000fe40000000031 */
[----:B------:R-:W-:Y:S02]  /*1170*/  PRMT R50, R12, 0x7632, R50 ;  /* 0x000076320c327816 */ /* 0x000fe40000000032 */
[----:B------:R-:W-:Y:S02]  /*1180*/  PRMT R47, R13, 0x7632, R47 ;  /* 0x000076320d2f7816 */ /* 0x000fe4000000002f */
[----:B------:R-:W-:Y:S01]  /*1190*/  PRMT R48, R14, 0x7632, R48 ;  /* 0x000076320e307816 */ /* 0x000fe20000000030 */
[----:B--2---:R-:W-:Y:S02]  /*11a0*/  HADD2.F32 R40, -RZ, R26.H0_H0 ;  /* 0x2000001aff287230 */ /* 0x004fe40000004100 */
[----:B-----5:R-:W-:Y:S01]  /*11b0*/  HADD2.F32 R21, -RZ, R27.H0_H0 ;  /* 0x2000001bff157230 */ /* 0x020fe20000004100 */
[----:B------:R-:W-:-:S02]  /*11c0*/  PRMT R45, R15, 0x7632, R45 ;  /* 0x000076320f2d7816 */ /* 0x000fc4000000002d */
        /* <DEDUP_REMOVED lines=149> */
.L_x_490:
        /* <DEDUP_REMOVED lines=288> */
.L_x_491:
        /* <DEDUP_REMOVED lines=45> */
.L_x_493:
[----:B------:R-:W-:Y:S05]  /*2ff0*/  BSYNC.RECONVERGENT B0 ;  /* 0x0000000000007941 */ /* 0x000fea0003800200 */
.L_x_492:
        /* <DEDUP_REMOVED lines=52> */
.L_x_495:
[----:B------:R-:W-:Y:S05]  /*3340*/  BSYNC.RECONVERGENT B0 ;  /* 0x0000000000007941 */ /* 0x000fea0003800200 */
.L_x_494:
        /* <DEDUP_REMOVED lines=158> */
.L_x_497:
[----:B------:R-:W-:Y:S05]  /*3d30*/  BSYNC.RECONVERGENT B0 ;  /* 0x0000000000007941 */ /* 0x000fea0003800200 */
.L_x_496:
        /* <DEDUP_REMOVED lines=32> */
.L_x_499:
[----:B------:R-:W-:Y:S05]  /*3f40*/  BSYNC.RECONVERGENT B0 ;  /* 0x0000000000007941 */ /* 0x000fea0003800200 */
.L_x_498:
        /* <DEDUP_REMOVED lines=25> */
.L_x_502:
[----:B0-----:R-:W2:Y:S04]  /*40e0*/  LDG.E.STRONG.GPU R26, desc[UR6][R24.64] ;  /* 0x00000006181a7981 */ /* 0x001ea8000c1ef900 */
[----:B--2---:R-:W-:Y:S01]  /*40f0*/  CCTL.IVALL ;  /* 0x00000000ff00798f */ /* 0x004fe20002000000 */
[----:B------:R-:W-:Y:S05]  /*4100*/  YIELD ;  /* 0x0000000000007946 */ /* 0x000fea0003800000 */
[----:B------:R-:W-:-:S13]  /*4110*/  ISETP.NE.AND P0, PT, R26, R31, PT ;  /* 0x0000001f1a00720c */ /* 0x000fda0003f05270 */
[----:B------:R-:W-:Y:S05]  /*4120*/  @P0 BRA `(.L_x_502) ;  /* 0xfffffffc00ec0947 */ /* 0x000fea000383ffff */
.L_x_501:
        /* <DEDUP_REMOVED lines=15> */
.L_x_504:
        /* <DEDUP_REMOVED lines=60> */
.L_x_503:
        /* <DEDUP_REMOVED lines=33> */
.L_x_505:
        /* <DEDUP_REMOVED lines=19> */
.L_x_506:
        /* <DEDUP_REMOVED lines=9> */
.L_x_507:
[----:B------:R-:W-:Y:S05]  /*49b0*/  BSYNC.RECONVERGENT B0 ;  /* 0x0000000000007941 */ /* 0x000fea0003800200 */
.L_x_500:
        /* <DEDUP_REMOVED lines=42> */
.L_x_508:
        /* <DEDUP_REMOVED lines=56> */
.L_x_510:
[----:B------:R-:W-:Y:S05]  /*4fe0*/  BSYNC.RECONVERGENT B0 ;  /* 0x0000000000007941 */ /* 0x000fea0003800200 */
.L_x_509:
        /* <DEDUP_REMOVED lines=23> */
.L_x_511:
        /* <DEDUP_REMOVED lines=18> */
.L_x_513:
[----:B------:R-:W-:Y:S05]  /*5280*/  BSYNC.RECONVERGENT B0 ;  /* 0x0000000000007941 */ /* 0x000fea0003800200 */
.L_x_512:
        /* <DEDUP_REMOVED lines=33> */
.L_x_514:
        /* <DEDUP_REMOVED lines=52> */
.L_x_516:
[----:B------:R-:W-:Y:S05]  /*57e0*/  BSYNC.RECONVERGENT B0 ;  /* 0x0000000000007941 */ /* 0x000fea0003800200 */
.L_x_515:
        /* <DEDUP_REMOVED lines=21> */
.L_x_517:
        /* <DEDUP_REMOVED lines=18> */
.L_x_519:
[----:B------:R-:W-:Y:S05]  /*5a60*/  BSYNC.RECONVERGENT B0 ;  /* 0x0000000000007941 */ /* 0x000fea0003800200 */
.L_x_518:
        /* <DEDUP_REMOVED lines=21> */
.L_x_520:
        /* <DEDUP_REMOVED lines=18> */
.L_x_522:
[----:B------:R-:W-:Y:S05]  /*5ce0*/  BSYNC.RECONVERGENT B0 ;  /* 0x0000000000007941 */ /* 0x000fea0003800200 */
.L_x_521:
        /* <DEDUP_REMOVED lines=21> */
.L_x_523:
        /* <DEDUP_REMOVED lines=18> */
.L_x_525:
[----:B------:R-:W-:Y:S05]  /*5f60*/  BSYNC.RECONVERGENT B0 ;  /* 0x0000000000007941 */ /* 0x000fea0003800200 */
.L_x_524:
        /* <DEDUP_REMOVED lines=21> */
.L_x_526:
        /* <DEDUP_REMOVED lines=18> */
.L_x_528:
[----:B------:R-:W-:Y:S05]  /*61e0*/  BSYNC.RECONVERGENT B0 ;  /* 0x0000000000007941 */ /* 0x000fea0003800200 */
.L_x_527:
        /* <DEDUP_REMOVED lines=22> */
.L_x_529:
        /* <DEDUP_REMOVED lines=18> */
.L_x_531:
[----:B------:R-:W-:Y:S05]  /*6470*/  BSYNC.RECONVERGENT B0 ;  /* 0x0000000000007941 */ /* 0x000fea0003800200 */
.L_x_530:
[----:B------:R-:W5:Y:S01]  /*6480*/  LDCU UR4, c[0x0][0x410] ;  /* 0x00008200ff0477ac */ /* 0x000f620008000800 */
[----:B------:R-:W-:Y:S02]  /*6490*/  IADD3 R39, PT, PT, R32, R39, RZ ;  /* 0x0000002720277210 */ /* 0x000fe40007ffe0ff */
[----:B------:R-:W-:Y:S01]  /*64a0*/  IADD3 R36, PT, PT, R36, 0x1, RZ ;  /* 0x0000000124247810 */ /* 0x000fe20007ffe0ff */
[----:B------:R-:W5:Y:S02]  /*64b0*/  LDCU UR5, c[0x0][0x3e0] ;  /* 0x00007c00ff0577ac */ /* 0x000f640008000800 */
[----:B-----5:R-:W-:-:S06]  /*64c0*/  UIMAD UR4, UR4, UR5, URZ ;  /* 0x00000005040472a4 */ /* 0x020fcc000f8e02ff */
[----:B------:R-:W-:-:S13]  /*64d0*/  ISETP.GE.AND P0, PT, R39, UR4, PT ;  /* 0x0000000427007c0c */ /* 0x000fda000bf06270 */
[----:B------:R-:W-:Y:S05]  /*64e0*/  @!P0 BRA `(.L_x_532) ;  /* 0xffffff9c001c8947 */ /* 0x000fea000383ffff */
.L_x_489:
        /* <DEDUP_REMOVED lines=16> */
.L_x_534:
[----:B------:R-:W-:Y:S05]  /*65f0*/  BSYNC.RECONVERGENT B0 ;  /* 0x0000000000007941 */ /* 0x000fea0003800200 */
.L_x_533:
        /* <DEDUP_REMOVED lines=11> */
.L_x_536:
[----:B------:R-:W2:Y:S04]  /*66b0*/  LDG.E.STRONG.GPU R5, desc[UR6][R2.64] ;  /* 0x0000000602057981 */ /* 0x000ea8000c1ef900 */
[----:B--2---:R-:W-:Y:S01]  /*66c0*/  CCTL.IVALL ;  /* 0x00000000ff00798f */ /* 0x004fe20002000000 */
[----:B------:R-:W-:Y:S05]  /*66d0*/  YIELD ;  /* 0x0000000000007946 */ /* 0x000fea0003800000 */
[----:B------:R-:W-:-:S13]  /*66e0*/  ISETP.NE.AND P0, PT, R5, R0, PT ;  /* 0x000000000500720c */ /* 0x000fda0003f05270 */
[----:B------:R-:W-:Y:S05]  /*66f0*/  @P0 BRA `(.L_x_536) ;  /* 0xfffffffc00ec0947 */ /* 0x000fea000383ffff */
.L_x_535:
        /* <DEDUP_REMOVED lines=75> */
.L_x_539:
        /* <DEDUP_REMOVED lines=31> */
.L_x_538:
[----:B------:R-:W-:Y:S05]  /*6da0*/  BSYNC.RECONVERGENT B0 ;  /* 0x0000000000007941 */ /* 0x000fea0003800200 */
.L_x_537:
        /* <DEDUP_REMOVED lines=10> */
.L_x_540:
        /* <DEDUP_REMOVED lines=87> */
.L_x_541:
        /* <DEDUP_REMOVED lines=12> */
.L_x_3417:


//--------------------- .text._Z35group_norm_nhwc_bwd_one_pass_kernelI11Bf16IOFp16WLi512ELi40ELi640EEv26Group_norm_nhwc_bwd_params --------------------------
	.section	.text._Z35group_norm_nhwc_bwd_one_pass_kernelI11Bf16IOFp16WLi512ELi40ELi640EEv26Group_norm_nhwc_bwd_params,"ax",@progbits
	.align	128
        .global         _Z35group_norm_nhwc_bwd_one_pass_kernelI11Bf16IOFp16WLi512ELi40ELi640EEv26Group_norm_nhwc_bwd_params
        .type           _Z35group_norm_nhwc_bwd_one_pass_kernelI11Bf16IOFp16WLi512ELi40ELi640EEv26Group_norm_nhwc_bwd_params,@function
        .size           _Z35group_norm_nhwc_bwd_one_pass_kernelI11Bf16IOFp16WLi512ELi40ELi640EEv26Group_norm_nhwc_bwd_params,(.L_x_3418 - _Z35group_norm_nhwc_bwd_one_pass_kernelI11Bf16IOFp16WLi512ELi40ELi640EEv26Group_norm_nhwc_bwd_params)
        .other          _Z35group_norm_nhwc_bwd_one_pass_kernelI11Bf16IOFp16WLi512ELi40ELi640EEv26Group_norm_nhwc_bwd_params,@"STO_CUDA_ENTRY STV_DEFAULT"
_Z35group_norm_nhwc_bwd_one_pass_kernelI11Bf16IOFp16WLi512ELi40ELi640EEv26Group_norm_nhwc_bwd_params:
.text._Z35group_norm_nhwc_bwd_one_pass_kernelI11Bf16IOFp16WLi512ELi40ELi640EEv26Group_norm_nhwc_bwd_params:
        /* <DEDUP_REMOVED lines=21> */
.L_x_609:
        /* <DEDUP_REMOVED lines=412> */
[----:B------:R0:W4:Y:S04]  /*1b10*/  @!P2 LDG.E R10, desc[UR10][R24.64] ;  /* 0x0000000a180aa981 */ /* 0x000128000c1e1900 */
[----:B------:R1:W4:Y:S04]  /*1b20*/  @!P4 LDG.E R47, desc[UR10][R12.64] ;  /* 0x0000000a0c2fc981 */ /* 0x000328000c1e1900 */
[----:B------:R4:W4:Y:S01]  /*1b30*/  @!P4 LDG.E R11, desc[UR10][R14.64] ;  /* 0x0000000a0e0bc981 */ /* 0x000922000c1e1900 */
[----:B------:R-:W-:Y:S01]  /*1b40*/  UISETP.NE.AND UP1, UPT, UR9, URZ, UPT ;  /* 0x000000ff0900728c */ /* 0x000fe2000bf25270 */
[----:B------:R-:W-:-:S02]  /*1b50*/  PRMT R71, R61, 0x7632, R71 ;  /* 0x000076323d477816 */ /* 0x000fc40000000047 */
[----:B0-----:R-:W-:Y:S02]  /*1b60*/  PRMT R24, R5, 0x7632, R24 ;  /* 0x0000763205187816 */ /* 0x001fe40000000018 */
[----:B-1----:R-:W-:Y:S02]  /*1b70*/  CS2R R12, SRZ ;  /* 0x00000000000c7805 */ /* 0x002fe4000001ff00 */
        /* <DEDUP_REMOVED lines=20> */
[----:B------:R-:W-:Y:S01]  /*1cc0*/  @P5 HADD2.F32 R13, -RZ, R0.H0_H0 ;  /* 0x20000000ff0d5230 */ /* 0x000fe20000004100 */
[----:B------:R-:W-:Y:S01]  /*1cd0*/  PRMT R0, R3, 0x7632, R0 ;  /* 0x0000763203007816 */ /* 0x000fe20000000000 */
[----:B------:R-:W-:Y:S01]  /*1ce0*/  @P5 HADD2.F32 R12, -RZ, R16.H0_H0 ;  /* 0x20000010ff0c5230 */ /* 0x000fe20000004100 */
        /* <DEDUP_REMOVED lines=13> */
[----:B-----5:R-:W-:Y:S01]  /*1dc0*/  PRMT R66, R8, 0x7632, R66 ;  /* 0x0000763208427816 */ /* 0x020fe20000000042 */
[----:B------:R-:W-:Y:S01]  /*1dd0*/  @UP0 UMOV UR13, UR5 ;  /* 0x00000005000d0c82 */ /* 0x000fe20008000000 */
[----:B----4-:R-:W-:Y:S02]  /*1de0*/  HADD2.F32 R15, -RZ, R36.H0_H0 ;  /* 0x20000024ff0f7230 */ /* 0x010fe40000004100 */
[----:B------:R-:W-:Y:S01]  /*1df0*/  HADD2.F32 R14, -RZ, R37.H0_H0 ;  /* 0x20000025ff0e7230 */ /* 0x000fe20000004100 */
[----:B------:R-:W-:-:S02]  /*1e00*/  PRMT R81, R49, 0x7632, R81 ;  /* 0x0000763231517816 */ /* 0x000fc40000000051 */
[----:B------:R-:W-:Y:S02]  /*1e10*/  PRMT R65, R9, 0x7632, R65 ;  /* 0x0000763209417816 */ /* 0x000fe40000000041 */
[----:B------:R-:W-:Y:S02]  /*1e20*/  PRMT R80, R48, 0x7632, R80 ;  /* 0x0000763230507816 */ /* 0x000fe40000000050 */
[----:B------:R-:W-:Y:S02]  /*1e30*/  PRMT R64, R10, 0x7632, R64 ;  /* 0x000076320a407816 */ /* 0x000fe40000000040 */
[----:B------:R-:W-:Y:S02]  /*1e40*/  PRMT R79, R47, 0x7632, R79 ;  /* 0x000076322f4f7816 */ /* 0x000fe4000000004f */
        /* <DEDUP_REMOVED lines=291> */
.L_x_543:
        /* <DEDUP_REMOVED lines=576> */
.L_x_544:
        /* <DEDUP_REMOVED lines=46> */
.L_x_546:
[----:B------:R-:W-:Y:S05]  /*5760*/  BSYNC.RECONVERGENT B0 ;  /* 0x0000000000007941 */ /* 0x000fea0003800200 */
.L_x_545:
        /* <DEDUP_REMOVED lines=52> */
.L_x_548:
[----:B------:R-:W-:Y:S05]  /*5ab0*/  BSYNC.RECONVERGENT B0 ;  /* 0x0000000000007941 */ /* 0x000fea0003800200 */
.L_x_547:
        /* <DEDUP_REMOVED lines=158> */
.L_x_550:
[----:B------:R-:W-:Y:S05]  /*64a0*/  BSYNC.RECONVERGENT B0 ;  /* 0x0000000000007941 */ /* 0x000fea0003800200 */
.L_x_549:
        /* <DEDUP_REMOVED lines=31> */
.L_x_552:
[----:B------:R-:W-:Y:S05]  /*66a0*/  BSYNC.RECONVERGENT B0 ;  /* 0x0000000000007941 */ /* 0x000fea0003800200 */
.L_x_551:
        /* <DEDUP_REMOVED lines=28> */
.L_x_555:
        /* <DEDUP_REMOVED lines=8> */
.L_x_554:
        /* <DEDUP_REMOVED lines=18> */
.L_x_557:
        /* <DEDUP_REMOVED lines=145> */
.L_x_556:
        /* <DEDUP_REMOVED lines=69> */
.L_x_558:
        /* <DEDUP_REMOVED lines=35> */
.L_x_559:
        /* <DEDUP_REMOVED lines=19> */
.L_x_560:
[----:B------:R-:W-:Y:S05]  /*7ad0*/  BSYNC.RECONVERGENT B0 ;  /* 0x0000000000007941 */ /* 0x000fea0003800200 */
.L_x_553:
        /* <DEDUP_REMOVED lines=52> */
.L_x_561:
        /* <DEDUP_REMOVED lines=22> */
.L_x_563:
[----:B------:R-:W-:Y:S05]  /*7f80*/  BSYNC.RECONVERGENT B0 ;  /* 0x0000000000007941 */ /* 0x000fea0003800200 */
.L_x_562:
        /* <DEDUP_REMOVED lines=27> */
.L_x_564:
        /* <DEDUP_REMOVED lines=21> */
.L_x_566:
[----:B------:R-:W-:Y:S05]  /*8290*/  BSYNC.RECONVERGENT B0 ;  /* 0x0000000000007941 */ /* 0x000fea0003800200 */
.L_x_565:
        /* <DEDUP_REMOVED lines=36> */
.L_x_567:
        /* <DEDUP_REMOVED lines=21> */
.L_x_569:
[----:B------:R-:W-:Y:S05]  /*8630*/  BSYNC.RECONVERGENT B0 ;  /* 0x0000000000007941 */ /* 0x000fea0003800200 */
.L_x_568:
        /* <DEDUP_REMOVED lines=25> */
.L_x_570:
        /* <DEDUP_REMOVED lines=21> */
.L_x_572:
[----:B------:R-:W-:Y:S05]  /*8920*/  BSYNC.RECONVERGENT B0 ;  /* 0x0000000000007941 */ /* 0x000fea0003800200 */
.L_x_571:
        /* <DEDUP_REMOVED lines=35> */
.L_x_573:
        /* <DEDUP_REMOVED lines=21> */
.L_x_575:
[----:B------:R-:W-:Y:S05]  /*8cb0*/  BSYNC.RECONVERGENT B0 ;  /* 0x0000000000007941 */ /* 0x000fea0003800200 */
.L_x_574:
        /* <DEDUP_REMOVED lines=25> */
.L_x_576:
        /* <DEDUP_REMOVED lines=21> */
.L_x_578:
[----:B------:R-:W-:Y:S05]  /*8fa0*/  BSYNC.RECONVERGENT B0 ;  /* 0x0000000000007941 */ /* 0x000fea0003800200 */
.L_x_577:
        /* <DEDUP_REMOVED lines=35> */
.L_x_579:
        /* <DEDUP_REMOVED lines=21> */
.L_x_581:
[----:B------:R-:W-:Y:S05]  /*9330*/  BSYNC.RECONVERGENT B0 ;  /* 0x0000000000007941 */ /* 0x000fea0003800200 */
.L_x_580:
        /* <DEDUP_REMOVED lines=25> */
.L_x_582:
        /* <DEDUP_REMOVED lines=21> */
.L_x_584:
[----:B------:R-:W-:Y:S05]  /*9620*/  BSYNC.RECONVERGENT B0 ;  /* 0x0000000000007941 */ /* 0x000fea0003800200 */
.L_x_583:
        /* <DEDUP_REMOVED lines=35> */
.L_x_585:
        /* <DEDUP_REMOVED lines=21> */
.L_x_587:
[----:B------:R-:W-:Y:S05]  /*99b0*/  BSYNC.RECONVERGENT B0 ;  /* 0x0000000000007941 */ /* 0x000fea0003800200 */
.L_x_586:
        /* <DEDUP_REMOVED lines=25> */
.L_x_588:
        /* <DEDUP_REMOVED lines=21> */
.L_x_590:
[----:B------:R-:W-:Y:S05]  /*9ca0*/  BSYNC.RECONVERGENT B0 ;  /* 0x0000000000007941 */ /* 0x000fea0003800200 */
.L_x_589:
        /* <DEDUP_REMOVED lines=35> */
.L_x_591:
        /* <DEDUP_REMOVED lines=21> */
.L_x_593:
[----:B------:R-:W-:Y:S05]  /*a030*/  BSYNC.RECONVERGENT B0 ;  /* 0x0000000000007941 */ /* 0x000fea0003800200 */
.L_x_592:
        /* <DEDUP_REMOVED lines=25> */
.L_x_594:
        /* <DEDUP_REMOVED lines=21> */
.L_x_596:
[----:B------:R-:W-:Y:S05]  /*a320*/  BSYNC.RECONVERGENT B0 ;  /* 0x0000000000007941 */ /* 0x000fea0003800200 */
.L_x_595:
        /* <DEDUP_REMOVED lines=37> */
.L_x_597:
        /* <DEDUP_REMOVED lines=24> */
.L_x_599:
[----:B------:R-:W-:Y:S05]  /*a700*/  BSYNC.RECONVERGENT B0 ;  /* 0x0000000000007941 */ /* 0x000fea0003800200 */
.L_x_598:
        /* <DEDUP_REMOVED lines=23> */
.L_x_600:
        /* <DEDUP_REMOVED lines=19> */
.L_x_602:
[----:B------:R-:W-:Y:S05]  /*a9b0*/  BSYNC.RECONVERGENT B0 ;  /* 0x0000000000007941 */ /* 0x000fea0003800200 */
.L_x_601:
        /* <DEDUP_REMOVED lines=31> */
.L_x_603:
        /* <DEDUP_REMOVED lines=22> */
.L_x_605:
[----:B------:R-:W-:Y:S05]  /*ad10*/  BSYNC.RECONVERGENT B0 ;  /* 0x0000000000007941 */ /* 0x000fea0003800200 */
.L_x_604:
        /* <DEDUP_REMOVED lines=27> */
.L_x_606:
        /* <DEDUP_REMOVED lines=18> */
.L_x_608:
[----:B------:R-:W-:Y:S05]  /*aff0*/  BSYNC.RECONVERGENT B0 ;  /* 0x0000000000007941 */ /* 0x000fea0003800200 */
.L_x_607:
        /* <DEDUP_REMOVED lines=8> */
.L_x_542:
        /* <DEDUP_REMOVED lines=15> */
.L_x_611:
[----:B------:R-:W-:Y:S05]  /*b170*/  BSYNC.RECONVERGENT B0 ;  /* 0x0000000000007941 */ /* 0x000fea0003800200 */
.L_x_610:
        /* <DEDUP_REMOVED lines=11> */
.L_x_613:
[----:B------:R-:W2:Y:S04]  /*b230*/  LDG.E.STRONG.GPU R5, desc[UR10][R2.64] ;  /* 0x0000000a02057981 */ /* 0x000ea8000c1ef900 */
[----:B--2---:R-:W-:Y:S01]  /*b240*/  CCTL.IVALL ;  /* 0x00000000ff00798f */ /* 0x004fe20002000000 */
[----:B------:R-:W-:Y:S05]  /*b250*/  YIELD ;  /* 0x0000000000007946 */ /* 0x000fea0003800000 */
[----:B------:R-:W-:-:S13]  /*b260*/  ISETP.NE.AND P0, PT, R5, R4, PT ;  /* 0x000000040500720c */ /* 0x000fda0003f05270 */
[----:B------:R-:W-:Y:S05]  /*b270*/  @P0 BRA `(.L_x_613) ;  /* 0xfffffffc00ec0947 */ /* 0x000fea000383ffff */
.L_x_612:
        /* <DEDUP_REMOVED lines=74> */
.L_x_616:
        /* <DEDUP_REMOVED lines=31> */
.L_x_615:
[----:B------:R-:W-:Y:S05]  /*b910*/  BSYNC.RECONVERGENT B0 ;  /* 0x0000000000007941 */ /* 0x000fea0003800200 */
.L_x_614:
        /* <DEDUP_REMOVED lines=10> */
.L_x_617:
        /* <DEDUP_REMOVED lines=87> */
.L_x_618:
        /* <DEDUP_REMOVED lines=13> */
.L_x_3418:


//--------------------- .text._Z35group_norm_nhwc_bwd_one_pass_kernelI11Fp16IOFp32WLi64ELi40ELi640EEv26Group_norm_nhwc_bwd_params --------------------------
	.section	.text._Z35group_norm_nhwc_bwd_one_pass_kernelI11Fp16IOFp32WLi64ELi40ELi640EEv26Group_norm_nhwc_bwd_params,"ax",@progbits
	.align	128
        .global         _Z35group_norm_nhwc_bwd_one_pass_kernelI11Fp16IOFp32WLi64ELi40ELi640EEv26Group_norm_nhwc_bwd_params
        .type           _Z35group_norm_nhwc_bwd_one_pass_kernelI11Fp16IOFp32WLi64ELi40ELi640EEv26Group_norm_nhwc_bwd_params,@function
        .size           _Z35group_norm_nhwc_bwd_one_pass_kernelI11Fp16IOFp32WLi64ELi40ELi640EEv26Group_norm_nhwc_bwd_params,(.L_x_3419 - _Z35group_norm_nhwc_bwd_one_pass_kernelI11Fp16IOFp32WLi64ELi40ELi640EEv26Group_norm_nhwc_bwd_params)
        .other          _Z35group_norm_nhwc_bwd_one_pass_kernelI11Fp16IOFp32WLi64ELi40ELi640EEv26Group_norm_nhwc_bwd_params,@"STO_CUDA_ENTRY STV_DEFAULT"
_Z35group_norm_nhwc_bwd_one_pass_kernelI11Fp16IOFp32WLi64ELi40ELi640EEv26Group_norm_nhwc_bwd_params:
.text._Z35group_norm_nhwc_bwd_one_pass_kernelI11Fp16IOFp32WLi64ELi40ELi640EEv26Group_norm_nhwc_bwd_params:
        /* <DEDUP_REMOVED lines=11> */
[----:B------:R-:W0:Y:S01]  /*00b0*/  S2R R3, SR_LANEID ;  /* 0x0000000000037919 */ /* 0x000e220000000000 */
[----:B------:R-:W1:Y:S01]  /*00c0*/  LDC R28, c[0x0][0x374] ;  /* 0x0000dd00ff1c7b82 */ /* 0x000e620000000800 */
[----:B------:R-:W-:Y:S01]  /*00d0*/  HFMA2 R36, -RZ, RZ, 0, 0 ;  /* 0x00000000ff247431 */ /* 0x000fe200000001ff */
[----:B------:R-:W-:Y:S01]  /*00e0*/  MOV R35, R29 ;  /* 0x0000001d00237202 */ /* 0x000fe20000000f00 */
[----:B------:R-:W-:-:S05]  /*00f0*/  IMAD R0, R0, 0xccd, RZ ;  /* 0x00000ccd00007824 */ /* 0x000fca00078e02ff */
[----:B------:R-:W-:-:S04]  /*0100*/  SHF.R.U32.HI R38, RZ, 0x10, R0 ;  /* 0x00000010ff267819 */ /* 0x000fc80000011600 */
[----:B------:R-:W-:-:S05]  /*0110*/  PRMT R0, R38, 0x9910, RZ ;  /* 0x0000991026007816 */ /* 0x000fca00000000ff */
[----:B------:R-:W-:-:S05]  /*0120*/  IMAD R0, R0, 0x14, RZ ;  /* 0x0000001400007824 */ /* 0x000fca00078e02ff */
[----:B------:R-:W-:-:S04]  /*0130*/  IADD3 R0, PT, PT, RZ, -R0, RZ ;  /* 0x80000000ff007210 */ /* 0x000fc80007ffe0ff */
[----:B------:R-:W-:-:S04]  /*0140*/  PRMT R37, R0, 0x7710, RZ ;  /* 0x0000771000257816 */ /* 0x000fc800000000ff */
[----:B------:R-:W-:-:S04]  /*0150*/  IADD3 R37, PT, PT, R37, R30, RZ ;  /* 0x0000001e25257210 */ /* 0x000fc80007ffe0ff */
[----:B------:R-:W-:-:S04]  /*0160*/  SHF.L.U32 R37, R37, 0x1, RZ ;  /* 0x0000000125257819 */ /* 0x000fc800000006ff */
[----:B0-----:R-:W-:-:S07]  /*0170*/  LOP3.LUT R0, R37, 0xffff, RZ, 0xc0, !PT ;  /* 0x0000ffff25007812 */ /* 0x001fce00078ec0ff */
.L_x_644:
[----:B0-----:R-:W0:Y:S01]  /*0180*/  LDC R10, c[0x0][0x410] ;  /* 0x00010400ff0a7b82 */ /* 0x001e220000000800 */
[----:B------:R-:W-:Y:S01]  /*0190*/  IABS R8, R35 ;  /* 0x0000002300087213 */ /* 0x000fe20000000000 */
[----:B--2---:R-:W2:Y:S01]  /*01a0*/  LDCU.128 UR12, c[0x0][0x400] ;  /* 0x00008000ff0c77ac */ /* 0x004ea20008000c00 */
[----:B------:R-:W-:Y:S01]  /*01b0*/  ISETP.GE.AND P1, PT, R35, RZ, PT ;  /* 0x000000ff2300720c */ /* 0x000fe20003f26270 */
[----:B------:R-:W3:Y:S04]  /*01c0*/  LDCU.U8 UR4, c[0x0][0x414] ;  /* 0x00008280ff0477ac */ /* 0x000ee80008000000 */
[----:B------:R-:W4:Y:S01]  /*01d0*/  LDC R11, c[0x0][0x41c] ;  /* 0x00010700ff0b7b82 */ /* 0x000f220000000800 */
[----:B0-----:R-:W-:-:S04]  /*01e0*/  IABS R7, R10 ;  /* 0x0000000a00077213 */ /* 0x001fc80000000000 */
[----:B------:R-:W0:Y:S01]  /*01f0*/  I2F.RP R2, R7 ;  /* 0x0000000700027306 */ /* 0x000e220000209400 */
[----:B----4-:R-:W-:-:S05]  /*0200*/  IMAD R11, R11, UR9, R38 ;  /* 0x000000090b0b7c24 */ /* 0x010fca000f8e0226 */
[C---:B--2---:R-:W-:Y:S02]  /*0210*/  ISETP.GE.U32.AND P0, PT, R11.reuse, UR12, PT ;  /* 0x0000000c0b007c0c */ /* 0x044fe4000bf06070 */
[----:B------:R-:W-:Y:S02]  /*0220*/  SHF.R.S32.HI R15, RZ, 0x1f, R11 ;  /* 0x0000001fff0f7819 */ /* 0x000fe4000001140b */
[----:B------:R-:W-:Y:S01]  /*0230*/  IADD3 R27, PT, PT, R11, 0x20, RZ ;  /* 0x000000200b1b7810 */ /* 0x000fe20007ffe0ff */
[----:B0-----:R-:W0:Y:S01]  /*0240*/  MUFU.RCP R2, R2 ;  /* 0x0000000200027308 */ /* 0x001e220000001000 */
[----:B------:R-:W-:Y:S02]  /*0250*/  ISETP.GE.AND.EX P0, PT, R15, UR13, PT, P0 ;  /* 0x0000000d0f007c0c */ /* 0x000fe4000bf06300 */
[----:B------:R-:W-:-:S11]  /*0260*/  SHF.R.S32.HI R21, RZ, 0x1f, R27 ;  /* 0x0000001fff157819 */ /* 0x000fd6000001141b */
[----:B------:R-:W2:Y:S01]  /*0270*/  @!P0 LDC.64 R22, c[0x0][0x3f8] ;  /* 0x0000fe00ff168b82 */ /* 0x000ea20000000a00 */
[----:B0-----:R-:W-:-:S04]  /*0280*/  IADD3 R4, PT, PT, R2, 0xffffffe, RZ ;  /* 0x0ffffffe02047810 */ /* 0x001fc80007ffe0ff */
[----:B------:R0:W4:Y:S03]  /*0290*/  F2I.FTZ.U32.TRUNC.NTZ R5, R4 ;  /* 0x0000000400057305 */ /* 0x000126000021f000 */
[----:B------:R-:W1:Y:S01]  /*02a0*/  @!P0 LDC.64 R18, c[0x0][0x3a0] ;  /* 0x0000e800ff128b82 */ /* 0x000e620000000a00 */
[----:B0-----:R-:W-:-:S07]  /*02b0*/  MOV R4, RZ ;  /* 0x000000ff00047202 */ /* 0x001fce0000000f00 */
[----:B------:R-:W0:Y:S01]  /*02c0*/  @!P0 LDC.64 R16, c[0x0][0x398] ;  /* 0x0000e600ff108b82 */ /* 0x000e220000000a00 */
[----:B----4-:R-:W-:-:S05]  /*02d0*/  IADD3 R6, PT, PT, RZ, -R5, RZ ;  /* 0x80000005ff067210 */ /* 0x010fca0007ffe0ff */
[----:B------:R-:W-:-:S04]  /*02e0*/  IMAD R9, R6, R7, RZ ;  /* 0x0000000706097224 */ /* 0x000fc800078e02ff */
[----:B------:R-:W-:Y:S01]  /*02f0*/  IMAD.HI.U32 R5, R5, R9, R4 ;  /* 0x0000000905057227 */ /* 0x000fe200078e0004 */
[----:B------:R-:W-:-:S04]  /*0300*/  LOP3.LUT R4, R35, R10, RZ, 0x3c, !PT ;  /* 0x0000000a23047212 */ /* 0x000fc800078e3cff */
[----:B------:R-:W-:Y:S01]  /*0310*/  ISETP.GE.AND P2, PT, R4, RZ, PT ;  /* 0x000000ff0400720c */ /* 0x000fe20003f46270 */
[----:B------:R-:W-:Y:S02]  /*0320*/  IMAD.HI.U32 R6, R5, R8, RZ ;  /* 0x0000000805067227 */ /* 0x000fe400078e00ff */
[----:B------:R-:W4:Y:S03]  /*0330*/  LDC.64 R4, c[0x0][0x3b8] ;  /* 0x0000ee00ff047b82 */ /* 0x000f260000000a00 */
[----:B------:R-:W-:-:S05]  /*0340*/  IADD3 R2, PT, PT, -R6, RZ, RZ ;  /* 0x000000ff06027210 */ /* 0x000fca0007ffe1ff */
[----:B------:R-:W-:-:S05]  /*0350*/  IMAD R2, R7, R2, R8 ;  /* 0x0000000207027224 */ /* 0x000fca00078e0208 */
[----:B------:R-:W-:Y:S01]  /*0360*/  ISETP.GT.U32.AND P4, PT, R7, R2, PT ;  /* 0x000000020700720c */ /* 0x000fe20003f84070 */
[----:B----4-:R-:W-:-:S12]  /*0370*/  IMAD.WIDE R4, R35, 0x8, R4 ;  /* 0x0000000823047825 */ /* 0x010fd800078e0204 */
[-C--:B------:R-:W-:Y:S02]  /*0380*/  @!P4 IADD3 R2, PT, PT, R2, -R7.reuse, RZ ;  /* 0x800000070202c210 */ /* 0x080fe40007ffe0ff */
[----:B------:R-:W-:Y:S02]  /*0390*/  @!P4 IADD3 R6, PT, PT, R6, 0x1, RZ ;  /* 0x000000010606c810 */ /* 0x000fe40007ffe0ff */
[CC--:B------:R-:W-:Y:S01]  /*03a0*/  ISETP.GE.U32.AND P5, PT, R2.reuse, R7.reuse, PT ;  /* 0x000000070200720c */ /* 0x0c0fe20003fa6070 */
[----:B------:R-:W4:Y:S01]  /*03b0*/  LDG.E.64 R4, desc[UR6][R4.64] ;  /* 0x0000000604047981 */ /* 0x000f22000c1e1b00 */
[----:B------:R-:W-:Y:S02]  /*03c0*/  ISETP.GT.U32.AND P3, PT, R7, R2, PT ;  /* 0x000000020700720c */ /* 0x000fe40003f64070 */
[----:B------:R-:W-:Y:S02]  /*03d0*/  IADD3 R7, PT, PT, R2, -R7, RZ ;  /* 0x8000000702077210 */ /* 0x000fe40007ffe0ff */
[----:B------:R-:W-:-:S02]  /*03e0*/  ISETP.GE.U32.AND P4, PT, R27, UR12, PT ;  /* 0x0000000c1b007c0c */ /* 0x000fc4000bf86070 */
[----:B------:R-:W-:Y:S02]  /*03f0*/  SEL R2, R7, R2, !P3 ;  /* 0x0000000207027207 */ /* 0x000fe40005800000 */
[----:B------:R-:W-:Y:S02]  /*0400*/  ISETP.NE.AND P3, PT, R10, RZ, PT ;  /* 0x000000ff0a00720c */ /* 0x000fe40003f65270 */
[----:B------:R-:W-:Y:S02]  /*0410*/  LOP3.LUT R7, RZ, R10, RZ, 0x33, !PT ;  /* 0x0000000aff077212 */ /* 0x000fe400078e33ff */
[----:B------:R-:W-:Y:S02]  /*0420*/  @!P1 IADD3 R2, PT, PT, -R2, RZ, RZ ;  /* 0x000000ff02029210 */ /* 0x000fe40007ffe1ff */
[----:B------:R-:W-:Y:S02]  /*0430*/  ISETP.GE.AND.EX P1, PT, R21, UR13, PT, P4 ;  /* 0x0000000d15007c0c */ /* 0x000fe4000bf26340 */
[----:B------:R-:W-:-:S02]  /*0440*/  @P5 IADD3 R6, PT, PT, R6, 0x1, RZ ;  /* 0x0000000106065810 */ /* 0x000fc40007ffe0ff */
[----:B------:R-:W-:Y:S02]  /*0450*/  SEL R2, R7, R2, !P3 ;  /* 0x0000000207027207 */ /* 0x000fe40005800000 */
[----:B------:R-:W-:-:S03]  /*0460*/  @!P2 IADD3 R6, PT, PT, -R6, RZ, RZ ;  /* 0x000000ff0606a210 */ /* 0x000fc60007ffe1ff */
[----:B------:R-:W-:Y:S01]  /*0470*/  IMAD R13, R2, 0x28, RZ ;  /* 0x00000028020d7824 */ /* 0x000fe200078e02ff */
[----:B------:R-:W-:-:S03]  /*0480*/  SEL R9, R7, R6, !P3 ;  /* 0x0000000607097207 */ /* 0x000fc60005800000 */
[----:B------:R-:W1:Y:S01]  /*0490*/  @!P1 LDC.64 R6, c[0x0][0x3f8] ;  /* 0x0000fe00ff069b82 */ /* 0x000e620000000a00 */
[C---:B------:R-:W-:Y:S02]  /*04a0*/  IADD3 R40, P3, PT, R13.reuse, R0, RZ ;  /* 0x000000000d287210 */ /* 0x040fe40007f7e0ff */
[----:B------:R-:W-:Y:S02]  /*04b0*/  SHF.R.S32.HI R0, RZ, 0x1f, R9 ;  /* 0x0000001fff007819 */ /* 0x000fe40000011409 */
[----:B------:R-:W-:-:S03]  /*04c0*/  LEA.HI.X.SX32 R41, R13, RZ, 0x1, P3 ;  /* 0x000000ff0d297211 */ /* 0x000fc600018f0eff */
[----:B------:R-:W-:Y:S02]  /*04d0*/  IMAD R0, R0, UR14, RZ ;  /* 0x0000000e00007c24 */ /* 0x000fe4000f8e02ff */
[----:B------:R-:W-:Y:S01]  /*04e0*/  IMAD.WIDE.U32 R40, R9, UR14, R40 ;  /* 0x0000000e09287c25 */ /* 0x000fe2000f8e0028 */
[----:B---3--:R-:W-:-:S03]  /*04f0*/  ISETP.NE.AND P2, PT, RZ, UR4, PT ;  /* 0x00000004ff007c0c */ /* 0x008fc6000bf45270 */
[----:B------:R-:W-:Y:S01]  /*0500*/  IMAD R43, R9, UR15, R0 ;  /* 0x0000000f092b7c24 */ /* 0x000fe2000f8e0200 */
[----:B------:R-:W-:Y:S01]  /*0510*/  @!P0 MOV R42, R40 ;  /* 0x00000028002a8202 */ /* 0x000fe20000000f00 */
[-C--:B--2---:R-:W-:Y:S01]  /*0520*/  @!P0 IMAD R0, R15, R22.reuse, RZ ;  /* 0x000000160f008224 */ /* 0x084fe200078e02ff */
[----:B------:R-:W2:Y:S02]  /*0530*/  LDC.64 R8, c[0x0][0x3a8] ;  /* 0x0000ea00ff087b82 */ /* 0x000ea40000000a00 */
[----:B------:R-:W-:Y:S01]  /*0540*/  IADD3 R43, PT, PT, R41, R43, RZ ;  /* 0x0000002b292b7210 */ /* 0x000fe20007ffe0ff */
[C---:B------:R-:W-:Y:S02]  /*0550*/  @!P0 IMAD R25, R11.reuse, R23, R0 ;  /* 0x000000170b198224 */ /* 0x040fe400078e0200 */
[----:B------:R-:W-:-:S03]  /*0560*/  @!P0 IMAD.WIDE.U32 R22, R11, R22, R42 ;  /* 0x000000160b168225 */ /* 0x000fc600078e002a */
[----:B------:R-:W3:Y:S01]  /*0570*/  @!P1 LDC.64 R14, c[0x0][0x3a0] ;  /* 0x0000e800ff0e9b82 */ /* 0x000ee20000000a00 */
[----:B-1----:R-:W-:Y:S01]  /*0580*/  @!P1 IMAD R20, R21, R6, RZ ;  /* 0x0000000615149224 */ /* 0x002fe200078e02ff */
[----:B------:R-:W-:-:S06]  /*0590*/  @!P0 IADD3 R21, PT, PT, R23, R25, RZ ;  /* 0x0000001917158210 */ /* 0x000fcc0007ffe0ff */
[----:B------:R-:W1:Y:S01]  /*05a0*/  @!P1 LDC.64 R10, c[0x0][0x398] ;  /* 0x0000e600ff0a9b82 */ /* 0x000e620000000a00 */
[C---:B------:R-:W-:Y:S01]  /*05b0*/  @!P0 SHF.L.U32 R23, R22.reuse, 0x1, RZ ;  /* 0x0000000116178819 */ /* 0x040fe200000006ff */
[----:B------:R-:W-:Y:S01]  /*05c0*/  @!P1 IMAD R25, R27, R7, R20 ;  /* 0x000000071b199224 */ /* 0x000fe200078e0214 */
[----:B------:R-:W-:-:S05]  /*05d0*/  @!P0 SHF.L.U64.HI R22, R22, 0x1, R21 ;  /* 0x0000000116168819 */ /* 0x000fca0000010215 */
[----:B------:R-:W2:Y:S01]  /*05e0*/  @P2 LDC.64 R12, c[0x0][0x3b0] ;  /* 0x0000ec00ff0c2b82 */ /* 0x000ea20000000a00 */
[----:B------:R-:W-:Y:S02]  /*05f0*/  @!P1 MOV R20, R40 ;  /* 0x0000002800149202 */ /* 0x000fe40000000f00 */
[----:B------:R-:W-:Y:S02]  /*0600*/  @!P1 MOV R21, R43 ;  /* 0x0000002b00159202 */ /* 0x000fe40000000f00 */
[----:B------:R-:W-:Y:S01]  /*0610*/  @!P0 IADD3 R18, P3, PT, R23, R18, RZ ;  /* 0x0000001217128210 */ /* 0x000fe20007f7e0ff */
[----:B------:R-:W-:-:S03]  /*0620*/  @!P1 IMAD.WIDE.U32 R6, R27, R6, R20 ;  /* 0x000000061b069225 */ /* 0x000fc600078e0014 */
[----:B------:R-:W-:Y:S02]  /*0630*/  @!P0 IADD3.X R19, PT, PT, R22, R19, RZ, P3, !PT ;  /* 0x0000001316138210 */ /* 0x000fe40001ffe4ff */
[----:B------:R-:W-:Y:S02]  /*0640*/  LOP3.LUT R0, R37, 0xffff, RZ, 0xc0, !PT ;  /* 0x0000ffff25007812 */ /* 0x000fe400078ec0ff */
[----:B0-----:R-:W-:Y:S02]  /*0650*/  @!P0 IADD3 R16, P3, PT, R23, R16, RZ ;  /* 0x0000001017108210 */ /* 0x001fe40007f7e0ff */
[----:B------:R-:W-:Y:S02]  /*0660*/  @!P1 IADD3 R25, PT, PT, R7, R25, RZ ;  /* 0x0000001907199210 */ /* 0x000fe40007ffe0ff */
[----:B------:R-:W-:Y:S01]  /*0670*/  @!P1 SHF.L.U32 R7, R6, 0x1, RZ ;  /* 0x0000000106079819 */ /* 0x000fe200000006ff */
[----:B------:R-:W-:Y:S01]  /*0680*/  IMAD R31, R2, 0x28, R0 ;  /* 0x00000028021f7824 */ /* 0x000fe200078e0200 */
[----:B------:R-:W-:-:S02]  /*0690*/  @!P0 IADD3.X R17, PT, PT, R22, R17, RZ, P3, !PT ;  /* 0x0000001116118210 */ /* 0x000fc40001ffe4ff */
[----:B------:R-:W-:Y:S02]  /*06a0*/  @!P1 SHF.L.U64.HI R6, R6, 0x1, R25 ;  /* 0x0000000106069819 */ /* 0x000fe40000010219 */
[C---:B---3--:R-:W-:Y:S02]  /*06b0*/  @!P1 IADD3 R14, P3, PT, R7.reuse, R14, RZ ;  /* 0x0000000e070e9210 */ /* 0x048fe40007f7e0ff */
[----:B-1----:R-:W-:Y:S01]  /*06c0*/  @!P1 IADD3 R10, P4, PT, R7, R10, RZ ;  /* 0x0000000a070a9210 */ /* 0x002fe20007f9e0ff */
[C---:B--2---:R-:W-:Y:S01]  /*06d0*/  IMAD.WIDE R8, R31.reuse, 0x4, R8 ;  /* 0x000000041f087825 */ /* 0x044fe200078e0208 */
[C---:B------:R-:W-:Y:S02]  /*06e0*/  @!P1 IADD3.X R15, PT, PT, R6.reuse, R15, RZ, P3, !PT ;  /* 0x0000000f060f9210 */ /* 0x040fe40001ffe4ff */
[----:B------:R-:W-:Y:S02]  /*06f0*/  CS2R R32, SRZ ;  /* 0x0000000000207805 */ /* 0x000fe4000001ff00 */
[----:B------:R-:W-:Y:S01]  /*0700*/  @!P1 IADD3.X R11, PT, PT, R6, R11, RZ, P4, !PT ;  /* 0x0000000b060b9210 */ /* 0x000fe200027fe4ff */
[----:B------:R-:W-:Y:S01]  /*0710*/  @P2 IMAD.WIDE R12, R31, 0x4, R12 ;  /* 0x000000041f0c2825 */ /* 0x000fe200078e020c */
[----:B------:R-:W-:-:S02]  /*0720*/  MOV R31, RZ ;  /* 0x000000ff001f7202 */ /* 0x000fc40000000f00 */
[----:B------:R-:W-:Y:S01]  /*0730*/  CS2R R6, SRZ ;  /* 0x0000000000067805 */ /* 0x000fe2000001ff00 */
[----:B------:R-:W5:Y:S04]  /*0740*/  LDG.E.64 R8, desc[UR6][R8.64] ;  /* 0x0000000608087981 */ /* 0x000f68000c1e1b00 */
[----:B------:R-:W5:Y:S04]  /*0750*/  @!P1 LDG.E R32, desc[UR6][R14.64] ;  /* 0x000000060e209981 */ /* 0x000f68000c1e1900 */
[----:B------:R-:W5:Y:S04]  /*0760*/  @!P1 LDG.E R31, desc[UR6][R10.64] ;  /* 0x000000060a1f9981 */ /* 0x000f68000c1e1900 */
[----:B------:R-:W5:Y:S01]  /*0770*/  @P2 LDG.E.64 R6, desc[UR6][R12.64] ;  /* 0x000000060c062981 */ /* 0x000f62000c1e1b00 */
[----:B------:R-:W-:-:S03]  /*0780*/  MOV R34, RZ ;  /* 0x000000ff00227202 */ /* 0x000fc60000000f00 */
[----:B------:R0:W5:Y:S04]  /*0790*/  @!P0 LDG.E R33, desc[UR6][R16.64] ;  /* 0x0000000610218981 */ /* 0x000168000c1e1900 */
[----:B------:R1:W5:Y:S01]  /*07a0*/  @!P0 LDG.E R34, desc[UR6][R18.64] ;  /* 0x0000000612228981 */ /* 0x000362000c1e1900 */
[----:B------:R-:W-:Y:S01]  /*07b0*/  UISETP.NE.AND UP0, UPT, UR4, URZ, UPT ;  /* 0x000000ff0400728c */ /* 0x000fe2000bf05270 */
[----:B----4-:R-:W-:-:S05]  /*07c0*/  FFMA.FTZ R5, -R4, R4, R5 ;  /* 0x0000000404057223 */ /* 0x010fca0000010105 */
[----:B------:R-:W-:-:S13]  /*07d0*/  FSETP.GTU.FTZ.AND P0, PT, R5, RZ, PT ;  /* 0x000000ff0500720b */ /* 0x000fda0003f1c000 */
[----:B0-----:R-:W0:Y:S02]  /*07e0*/  @P0 LDC R16, c[0x0][0x3c0] ;  /* 0x0000f000ff100b82 */ /* 0x001e240000000800 */
[----:B0-----:R-:W-:Y:S01]  /*07f0*/  @P0 FADD.FTZ R16, R5, R16 ;  /* 0x0000001005100221 */ /* 0x001fe20000010000 */
[----:B------:R-:W-:-:S06]  /*0800*/  MOV R5, 0x3f800000 ;  /* 0x3f80000000057802 */ /* 0x000fcc0000000f00 */
[----:B------:R1:W0:Y:S01]  /*0810*/  @P0 MUFU.RSQ R5, R16 ;  /* 0x0000001000050308 */ /* 0x0002220000001400 */
[----:B------:R-:W-:Y:S05]  /*0820*/  BRA.U UP0, `(.L_x_620) ;  /* 0x0000000100947547 */ /* 0x000fea000b800000 */
[--C-:B-----5:R-:W-:Y:S02]  /*0830*/  HADD2.F32 R13, -RZ, R34.reuse.H0_H0 ;  /* 0x20000022ff0d7230 */ /* 0x120fe40000004100 */
[----:B------:R-:W-:Y:S02]  /*0840*/  HADD2.F32 R15, -RZ, R34.H1_H1 ;  /* 0x30000022ff0f7230 */ /* 0x000fe40000004100 */
[--C-:B------:R-:W-:Y:S02]  /*0850*/  HADD2.F32 R11, -RZ, R33.reuse.H0_H0 ;  /* 0x20000021ff0b7230 */ /* 0x100fe40000004100 */
[C---:B------:R-:W-:Y:S01]  /*0860*/  FADD.FTZ R12, -R4.reuse, R13 ;  /* 0x0000000d040c7221 */ /* 0x040fe20000010100 */
[----:B------:R-:W-:Y:S02]  /*0870*/  HADD2.F32 R10, -RZ, R33.H1_H1 ;  /* 0x30000021ff0a7230 */ /* 0x000fe40000004100 */
[----:B------:R-:W-:Y:S01]  /*0880*/  FADD.FTZ R14, -R4, R15 ;  /* 0x0000000f040e7221 */ /* 0x000fe20000010100 */
[----:B-1----:R-:W-:-:S02]  /*0890*/  HADD2.F32 R19, -RZ, R32.H0_H0 ;  /* 0x20000020ff137230 */ /* 0x002fc40000004100 */
[----:B------:R-:W-:Y:S01]  /*08a0*/  FMUL.FTZ R13, R8, R11 ;  /* 0x0000000b080d7220 */ /* 0x000fe20000410000 */
[-C--:B0-----:R-:W-:Y:S01]  /*08b0*/  FMUL.FTZ R12, R12, R5.reuse ;  /* 0x000000050c0c7220 */ /* 0x081fe20000410000 */
[----:B------:R-:W-:Y:S01]  /*08c0*/  FMUL.FTZ R15, R14, R5 ;  /* 0x000000050e0f7220 */ /* 0x000fe20000410000 */
[----:B------:R-:W-:Y:S01]  /*08d0*/  FMUL.FTZ R16, R9, R10 ;  /* 0x0000000a09107220 */ /* 0x000fe20000410000 */
[----:B------:R-:W-:Y:S01]  /*08e0*/  FADD.FTZ R17, RZ, R13 ;  /* 0x0000000dff117221 */ /* 0x000fe20000010000 */
[----:B------:R-:W-:Y:S01]  /*08f0*/  FFMA.FTZ R14, R12, R13, RZ ;  /* 0x0000000d0c0e7223 */ /* 0x000fe200000100ff */
[----:B------:R-:W-:Y:S02]  /*0900*/  HADD2.F32 R13, -RZ, R31.H0_H0 ;  /* 0x2000001fff0d7230 */ /* 0x000fe40000004100 */
[----:B------:R-:W-:Y:S01]  /*0910*/  FADD.FTZ R18, -R4, R19 ;  /* 0x0000001304127221 */ /* 0x000fe20000010100 */
[----:B------:R-:W-:Y:S01]  /*0920*/  FADD.FTZ R19, R16, R17 ;  /* 0x0000001110137221 */ /* 0x000fe20000010000 */
[----:B------:R-:W-:Y:S01]  /*0930*/  FFMA.FTZ R17, R15, R16, R14 ;  /* 0x000000100f117223 */ /* 0x000fe2000001000e */
[----:B------:R-:W-:-:S02]  /*0940*/  HADD2.F32 R21, -RZ, R32.H1_H1 ;  /* 0x30000020ff157230 */ /* 0x000fc40000004100 */
[----:B------:R-:W-:Y:S01]  /*0950*/  FMUL.FTZ R14, R8, R13 ;  /* 0x0000000d080e7220 */ /* 0x000fe20000410000 */
[----:B------:R-:W-:Y:S01]  /*0960*/  FMUL.FTZ R18, R18, R5 ;  /* 0x0000000512127220 */ /* 0x000fe20000410000 */
[----:B------:R-:W-:Y:S02]  /*0970*/  HADD2.F32 R16, -RZ, R31.H1_H1 ;  /* 0x3000001fff107230 */ /* 0x000fe40000004100 */
[----:B------:R-:W-:Y:S01]  /*0980*/  FFMA.FTZ R12, R11, R12, RZ ;  /* 0x0000000c0b0c7223 */ /* 0x000fe200000100ff */
[----:B------:R-:W-:Y:S01]  /*0990*/  FADD.FTZ R23, R19, R14 ;  /* 0x0000000e13177221 */ /* 0x000fe20000010000 */
[----:B------:R-:W-:Y:S01]  /*09a0*/  FFMA.FTZ R24, R18, R14, R17 ;  /* 0x0000000e12187223 */ /* 0x000fe20000010011 */
[----:B------:R-:W-:Y:S01]  /*09b0*/  FADD.FTZ R14, -R4, R21 ;  /* 0x00000015040e7221 */ /* 0x000fe20000010100 */
[----:B------:R-:W-:Y:S01]  /*09c0*/  FADD.FTZ R20, RZ, R11 ;  /* 0x0000000bff147221 */ /* 0x000fe20000010000 */
[----:B------:R-:W-:Y:S01]  /*09d0*/  FFMA.FTZ R21, R10, R15, RZ ;  /* 0x0000000f0a157223 */ /* 0x000fe200000100ff */
[----:B------:R-:W-:Y:S01]  /*09e0*/  FMUL.FTZ R22, R9, R16 ;  /* 0x0000001009167220 */ /* 0x000fe20000410000 */
[----:B------:R-:W-:Y:S01]  /*09f0*/  FMUL.FTZ R19, R14, R5 ;  /* 0x000000050e137220 */ /* 0x000fe20000410000 */
[----:B------:R-:W-:Y:S01]  /*0a00*/  FADD.FTZ R15, RZ, R10 ;  /* 0x0000000aff0f7221 */ /* 0x000fe20000010000 */
[C---:B------:R-:W-:Y:S01]  /*0a10*/  FADD.FTZ R14, R13.reuse, R20 ;  /* 0x000000140d0e7221 */ /* 0x040fe20000010000 */
[----:B------:R-:W-:Y:S01]  /*0a20*/  FFMA.FTZ R12, R13, R18, R12 ;  /* 0x000000120d0c7223 */ /* 0x000fe2000001000c */
[----:B------:R-:W-:Y:S01]  /*0a30*/  FADD.FTZ R11, R22, R23 ;  /* 0x00000017160b7221 */ /* 0x000fe20000010000 */
[----:B------:R-:W-:Y:S01]  /*0a40*/  FFMA.FTZ R17, R19, R22, R24 ;  /* 0x0000001613117223 */ /* 0x000fe20000010018 */
[C---:B------:R-:W-:Y:S01]  /*0a50*/  FADD.FTZ R15, R16.reuse, R15 ;  /* 0x0000000f100f7221 */ /* 0x040fe20000010000 */
[----:B------:R-:W-:Y:S01]  /*0a60*/  FFMA.FTZ R13, R16, R19, R21 ;  /* 0x00000013100d7223 */ /* 0x000fe20000010015 */
[----:B------:R-:W-:Y:S06]  /*0a70*/  BRA `(.L_x_621) ;  /* 0x0000000400207947 */ /* 0x000fec0003800000 */
.L_x_620:
[--C-:B-----5:R-:W-:Y:S02]  /*0a80*/  HADD2.F32 R11, -RZ, R34.reuse.H0_H0 ;  /* 0x20000022ff0b7230 */ /* 0x120fe40000004100 */
[----:B------:R-:W-:Y:S02]  /*0a90*/  HADD2.F32 R13, -RZ, R34.H1_H1 ;  /* 0x30000022ff0d7230 */ /* 0x000fe40000004100 */
[----:B-1----:R-:W-:Y:S02]  /*0aa0*/  HADD2.F32 R19, -RZ, R32.H1_H1 ;  /* 0x30000020ff137230 */ /* 0x002fe40000004100 */
[----:B------:R-:W-:Y:S01]  /*0ab0*/  FADD.FTZ R10, -R4, R11 ;  /* 0x0000000b040a7221 */ /* 0x000fe20000010100 */
[----:B------:R-:W-:-:S03]  /*0ac0*/  HADD2.F32 R26, -RZ, R33.H1_H1 ;  /* 0x30000021ff1a7230 */ /* 0x000fc60000004100 */
[----:B0-----:R-:W-:Y:S01]  /*0ad0*/  FMUL.FTZ R11, R10, R5 ;  /* 0x000000050a0b7220 */ /* 0x001fe20000410000 */
[C---:B------:R-:W-:Y:S01]  /*0ae0*/  FADD.FTZ R10, -R4.reuse, R13 ;  /* 0x0000000d040a7221 */ /* 0x040fe20000010100 */
[----:B------:R-:W-:Y:S02]  /*0af0*/  HADD2.F32 R13, -RZ, R32.H0_H0 ;  /* 0x20000020ff0d7230 */ /* 0x000fe40000004100 */
[----:B------:R-:W-:Y:S01]  /*0b00*/  FADD.FTZ R16, -R4, R19 ;  /* 0x0000001304107221 */ /* 0x000fe20000010100 */
[----:B------:R-:W-:Y:S01]  /*0b10*/  FFMA.FTZ R17, R8, R11, R6 ;  /* 0x0000000b08117223 */ /* 0x000fe20000010006 */
[-C--:B------:R-:W-:Y:S01]  /*0b20*/  FMUL.FTZ R10, R10, R5.reuse ;  /* 0x000000050a0a7220 */ /* 0x080fe20000410000 */
[----:B------:R-:W-:Y:S02]  /*0b30*/  FADD.FTZ R12, -R4, R13 ;  /* 0x0000000d040c7221 */ /* 0x000fe40000010100 */
[----:B------:R-:W-:Y:S01]  /*0b40*/  FMUL.FTZ R18, R17, -1.4426950216293334961 ;  /* 0xbfb8aa3b11127820 */ /* 0x000fe20000410000 */
[----:B------:R-:W-:Y:S01]  /*0b50*/  FFMA.FTZ R15, R9, R10, R7 ;  /* 0x0000000a090f7223 */ /* 0x000fe20000010007 */
[-C--:B------:R-:W-:Y:S01]  /*0b60*/  FMUL.FTZ R16, R16, R5.reuse ;  /* 0x0000000510107220 */ /* 0x080fe20000410000 */
[----:B------:R-:W-:-:S02]  /*0b70*/  FMUL.FTZ R13, R12, R5 ;  /* 0x000000050c0d7220 */ /* 0x000fc40000410000 */
[----:B------:R-:W-:Y:S01]  /*0b80*/  FMUL.FTZ R20, R15, -1.4426950216293334961 ;  /* 0xbfb8aa3b0f147820 */ /* 0x000fe20000410000 */
[----:B------:R-:W0:Y:S01]  /*0b90*/  MUFU.EX2 R18, R18 ;  /* 0x0000001200127308 */ /* 0x000e220000000800 */
[----:B------:R-:W-:Y:S01]  /*0ba0*/  FFMA.FTZ R14, R8, R13, R6 ;  /* 0x0000000d080e7223 */ /* 0x000fe20000010006 */
[----:B------:R-:W-:-:S03]  /*0bb0*/  FFMA.FTZ R12, R9, R16, R7 ;  /* 0x00000010090c7223 */ /* 0x000fc60000010007 */
[----:B------:R-:W-:Y:S01]  /*0bc0*/  FMUL.FTZ R21, R14, -1.4426950216293334961 ;  /* 0xbfb8aa3b0e157820 */ /* 0x000fe20000410000 */
[----:B------:R-:W-:Y:S02]  /*0bd0*/  FMUL.FTZ R23, R12, -1.4426950216293334961 ;  /* 0xbfb8aa3b0c177820 */ /* 0x000fe40000410000 */
[----:B------:R-:W1:Y:S08]  /*0be0*/  MUFU.EX2 R20, R20 ;  /* 0x0000001400147308 */ /* 0x000e700000000800 */
[----:B------:R-:W2:Y:S01]  /*0bf0*/  MUFU.EX2 R21, R21 ;  /* 0x0000001500157308 */ /* 0x000ea20000000800 */
[----:B0-----:R-:W-:-:S07]  /*0c00*/  FADD.FTZ R22, R18, 1 ;  /* 0x3f80000012167421 */ /* 0x001fce0000010000 */
[----:B------:R-:W0:Y:S01]  /*0c10*/  MUFU.EX2 R23, R23 ;  /* 0x0000001700177308 */ /* 0x000e220000000800 */
[----:B-1----:R-:W-:-:S07]  /*0c20*/  FADD.FTZ R19, R20, 1 ;  /* 0x3f80000014137421 */ /* 0x002fce0000010000 */
[----:B------:R-:W1:Y:S01]  /*0c30*/  MUFU.RCP R22, R22 ;  /* 0x0000001600167308 */ /* 0x000e620000001000 */
[----:B--2---:R-:W-:Y:S01]  /*0c40*/  FADD.FTZ R20, R21, 1 ;  /* 0x3f80000015147421 */ /* 0x004fe20000010000 */
[----:B------:R-:W-:-:S06]  /*0c50*/  HADD2.F32 R21, -RZ, R33.H0_H0 ;  /* 0x20000021ff157230 */ /* 0x000fcc0000004100 */
[----:B------:R-:W2:Y:S01]  /*0c60*/  MUFU.RCP R19, R19 ;  /* 0x0000001300137308 */ /* 0x000ea20000001000 */
[----:B0-----:R-:W-:Y:S01]  /*0c70*/  FADD.FTZ R18, R23, 1 ;  /* 0x3f80000017127421 */ /* 0x001fe20000010000 */
[----:B------:R-:W-:-:S06]  /*0c80*/  HADD2.F32 R23, -RZ, R31.H0_H0 ;  /* 0x2000001fff177230 */ /* 0x000fcc0000004100 */
[----:B------:R-:W0:Y:S01]  /*0c90*/  MUFU.RCP R20, R20 ;  /* 0x0000001400147308 */ /* 0x000e220000001000 */
[----:B-1----:R-:W-:Y:S01]  /*0ca0*/  FMUL.FTZ R21, R21, R22 ;  /* 0x0000001615157220 */ /* 0x002fe20000410000 */
[----:B------:R-:W-:-:S04]  /*0cb0*/  FADD.FTZ R24, -R22, 1 ;  /* 0x3f80000016187421 */ /* 0x000fc80000010100 */
[----:B------:R-:W-:Y:S01]  /*0cc0*/  FFMA.FTZ R24, R17, R24, 1 ;  /* 0x3f80000011187423 */ /* 0x000fe20000010018 */
[----:B------:R-:W-:Y:S01]  /*0cd0*/  HADD2.F32 R17, -RZ, R31.H1_H1 ;  /* 0x3000001fff117230 */ /* 0x000fe20000004100 */
[----:B------:R-:W1:Y:S01]  /*0ce0*/  MUFU.RCP R18, R18 ;  /* 0x0000001200127308 */ /* 0x000e620000001000 */
[----:B--2---:R-:W-:Y:S01]  /*0cf0*/  FADD.FTZ R22, -R19, 1 ;  /* 0x3f80000013167421 */ /* 0x004fe20000010100 */
[----:B------:R-:W-:-:S03]  /*0d00*/  FMUL.FTZ R19, R26, R19 ;  /* 0x000000131a137220 */ /* 0x000fc60000410000 */
[----:B------:R-:W-:Y:S01]  /*0d10*/  FFMA.FTZ R26, R15, R22, 1 ;  /* 0x3f8000000f1a7423 */ /* 0x000fe20000010016 */
[----:B------:R-:W-:Y:S01]  /*0d20*/  FMUL.FTZ R15, R21, R24 ;  /* 0x00000018150f7220 */ /* 0x000fe20000410000 */
[----:B0-----:R-:W-:Y:S01]  /*0d30*/  FMUL.FTZ R22, R23, R20 ;  /* 0x0000001417167220 */ /* 0x001fe20000410000 */
[----:B------:R-:W-:Y:S02]  /*0d40*/  FADD.FTZ R23, -R20, 1 ;  /* 0x3f80000014177421 */ /* 0x000fe40000010100 */
[----:B------:R-:W-:Y:S02]  /*0d50*/  FMUL.FTZ R20, R8, R15 ;  /* 0x0000000f08147220 */ /* 0x000fe40000410000 */
[----:B------:R-:W-:Y:S01]  /*0d60*/  FFMA.FTZ R23, R14, R23, 1 ;  /* 0x3f8000000e177423 */ /* 0x000fe20000010017 */
[----:B------:R-:W-:Y:S01]  /*0d70*/  FMUL.FTZ R14, R19, R26 ;  /* 0x0000001a130e7220 */ /* 0x000fe20000410000 */
[----:B-1----:R-:W-:Y:S01]  /*0d80*/  FADD.FTZ R21, -R18, 1 ;  /* 0x3f80000012157421 */ /* 0x002fe20000010100 */
[----:B------:R-:W-:Y:S01]  /*0d90*/  FMUL.FTZ R17, R17, R18 ;  /* 0x0000001211117220 */ /* 0x000fe20000410000 */
[----:B------:R-:W-:Y:S01]  /*0da0*/  FMUL.FTZ R18, R22, R23 ;  /* 0x0000001716127220 */ /* 0x000fe20000410000 */
[----:B------:R-:W-:Y:S01]  /*0db0*/  FFMA.FTZ R23, R11, R20, RZ ;  /* 0x000000140b177223 */ /* 0x000fe200000100ff */
[----:B------:R-:W-:Y:S01]  /*0dc0*/  FFMA.FTZ R12, R12, R21, 1 ;  /* 0x3f8000000c0c7423 */ /* 0x000fe20000010015 */
[----:B------:R-:W-:Y:S01]  /*0dd0*/  FMUL.FTZ R21, R9, R14 ;  /* 0x0000000e09157220 */ /* 0x000fe20000410000 */
[----:B------:R-:W-:-:S02]  /*0de0*/  FADD.FTZ R20, RZ, R20 ;  /* 0x00000014ff147221 */ /* 0x000fc40000010000 */
[----:B------:R-:W-:Y:S01]  /*0df0*/  FMUL.FTZ R19, R17, R12 ;  /* 0x0000000c11137220 */ /* 0x000fe20000410000 */
[----:B------:R-:W-:Y:S01]  /*0e00*/  FMUL.FTZ R17, R8, R18 ;  /* 0x0000001208117220 */ /* 0x000fe20000410000 */
[----:B------:R-:W-:Y:S01]  /*0e10*/  FFMA.FTZ R12, R10, R21, R23 ;  /* 0x000000150a0c7223 */ /* 0x000fe20000010017 */
[----:B------:R-:W-:Y:S01]  /*0e20*/  FADD.FTZ R20, R21, R20 ;  /* 0x0000001415147221 */ /* 0x000fe20000010000 */
[----:B------:R-:W-:Y:S02]  /*0e30*/  FMUL.FTZ R21, R9, R19 ;  /* 0x0000001309157220 */ /* 0x000fe40000410000 */
[----:B------:R-:W-:Y:S01]  /*0e40*/  FFMA.FTZ R23, R13, R17, R12 ;  /* 0x000000110d177223 */ /* 0x000fe2000001000c */
[----:B------:R-:W-:Y:S01]  /*0e50*/  FADD.FTZ R20, R20, R17 ;  /* 0x0000001114147221 */ /* 0x000fe20000010000 */
[----:B------:R-:W-:Y:S01]  /*0e60*/  FFMA.FTZ R12, R11, R15, RZ ;  /* 0x0000000f0b0c7223 */ /* 0x000fe200000100ff */
[----:B------:R-:W-:Y:S01]  /*0e70*/  FADD.FTZ R15, RZ, R15 ;  /* 0x0000000fff0f7221 */ /* 0x000fe20000010000 */
[----:B------:R-:W-:Y:S01]  /*0e80*/  FFMA.FTZ R17, R16, R21, R23 ;  /* 0x0000001510117223 */ /* 0x000fe20000010017 */
[----:B------:R-:W-:Y:S01]  /*0e90*/  FADD.FTZ R11, R21, R20 ;  /* 0x00000014150b7221 */ /* 0x000fe20000010000 */
[----:B------:R-:W-:Y:S01]  /*0ea0*/  FFMA.FTZ R21, R10, R14, RZ ;  /* 0x0000000e0a157223 */ /* 0x000fe200000100ff */
[----:B------:R-:W-:Y:S01]  /*0eb0*/  FADD.FTZ R10, RZ, R14 ;  /* 0x0000000eff0a7221 */ /* 0x000fe20000010000 */
[----:B------:R-:W-:Y:S01]  /*0ec0*/  FFMA.FTZ R12, R13, R18, R12 ;  /* 0x000000120d0c7223 */ /* 0x000fe2000001000c */
[----:B------:R-:W-:Y:S01]  /*0ed0*/  FADD.FTZ R14, R15, R18 ;  /* 0x000000120f0e7221 */ /* 0x000fe20000010000 */
[----:B------:R-:W-:Y:S01]  /*0ee0*/  FFMA.FTZ R13, R16, R19, R21 ;  /* 0x00000013100d7223 */ /* 0x000fe20000010015 */
[----:B------:R-:W-:-:S07]  /*0ef0*/  FADD.FTZ R15, R10, R19 ;  /* 0x000000130a0f7221 */ /* 0x000fce0000010000 */
.L_x_621:
[----:B------:R-:W-:Y:S01]  /*0f00*/  MOV R16, R11 ;  /* 0x0000000b00107202 */ /* 0x000fe20000000f00 */
        /* <DEDUP_REMOVED lines=43> */
.L_x_623:
[----:B------:R-:W-:Y:S05]  /*11c0*/  BSYNC.RECONVERGENT B0 ;  /* 0x0000000000007941 */ /* 0x000fea0003800200 */
.L_x_622:
[----:B------:R-:W-:Y:S06]  /*11d0*/  BAR.SYNC.DEFER_BLOCKING 0x0 ;  /* 0x0000000000007b1d */ /* 0x000fec0000010000 */
[----:B------:R-:W-:Y:S04]  /*11e0*/  BSSY.RECONVERGENT B0, `(.L_x_624) ;  /* 0x0000033000007945 */ /* 0x000fe80003800200 */
[----:B------:R-:W-:Y:S05]  /*11f0*/  @P1 BRA `(.L_x_625) ;  /* 0x0000000000c41947 */ /* 0x000fea0003800000 */
[----:B------:R-:W-:-:S09]  /*1200*/  ULEA UR4, UR8, UR5, 0x18 ;  /* 0x0000000508047291 */ /* 0x000fd2000f8ec0ff */
[----:B-1-3--:R-:W1:Y:S04]  /*1210*/  LDS.128 R16, [UR4+0x20] ;  /* 0x00002004ff107984 */ /* 0x00ae680008000c00 */
[----:B--2---:R-:W2:Y:S04]  /*1220*/  LDS.128 R20, [UR4+0x30] ;  /* 0x00003004ff147984 */ /* 0x004ea80008000c00 */
[----:B------:R-:W3:Y:S01]  /*1230*/  LDS.128 R24, [UR4+0x40] ;  /* 0x00004004ff187984 */ /* 0x000ee20008000c00 */
        /* <DEDUP_REMOVED lines=10> */
[----:B---3--:R-:W-:Y:S01]  /*12e0*/  FADD.FTZ R45, R45, R24 ;  /* 0x000000182d2d7221 */ /* 0x008fe20000010000 */
[----:B------:R-:W-:-:S03]  /*12f0*/  FADD.FTZ R10, R10, R25 ;  /* 0x000000190a0a7221 */ /* 0x000fc60000010000 */
[----:B------:R-:W-:Y:S01]  /*1300*/  FADD.FTZ R45, R45, R26 ;  /* 0x0000001a2d2d7221 */ /* 0x000fe20000010000 */
[----:B------:R-:W-:Y:S02]  /*1310*/  FADD.FTZ R10, R10, R27 ;  /* 0x0000001b0a0a7221 */ /* 0x000fe40000010000 */
[----:B------:R-:W2:Y:S01]  /*1320*/  LDS.128 R24, [UR4+0x70] ;  /* 0x00007004ff187984 */ /* 0x000ea20008000c00 */
        /* <DEDUP_REMOVED lines=10> */
[----:B--2---:R-:W-:Y:S01]  /*13d0*/  FADD.FTZ R45, R45, R24 ;  /* 0x000000182d2d7221 */ /* 0x004fe20000010000 */
[----:B------:R-:W-:-:S03]  /*13e0*/  FADD.FTZ R10, R10, R25 ;  /* 0x000000190a0a7221 */ /* 0x000fc60000010000 */
[----:B------:R-:W-:Y:S01]  /*13f0*/  FADD.FTZ R45, R45, R26 ;  /* 0x0000001a2d2d7221 */ /* 0x000fe20000010000 */
[----:B------:R-:W-:Y:S02]  /*1400*/  FADD.FTZ R10, R10, R27 ;  /* 0x0000001b0a0a7221 */ /* 0x000fe40000010000 */
[----:B------:R-:W2:Y:S01]  /*1410*/  LDS.128 R24, [UR4+0xa0] ;  /* 0x0000a004ff187984 */ /* 0x000ea20008000c00 */
        /* <DEDUP_REMOVED lines=15> */
.L_x_625:
[----:B------:R-:W-:Y:S05]  /*1510*/  BSYNC.RECONVERGENT B0 ;  /* 0x0000000000007941 */ /* 0x000fea0003800200 */
.L_x_624:
[----:B------:R-:W-:Y:S06]  /*1520*/  BAR.SYNC.DEFER_BLOCKING 0x0 ;  /* 0x0000000000007b1d */ /* 0x000fec0000010000 */
[----:B------:R-:W-:Y:S04]  /*1530*/  BSSY.RECONVERGENT B0, `(.L_x_626) ;  /* 0x000009d000007945 */ /* 0x000fe80003800200 */
[----:B------:R-:W-:Y:S05]  /*1540*/  @P3 BRA `(.L_x_627) ;  /* 0x00000008006c3947 */ /* 0x000fea0003800000 */
[----:B------:R-:W4:Y:S04]  /*1550*/  LDS.128 R24, [R39+0x140] ;  /* 0x0001400027187984 */ /* 0x000f280000000c00 */
[----:B--2---:R-:W2:Y:S04]  /*1560*/  LDS.128 R20, [R39+0x280] ;  /* 0x0002800027147984 */ /* 0x004ea80000000c00 */
[----:B-1-3--:R-:W1:Y:S01]  /*1570*/  LDS.128 R16, [R39+0x3c0] ;  /* 0x0003c00027107984 */ /* 0x00ae620000000c00 */
[----:B----4-:R-:W-:Y:S01]  /*1580*/  FADD.FTZ R44, R13, R25 ;  /* 0x000000190d2c7221 */ /* 0x010fe20000010000 */
[----:B------:R-:W-:Y:S01]  /*1590*/  FADD.FTZ R25, R14, R26 ;  /* 0x0000001a0e197221 */ /* 0x000fe20000010000 */
[----:B------:R-:W-:Y:S01]  /*15a0*/  FADD.FTZ R24, R12, R24 ;  /* 0x000000180c187221 */ /* 0x000fe20000010000 */
[----:B------:R-:W-:Y:S01]  /*15b0*/  FADD.FTZ R26, R15, R27 ;  /* 0x0000001b0f1a7221 */ /* 0x000fe20000010000 */
[----:B--2---:R-:W-:Y:S01]  /*15c0*/  FADD.FTZ R44, R44, R21 ;  /* 0x000000152c2c7221 */ /* 0x004fe20000010000 */
[----:B------:R-:W2:Y:S01]  /*15d0*/  LDS.128 R12, [R39+0x500] ;  /* 0x00050000270c7984 */ /* 0x000ea20000000c00 */
[----:B------:R-:W-:Y:S01]  /*15e0*/  FADD.FTZ R27, R24, R20 ;  /* 0x00000014181b7221 */ /* 0x000fe20000010000 */
[----:B------:R-:W-:Y:S01]  /*15f0*/  FADD.FTZ R25, R25, R22 ;  /* 0x0000001619197221 */ /* 0x000fe20000010000 */
[----:B------:R-:W-:Y:S01]  /*1600*/  FADD.FTZ R26, R26, R23 ;  /* 0x000000171a1a7221 */ /* 0x000fe20000010000 */
[----:B-1----:R-:W-:Y:S01]  /*1610*/  FADD.FTZ R24, R44, R17 ;  /* 0x000000112c187221 */ /* 0x002fe20000010000 */
[----:B------:R-:W1:Y:S01]  /*1620*/  LDS.128 R20, [R39+0x640] ;  /* 0x0006400027147984 */ /* 0x000e620000000c00 */
[----:B------:R-:W-:Y:S01]  /*1630*/  FADD.FTZ R45, R27, R16 ;  /* 0x000000101b2d7221 */ /* 0x000fe20000010000 */
[----:B------:R-:W-:Y:S01]  /*1640*/  FADD.FTZ R27, R25, R18 ;  /* 0x00000012191b7221 */ /* 0x000fe20000010000 */
[----:B------:R-:W-:-:S02]  /*1650*/  FADD.FTZ R26, R26, R19 ;  /* 0x000000131a1a7221 */ /* 0x000fc40000010000 */
[----:B------:R-:W3:Y:S01]  /*1660*/  LDS.128 R16, [R39+0x780] ;  /* 0x0007800027107984 */ /* 0x000ee20000000c00 */
[----:B--2---:R-:W-:Y:S01]  /*1670*/  FADD.FTZ R25, R45, R12 ;  /* 0x0000000c2d197221 */ /* 0x004fe20000010000 */
[----:B------:R-:W-:Y:S01]  /*1680*/  FADD.FTZ R24, R24, R13 ;  /* 0x0000000d18187221 */ /* 0x000fe20000010000 */
[----:B------:R-:W-:Y:S01]  /*1690*/  FADD.FTZ R27, R27, R14 ;  /* 0x0000000e1b1b7221 */ /* 0x000fe20000010000 */
[----:B------:R-:W-:Y:S02]  /*16a0*/  FADD.FTZ R26, R26, R15 ;  /* 0x0000000f1a1a7221 */ /* 0x000fe40000010000 */
[----:B------:R-:W2:Y:S01]  /*16b0*/  LDS.128 R12, [R39+0x8c0] ;  /* 0x0008c000270c7984 */ /* 0x000ea20000000c00 */
[----:B-1----:R-:W-:Y:S01]  /*16c0*/  FADD.FTZ R25, R25, R20 ;  /* 0x0000001419197221 */ /* 0x002fe20000010000 */
[----:B------:R-:W-:Y:S01]  /*16d0*/  FADD.FTZ R24, R24, R21 ;  /* 0x0000001518187221 */ /* 0x000fe20000010000 */
[----:B------:R-:W-:Y:S01]  /*16e0*/  FADD.FTZ R27, R27, R22 ;  /* 0x000000161b1b7221 */ /* 0x000fe20000010000 */
[----:B------:R-:W-:Y:S01]  /*16f0*/  FADD.FTZ R26, R26, R23 ;  /* 0x000000171a1a7221 */ /* 0x000fe20000010000 */
[----:B---3--:R-:W-:Y:S01]  /*1700*/  FADD.FTZ R25, R25, R16 ;  /* 0x0000001019197221 */ /* 0x008fe20000010000 */
        /* <DEDUP_REMOVED lines=13> */
[----:B------:R-:W-:-:S02]  /*17e0*/  FADD.FTZ R26, R26, R23 ;  /* 0x000000171a1a7221 */ /* 0x000fc40000010000 */
[----:B------:R-:W1:Y:S01]  /*17f0*/  LDS.128 R20, [R39+0xdc0] ;  /* 0x000dc00027147984 */ /* 0x000e620000000c00 */
[----:B---3--:R-:W-:Y:S01]  /*1800*/  FADD.FTZ R25, R25, R16 ;  /* 0x0000001019197221 */ /* 0x008fe20000010000 */
[----:B------:R-:W-:Y:S01]  /*1810*/  FADD.FTZ R24, R24, R17 ;  /* 0x0000001118187221 */ /* 0x000fe20000010000 */
[----:B------:R-:W-:Y:S01]  /*1820*/  FADD.FTZ R27, R27, R18 ;  /* 0x000000121b1b7221 */ /* 0x000fe20000010000 */
[----:B------:R-:W-:Y:S02]  /*1830*/  FADD.FTZ R26, R26, R19 ;  /* 0x000000131a1a7221 */ /* 0x000fe40000010000 */
[----:B------:R-:W3:Y:S01]  /*1840*/  LDS.128 R16, [R39+0xf00] ;  /* 0x000f000027107984 */ /* 0x000ee20000000c00 */
        /* <DEDUP_REMOVED lines=10> */
[----:B---3--:R-:W-:Y:S01]  /*18f0*/  FADD.FTZ R25, R25, R16 ;  /* 0x0000001019197221 */ /* 0x008fe20000010000 */
        /* <DEDUP_REMOVED lines=88> */
[----:B---3--:R-:W-:Y:S01]  /*1e80*/  FADD.FTZ R14, R12, R17 ;  /* 0x000000110c0e7221 */ /* 0x008fe20000010000 */
[----:B------:R-:W-:Y:S01]  /*1e90*/  FADD.FTZ R15, R13, R18 ;  /* 0x000000120d0f7221 */ /* 0x000fe20000010000 */
[----:B------:R-:W-:Y:S01]  /*1ea0*/  FADD.FTZ R45, R45, R16 ;  /* 0x000000102d2d7221 */ /* 0x000fe20000010000 */
[----:B------:R-:W-:Y:S01]  /*1eb0*/  FADD.FTZ R44, R44, R19 ;  /* 0x000000132c2c7221 */ /* 0x000fe20000010000 */
[----:B--2---:R-:W-:Y:S01]  /*1ec0*/  FADD.FTZ R13, R14, R25 ;  /* 0x000000190e0d7221 */ /* 0x004fe20000010000 */
[----:B------:R-:W-:Y:S01]  /*1ed0*/  FADD.FTZ R14, R15, R26 ;  /* 0x0000001a0f0e7221 */ /* 0x000fe20000010000 */
[----:B------:R-:W-:Y:S01]  /*1ee0*/  FADD.FTZ R12, R45, R24 ;  /* 0x000000182d0c7221 */ /* 0x000fe20000010000 */
[----:B------:R-:W-:-:S07]  /*1ef0*/  FADD.FTZ R15, R44, R27 ;  /* 0x0000001b2c0f7221 */ /* 0x000fce0000010000 */
.L_x_627:
[----:B------:R-:W-:Y:S05]  /*1f00*/  BSYNC.RECONVERGENT B0 ;  /* 0x0000000000007941 */ /* 0x000fea0003800200 */
.L_x_626:
[----:B------:R-:W4:Y:S01]  /*1f10*/  LDC R24, c[0x0][0x370] ;  /* 0x0000dc00ff187b82 */ /* 0x000f220000000800 */
[----:B------:R-:W-:Y:S01]  /*1f20*/  BSSY.RECONVERGENT B0, `(.L_x_628) ;  /* 0x000001e000007945 */ /* 0x000fe20003800200 */
[----:B----4-:R-:W-:-:S03]  /*1f30*/  ISETP.GE.U32.AND P0, PT, R24, 0x2, PT ;  /* 0x000000021800780c */ /* 0x010fc60003f06070 */
[----:B------:R-:W-:Y:S10]  /*1f40*/  @P3 BRA `(.L_x_629) ;  /* 0x00000000006c3947 */ /* 0x000ff40003800000 */
[----:B-1-3--:R-:W2:Y:S01]  /*1f50*/  LDC.64 R16, c[0x0][0x3f8] ;  /* 0x0000fe00ff107b82 */ /* 0x00aea20000000a00 */
[----:B------:R-:W-:-:S07]  /*1f60*/  IMAD R27, R2, 0x14, R30 ;  /* 0x00000014021b7824 */ /* 0x000fce00078e021e */
[----:B------:R-:W1:Y:S01]  /*1f70*/  LDC.64 R18, c[0x0][0x3d8] ;  /* 0x0000f600ff127b82 */ /* 0x000e620000000a00 */
[----:B--2---:R-:W-:Y:S01]  /*1f80*/  IMAD.WIDE.U32 R20, R16, 0x3, RZ ;  /* 0x0000000310147825 */ /* 0x004fe200078e00ff */
[C---:B------:R-:W-:Y:S02]  /*1f90*/  LEA R25, R17.reuse, R17, 0x1 ;  /* 0x0000001111197211 */ /* 0x040fe400078e08ff */
[----:B------:R-:W-:Y:S02]  /*1fa0*/  LEA.HI R23, P2, R17, R16, RZ, 0x1 ;  /* 0x0000001011177211 */ /* 0x000fe400078508ff */
[----:B------:R-:W-:Y:S02]  /*1fb0*/  IADD3 R21, PT, PT, R21, R25, RZ ;  /* 0x0000001915157210 */ /* 0x000fe40007ffe0ff */
[----:B------:R-:W-:Y:S01]  /*1fc0*/  IADD3.X R22, PT, PT, RZ, R17, RZ, P2, !PT ;  /* 0x00000011ff167210 */ /* 0x000fe200017fe4ff */
[----:B-1----:R-:W-:Y:S01]  /*1fd0*/  IMAD.WIDE R18, R27, 0x4, R18 ;  /* 0x000000041b127825 */ /* 0x002fe200078e0212 */
[----:B------:R-:W-:-:S02]  /*1fe0*/  LEA.HI R2, P2, R21, R20, RZ, 0x1 ;  /* 0x0000001415027211 */ /* 0x000fc400078508ff */
[----:B------:R-:W-:Y:S02]  /*1ff0*/  SHF.L.U32 R39, R23, 0x1, RZ ;  /* 0x0000000117277819 */ /* 0x000fe400000006ff */
[----:B------:R-:W-:Y:S01]  /*2000*/  SHF.L.U32 R25, R2, 0x1, RZ ;  /* 0x0000000102197819 */ /* 0x000fe200000006ff */
[----:B------:R4:W-:Y:S01]  /*2010*/  REDG.E.ADD.F32.FTZ.RN.STRONG.GPU desc[UR6][R18.64], R12 ;  /* 0x0000000c120079a6 */ /* 0x0009e2000c12f306 */
[----:B------:R-:W-:Y:S02]  /*2020*/  LOP3.LUT R39, R39, 0xfffffffc, RZ, 0xc0, !PT ;  /* 0xfffffffc27277812 */ /* 0x000fe400078ec0ff */
[----:B------:R-:W-:Y:S02]  /*2030*/  LEA R20, P3, R16, R18, 0x2 ;  /* 0x0000001210147211 */ /* 0x000fe400078610ff */
[----:B------:R-:W-:Y:S02]  /*2040*/  IADD3.X R27, PT, PT, RZ, R21, RZ, P2, !PT ;  /* 0x00000015ff1b7210 */ /* 0x000fe400017fe4ff */
[----:B------:R-:W-:-:S02]  /*2050*/  LOP3.LUT R25, R25, 0xfffffffc, RZ, 0xc0, !PT ;  /* 0xfffffffc19197812 */ /* 0x000fc400078ec0ff */
[----:B------:R-:W-:Y:S02]  /*2060*/  SHF.L.U64.HI R23, R23, 0x1, R22 ;  /* 0x0000000117177819 */ /* 0x000fe40000010216 */
[----:B------:R-:W-:Y:S02]  /*2070*/  IADD3 R22, P2, PT, R18, R39, RZ ;  /* 0x0000002712167210 */ /* 0x000fe40007f5e0ff */
[----:B------:R-:W-:Y:S02]  /*2080*/  LEA.HI.X R21, R16, R19, R17, 0x2, P3 ;  /* 0x0000001310157211 */ /* 0x000fe400018f1411 */
[----:B------:R-:W-:Y:S02]  /*2090*/  SHF.L.U64.HI R17, R2, 0x1, R27 ;  /* 0x0000000102117819 */ /* 0x000fe4000001021b */
[----:B------:R-:W-:Y:S02]  /*20a0*/  IADD3 R16, P3, PT, R18, R25, RZ ;  /* 0x0000001912107210 */ /* 0x000fe40007f7e0ff */
[----:B------:R-:W-:-:S02]  /*20b0*/  IADD3.X R23, PT, PT, R19, R23, RZ, P2, !PT ;  /* 0x0000001713177210 */ /* 0x000fc400017fe4ff */
[----:B------:R-:W-:-:S03]  /*20c0*/  IADD3.X R17, PT, PT, R19, R17, RZ, P3, !PT ;  /* 0x0000001113117210 */ /* 0x000fc60001ffe4ff */
[----:B------:R4:W-:Y:S04]  /*20d0*/  REDG.E.ADD.F32.FTZ.RN.STRONG.GPU desc[UR6][R22.64], R13 ;  /* 0x0000000d160079a6 */ /* 0x0009e8000c12f306 */
[----:B------:R4:W-:Y:S04]  /*20e0*/  REDG.E.ADD.F32.FTZ.RN.STRONG.GPU desc[UR6][R20.64], R14 ;  /* 0x0000000e140079a6 */ /* 0x0009e8000c12f306 */
[----:B------:R4:W-:Y:S02]  /*20f0*/  REDG.E.ADD.F32.FTZ.RN.STRONG.GPU desc[UR6][R16.64], R15 ;  /* 0x0000000f100079a6 */ /* 0x0009e4000c12f306 */
.L_x_629:
[----:B------:R-:W-:Y:S05]  /*2100*/  BSYNC.RECONVERGENT B0 ;  /* 0x0000000000007941 */ /* 0x000fea0003800200 */
.L_x_628:
        /* <DEDUP_REMOVED lines=10> */
[----:B------:R-:W-:Y:S01]  /*21b0*/  LOP3.LUT P0, R2, R36, 0x2, RZ, 0xc0, !PT ;  /* 0x0000000224027812 */ /* 0x000fe2000780c0ff */
[----:B-1----:R-:W-:Y:S01]  /*21c0*/  IMAD R17, R28, UR9, R29 ;  /* 0x000000091c117c24 */ /* 0x002fe2000f8e021d */
[----:B------:R-:W-:Y:S02]  /*21d0*/  IADD3 R15, PT, PT, R15, R29, RZ ;  /* 0x0000001d0f0f7210 */ /* 0x000fe40007ffe0ff */
[----:B------:R-:W-:-:S04]  /*21e0*/  SEL R19, R24, RZ, !P0 ;  /* 0x000000ff18137207 */ /* 0x000fc80004000000 */
        /* <DEDUP_REMOVED lines=10> */
.L_x_632:
[----:B------:R-:W5:Y:S04]  /*2290*/  LDG.E.STRONG.GPU R2, desc[UR6][R12.64] ;  /* 0x000000060c027981 */ /* 0x000f68000c1ef900 */
[----:B-----5:R-:W-:Y:S01]  /*22a0*/  CCTL.IVALL ;  /* 0x00000000ff00798f */ /* 0x020fe20002000000 */
[----:B------:R-:W-:Y:S05]  /*22b0*/  YIELD ;  /* 0x0000000000007946 */ /* 0x000fea0003800000 */
[----:B------:R-:W-:-:S13]  /*22c0*/  ISETP.NE.AND P0, PT, R2, R19, PT ;  /* 0x000000130200720c */ /* 0x000fda0003f05270 */
[----:B------:R-:W-:Y:S05]  /*22d0*/  @P0 BRA `(.L_x_632) ;  /* 0xfffffffc00ec0947 */ /* 0x000fea000383ffff */
.L_x_631:
[----:B------:R-:W-:Y:S05]  /*22e0*/  WARPSYNC.ALL ;  /* 0x0000000000007948 */ /* 0x000fea0003800000 */
[----:B------:R-:W-:Y:S01]  /*22f0*/  BAR.SYNC.DEFER_BLOCKING 0x0 ;  /* 0x0000000000007b1d */ /* 0x000fe20000010000 */
[----:B------:R-:W-:-:S05]  /*2300*/  HFMA2 R2, -RZ, RZ, 0, 0 ;  /* 0x00000000ff027431 */ /* 0x000fca00000001ff */
[----:B------:R-:W-:Y:S05]  /*2310*/  @!P2 BRA `(.L_x_633) ;  /* 0x000000040020a947 */ /* 0x000fea0003800000 */
[CC--:B------:R-:W-:Y:S01]  /*2320*/  LEA R27, R28.reuse, R29.reuse, 0x1 ;  /* 0x0000001d1c1b7211 */ /* 0x0c0fe200078e08ff */
[C-C-:B------:R-:W-:Y:S01]  /*2330*/  IMAD R25, R28.reuse, 0x5, R29.reuse ;  /* 0x000000051c197824 */ /* 0x140fe200078e021d */
[CC--:B------:R-:W-:Y:S01]  /*2340*/  LEA R26, R28.reuse, R29.reuse, 0x2 ;  /* 0x0000001d1c1a7211 */ /* 0x0c0fe200078e10ff */
[C-C-:B------:R-:W-:Y:S01]  /*2350*/  IMAD R24, R28.reuse, 0x6, R29.reuse ;  /* 0x000000061c187824 */ /* 0x140fe200078e021d */
[----:B--2---:R-:W-:Y:S01]  /*2360*/  IADD3 R20, PT, PT, R29, R28, RZ ;  /* 0x0000001c1d147210 */ /* 0x004fe20007ffe0ff */
[C-C-:B------:R-:W-:Y:S01]  /*2370*/  IMAD R23, R28.reuse, 0x3, R29.reuse ;  /* 0x000000031c177824 */ /* 0x140fe200078e021d */
[----:B------:R-:W-:Y:S01]  /*2380*/  MOV R21, RZ ;  /* 0x000000ff00157202 */ /* 0x000fe20000000f00 */
[----:B------:R-:W-:Y:S01]  /*2390*/  IMAD R2, R28, 0x7, R29 ;  /* 0x000000071c027824 */ /* 0x000fe200078e021d */
[----:B------:R-:W-:Y:S01]  /*23a0*/  MOV R22, R29 ;  /* 0x0000001d00167202 */ /* 0x000fe20000000f00 */
[----:B------:R-:W-:-:S12]  /*23b0*/  UIADD3 UR4, UPT, UPT, -UR9, URZ, URZ ;  /* 0x000000ff09047290 */ /* 0x000fd8000fffe1ff */
.L_x_634:
[----:B------:R-:W-:Y:S02]  /*23c0*/  ISETP.EQ.OR P4, PT, RZ, UR4, P1 ;  /* 0x00000004ff007c0c */ /* 0x000fe40008f82670 */
[----:B----4-:R-:W-:-:S04]  /*23d0*/  IADD3 R12, PT, PT, R21, 0x1, RZ ;  /* 0x00000001150c7810 */ /* 0x010fc80007ffe0ff */
[----:B------:R-:W-:Y:S02]  /*23e0*/  ISETP.EQ.OR P5, PT, R12, UR9, P1 ;  /* 0x000000090c007c0c */ /* 0x000fe40008fa2670 */
[----:B---3--:R-:W-:-:S05]  /*23f0*/  IADD3 R16, PT, PT, R21, 0x2, RZ ;  /* 0x0000000215107810 */ /* 0x008fca0007ffe0ff */
[----:B------:R-:W-:Y:S01]  /*2400*/  @!P4 IMAD.WIDE.U32 R12, R22, 0x8, R44 ;  /* 0x00000008160cc825 */ /* 0x000fe200078e002c */
[----:B------:R-:W-:-:S05]  /*2410*/  ISETP.EQ.OR P0, PT, R16, UR9, P1 ;  /* 0x0000000910007c0c */ /* 0x000fca0008f02670 */
[----:B------:R-:W-:Y:S01]  /*2420*/  @!P5 IMAD.WIDE.U32 R14, R20, 0x8, R44 ;  /* 0x00000008140ed825 */ /* 0x000fe200078e002c */
[----:B------:R-:W0:Y:S01]  /*2430*/  @!P4 LDG.E.64 R12, desc[UR6][R12.64] ;  /* 0x000000060c0cc981 */ /* 0x000e22000c1e1b00 */
[----:B------:R-:W-:-:S04]  /*2440*/  IADD3 R16, PT, PT, R21, 0x3, RZ ;  /* 0x0000000315107810 */ /* 0x000fc80007ffe0ff */
[----:B------:R-:W2:Y:S01]  /*2450*/  @!P5 LDG.E.64 R14, desc[UR6][R14.64] ;  /* 0x000000060e0ed981 */ /* 0x000ea2000c1e1b00 */
[----:B------:R-:W-:Y:S01]  /*2460*/  ISETP.EQ.OR P2, PT, R16, UR9, P1 ;  /* 0x0000000910007c0c */ /* 0x000fe20008f42670 */
[----:B-1----:R-:W-:Y:S01]  /*2470*/  @!P0 IMAD.WIDE.U32 R16, R27, 0x8, R44 ;  /* 0x000000081b108825 */ /* 0x002fe200078e002c */
[----:B------:R-:W-:-:S05]  /*2480*/  IADD3 R18, PT, PT, R21, 0x4, RZ ;  /* 0x0000000415127810 */ /* 0x000fca0007ffe0ff */
[----:B------:R-:W3:Y:S01]  /*2490*/  @!P0 LDG.E.64 R16, desc[UR6][R16.64] ;  /* 0x0000000610108981 */ /* 0x000ee2000c1e1b00 */
[----:B------:R-:W-:-:S05]  /*24a0*/  ISETP.EQ.OR P3, PT, R18, UR9, P1 ;  /* 0x0000000912007c0c */ /* 0x000fca0008f62670 */
[----:B------:R-:W-:-:S06]  /*24b0*/  @!P2 IMAD.WIDE.U32 R18, R23, 0x8, R44 ;  /* 0x000000081712a825 */ /* 0x000fcc00078e002c */
[----:B------:R-:W4:Y:S01]  /*24c0*/  @!P2 LDG.E.64 R18, desc[UR6][R18.64] ;  /* 0x000000061212a981 */ /* 0x000f22000c1e1b00 */
[----:B0-----:R-:W-:Y:S01]  /*24d0*/  @!P4 FADD.FTZ R10, R10, R12 ;  /* 0x0000000c0a0ac221 */ /* 0x001fe20000010000 */
[----:B------:R-:W-:Y:S01]  /*24e0*/  @!P4 FADD.FTZ R11, R11, R13 ;  /* 0x0000000d0b0bc221 */ /* 0x000fe20000010000 */
[----:B------:R-:W-:-:S04]  /*24f0*/  @!P3 IMAD.WIDE.U32 R12, R26, 0x8, R44 ;  /* 0x000000081a0cb825 */ /* 0x000fc800078e002c */
[----:B--2---:R-:W-:Y:S01]  /*2500*/  @!P5 FADD.FTZ R10, R10, R14 ;  /* 0x0000000e0a0ad221 */ /* 0x004fe20000010000 */
[----:B------:R-:W-:Y:S01]  /*2510*/  IADD3 R14, PT, PT, R21, 0x5, RZ ;  /* 0x00000005150e7810 */ /* 0x000fe20007ffe0ff */
[----:B------:R-:W-:Y:S01]  /*2520*/  @!P5 FADD.FTZ R11, R11, R15 ;  /* 0x0000000f0b0bd221 */ /* 0x000fe20000010000 */
[----:B------:R-:W2:Y:S02]  /*2530*/  @!P3 LDG.E.64 R12, desc[UR6][R12.64] ;  /* 0x000000060c0cb981 */ /* 0x000ea4000c1e1b00 */
[----:B------:R-:W-:Y:S02]  /*2540*/  ISETP.EQ.OR P5, PT, R14, UR9, P1 ;  /* 0x000000090e007c0c */ /* 0x000fe40008fa2670 */
[----:B------:R-:W-:-:S04]  /*2550*/  IADD3 R14, PT, PT, R21, 0x6, RZ ;  /* 0x00000006150e7810 */ /* 0x000fc80007ffe0ff */
[----:B------:R-:W-:Y:S02]  /*2560*/  ISETP.EQ.OR P4, PT, R14, UR9, P1 ;  /* 0x000000090e007c0c */ /* 0x000fe40008f82670 */
[----:B------:R-:W-:Y:S01]  /*2570*/  IADD3 R14, PT, PT, R21, 0x7, RZ ;  /* 0x00000007150e7810 */ /* 0x000fe20007ffe0ff */
[----:B---3--:R-:W-:Y:S01]  /*2580*/  @!P0 FADD.FTZ R10, R10, R16 ;  /* 0x000000100a0a8221 */ /* 0x008fe20000010000 */
[----:B------:R-:W-:Y:S02]  /*2590*/  @!P0 FADD.FTZ R11, R11, R17 ;  /* 0x000000110b0b8221 */ /* 0x000fe40000010000 */
[----:B------:R-:W-:Y:S01]  /*25a0*/  ISETP.EQ.OR P0, PT, R14, UR9, P1 ;  /* 0x000000090e007c0c */ /* 0x000fe20008f02670 */
[----:B------:R-:W-:-:S04]  /*25b0*/  @!P5 IMAD.WIDE.U32 R14, R25, 0x8, R44 ;  /* 0x00000008190ed825 */ /* 0x000fc800078e002c */
[----:B----4-:R-:W-:Y:S01]  /*25c0*/  @!P2 FADD.FTZ R10, R10, R18 ;  /* 0x000000120a0aa221 */ /* 0x010fe20000010000 */
[----:B------:R-:W-:Y:S01]  /*25d0*/  @!P2 FADD.FTZ R11, R11, R19 ;  /* 0x000000130b0ba221 */ /* 0x000fe20000010000 */
[--C-:B------:R-:W-:Y:S01]  /*25e0*/  @!P4 IMAD.WIDE.U32 R16, R24, 0x8, R44.reuse ;  /* 0x000000081810c825 */ /* 0x100fe200078e002c */
[----:B------:R-:W3:Y:S05]  /*25f0*/  @!P5 LDG.E.64 R14, desc[UR6][R14.64] ;  /* 0x000000060e0ed981 */ /* 0x000eea000c1e1b00 */
[----:B------:R-:W-:Y:S01]  /*2600*/  @!P0 IMAD.WIDE.U32 R18, R2, 0x8, R44 ;  /* 0x0000000802128825 */ /* 0x000fe200078e002c */
[----:B------:R-:W4:Y:S05]  /*2610*/  @!P4 LDG.E.64 R16, desc[UR6][R16.64] ;  /* 0x000000061010c981 */ /* 0x000f2a000c1e1b00 */
[----:B------:R-:W5:Y:S01]  /*2620*/  @!P0 LDG.E.64 R18, desc[UR6][R18.64] ;  /* 0x0000000612128981 */ /* 0x000f62000c1e1b00 */
[----:B------:R-:W-:Y:S01]  /*2630*/  IADD3 R21, PT, PT, R21, 0x8, RZ ;  /* 0x0000000815157810 */ /* 0x000fe20007ffe0ff */
[----:B------:R-:W-:Y:S01]  /*2640*/  UIADD3 UR4, UPT, UPT, UR4, 0x8, URZ ;  /* 0x0000000804047890 */ /* 0x000fe2000fffe0ff */
[----:B------:R-:W-:-:S02]  /*2650*/  LEA R22, R28, R22, 0x3 ;  /* 0x000000161c167211 */ /* 0x000fc400078e18ff */
[C---:B------:R-:W-:Y:S02]  /*2660*/  LEA R20, R28.reuse, R20, 0x3 ;  /* 0x000000141c147211 */ /* 0x040fe400078e18ff */
[C---:B------:R-:W-:Y:S02]  /*2670*/  LEA R27, R28.reuse, R27, 0x3 ;  /* 0x0000001b1c1b7211 */ /* 0x040fe400078e18ff */
[C---:B------:R-:W-:Y:S02]  /*2680*/  LEA R23, R28.reuse, R23, 0x3 ;  /* 0x000000171c177211 */ /* 0x040fe400078e18ff */
[C---:B------:R-:W-:Y:S02]  /*2690*/  LEA R26, R28.reuse, R26, 0x3 ;  /* 0x0000001a1c1a7211 */ /* 0x040fe400078e18ff */
[C---:B------:R-:W-:Y:S02]  /*26a0*/  LEA R25, R28.reuse, R25, 0x3 ;  /* 0x000000191c197211 */ /* 0x040fe400078e18ff */
[----:B------:R-:W-:-:S02]  /*26b0*/  LEA R24, R28, R24, 0x3 ;  /* 0x000000181c187211 */ /* 0x000fc400078e18ff */
[----:B------:R-:W-:Y:S01]  /*26c0*/  LEA R2, R28, R2, 0x3 ;  /* 0x000000021c027211 */ /* 0x000fe200078e18ff */
[----:B--2---:R-:W-:Y:S02]  /*26d0*/  @!P3 FADD.FTZ R10, R10, R12 ;  /* 0x0000000c0a0ab221 */ /* 0x004fe40000010000 */
[----:B------:R-:W0:Y:S01]  /*26e0*/  LDC R12, c[0x0][0x370] ;  /* 0x0000dc00ff0c7b82 */ /* 0x000e220000000800 */
[----:B------:R-:W-:Y:S01]  /*26f0*/  @!P3 FADD.FTZ R11, R11, R13 ;  /* 0x0000000d0b0bb221 */ /* 0x000fe20000010000 */
[----:B---3--:R-:W-:-:S03]  /*2700*/  @!P5 FADD.FTZ R10, R10, R14 ;  /* 0x0000000e0a0ad221 */ /* 0x008fc60000010000 */
[----:B------:R-:W-:Y:S01]  /*2710*/  @!P5 FADD.FTZ R11, R11, R15 ;  /* 0x0000000f0b0bd221 */ /* 0x000fe20000010000 */
[----:B0-----:R-:W-:Y:S01]  /*2720*/  LOP3.LUT R12, R12, 0x7ffffff8, RZ, 0xc0, !PT ;  /* 0x7ffffff80c0c7812 */ /* 0x001fe200078ec0ff */
[----:B----4-:R-:W-:Y:S02]  /*2730*/  @!P4 FADD.FTZ R10, R10, R16 ;  /* 0x000000100a0ac221 */ /* 0x010fe40000010000 */
[----:B------:R-:W-:Y:S02]  /*2740*/  @!P4 FADD.FTZ R11, R11, R17 ;  /* 0x000000110b0bc221 */ /* 0x000fe40000010000 */
[----:B-----5:R-:W-:Y:S02]  /*2750*/  @!P0 FADD.FTZ R10, R10, R18 ;  /* 0x000000120a0a8221 */ /* 0x020fe40000010000 */
[----:B------:R-:W-:Y:S01]  /*2760*/  @!P0 FADD.FTZ R11, R11, R19 ;  /* 0x000000130b0b8221 */ /* 0x000fe20000010000 */
[----:B------:R-:W-:-:S13]  /*2770*/  ISETP.NE.AND P0, PT, R21, R12, PT ;  /* 0x0000000c1500720c */ /* 0x000fda0003f05270 */
[----:B------:R-:W-:Y:S05]  /*2780*/  @P0 BRA `(.L_x_634) ;  /* 0xfffffffc000c0947 */ /* 0x000fea000383ffff */
[----:B------:R-:W-:-:S07]  /*2790*/  MOV R2, R12 ;  /* 0x0000000c00027202 */ /* 0x000fce0000000f00 */
.L_x_633:
[----:B--2---:R-:W4:Y:S02]  /*27a0*/  LDC R20, c[0x0][0x370] ;  /* 0x0000dc00ff147b82 */ /* 0x004f240000000800 */
[----:B----4-:R-:W-:-:S13]  /*27b0*/  LOP3.LUT P0, R12, R20, 0x7, RZ, 0xc0, !PT ;  /* 0x00000007140c7812 */ /* 0x010fda000780c0ff */
[----:B------:R-:W-:Y:S05]  /*27c0*/  @!P0 BRA `(.L_x_630) ;  /* 0x0000000000f08947 */ /* 0x000fea0003800000 */
[----:B------:R-:W-:Y:S02]  /*27d0*/  IADD3 R12, PT, PT, R12, -0x1, RZ ;  /* 0xffffffff0c0c7810 */ /* 0x000fe40007ffe0ff */
[----:B------:R-:W-:Y:S02]  /*27e0*/  LOP3.LUT P0, R21, R20, 0x3, RZ, 0xc0, !PT ;  /* 0x0000000314157812 */ /* 0x000fe4000780c0ff */
[----:B------:R-:W-:-:S13]  /*27f0*/  ISETP.GE.U32.AND P2, PT, R12, 0x3, PT ;  /* 0x000000030c00780c */ /* 0x000fda0003f46070 */
[----:B------:R-:W-:Y:S05]  /*2800*/  @!P2 BRA `(.L_x_635) ;  /* 0x000000000070a947 */ /* 0x000fea0003800000 */
[C---:B------:R-:W-:Y:S02]  /*2810*/  IADD3 R15, PT, PT, R2.reuse, 0x1, RZ ;  /* 0x00000001020f7810 */ /* 0x040fe40007ffe0ff */
[C---:B------:R-:W-:Y:S02]  /*2820*/  ISETP.EQ.OR P2, PT, R2.reuse, UR9, P1 ;  /* 0x0000000902007c0c */ /* 0x040fe40008f42670 */
[C---:B-1----:R-:W-:Y:S02]  /*2830*/  IADD3 R17, PT, PT, R2.reuse, 0x2, RZ ;  /* 0x0000000202117810 */ /* 0x042fe40007ffe0ff */
[----:B------:R-:W-:Y:S02]  /*2840*/  ISETP.EQ.OR P3, PT, R15, UR9, P1 ;  /* 0x000000090f007c0c */ /* 0x000fe40008f62670 */
[----:B------:R-:W-:Y:S02]  /*2850*/  IADD3 R19, PT, PT, R2, 0x3, RZ ;  /* 0x0000000302137810 */ /* 0x000fe40007ffe0ff */
        /* <DEDUP_REMOVED lines=23> */
.L_x_635:
        /* <DEDUP_REMOVED lines=12> */
[----:B------:R-:W2:Y:S01]  /*2a90*/  @!P0 LDG.E.64 R14, desc[UR6][R14.64] ;  /* 0x000000060e0e8981 */ /* 0x000ea2000c1e1b00 */
[----:B------:R-:W-:Y:S01]  /*2aa0*/  IADD3 R2, PT, PT, R2, 0x2, RZ ;  /* 0x0000000202027810 */ /* 0x000fe20007ffe0ff */
[----:B0--3--:R-:W-:Y:S01]  /*2ab0*/  @!P2 FADD.FTZ R10, R10, R12 ;  /* 0x0000000c0a0aa221 */ /* 0x009fe20000010000 */
[----:B------:R-:W-:-:S03]  /*2ac0*/  @!P2 FADD.FTZ R11, R11, R13 ;  /* 0x0000000d0b0ba221 */ /* 0x000fc60000010000 */
[----:B--2---:R-:W-:Y:S01]  /*2ad0*/  @!P0 FADD.FTZ R10, R10, R14 ;  /* 0x0000000e0a0a8221 */ /* 0x004fe20000010000 */
[----:B------:R-:W-:-:S07]  /*2ae0*/  @!P0 FADD.FTZ R11, R11, R15 ;  /* 0x0000000f0b0b8221 */ /* 0x000fce0000010000 */
.L_x_636:
        /* <DEDUP_REMOVED lines=9> */
.L_x_637:
[----:B------:R-:W-:Y:S05]  /*2b80*/  BSYNC.RECONVERGENT B0 ;  /* 0x0000000000007941 */ /* 0x000fea0003800200 */
.L_x_630:
[----:B------:R-:W5:Y:S01]  /*2b90*/  S2UR UR5, SR_CgaCtaId ;  /* 0x00000000000579c3 */ /* 0x000f620000008800 */
[----:B------:R-:W-:Y:S01]  /*2ba0*/  UMOV UR4, 0x400 ;  /* 0x0000040000047882 */ /* 0x000fe20000000000 */
[----:B------:R-:W0:Y:S01]  /*2bb0*/  LDCU.64 UR10, c[0x0][0x400] ;  /* 0x00008000ff0a77ac */ /* 0x000e220008000a00 */
[--C-:B----4-:R-:W-:Y:S02]  /*2bc0*/  HADD2.F32 R13, -RZ, R34.reuse.H0_H0 ;  /* 0x20000022ff0d7230 */ /* 0x110fe40000004100 */
[----:B-1----:R-:W-:Y:S02]  /*2bd0*/  HADD2.F32 R17, -RZ, R34.H1_H1 ;  /* 0x30000022ff117230 */ /* 0x002fe40000004100 */
[--C-:B------:R-:W-:Y:S01]  /*2be0*/  HADD2.F32 R21, -RZ, R32.reuse.H0_H0 ;  /* 0x20000020ff157230 */ /* 0x100fe20000004100 */
[----:B------:R-:W1:Y:S01]  /*2bf0*/  LDC R19, c[0x0][0x41c] ;  /* 0x00010700ff137b82 */ /* 0x000e620000000800 */
[----:B------:R-:W-:Y:S02]  /*2c00*/  HADD2.F32 R23, -RZ, R32.H1_H1 ;  /* 0x30000020ff177230 */ /* 0x000fe40000004100 */
[C---:B------:R-:W-:Y:S01]  /*2c10*/  FADD.FTZ R2, -R4.reuse, R13 ;  /* 0x0000000d04027221 */ /* 0x040fe20000010100 */
[C---:B---3--:R-:W-:Y:S01]  /*2c20*/  FADD.FTZ R16, -R4.reuse, R17 ;  /* 0x0000001104107221 */ /* 0x048fe20000010100 */
[C---:B------:R-:W-:Y:S01]  /*2c30*/  FADD.FTZ R18, -R4.reuse, R21 ;  /* 0x0000001504127221 */ /* 0x040fe20000010100 */
[----:B------:R-:W-:-:S02]  /*2c40*/  FADD.FTZ R4, -R4, R23 ;  /* 0x0000001704047221 */ /* 0x000fc40000010100 */
[-C--:B------:R-:W-:Y:S01]  /*2c50*/  FMUL.FTZ R22, R16, R5.reuse ;  /* 0x0000000510167220 */ /* 0x080fe20000410000 */
[-C--:B------:R-:W-:Y:S01]  /*2c60*/  FMUL.FTZ R13, R18, R5.reuse ;  /* 0x00000005120d7220 */ /* 0x080fe20000410000 */
[----:B------:R-:W-:Y:S01]  /*2c70*/  FMUL.FTZ R4, R4, R5 ;  /* 0x0000000504047220 */ /* 0x000fe20000410000 */
[----:B-----5:R-:W-:Y:S01]  /*2c80*/  ULEA UR4, UR5, UR4, 0x18 ;  /* 0x0000000405047291 */ /* 0x020fe2000f8ec0ff */
[----:B------:R-:W3:Y:S01]  /*2c90*/  LDCU.U8 UR5, c[0x0][0x414] ;  /* 0x00008280ff0577ac */ /* 0x000ee20008000000 */
[----:B-1----:R-:W-:-:S07]  /*2ca0*/  IMAD R12, R19, UR9, R38 ;  /* 0x00000009130c7c24 */ /* 0x002fce000f8e0226 */
[----:B------:R1:W-:Y:S01]  /*2cb0*/  @!P1 STS.64 [UR4+0xc0], R10 ;  /* 0x0000c00aff009988 */ /* 0x0003e20008000a04 */
[----:B------:R-:W-:Y:S01]  /*2cc0*/  FMUL.FTZ R19, R2, R5 ;  /* 0x0000000502137220 */ /* 0x000fe20000410000 */
[----:B------:R-:W-:Y:S01]  /*2cd0*/  BAR.SYNC.DEFER_BLOCKING 0x0 ;  /* 0x0000000000007b1d */ /* 0x000fe20000010000 */
[C---:B0-----:R-:W-:Y:S02]  /*2ce0*/  ISETP.GE.U32.AND P0, PT, R12.reuse, UR10, PT ;  /* 0x0000000a0c007c0c */ /* 0x041fe4000bf06070 */
[----:B------:R-:W-:Y:S02]  /*2cf0*/  IADD3 R2, PT, PT, R12, 0x20, RZ ;  /* 0x000000200c027810 */ /* 0x000fe40007ffe0ff */
[----:B-1----:R-:W-:Y:S01]  /*2d00*/  SHF.R.S32.HI R10, RZ, 0x1f, R12 ;  /* 0x0000001fff0a7819 */ /* 0x002fe2000001140c */
[----:B---3--:R-:W-:Y:S01]  /*2d10*/  UISETP.NE.AND UP0, UPT, UR5, URZ, UPT ;  /* 0x000000ff0500728c */ /* 0x008fe2000bf05270 */
[----:B------:R-:W-:Y:S02]  /*2d20*/  ISETP.GE.U32.AND P1, PT, R2, UR10, PT ;  /* 0x0000000a02007c0c */ /* 0x000fe4000bf26070 */
[----:B------:R-:W-:Y:S01]  /*2d30*/  ISETP.GE.AND.EX P0, PT, R10, UR11, PT, P0 ;  /* 0x0000000b0a007c0c */ /* 0x000fe2000bf06300 */
        /* <DEDUP_REMOVED lines=8> */
[--C-:B------:R-:W-:Y:S02]  /*2dc0*/  HADD2.F32 R17, -RZ, R33.reuse.H0_H0 ;  /* 0x20000021ff117230 */ /* 0x100fe40000004100 */
[----:B------:R-:W-:Y:S01]  /*2dd0*/  HADD2.F32 R33, -RZ, R33.H1_H1 ;  /* 0x30000021ff217230 */ /* 0x000fe20000004100 */
[----:B------:R-:W-:Y:S06]  /*2de0*/  BRA.U !UP0, `(.L_x_638) ;  /* 0x0000000108487547 */ /* 0x000fec000b800000 */
[----:B------:R-:W-:Y:S01]  /*2df0*/  FFMA.FTZ R18, R8, R19, R6 ;  /* 0x0000001308127223 */ /* 0x000fe20000010006 */
[----:B------:R-:W-:-:S03]  /*2e00*/  FFMA.FTZ R19, R9, R22, R7 ;  /* 0x0000001609137223 */ /* 0x000fc60000010007 */
[----:B--2---:R-:W-:Y:S01]  /*2e10*/  FMUL.FTZ R20, R18, -1.4426950216293334961 ;  /* 0xbfb8aa3b12147820 */ /* 0x004fe20000410000 */
        /* <DEDUP_REMOVED lines=15> */
.L_x_638:
        /* <DEDUP_REMOVED lines=13> */
[----:B-1----:R-:W-:Y:S02]  /*2fe0*/  LEA R16, P0, R10, UR4, 0x1 ;  /* 0x000000040a107c11 */ /* 0x002fe4000f8008ff */
[----:B------:R-:W-:Y:S02]  /*2ff0*/  IADD3 R17, PT, PT, R11, R17, RZ ;  /* 0x000000110b117210 */ /* 0x000fe40007ffe0ff */
[----:B------:R-:W-:Y:S02]  /*3000*/  F2FP.F16.F32.PACK_AB R11, R12, R19 ;  /* 0x000000130c0b723e */ /* 0x000fe400000000ff */
[----:B------:R-:W-:-:S05]  /*3010*/  LEA.HI.X R17, R10, UR5, R17, 0x1, P0 ;  /* 0x000000050a117c11 */ /* 0x000fca00080f0c11 */
[----:B------:R0:W-:Y:S02]  /*3020*/  STG.E desc[UR6][R16.64], R11 ;  /* 0x0000000b10007986 */ /* 0x0001e4000c101906 */
.L_x_640:
[----:B------:R-:W-:Y:S05]  /*3030*/  BSYNC.RECONVERGENT B0 ;  /* 0x0000000000007941 */ /* 0x000fea0003800200 */
.L_x_639:
[--C-:B0-----:R-:W-:Y:S01]  /*3040*/  HADD2.F32 R11, -RZ, R31.reuse.H0_H0 ;  /* 0x2000001fff0b7230 */ /* 0x101fe20000004100 */
[----:B------:R-:W-:Y:S01]  /*3050*/  SHF.R.S32.HI R10, RZ, 0x1f, R2 ;  /* 0x0000001fff0a7819 */ /* 0x000fe20000011402 */
[----:B------:R-:W-:Y:S01]  /*3060*/  HADD2.F32 R31, -RZ, R31.H1_H1 ;  /* 0x3000001fff1f7230 */ /* 0x000fe20000004100 */
        /* <DEDUP_REMOVED lines=19> */
.L_x_641:
[----:B------:R-:W-:Y:S01]  /*31a0*/  ISETP.GE.AND.EX P1, PT, R10, UR11, PT, P1 ;  /* 0x0000000b0a007c0c */ /* 0x000fe2000bf26310 */
[----:B------:R-:W-:Y:S01]  /*31b0*/  FFMA.FTZ R8, R8, R11, -R15 ;  /* 0x0000000b08087223 */ /* 0x000fe2000001080f */
[----:B------:R-:W-:Y:S01]  /*31c0*/  FFMA.FTZ R14, R9, R31, -R14 ;  /* 0x0000001f090e7223 */ /* 0x000fe2000001080e */
[----:B------:R-:W-:Y:S02]  /*31d0*/  BSSY.RECONVERGENT B0, `(.L_x_642) ;  /* 0x000000f000007945 */ /* 0x000fe40003800200 */
[-C--:B------:R-:W-:Y:S01]  /*31e0*/  FMUL.FTZ R7, R8, R5.reuse ;  /* 0x0000000508077220 */ /* 0x080fe20000410000 */
[----:B------:R-:W-:-:S07]  /*31f0*/  FMUL.FTZ R14, R14, R5 ;  /* 0x000000050e0e7220 */ /* 0x000fce0000410000 */
[----:B------:R-:W-:Y:S05]  /*3200*/  @P1 BRA `(.L_x_643) ;  /* 0x00000000002c1947 */ /* 0x000fea0003800000 */
[----:B------:R-:W0:Y:S01]  /*3210*/  LDCU.64 UR4, c[0x0][0x3f8] ;  /* 0x00007f00ff0477ac */ /* 0x000e220008000a00 */
[----:B------:R-:W-:Y:S02]  /*3220*/  MOV R41, R43 ;  /* 0x0000002b00297202 */ /* 0x000fe40000000f00 */
[----:B------:R-:W-:Y:S01]  /*3230*/  F2FP.F16.F32.PACK_AB R7, R14, R7 ;  /* 0x000000070e07723e */ /* 0x000fe200000000ff */
        /* <DEDUP_REMOVED lines=8> */
.L_x_643:
[----:B------:R-:W-:Y:S05]  /*32c0*/  BSYNC.RECONVERGENT B0 ;  /* 0x0000000000007941 */ /* 0x000fea0003800200 */
.L_x_642:
[----:B------:R-:W1:Y:S01]  /*32d0*/  LDCU UR4, c[0x0][0x410] ;  /* 0x00008200ff0477ac */ /* 0x000e620008000800 */
[----:B------:R-:W-:Y:S02]  /*32e0*/  IADD3 R35, PT, PT, R28, R35, RZ ;  /* 0x000000231c237210 */ /* 0x000fe40007ffe0ff */
[----:B------:R-:W-:Y:S01]  /*32f0*/  IADD3 R36, PT, PT, R36, 0x1, RZ ;  /* 0x0000000124247810 */ /* 0x000fe20007ffe0ff */
[----:B------:R-:W1:Y:S02]  /*3300*/  LDCU UR5, c[0x0][0x3e0] ;  /* 0x00007c00ff0577ac */ /* 0x000e640008000800 */
[----:B-1----:R-:W-:-:S06]  /*3310*/  UIMAD UR4, UR4, UR5, URZ ;  /* 0x00000005040472a4 */ /* 0x002fcc000f8e02ff */
[----:B------:R-:W-:-:S13]  /*3320*/  ISETP.GE.AND P0, PT, R35, UR4, PT ;  /* 0x0000000423007c0c */ /* 0x000fda000bf06270 */
[----:B------:R-:W-:Y:S05]  /*3330*/  @!P0 BRA `(.L_x_644) ;  /* 0xffffffcc00908947 */ /* 0x000fea000383ffff */
.L_x_619:
[----:B0-----:R-:W0:Y:S01]  /*3340*/  LDC R4, c[0x0][0x370] ;  /* 0x0000dc00ff047b82 */ /* 0x001e220000000800 */
[----:B------:R-:W-:Y:S01]  /*3350*/  ISETP.NE.AND P2, PT, R30, RZ, PT ;  /* 0x000000ff1e00720c */ /* 0x000fe20003f45270 */
[----:B------:R-:W-:Y:S06]  /*3360*/  BSSY.RECONVERGENT B0, `(.L_x_645) ;  /* 0x0000011000007945 */ /* 0x000fec0003800200 */
[----:B------:R-:W1:Y:S08]  /*3370*/  LDC R7, c[0x0][0x374] ;  /* 0x0000dd00ff077b82 */ /* 0x000e700000000800 */
[----:B------:R-:W3:Y:S01]  /*3380*/  LDC.64 R2, c[0x0][0x3c8] ;  /* 0x0000f200ff027b82 */ /* 0x000ee20000000a00 */
[----:B0-----:R-:W-:-:S02]  /*3390*/  IADD3 R5, PT, PT, R4, -0x1, RZ ;  /* 0xffffffff04057810 */ /* 0x001fc40007ffe0ff */
[----:B------:R-:W-:Y:S02]  /*33a0*/  ISETP.NE.AND P1, PT, R4, 0x1, PT ;  /* 0x000000010400780c */ /* 0x000fe40003f25270 */
[----:B-1----:R-:W-:-:S04]  /*33b0*/  IADD3 R0, PT, PT, R7, -0x1, RZ ;  /* 0xffffffff07007810 */ /* 0x002fc80007ffe0ff */
        /* <DEDUP_REMOVED lines=11> */
.L_x_646:
[----:B------:R-:W-:Y:S05]  /*3470*/  BSYNC.RECONVERGENT B0 ;  /* 0x0000000000007941 */ /* 0x000fea0003800200 */
.L_x_645:
[----:B------:R-:W-:Y:S05]  /*3480*/  @P0 EXIT ;  /* 0x000000000000094d */ /* 0x000fea0003800000 */
[----:B------:R-:W-:Y:S05]  /*3490*/  @P2 BRA `(.L_x_647) ;  /* 0x0000000000202947 */ /* 0x000fea0003800000 */
[----:B------:R-:W-:-:S05]  /*34a0*/  IMAD R0, R4, R7, RZ ;  /* 0x0000000704007224 */ /* 0x000fca00078e02ff */
[----:B------:R-:W-:-:S13]  /*34b0*/  ISETP.NE.AND P0, PT, R0, -0x1, PT ;  /* 0xffffffff0000780c */ /* 0x000fda0003f05270 */
[----:B------:R-:W-:Y:S05]  /*34c0*/  @!P0 BRA `(.L_x_647) ;  /* 0x0000000000148947 */ /* 0x000fea0003800000 */
.L_x_648:
[----:B0-----:R-:W3:Y:S04]  /*34d0*/  LDG.E.STRONG.GPU R5, desc[UR6][R2.64] ;  /* 0x0000000602057981 */ /* 0x001ee8000c1ef900 */
[----:B---3--:R-:W-:Y:S01]  /*34e0*/  CCTL.IVALL ;  /* 0x00000000ff00798f */ /* 0x008fe20002000000 */
[----:B------:R-:W-:Y:S05]  /*34f0*/  YIELD ;  /* 0x0000000000007946 */ /* 0x000fea0003800000 */
[----:B------:R-:W-:-:S13]  /*3500*/  ISETP.NE.AND P0, PT, R5, R0, PT ;  /* 0x000000000500720c */ /* 0x000fda0003f05270 */
[----:B------:R-:W-:Y:S05]  /*3510*/  @P0 BRA `(.L_x_648) ;  /* 0xfffffffc00ec0947 */ /* 0x000fea000383ffff */
.L_x_647:
[----:B------:R-:W-:Y:S05]  /*3520*/  WARPSYNC.ALL ;  /* 0x0000000000007948 */ /* 0x000fea0003800000 */
[----:B0-----:R-:W0:Y:S08]  /*3530*/  LDC.64 R4, c[0x0][0x3f8] ;  /* 0x0000fe00ff047b82 */ /* 0x001e300000000a00 */
        /* <DEDUP_REMOVED lines=34> */
[----:B------:R-:W-:-:S04]  /*3760*/  IADD3 R15, P0, PT, R2, R15, RZ ;  /* 0x0000000f020f7210 */ /* 0x000fc80007f1e0ff */
[----:B------:R-:W-:Y:S02]  /*3770*/  LOP3.LUT R2, R15, 0x3, RZ, 0xc0, !PT ;  /* 0x000000030f027812 */ /* 0x000fe400078ec0ff */
[----:B------:R-:W-:Y:S02]  /*3780*/  LEA.HI.X R6, R7, RZ, RZ, 0x17, P0 ;  /* 0x000000ff07067211 */ /* 0x000fe400000fbcff */
[----:B------:R-:W-:Y:S02]  /*3790*/  ISETP.NE.U32.AND P1, PT, R2, 0x3, PT ;  /* 0x000000030200780c */ /* 0x000fe40003f25070 */
[----:B------:R-:W-:Y:S02]  /*37a0*/  LEA.HI R2, P2, R11, R8, RZ, 0x1 ;  /* 0x000000080b027211 */ /* 0x000fe400078508ff */
[----:B------:R-:W-:Y:S02]  /*37b0*/  ISETP.NE.AND.EX P1, PT, RZ, RZ, PT, P1 ;  /* 0x000000ffff00720c */ /* 0x000fe40003f25310 */
[----:B------:R-:W-:-:S02]  /*37c0*/  ISETP.GE.U32.AND P0, PT, R15, 0x3, PT ;  /* 0x000000030f00780c */ /* 0x000fc40003f06070 */
[----:B------:R-:W-:Y:S02]  /*37d0*/  IADD3.X R11, PT, PT, RZ, R11, RZ, P2, !PT ;  /* 0x0000000bff0b7210 */ /* 0x000fe400017fe4ff */
[----:B------:R-:W-:Y:S02]  /*37e0*/  ISETP.GE.U32.AND.EX P0, PT, R6, RZ, PT, P0 ;  /* 0x000000ff0600720c */ /* 0x000fe40003f06100 */
[--C-:B------:R-:W-:Y:S02]  /*37f0*/  SHF.R.S64 R2, R2, 0x1, R11.reuse ;  /* 0x0000000102027819 */ /* 0x100fe4000000100b */
[----:B------:R-:W-:-:S03]  /*3800*/  SHF.R.S32.HI R21, RZ, 0x1, R11 ;  /* 0x00000001ff157819 */ /* 0x000fc6000001140b */
[----:B------:R-:W-:Y:S06]  /*3810*/  @!P1 BRA `(.L_x_650) ;  /* 0x0000000000cc9947 */ /* 0x000fec0003800000 */
[----:B------:R-:W0:Y:S01]  /*3820*/  LDCU.64 UR4, c[0x0][0x3d8] ;  /* 0x00007b00ff0477ac */ /* 0x000e220008000a00 */
[----:B------:R-:W-:Y:S02]  /*3830*/  IADD3 R9, PT, PT, R15, 0x1, RZ ;  /* 0x000000010f097810 */ /* 0x000fe40007ffe0ff */
[C---:B------:R-:W-:Y:S01]  /*3840*/  SHF.L.U32 R23, R30.reuse, 0x3, RZ ;  /* 0x000000031e177819 */ /* 0x040fe200000006ff */
[----:B------:R-:W1:Y:S01]  /*3850*/  LDCU.64 UR8, c[0x0][0x390] ;  /* 0x00007200ff0877ac */ /* 0x000e620008000a00 */
[----:B------:R-:W-:Y:S02]  /*3860*/  LOP3.LUT R9, R9, 0x3, RZ, 0xc0, !PT ;  /* 0x0000000309097812 */ /* 0x000fe400078ec0ff */
[--C-:B------:R-:W-:Y:S01]  /*3870*/  SHF.L.U64.HI R24, R30, 0x3, R31.reuse ;  /* 0x000000031e187819 */ /* 0x100fe2000001021f */
[----:B------:R-:W3:Y:S01]  /*3880*/  LDCU.64 UR10, c[0x0][0x388] ;  /* 0x00007100ff0a77ac */ /* 0x000ee20008000a00 */
[----:B------:R-:W-:Y:S01]  /*3890*/  SHF.L.U64.HI R34, R3, 0x2, R0 ;  /* 0x0000000203227819 */ /* 0x000fe20000010200 */
[----:B------:R-:W-:Y:S01]  /*38a0*/  IMAD.WIDE.U32 R6, R9, 0x280, R30 ;  /* 0x0000028009067825 */ /* 0x000fe200078e001e */
[----:B------:R-:W-:-:S02]  /*38b0*/  SHF.L.U64.HI R28, R2, 0x2, R21 ;  /* 0x00000002021c7819 */ /* 0x000fc40000010215 */
        /* <DEDUP_REMOVED lines=8> */
[----:B--2---:R-:W-:Y:S02]  /*3940*/  IADD3 R20, P2, PT, RZ, -R9, RZ ;  /* 0x80000009ff147210 */ /* 0x004fe40007f5e0ff */
[----:B---3--:R-:W-:Y:S02]  /*3950*/  IADD3 R23, P1, PT, R23, UR10, RZ ;  /* 0x0000000a17177c10 */ /* 0x008fe4000ff3e0ff */
[----:B------:R-:W-:Y:S02]  /*3960*/  SHF.L.U32 R9, R5, 0x2, RZ ;  /* 0x0000000205097819 */ /* 0x000fe400000006ff */
[----:B------:R-:W-:Y:S02]  /*3970*/  IADD3.X R24, PT, PT, R24, UR11, RZ, P1, !PT ;  /* 0x0000000b18187c10 */ /* 0x000fe40008ffe4ff */
[----:B------:R-:W-:Y:S02]  /*3980*/  IADD3 R32, PT, PT, R7, R9, RZ ;  /* 0x0000000907207210 */ /* 0x000fe40007ffe0ff */
[----:B------:R-:W-:-:S07]  /*3990*/  IADD3.X R22, PT, PT, RZ, -0x1, RZ, P2, !PT ;  /* 0xffffffffff167810 */ /* 0x000fce00017fe4ff */
.L_x_651:
        /* <DEDUP_REMOVED lines=27> */
.L_x_650:
[----:B------:R-:W-:Y:S05]  /*3b50*/  BSYNC.RECONVERGENT B0 ;  /* 0x0000000000007941 */ /* 0x000fea0003800200 */
.L_x_649:
        /* <DEDUP_REMOVED lines=8> */
[----:B------:R-:W3:Y:S01]  /*3be0*/  LDCU.64 UR10, c[0x0][0x390] ;  /* 0x00007200ff0a77ac */ /* 0x000ee20008000a00 */
[----:B------:R-:W-:-:S07]  /*3bf0*/  SHF.L.U32 R11, R3, 0x2, RZ ;  /* 0x00000002030b7819 */ /* 0x000fce00000006ff */
.L_x_652:
[C---:B------:R-:W-:Y:S02]  /*3c00*/  SHF.L.U32 R8, R30.reuse, 0x2, RZ ;  /* 0x000000021e087819 */ /* 0x040fe400000006ff */
[----:B------:R-:W-:Y:S02]  /*3c10*/  SHF.L.U64.HI R12, R30, 0x2, R31 ;  /* 0x000000021e0c7819 */ /* 0x000fe4000001021f */
[----:B-1----:R-:W-:-:S04]  /*3c20*/  IADD3 R6, P0, PT, R8, UR4, RZ ;  /* 0x0000000408067c10 */ /* 0x002fc8000ff1e0ff */
[----:B------:R-:W-:Y:S02]  /*3c30*/  IADD3.X R7, PT, PT, R12, UR5, RZ, P0, !PT ;  /* 0x000000050c077c10 */ /* 0x000fe400087fe4ff */
[C---:B------:R-:W-:Y:S02]  /*3c40*/  IADD3 R16, P0, PT, R6.reuse, R11, RZ ;  /* 0x0000000b06107210 */ /* 0x040fe40007f1e0ff */
[C---:B--2---:R-:W-:Y:S01]  /*3c50*/  IADD3 R20, P1, PT, R6.reuse, R15, RZ ;  /* 0x0000000f06147210 */ /* 0x044fe20007f3e0ff */
[----:B----4-:R1:W2:Y:S01]  /*3c60*/  LDG.E R24, desc[UR6][R6.64] ;  /* 0x0000000606187981 */ /* 0x0102a2000c1e1900 */
[C---:B------:R-:W-:Y:S02]  /*3c70*/  IADD3.X R17, PT, PT, R7.reuse, R9, RZ, P0, !PT ;  /* 0x0000000907117210 */ /* 0x040fe400007fe4ff */
[----:B------:R-:W-:Y:S02]  /*3c80*/  IADD3 R18, P0, PT, R6, R4, RZ ;  /* 0x0000000406127210 */ /* 0x000fe40007f1e0ff */
[C---:B------:R-:W-:Y:S01]  /*3c90*/  IADD3.X R21, PT, PT, R7.reuse, R13, RZ, P1, !PT ;  /* 0x0000000d07157210 */ /* 0x040fe20000ffe4ff */
[----:B------:R-:W2:Y:S01]  /*3ca0*/  LDG.E R25, desc[UR6][R16.64] ;  /* 0x0000000610197981 */ /* 0x000ea2000c1e1900 */
        /* <DEDUP_REMOVED lines=10> */
[----:B---3--:R-:W-:Y:S02]  /*3d50*/  IADD3 R34, P1, PT, R34, UR10, RZ ;  /* 0x0000000a22227c10 */ /* 0x008fe4000ff3e0ff */
        /* <DEDUP_REMOVED lines=10> */
[----:B--2---:R0:W-:Y:S04]  /*3e00*/  STG.E.64 desc[UR6][R32.64], R24 ;  /* 0x0000001820007986 */ /* 0x0041e8000c101b06 */
        /* <DEDUP_REMOVED lines=29> */
[----:B------:R-:W3:Y:S04]  /*3fe0*/  LDG.E R32, desc[UR6][R6.64+0x1e00] ;  /* 0x001e000606207981 */ /* 0x000ee8000c1e1900 */
[----:B------:R-:W3:Y:S04]  /*3ff0*/  LDG.E R33, desc[UR6][R18.64+0x1e00] ;  /* 0x001e000612217981 */ /* 0x000ee8000c1e1900 */
        /* <DEDUP_REMOVED lines=14> */
[----:B---3--:R4:W-:Y:S04]  /*40e0*/  STG.E.64 desc[UR6][R26.64], R32 ;  /* 0x000000201a007986 */ /* 0x0089e8000c101b06 */
[----:B--2---:R4:W-:Y:S07]  /*40f0*/  STG.E.64 desc[UR6][R24.64], R36 ;  /* 0x0000002418007986 */ /* 0x0049ee000c101b06 */
[----:B------:R-:W-:Y:S05]  /*4100*/  @P0 BRA `(.L_x_652) ;  /* 0xfffffff800bc0947 */ /* 0x000fea000383ffff */
[----:B------:R-:W-:Y:S05]  /*4110*/  EXIT ;  /* 0x000000000000794d */ /* 0x000fea0003800000 */
.L_x_653:
        /* <DEDUP_REMOVED lines=14> */
.L_x_3419:


//--------------------- .text._Z35group_norm_nhwc_bwd_one_pass_kernelI11Fp16IOFp32WLi128ELi40ELi640EEv26Group_norm_nhwc_bwd_params --------------------------
	.section	.text._Z35group_norm_nhwc_bwd_one_pass_kernelI11Fp16IOFp32WLi128ELi40ELi640EEv26Group_norm_nhwc_bwd_params,"ax",@progbits
	.align	128
        .global         _Z35group_norm_nhwc_bwd_one_pass_kernelI11Fp16IOFp32WLi128ELi40ELi640EEv26Group_norm_nhwc_bwd_params
        .type           _Z35group_norm_nhwc_bwd_one_pass_kernelI11Fp16IOFp32WLi128ELi40ELi640EEv26Group_norm_nhwc_bwd_params,@function
        .size           _Z35group_norm_nhwc_bwd_one_pass_kernelI11Fp16IOFp32WLi128ELi40ELi640EEv26Group_norm_nhwc_bwd_params,(.L_x_3420 - _Z35group_norm_nhwc_bwd_one_pass_kernelI11Fp16IOFp32WLi128ELi40ELi640EEv26Group_norm_nhwc_bwd_params)
        .other          _Z35group_norm_nhwc_bwd_one_pass_kernelI11Fp16IOFp32WLi128ELi40ELi640EEv26Group_norm_nhwc_bwd_params,@"STO_CUDA_ENTRY STV_DEFAULT"
_Z35group_norm_nhwc_bwd_one_pass_kernelI11Fp16IOFp32WLi128ELi40ELi640EEv26Group_norm_nhwc_bwd_params:
.text._Z35group_norm_nhwc_bwd_one_pass_kernelI11Fp16IOFp32WLi128ELi40ELi640EEv26Group_norm_nhwc_bwd_params:
[----:B------:R-:W-:Y:S08]  /*0000*/  LDC R1, c[0x0][0x37c] ;  /* 0x0000df00ff017b82 */ /* 0x000ff00000000800 */
[----:B------:R-:W0:Y:S01]  /*0010*/  S2UR UR5, SR_CTAID.Y ;  /* 0x00000000000579c3 */ /* 0x000e220000002600 */
[----:B------:R-:W1:Y:S01]  /*0020*/  LDCU UR8, c[0x0][0x410] ;  /* 0x00008200ff0877ac */ /* 0x000e620008000800 */
[----:B------:R-:W2:Y:S01]  /*0030*/  S2R R4, SR_TID.X ;  /* 0x0000000000047919 */ /* 0x000ea20000002100 */
[----:B------:R-:W1:Y:S05]  /*0040*/  LDCU UR4, c[0x0][0x3e0] ;  /* 0x00007c00ff0477ac */ /* 0x000e6a0008000800 */
[----:B------:R-:W3:Y:S01]  /*0050*/  S2UR UR26, SR_CTAID.X ;  /* 0x00000000001a79c3 */ /* 0x000ee20000002500 */
[----:B------:R-:W4:Y:S01]  /*0060*/  LDCU.64 UR24, c[0x0][0x358] ;  /* 0x00006b00ff1877ac */ /* 0x000f220008000a00 */
[----:B-1----:R-:W-:-:S04]  /*0070*/  UIMAD UR8, UR8, UR4, URZ ;  /* 0x00000004080872a4 */ /* 0x002fc8000f8e02ff */
[----:B0-----:R-:W-:-:S09]  /*0080*/  UISETP.GE.AND UP0, UPT, UR5, UR8, UPT ;  /* 0x000000080500728c */ /* 0x001fd2000bf06270 */
[----:B--234-:R-:W-:Y:S05]  /*0090*/  BRA.U UP0, `(.L_x_654) ;  /* 0x00000045004c7547 */ /* 0x01cfea000b800000 */
[----:B------:R-:W-:Y:S01]  /*00a0*/  LOP3.LUT R0, R4, 0xffff, RZ, 0xc0, !PT ;  /* 0x0000ffff04007812 */ /* 0x000fe200078ec0ff */
[----:B------:R-:W0:Y:S01]  /*00b0*/  LDC R3, c[0x0][0x41c] ;  /* 0x00010700ff037b82 */ /* 0x000e220000000800 */
[----:B------:R-:W1:Y:S01]  /*00c0*/  S2R R2, SR_LANEID ;  /* 0x0000000000027919 */ /* 0x000e620000000000 */
[----:B------:R-:W2:Y:S01]  /*00d0*/  LDCU UR27, c[0x0][0x374] ;  /* 0x00006e80ff1b77ac */ /* 0x000ea20008000800 */
[----:B------:R-:W-:Y:S01]  /*00e0*/  SHF.R.U32.HI R34, RZ, 0x2, R4 ;  /* 0x00000002ff227819 */ /* 0x000fe20000011604 */
[----:B------:R-:W-:Y:S01]  /*00f0*/  IMAD R0, R0, 0xccd, RZ ;  /* 0x00000ccd00007824 */ /* 0x000fe200078e02ff */
[----:B------:R-:W3:Y:S02]  /*0100*/  LDCU UR29, c[0x0][0x370] ;  /* 0x00006e00ff1d77ac */ /* 0x000ee40008000800 */
[----:B------:R-:W-:Y:S01]  /*0110*/  LOP3.LUT R34, R34, 0xf8, RZ, 0xc0, !PT ;  /* 0x000000f822227812 */ /* 0x000fe200078ec0ff */
[----:B------:R-:W4:Y:S01]  /*0120*/  S2UR UR6, SR_CgaCtaId ;  /* 0x00000000000679c3 */ /* 0x000f220000008800 */
[----:B------:R-:W-:Y:S01]  /*0130*/  SHF.R.U32.HI R36, RZ, 0x10, R0 ;  /* 0x00000010ff247819 */ /* 0x000fe20000011600 */
[----:B------:R-:W-:Y:S01]  /*0140*/  UMOV UR9, 0x400 ;  /* 0x0000040000097882 */ /* 0x000fe20000000000 */
[----:B------:R-:W0:Y:S02]  /*0150*/  LDCU.U8 UR28, c[0x0][0x414] ;  /* 0x00008280ff1c77ac */ /* 0x000e240008000000 */
[----:B------:R-:W-:Y:S01]  /*0160*/  PRMT R0, R36, 0x9910, RZ ;  /* 0x0000991024007816 */ /* 0x000fe200000000ff */
[----:B------:R-:W-:Y:S01]  /*0170*/  UIADD3 UR4, UPT, UPT, UR9, 0xd0, URZ ;  /* 0x000000d009047890 */ /* 0x000fe2000fffe0ff */
[----:B------:R-:W-:-:S03]  /*0180*/  UMOV UR16, UR5 ;  /* 0x0000000500107c82 */ /* 0x000fc60008000000 */
[----:B------:R-:W-:Y:S01]  /*0190*/  IMAD R0, R0, 0x14, RZ ;  /* 0x0000001400007824 */ /* 0x000fe200078e02ff */
[----:B--2---:R-:W-:Y:S02]  /*01a0*/  UIMAD UR30, UR26, UR27, UR5 ;  /* 0x0000001b1a1e72a4 */ /* 0x004fe4000f8e0205 */
[----:B------:R-:W-:Y:S02]  /*01b0*/  UIMAD UR10, UR27, 0x7, UR5 ;  /* 0x000000071b0a78a4 */ /* 0x000fe4000f8e0205 */
[----:B------:R-:W-:Y:S01]  /*01c0*/  IADD3 R0, PT, PT, RZ, -R0, RZ ;  /* 0x80000000ff007210 */ /* 0x000fe20007ffe0ff */
[----:B0-----:R-:W-:Y:S01]  /*01d0*/  IMAD R36, R3, UR26, R36 ;  /* 0x0000001a03247c24 */ /* 0x001fe2000f8e0224 */
[----:B------:R-:W-:Y:S02]  /*01e0*/  UIMAD UR11, UR27, 0x6, UR5 ;  /* 0x000000061b0b78a4 */ /* 0x000fe4000f8e0205 */
[----:B------:R-:W-:Y:S01]  /*01f0*/  PRMT R5, R0, 0x7710, RZ ;  /* 0x0000771000057816 */ /* 0x000fe200000000ff */
[----:B------:R-:W-:Y:S01]  /*0200*/  UIMAD UR12, UR27, 0x5, UR5 ;  /* 0x000000051b0c78a4 */ /* 0x000fe2000f8e0205 */
[C---:B------:R-:W-:Y:S01]  /*0210*/  IADD3 R33, PT, PT, R36.reuse, 0x20, RZ ;  /* 0x0000002024217810 */ /* 0x040fe20007ffe0ff */
[----:B------:R-:W-:Y:S01]  /*0220*/  ULEA UR13, UR27, UR5, 0x2 ;  /* 0x000000051b0d7291 */ /* 0x000fe2000f8e10ff */
[----:B------:R-:W-:Y:S01]  /*0230*/  IADD3 R0, PT, PT, R5, R4, RZ ;  /* 0x0000000405007210 */ /* 0x000fe20007ffe0ff */
[----:B----4-:R-:W-:Y:S01]  /*0240*/  ULEA UR4, UR6, UR4, 0x18 ;  /* 0x0000000406047291 */ /* 0x010fe2000f8ec0ff */
[C---:B------:R-:W-:Y:S01]  /*0250*/  IADD3 R32, PT, PT, R36.reuse, 0x40, RZ ;  /* 0x0000004024207810 */ /* 0x040fe20007ffe0ff */
[----:B------:R-:W-:Y:S01]  /*0260*/  ULEA UR9, UR6, UR9, 0x18 ;  /* 0x0000000906097291 */ /* 0x000fe2000f8ec0ff */
[----:B------:R-:W-:Y:S01]  /*0270*/  IADD3 R31, PT, PT, R36, 0x60, RZ ;  /* 0x00000060241f7810 */ /* 0x000fe20007ffe0ff */
[----:B------:R-:W-:Y:S01]  /*0280*/  UIMAD UR14, UR27, 0x3, UR5 ;  /* 0x000000031b0e78a4 */ /* 0x000fe2000f8e0205 */
[----:B------:R-:W-:Y:S01]  /*0290*/  SHF.L.U32 R0, R0, 0x1, RZ ;  /* 0x0000000100007819 */ /* 0x000fe200000006ff */
[----:B------:R-:W-:Y:S01]  /*02a0*/  ULEA UR15, UR27, UR5, 0x1 ;  /* 0x000000051b0f7291 */ /* 0x000fe2000f8e08ff */
[----:B------:R-:W-:Y:S01]  /*02b0*/  SHF.R.S32.HI R3, RZ, 0x1f, R36 ;  /* 0x0000001fff037819 */ /* 0x000fe20000011424 */
[----:B---3--:R-:W-:Y:S01]  /*02c0*/  ULOP3.LUT UR31, UR29, 0x7, URZ, 0xc0, !UPT ;  /* 0x000000071d1f7892 */ /* 0x008fe2000f8ec0ff */
[----:B------:R-:W-:Y:S01]  /*02d0*/  SHF.R.S32.HI R5, RZ, 0x1f, R33 ;  /* 0x0000001fff057819 */ /* 0x000fe20000011421 */
[----:B------:R-:W-:Y:S01]  /*02e0*/  ULOP3.LUT UR32, UR29, 0x7ffffff8, URZ, 0xc0, !UPT ;  /* 0x7ffffff81d207892 */ /* 0x000fe2000f8ec0ff */
[----:B------:R-:W-:-:S02]  /*02f0*/  SHF.R.S32.HI R7, RZ, 0x1f, R32 ;  /* 0x0000001fff077819 */ /* 0x000fc40000011420 */
[----:B------:R-:W-:Y:S02]  /*0300*/  SHF.R.S32.HI R9, RZ, 0x1f, R31 ;  /* 0x0000001fff097819 */ /* 0x000fe4000001141f */
[----:B------:R-:W-:Y:S02]  /*0310*/  LOP3.LUT R0, R0, 0xffff, RZ, 0xc0, !PT ;  /* 0x0000ffff00007812 */ /* 0x000fe400078ec0ff */
[----:B------:R-:W-:Y:S01]  /*0320*/  LEA R35, R4, UR4, 0x4 ;  /* 0x0000000404237c11 */ /* 0x000fe2000f8e20ff */
[----:B-1----:R-:W-:-:S06]  /*0330*/  UMOV UR4, URZ ;  /* 0x000000ff00047c82 */ /* 0x002fcc0008000000 */
.L_x_685:
[----:B0-----:R-:W0:Y:S01]  /*0340*/  LDC R12, c[0x0][0x410] ;  /* 0x00010400ff0c7b82 */ /* 0x001e220000000800 */
[----:B-1----:R-:W1:Y:S01]  /*0350*/  LDCU.128 UR20, c[0x0][0x400] ;  /* 0x00008000ff1477ac */ /* 0x002e620008000c00 */
[----:B------:R-:W-:Y:S01]  /*0360*/  ISETP.LE.AND P0, PT, RZ, UR16, PT ;  /* 0x00000010ff007c0c */ /* 0x000fe2000bf03270 */
[----:B--2---:R-:W2:Y:S01]  /*0370*/  LDCU.64 UR6, c[0x0][0x3b8] ;  /* 0x00007700ff0677ac */ /* 0x004ea20008000a00 */
[----:B-1----:R-:W-:-:S04]  /*0380*/  ISETP.GE.U32.AND P1, PT, R33, UR20, PT ;  /* 0x0000001421007c0c */ /* 0x002fc8000bf26070 */
[----:B------:R-:W-:Y:S01]  /*0390*/  ISETP.GE.AND.EX P1, PT, R5, UR21, PT, P1 ;  /* 0x0000001505007c0c */ /* 0x000fe2000bf26310 */
[----:B--2---:R-:W-:Y:S01]  /*03a0*/  UIMAD.WIDE UR6, UR16, 0x8, UR6 ;  /* 0x00000008100678a5 */ /* 0x004fe2000f8e0206 */
[----:B0-----:R-:W-:-:S04]  /*03b0*/  IABS R13, R12 ;  /* 0x0000000c000d7213 */ /* 0x001fc80000000000 */
[----:B------:R-:W0:Y:S01]  /*03c0*/  I2F.RP R6, R13 ;  /* 0x0000000d00067306 */ /* 0x000e220000209400 */
[----:B------:R-:W-:-:S06]  /*03d0*/  MOV R14, UR6 ;  /* 0x00000006000e7c02 */ /* 0x000fcc0008000f00 */
[----:B------:R-:W1:Y:S01]  /*03e0*/  @!P1 LDC.64 R22, c[0x0][0x3a0] ;  /* 0x0000e800ff169b82 */ /* 0x000e620000000a00 */
[----:B0-----:R-:W0:Y:S07]  /*03f0*/  MUFU.RCP R6, R6 ;  /* 0x0000000600067308 */ /* 0x001e2e0000001000 */
[----:B------:R-:W2:Y:S01]  /*0400*/  @!P1 LDC.64 R20, c[0x0][0x398] ;  /* 0x0000e600ff149b82 */ /* 0x000ea20000000a00 */
[----:B0-----:R-:W-:-:S04]  /*0410*/  IADD3 R10, PT, PT, R6, 0xffffffe, RZ ;  /* 0x0ffffffe060a7810 */ /* 0x001fc80007ffe0ff */
[----:B------:R0:W3:Y:S02]  /*0420*/  F2I.FTZ.U32.TRUNC.NTZ R11, R10 ;  /* 0x0000000a000b7305 */ /* 0x0000e4000021f000 */
[----:B0-----:R-:W-:Y:S01]  /*0430*/  HFMA2 R10, -RZ, RZ, 0, 0 ;  /* 0x00000000ff0a7431 */ /* 0x001fe200000001ff */
[----:B---3--:R-:W-:-:S05]  /*0440*/  IADD3 R8, PT, PT, RZ, -R11, RZ ;  /* 0x8000000bff087210 */ /* 0x008fca0007ffe0ff */
[----:B------:R-:W-:Y:S01]  /*0450*/  IMAD R15, R8, R13, RZ ;  /* 0x0000000d080f7224 */ /* 0x000fe200078e02ff */
[----:B------:R-:W-:-:S03]  /*0460*/  IABS R8, UR16 ;  /* 0x0000001000087c13 */ /* 0x000fc60008000000 */
[----:B------:R-:W-:Y:S01]  /*0470*/  IMAD.HI.U32 R11, R11, R15, R10 ;  /* 0x0000000f0b0b7227 */ /* 0x000fe200078e000a */
[----:B------:R-:W-:-:S05]  /*0480*/  LOP3.LUT R15, RZ, R12, RZ, 0x33, !PT ;  /* 0x0000000cff0f7212 */ /* 0x000fca00078e33ff */
[----:B------:R-:W-:-:S05]  /*0490*/  IMAD.HI.U32 R11, R11, R8, RZ ;  /* 0x000000080b0b7227 */ /* 0x000fca00078e00ff */
[----:B------:R-:W-:-:S05]  /*04a0*/  IADD3 R6, PT, PT, -R11, RZ, RZ ;  /* 0x000000ff0b067210 */ /* 0x000fca0007ffe1ff */
[----:B------:R-:W-:Y:S01]  /*04b0*/  IMAD R6, R13, R6, R8 ;  /* 0x000000060d067224 */ /* 0x000fe200078e0208 */
[----:B------:R-:W-:-:S04]  /*04c0*/  LOP3.LUT R8, R12, UR16, RZ, 0x3c, !PT ;  /* 0x000000100c087c12 */ /* 0x000fc8000f8e3cff */
[----:B------:R-:W-:Y:S02]  /*04d0*/  ISETP.GT.U32.AND P4, PT, R13, R6, PT ;  /* 0x000000060d00720c */ /* 0x000fe40003f84070 */
[----:B------:R-:W-:-:S11]  /*04e0*/  ISETP.GE.AND P2, PT, R8, RZ, PT ;  /* 0x000000ff0800720c */ /* 0x000fd60003f46270 */
[-C--:B------:R-:W-:Y:S02]  /*04f0*/  @!P4 IADD3 R6, PT, PT, R6, -R13.reuse, RZ ;  /* 0x8000000d0606c210 */ /* 0x080fe40007ffe0ff */
[----:B------:R-:W-:Y:S02]  /*0500*/  @!P4 IADD3 R11, PT, PT, R11, 0x1, RZ ;  /* 0x000000010b0bc810 */ /* 0x000fe40007ffe0ff */
[CC--:B------:R-:W-:Y:S02]  /*0510*/  ISETP.GE.U32.AND P3, PT, R6.reuse, R13.reuse, PT ;  /* 0x0000000d0600720c */ /* 0x0c0fe40003f66070 */
[----:B------:R-:W-:Y:S02]  /*0520*/  ISETP.GT.U32.AND P4, PT, R13, R6, PT ;  /* 0x000000060d00720c */ /* 0x000fe40003f84070 */
[----:B------:R-:W-:-:S04]  /*0530*/  IADD3 R13, PT, PT, R6, -R13, RZ ;  /* 0x8000000d060d7210 */ /* 0x000fc80007ffe0ff */
[----:B------:R-:W-:-:S04]  /*0540*/  SEL R6, R13, R6, !P4 ;  /* 0x000000060d067207 */ /* 0x000fc80006000000 */
[----:B------:R-:W-:Y:S02]  /*0550*/  @!P0 IADD3 R6, PT, PT, -R6, RZ, RZ ;  /* 0x000000ff06068210 */ /* 0x000fe40007ffe1ff */
[----:B------:R-:W-:Y:S02]  /*0560*/  @P3 IADD3 R11, PT, PT, R11, 0x1, RZ ;  /* 0x000000010b0b3810 */ /* 0x000fe40007ffe0ff */
[----:B------:R-:W-:Y:S02]  /*0570*/  ISETP.NE.AND P3, PT, R12, RZ, PT ;  /* 0x000000ff0c00720c */ /* 0x000fe40003f65270 */
[----:B------:R-:W0:Y:S01]  /*0580*/  @!P1 LDC.64 R12, c[0x0][0x3f8] ;  /* 0x0000fe00ff0c9b82 */ /* 0x000e220000000a00 */
[----:B------:R-:W-:Y:S02]  /*0590*/  @!P2 IADD3 R11, PT, PT, -R11, RZ, RZ ;  /* 0x000000ff0b0ba210 */ /* 0x000fe40007ffe1ff */
[----:B------:R-:W-:Y:S02]  /*05a0*/  SEL R41, R15, R6, !P3 ;  /* 0x000000060f297207 */ /* 0x000fe40005800000 */
[----:B------:R-:W-:-:S02]  /*05b0*/  ISETP.GE.U32.AND P2, PT, R32, UR20, PT ;  /* 0x0000001420007c0c */ /* 0x000fc4000bf46070 */
[----:B------:R-:W-:Y:S01]  /*05c0*/  SEL R11, R15, R11, !P3 ;  /* 0x0000000b0f0b7207 */ /* 0x000fe20005800000 */
[----:B------:R-:W-:Y:S01]  /*05d0*/  IMAD R25, R41, 0x28, RZ ;  /* 0x0000002829197824 */ /* 0x000fe200078e02ff */
[----:B------:R-:W-:Y:S02]  /*05e0*/  ISETP.GE.AND.EX P2, PT, R7, UR21, PT, P2 ;  /* 0x0000001507007c0c */ /* 0x000fe4000bf46320 */
[----:B------:R-:W-:Y:S02]  /*05f0*/  MOV R15, UR7 ;  /* 0x00000007000f7c02 */ /* 0x000fe40008000f00 */
[C---:B------:R-:W-:Y:S02]  /*0600*/  IADD3 R44, P0, PT, R25.reuse, R0, RZ ;  /* 0x00000000192c7210 */ /* 0x040fe40007f1e0ff */
[----:B------:R-:W-:Y:S02]  /*0610*/  SHF.R.S32.HI R6, RZ, 0x1f, R11 ;  /* 0x0000001fff067819 */ /* 0x000fe4000001140b */
[----:B------:R-:W-:Y:S01]  /*0620*/  LEA.HI.X.SX32 R45, R25, RZ, 0x1, P0 ;  /* 0x000000ff192d7211 */ /* 0x000fe200000f0eff */
[----:B------:R-:W3:Y:S01]  /*0630*/  LDG.E.64 R14, desc[UR24][R14.64] ;  /* 0x000000180e0e7981 */ /* 0x000ee2000c1e1b00 */
[----:B------:R-:W-:Y:S01]  /*0640*/  ISETP.GE.U32.AND P0, PT, R36, UR20, PT ;  /* 0x0000001424007c0c */ /* 0x000fe2000bf06070 */
[----:B------:R-:W-:-:S02]  /*0650*/  IMAD R6, R6, UR22, RZ ;  /* 0x0000001606067c24 */ /* 0x000fc4000f8e02ff */
[----:B------:R-:W-:Y:S01]  /*0660*/  IMAD.WIDE.U32 R44, R11, UR22, R44 ;  /* 0x000000160b2c7c25 */ /* 0x000fe2000f8e002c */
[----:B------:R-:W-:Y:S01]  /*0670*/  ISETP.GE.AND.EX P0, PT, R3, UR21, PT, P0 ;  /* 0x0000001503007c0c */ /* 0x000fe2000bf06300 */
[----:B------:R-:W4:Y:S02]  /*0680*/  @!P2 LDC.64 R18, c[0x0][0x3f8] ;  /* 0x0000fe00ff12ab82 */ /* 0x000f240000000a00 */
[----:B------:R-:W-:Y:S01]  /*0690*/  IMAD R43, R11, UR23, R6 ;  /* 0x000000170b2b7c24 */ /* 0x000fe2000f8e0206 */
[----:B------:R-:W-:Y:S01]  /*06a0*/  @!P1 MOV R42, R44 ;  /* 0x0000002c002a9202 */ /* 0x000fe20000000f00 */
[----:B0-----:R-:W-:-:S03]  /*06b0*/  @!P1 IMAD R6, R5, R12, RZ ;  /* 0x0000000c05069224 */ /* 0x001fc600078e02ff */
[----:B------:R-:W-:Y:S01]  /*06c0*/  IADD3 R43, PT, PT, R45, R43, RZ ;  /* 0x0000002b2d2b7210 */ /* 0x000fe20007ffe0ff */
[C---:B------:R-:W-:Y:S02]  /*06d0*/  @!P1 IMAD R17, R33.reuse, R13, R6 ;  /* 0x0000000d21119224 */ /* 0x040fe400078e0206 */
[----:B------:R-:W-:Y:S02]  /*06e0*/  @!P1 IMAD.WIDE.U32 R12, R33, R12, R42 ;  /* 0x0000000c210c9225 */ /* 0x000fe400078e002a */
[----:B------:R-:W0:Y:S03]  /*06f0*/  @!P0 LDC.64 R10, c[0x0][0x3f8] ;  /* 0x0000fe00ff0a8b82 */ /* 0x000e260000000a00 */
[----:B------:R-:W-:Y:S02]  /*0700*/  @!P1 IADD3 R13, PT, PT, R13, R17, RZ ;  /* 0x000000110d0d9210 */ /* 0x000fe40007ffe0ff */
[----:B------:R-:W-:-:S02]  /*0710*/  @!P1 SHF.L.U32 R37, R12, 0x1, RZ ;  /* 0x000000010c259819 */ /* 0x000fc400000006ff */
[----:B------:R-:W-:Y:S01]  /*0720*/  @!P1 SHF.L.U64.HI R6, R12, 0x1, R13 ;  /* 0x000000010c069819 */ /* 0x000fe2000001020d */
[----:B------:R-:W0:Y:S01]  /*0730*/  @!P2 LDC.64 R16, c[0x0][0x398] ;  /* 0x0000e600ff10ab82 */ /* 0x000e220000000a00 */
[----:B------:R-:W-:Y:S01]  /*0740*/  ISETP.GE.U32.AND P3, PT, R31, UR20, PT ;  /* 0x000000141f007c0c */ /* 0x000fe2000bf66070 */
[----:B----4-:R-:W-:Y:S01]  /*0750*/  @!P2 IMAD R8, R7, R18, RZ ;  /* 0x000000120708a224 */ /* 0x010fe200078e02ff */
[----:B-1----:R-:W-:Y:S02]  /*0760*/  @!P1 IADD3 R26, P4, PT, R37, R22, RZ ;  /* 0x00000016251a9210 */ /* 0x002fe40007f9e0ff */
[----:B------:R-:W-:-:S03]  /*0770*/  @!P2 MOV R38, R44 ;  /* 0x0000002c0026a202 */ /* 0x000fc60000000f00 */
[----:B------:R-:W1:Y:S01]  /*0780*/  @!P2 LDC.64 R12, c[0x0][0x3a0] ;  /* 0x0000e800ff0cab82 */ /* 0x000e620000000a00 */
[----:B------:R-:W-:Y:S02]  /*0790*/  @!P2 MOV R39, R43 ;  /* 0x0000002b0027a202 */ /* 0x000fe40000000f00 */
[----:B------:R-:W-:Y:S01]  /*07a0*/  ISETP.GE.AND.EX P3, PT, R9, UR21, PT, P3 ;  /* 0x0000001509007c0c */ /* 0x000fe2000bf66330 */
[----:B------:R-:W-:Y:S01]  /*07b0*/  @!P2 IMAD R8, R32, R19, R8 ;  /* 0x000000132008a224 */ /* 0x000fe200078e0208 */
[----:B------:R-:W-:Y:S01]  /*07c0*/  @!P1 IADD3.X R27, PT, PT, R6, R23, RZ, P4, !PT ;  /* 0x00000017061b9210 */ /* 0x000fe200027fe4ff */
[----:B------:R-:W-:Y:S01]  /*07d0*/  @!P2 IMAD.WIDE.U32 R38, R32, R18, R38 ;  /* 0x000000122026a225 */ /* 0x000fe200078e0026 */
[----:B--2---:R-:W-:Y:S01]  /*07e0*/  @!P1 IADD3 R22, P4, PT, R37, R20, RZ ;  /* 0x0000001425169210 */ /* 0x004fe20007f9e0ff */
[----:B------:R-:W2:Y:S01]  /*07f0*/  @!P0 LDC.64 R18, c[0x0][0x3a0] ;  /* 0x0000e800ff128b82 */ /* 0x000ea20000000a00 */
[----:B------:R-:W-:Y:S02]  /*0800*/  @!P0 MOV R20, R44 ;  /* 0x0000002c00148202 */ /* 0x000fe40000000f00 */
[----:B------:R-:W-:-:S02]  /*0810*/  @!P1 IADD3.X R23, PT, PT, R6, R21, RZ, P4, !PT ;  /* 0x0000001506179210 */ /* 0x000fc400027fe4ff */
[----:B------:R-:W-:Y:S01]  /*0820*/  @!P2 IADD3 R37, PT, PT, R39, R8, RZ ;  /* 0x000000082725a210 */ /* 0x000fe20007ffe0ff */
[-C--:B0-----:R-:W-:Y:S01]  /*0830*/  @!P0 IMAD R8, R3, R10.reuse, RZ ;  /* 0x0000000a03088224 */ /* 0x081fe200078e02ff */
[----:B------:R-:W-:Y:S02]  /*0840*/  @!P0 MOV R21, R43 ;  /* 0x0000002b00158202 */ /* 0x000fe40000000f00 */
[----:B------:R-:W-:Y:S02]  /*0850*/  CS2R R28, SRZ ;  /* 0x00000000001c7805 */ /* 0x000fe4000001ff00 */
[----:B------:R-:W-:Y:S01]  /*0860*/  @!P2 SHF.L.U64.HI R6, R38, 0x1, R37 ;  /* 0x000000012606a819 */ /* 0x000fe20000010225 */
[C---:B------:R-:W-:Y:S02]  /*0870*/  @!P0 IMAD R37, R36.reuse, R11, R8 ;  /* 0x0000000b24258224 */ /* 0x040fe400078e0208 */
[----:B------:R-:W-:Y:S02]  /*0880*/  @!P0 IMAD.WIDE.U32 R20, R36, R10, R20 ;  /* 0x0000000a24148225 */ /* 0x000fe400078e0014 */
[----:B------:R-:W0:Y:S01]  /*0890*/  @!P3 LDC.64 R10, c[0x0][0x3f8] ;  /* 0x0000fe00ff0abb82 */ /* 0x000e220000000a00 */
[----:B------:R-:W-:Y:S01]  /*08a0*/  @!P2 SHF.L.U32 R39, R38, 0x1, RZ ;  /* 0x000000012627a819 */ /* 0x000fe200000006ff */
[----:B------:R1:W5:Y:S01]  /*08b0*/  @!P1 LDG.E R29, desc[UR24][R26.64] ;  /* 0x000000181a1d9981 */ /* 0x000362000c1e1900 */
[----:B------:R-:W-:-:S02]  /*08c0*/  @!P0 IADD3 R21, PT, PT, R21, R37, RZ ;  /* 0x0000002515158210 */ /* 0x000fc40007ffe0ff */
[----:B------:R-:W-:Y:S01]  /*08d0*/  @!P0 SHF.L.U32 R37, R20, 0x1, RZ ;  /* 0x0000000114258819 */ /* 0x000fe200000006ff */
[----:B------:R4:W5:Y:S01]  /*08e0*/  @!P1 LDG.E R28, desc[UR24][R22.64] ;  /* 0x00000018161c9981 */ /* 0x000962000c1e1900 */
[----:B-1----:R-:W-:Y:S01]  /*08f0*/  @!P2 IADD3 R26, P4, PT, R39, R12, RZ ;  /* 0x0000000c271aa210 */ /* 0x002fe20007f9e0ff */
[----:B------:R-:W-:-:S03]  /*0900*/  HFMA2 R8, -RZ, RZ, 0, 0 ;  /* 0x00000000ff087431 */ /* 0x000fc600000001ff */
[----:B------:R-:W-:Y:S01]  /*0910*/  @!P2 IADD3.X R27, PT, PT, R6, R13, RZ, P4, !PT ;  /* 0x0000000d061ba210 */ /* 0x000fe200027fe4ff */
[----:B------:R-:W-:Y:S01]  /*0920*/  HFMA2 R30, -RZ, RZ, 0, 0 ;  /* 0x00000000ff1e7431 */ /* 0x000fe200000001ff */
[----:B------:R-:W-:Y:S01]  /*0930*/  ISETP.NE.AND P4, PT, RZ, UR28, PT ;  /* 0x0000001cff007c0c */ /* 0x000fe2000bf85270 */
[----:B------:R-:W1:Y:S01]  /*0940*/  @!P0 LDC.64 R12, c[0x0][0x398] ;  /* 0x0000e600ff0c8b82 */ /* 0x000e620000000a00 */
[----:B------:R-:W-:Y:S02]  /*0950*/  @!P0 SHF.L.U64.HI R24, R20, 0x1, R21 ;  /* 0x0000000114188819 */ /* 0x000fe40000010215 */
[----:B--2---:R-:W-:Y:S01]  /*0960*/  @!P0 IADD3 R20, P1, PT, R37, R18, RZ ;  /* 0x0000001225148210 */ /* 0x004fe20007f3e0ff */
[----:B------:R0:W5:Y:S01]  /*0970*/  @!P2 LDG.E R8, desc[UR24][R26.64] ;  /* 0x000000181a08a981 */ /* 0x000162000c1e1900 */
[----:B------:R-:W-:Y:S02]  /*0980*/  @!P2 IADD3 R38, P5, PT, R39, R16, RZ ;  /* 0x000000102726a210 */ /* 0x000fe40007fbe0ff */
[----:B------:R-:W-:Y:S01]  /*0990*/  @!P0 IADD3.X R21, PT, PT, R24, R19, RZ, P1, !PT ;  /* 0x0000001318158210 */ /* 0x000fe20000ffe4ff */
[----:B----4-:R-:W2:Y:S01]  /*09a0*/  LDC.64 R22, c[0x0][0x3a8] ;  /* 0x0000ea00ff167b82 */ /* 0x010ea20000000a00 */
[----:B------:R-:W-:-:S03]  /*09b0*/  @!P2 IADD3.X R39, PT, PT, R6, R17, RZ, P5, !PT ;  /* 0x000000110627a210 */ /* 0x000fc60002ffe4ff */
[----:B------:R4:W5:Y:S04]  /*09c0*/  @!P0 LDG.E R30, desc[UR24][R20.64] ;  /* 0x00000018141e8981 */ /* 0x000968000c1e1900 */
[----:B------:R-:W2:Y:S01]  /*09d0*/  @!P3 LDC.64 R16, c[0x0][0x3a0] ;  /* 0x0000e800ff10bb82 */ /* 0x000ea20000000a00 */
[----:B0-----:R-:W-:-:S07]  /*09e0*/  @!P3 IMAD R26, R9, R10, RZ ;  /* 0x0000000a091ab224 */ /* 0x001fce00078e02ff */
[----:B------:R-:W0:Y:S01]  /*09f0*/  @!P3 LDC.64 R18, c[0x0][0x398] ;  /* 0x0000e600ff12bb82 */ /* 0x000e220000000a00 */
[----:B------:R-:W-:Y:S01]  /*0a00*/  @!P3 IMAD R11, R31, R11, R26 ;  /* 0x0000000b1f0bb224 */ /* 0x000fe200078e021a */
[----:B------:R-:W-:-:S06]  /*0a10*/  @!P3 MOV R26, R44 ;  /* 0x0000002c001ab202 */ /* 0x000fcc0000000f00 */
[----:B----4-:R-:W4:Y:S01]  /*0a20*/  @P4 LDC.64 R20, c[0x0][0x3b0] ;  /* 0x0000ec00ff144b82 */ /* 0x010f220000000a00 */
[----:B------:R-:W-:Y:S02]  /*0a30*/  @!P3 MOV R27, R43 ;  /* 0x0000002b001bb202 */ /* 0x000fe40000000f00 */
[----:B------:R-:W-:Y:S01]  /*0a40*/  MOV R6, RZ ;  /* 0x000000ff00067202 */ /* 0x000fe20000000f00 */
[----:B------:R-:W-:Y:S01]  /*0a50*/  @!P3 IMAD.WIDE.U32 R26, R31, R10, R26 ;  /* 0x0000000a1f1ab225 */ /* 0x000fe200078e001a */
[----:B-1----:R-:W-:-:S03]  /*0a60*/  @!P0 IADD3 R12, P1, PT, R37, R12, RZ ;  /* 0x0000000c250c8210 */ /* 0x002fc60007f3e0ff */
[----:B------:R-:W-:Y:S01]  /*0a70*/  HFMA2 R37, -RZ, RZ, 0, 0 ;  /* 0x00000000ff257431 */ /* 0x000fe200000001ff */
[----:B------:R1:W5:Y:S01]  /*0a80*/  @!P2 LDG.E R6, desc[UR24][R38.64] ;  /* 0x000000182606a981 */ /* 0x000362000c1e1900 */
[----:B------:R-:W-:Y:S02]  /*0a90*/  @!P3 IADD3 R27, PT, PT, R27, R11, RZ ;  /* 0x0000000b1b1bb210 */ /* 0x000fe40007ffe0ff */
[----:B------:R-:W-:Y:S02]  /*0aa0*/  @!P3 SHF.L.U32 R11, R26, 0x1, RZ ;  /* 0x000000011a0bb819 */ /* 0x000fe400000006ff */
[----:B------:R-:W-:Y:S02]  /*0ab0*/  @!P0 IADD3.X R13, PT, PT, R24, R13, RZ, P1, !PT ;  /* 0x0000000d180d8210 */ /* 0x000fe40000ffe4ff */
[----:B------:R-:W-:Y:S02]  /*0ac0*/  IADD3 R25, PT, PT, R25, R0, RZ ;  /* 0x0000000019197210 */ /* 0x000fe40007ffe0ff */
[----:B------:R-:W-:-:S02]  /*0ad0*/  @!P3 SHF.L.U64.HI R26, R26, 0x1, R27 ;  /* 0x000000011a1ab819 */ /* 0x000fc4000001021b */
[----:B-1----:R-:W-:Y:S02]  /*0ae0*/  CS2R R38, SRZ ;  /* 0x0000000000267805 */ /* 0x002fe4000001ff00 */
[C---:B--2---:R-:W-:Y:S02]  /*0af0*/  @!P3 IADD3 R16, P1, PT, R11.reuse, R16, RZ ;  /* 0x000000100b10b210 */ /* 0x044fe40007f3e0ff */
[----:B0-----:R-:W-:Y:S02]  /*0b00*/  @!P3 IADD3 R18, P2, PT, R11, R18, RZ ;  /* 0x000000120b12b210 */ /* 0x001fe40007f5e0ff */
[----:B------:R-:W-:Y:S02]  /*0b10*/  CS2R R10, SRZ ;  /* 0x00000000000a7805 */ /* 0x000fe4000001ff00 */
[C---:B------:R-:W-:Y:S01]  /*0b20*/  @!P3 IADD3.X R17, PT, PT, R26.reuse, R17, RZ, P1, !PT ;  /* 0x000000111a11b210 */ /* 0x040fe20000ffe4ff */
[C---:B------:R-:W-:Y:S01]  /*0b30*/  IMAD.WIDE R22, R25.reuse, 0x4, R22 ;  /* 0x0000000419167825 */ /* 0x040fe200078e0216 */
[----:B------:R-:W-:Y:S01]  /*0b40*/  @!P3 IADD3.X R19, PT, PT, R26, R19, RZ, P2, !PT ;  /* 0x000000131a13b210 */ /* 0x000fe200017fe4ff */
[----:B------:R0:W5:Y:S02]  /*0b50*/  @!P0 LDG.E R37, desc[UR24][R12.64] ;  /* 0x000000180c258981 */ /* 0x000164000c1e1900 */
[----:B----4-:R-:W-:-:S02]  /*0b60*/  @P4 IMAD.WIDE R20, R25, 0x4, R20 ;  /* 0x0000000419144825 */ /* 0x010fc400078e0214 */
[----:B------:R0:W5:Y:S04]  /*0b70*/  @!P3 LDG.E R39, desc[UR24][R16.64] ;  /* 0x000000181027b981 */ /* 0x000168000c1e1900 */
[----:B------:R0:W5:Y:S04]  /*0b80*/  @!P3 LDG.E R38, desc[UR24][R18.64] ;  /* 0x000000181226b981 */ /* 0x000168000c1e1900 */
[----:B------:R0:W5:Y:S04]  /*0b90*/  @P4 LDG.E.64 R10, desc[UR24][R20.64] ;  /* 0x00000018140a4981 */ /* 0x000168000c1e1b00 */
[----:B------:R0:W5:Y:S01]  /*0ba0*/  LDG.E.64 R12, desc[UR24][R22.64] ;  /* 0x00000018160c7981 */ /* 0x000162000c1e1b00 */
[----:B------:R-:W-:Y:S01]  /*0bb0*/  UISETP.NE.AND UP1, UPT, UR28, URZ, UPT ;  /* 0x000000ff1c00728c */ /* 0x000fe2000bf25270 */
[----:B------:R-:W-:Y:S01]  /*0bc0*/  UMOV UR34, 0x3f800000 ;  /* 0x3f80000000227882 */ /* 0x000fe20000000000 */
[----:B---3--:R-:W-:-:S13]  /*0bd0*/  R2UR UR33, R14 ;  /* 0x000000000e2172ca */ /* 0x008fda00000e0000 */
[----:B------:R-:W-:-:S05]  /*0be0*/  MOV R14, UR33 ;  /* 0x00000021000e7c02 */ /* 0x000fca0008000f00 */
[----:B------:R-:W-:-:S05]  /*0bf0*/  FFMA.FTZ R15, -R14, UR33, R15 ;  /* 0x000000210e0f7c23 */ /* 0x000fca000801010f */
[----:B------:R-:W-:-:S13]  /*0c00*/  FSETP.GTU.FTZ.AND P1, PT, R15, RZ, PT ;  /* 0x000000ff0f00720b */ /* 0x000fda0003f3c000 */
[----:B------:R-:W-:-:S05]  /*0c10*/  VOTEU.ANY UP0, P1 ;  /* 0x0000000000ff7886 */ /* 0x000fca0000800100 */
[----:B------:R-:W1:Y:S01]  /*0c20*/  @UP0 LDCU UR6, c[0x0][0x3c0] ;  /* 0x00007800ff0607ac */ /* 0x000e620008000800 */
[----:B------:R-:W-:-:S13]  /*0c30*/  PLOP3.LUT P1, PT, PT, PT, UP0, 0x80, 0x8 ;  /* 0x000000000008781c */ /* 0x000fda0003f2f008 */
[----:B-1----:R-:W-:-:S06]  /*0c40*/  @P1 FADD.FTZ R14, R15, UR6 ;  /* 0x000000060f0e1e21 */ /* 0x002fcc0008010000 */
[----:B------:R-:W1:Y:S02]  /*0c50*/  @P1 MUFU.RSQ R14, R14 ;  /* 0x0000000e000e1308 */ /* 0x000e640000001400 */
[----:B-1----:R-:W-:-:S13]  /*0c60*/  @P1 R2UR UR6, R14 ;  /* 0x000000000e0612ca */ /* 0x002fda00000e0000 */
[----:B------:R-:W-:Y:S01]  /*0c70*/  @UP0 UMOV UR34, UR6 ;  /* 0x0000000600220c82 */ /* 0x000fe20008000000 */
[----:B0-----:R-:W-:Y:S05]  /*0c80*/  BRA.U UP1, `(.L_x_655) ;  /* 0x0000000501247547 */ /* 0x001fea000b800000 */
[--C-:B-----5:R-:W-:Y:S02]  /*0c90*/  HADD2.F32 R16, -RZ, R30.reuse.H0_H0 ;  /* 0x2000001eff107230 */ /* 0x120fe40000004100 */
[----:B------:R-:W-:Y:S02]  /*0ca0*/  HADD2.F32 R17, -RZ, R30.H1_H1 ;  /* 0x3000001eff117230 */ /* 0x000fe40000004100 */
[----:B------:R-:W-:Y:S02]  /*0cb0*/  HADD2.F32 R15, -RZ, R37.H0_H0 ;  /* 0x20000025ff0f7230 */ /* 0x000fe40000004100 */
[----:B------:R-:W-:Y:S01]  /*0cc0*/  FADD.FTZ R16, R16, -UR33 ;  /* 0x8000002110107e21 */ /* 0x000fe20008010000 */
[----:B------:R-:W-:Y:S02]  /*0cd0*/  HADD2.F32 R22, -RZ, R29.H0_H0 ;  /* 0x2000001dff167230 */ /* 0x000fe40000004100 */
[----:B------:R-:W-:Y:S01]  /*0ce0*/  FADD.FTZ R17, R17, -UR33 ;  /* 0x8000002111117e21 */ /* 0x000fe20008010000 */
[----:B------:R-:W-:-:S02]  /*0cf0*/  HADD2.F32 R14, -RZ, R37.H1_H1 ;  /* 0x30000025ff0e7230 */ /* 0x000fc40000004100 */
[----:B------:R-:W-:Y:S01]  /*0d00*/  FMUL.FTZ R21, R12, R15 ;  /* 0x0000000f0c157220 */ /* 0x000fe20000410000 */
[----:B------:R-:W-:Y:S01]  /*0d10*/  FMUL.FTZ R16, R16, UR34 ;  /* 0x0000002210107c20 */ /* 0x000fe20008410000 */
[----:B------:R-:W-:Y:S01]  /*0d20*/  FADD.FTZ R23, R22, -UR33 ;  /* 0x8000002116177e21 */ /* 0x000fe20008010000 */
[----:B------:R-:W-:Y:S01]  /*0d30*/  FMUL.FTZ R19, R17, UR34 ;  /* 0x0000002211137c20 */ /* 0x000fe20008410000 */
[----:B------:R-:W-:Y:S01]  /*0d40*/  FADD.FTZ R17, RZ, R21 ;  /* 0x00000015ff117221 */ /* 0x000fe20000010000 */
[----:B------:R-:W-:Y:S01]  /*0d50*/  FFMA.FTZ R20, R16, R21, RZ ;  /* 0x0000001510147223 */ /* 0x000fe200000100ff */
[--C-:B------:R-:W-:Y:S02]  /*0d60*/  HADD2.F32 R21, -RZ, R28.reuse.H0_H0 ;  /* 0x2000001cff157230 */ /* 0x100fe40000004100 */
[----:B------:R-:W-:Y:S01]  /*0d70*/  FFMA.FTZ R24, R15, R16, RZ ;  /* 0x000000100f187223 */ /* 0x000fe200000100ff */
[----:B------:R-:W-:Y:S02]  /*0d80*/  HADD2.F32 R22, -RZ, R29.H1_H1 ;  /* 0x3000001dff167230 */ /* 0x000fe40000004100 */
[----:B------:R-:W-:Y:S01]  /*0d90*/  FMUL.FTZ R18, R13, R14 ;  /* 0x0000000e0d127220 */ /* 0x000fe20000410000 */
[----:B------:R-:W-:Y:S01]  /*0da0*/  FADD.FTZ R16, RZ, R15 ;  /* 0x0000000fff107221 */ /* 0x000fe20000010000 */
[----:B------:R-:W-:Y:S01]  /*0db0*/  FMUL.FTZ R23, R23, UR34 ;  /* 0x0000002217177c20 */ /* 0x000fe20008410000 */
[----:B------:R-:W-:Y:S01]  /*0dc0*/  FFMA.FTZ R25, R14, R19, RZ ;  /* 0x000000130e197223 */ /* 0x000fe200000100ff */
[----:B------:R-:W-:Y:S01]  /*0dd0*/  FADD.FTZ R17, R18, R17 ;  /* 0x0000001112117221 */ /* 0x000fe20000010000 */
[----:B------:R-:W-:Y:S01]  /*0de0*/  FADD.FTZ R22, R22, -UR33 ;  /* 0x8000002116167e21 */ /* 0x000fe20008010000 */
[C---:B------:R-:W-:Y:S01]  /*0df0*/  FADD.FTZ R16, R21.reuse, R16 ;  /* 0x0000001015107221 */ /* 0x040fe20000010000 */
[----:B------:R-:W-:Y:S01]  /*0e00*/  FFMA.FTZ R15, R21, R23, R24 ;  /* 0x00000017150f7223 */ /* 0x000fe20000010018 */
[----:B------:R-:W-:Y:S01]  /*0e10*/  FFMA.FTZ R18, R19, R18, R20 ;  /* 0x0000001213127223 */ /* 0x000fe20000010014 */
[----:B------:R-:W-:Y:S01]  /*0e20*/  FMUL.FTZ R21, R12, R21 ;  /* 0x000000150c157220 */ /* 0x000fe20000410000 */
[----:B------:R-:W-:-:S02]  /*0e30*/  HADD2.F32 R20, -RZ, R28.H1_H1 ;  /* 0x3000001cff147230 */ /* 0x000fc40000004100 */
[----:B------:R-:W-:Y:S01]  /*0e40*/  FMUL.FTZ R19, R22, UR34 ;  /* 0x0000002216137c20 */ /* 0x000fe20008410000 */
[----:B------:R-:W-:Y:S01]  /*0e50*/  FADD.FTZ R27, RZ, R14 ;  /* 0x0000000eff1b7221 */ /* 0x000fe20000010000 */
[----:B------:R-:W-:Y:S01]  /*0e60*/  FFMA.FTZ R22, R23, R21, R18 ;  /* 0x0000001517167223 */ /* 0x000fe20000010012 */
[----:B------:R-:W-:Y:S02]  /*0e70*/  HADD2.F32 R23, -RZ, R8.H0_H0 ;  /* 0x20000008ff177230 */ /* 0x000fe40000004100 */
[C---:B------:R-:W-:Y:S01]  /*0e80*/  FFMA.FTZ R14, R20.reuse, R19, R25 ;  /* 0x00000013140e7223 */ /* 0x040fe20000010019 */
[----:B------:R-:W-:Y:S01]  /*0e90*/  FADD.FTZ R18, R20, R27 ;  /* 0x0000001b14127221 */ /* 0x000fe20000010000 */
[----:B------:R-:W-:Y:S01]  /*0ea0*/  FMUL.FTZ R20, R13, R20 ;  /* 0x000000140d147220 */ /* 0x000fe20000410000 */
[----:B------:R-:W-:Y:S02]  /*0eb0*/  HADD2.F32 R24, -RZ, R6.H0_H0 ;  /* 0x20000006ff187230 */ /* 0x000fe40000004100 */
[----:B------:R-:W-:Y:S01]  /*0ec0*/  FADD.FTZ R23, R23, -UR33 ;  /* 0x8000002117177e21 */ /* 0x000fe20008010000 */
[----:B------:R-:W-:Y:S01]  /*0ed0*/  FADD.FTZ R17, R17, R21 ;  /* 0x0000001511117221 */ /* 0x000fe20000010000 */
[----:B------:R-:W-:-:S02]  /*0ee0*/  HADD2.F32 R21, -RZ, R8.H1_H1 ;  /* 0x30000008ff157230 */ /* 0x000fc40000004100 */
[----:B------:R-:W-:Y:S01]  /*0ef0*/  FFMA.FTZ R22, R19, R20, R22 ;  /* 0x0000001413167223 */ /* 0x000fe20000010016 */
[----:B------:R-:W-:Y:S01]  /*0f00*/  FMUL.FTZ R19, R23, UR34 ;  /* 0x0000002217137c20 */ /* 0x000fe20008410000 */
[----:B------:R-:W-:Y:S01]  /*0f10*/  FADD.FTZ R20, R20, R17 ;  /* 0x0000001114147221 */ /* 0x000fe20000010000 */
[----:B------:R-:W-:Y:S01]  /*0f20*/  FMUL.FTZ R25, R12, R24 ;  /* 0x000000180c197220 */ /* 0x000fe20000410000 */
[----:B------:R-:W-:Y:S01]  /*0f30*/  FADD.FTZ R23, R21, -UR33 ;  /* 0x8000002115177e21 */ /* 0x000fe20008010000 */
[----:B------:R-:W-:Y:S01]  /*0f40*/  FFMA.FTZ R17, R24, R19, R15 ;  /* 0x0000001318117223 */ /* 0x000fe2000001000f */
[----:B------:R-:W-:Y:S02]  /*0f50*/  HADD2.F32 R21, -RZ, R6.H1_H1 ;  /* 0x30000006ff157230 */ /* 0x000fe40000004100 */
[----:B------:R-:W-:Y:S01]  /*0f60*/  FADD.FTZ R15, R20, R25 ;  /* 0x00000019140f7221 */ /* 0x000fe20000010000 */
[----:B------:R-:W-:Y:S01]  /*0f70*/  FFMA.FTZ R22, R19, R25, R22 ;  /* 0x0000001913167223 */ /* 0x000fe20000010016 */
[----:B------:R-:W-:-:S02]  /*0f80*/  HADD2.F32 R25, -RZ, R39.H0_H0 ;  /* 0x20000027ff197230 */ /* 0x000fc40000004100 */
[----:B------:R-:W-:Y:S01]  /*0f90*/  FADD.FTZ R16, R16, R24 ;  /* 0x0000001810107221 */ /* 0x000fe20000010000 */
[----:B------:R-:W-:Y:S01]  /*0fa0*/  FMUL.FTZ R23, R23, UR34 ;  /* 0x0000002217177c20 */ /* 0x000fe20008410000 */
[----:B------:R-:W-:Y:S01]  /*0fb0*/  FMUL.FTZ R24, R13, R21 ;  /* 0x000000150d187220 */ /* 0x000fe20000410000 */
[--C-:B------:R-:W-:Y:S02]  /*0fc0*/  HADD2.F32 R20, -RZ, R38.reuse.H0_H0 ;  /* 0x20000026ff147230 */ /* 0x100fe40000004100 */
[----:B------:R-:W-:Y:S01]  /*0fd0*/  FADD.FTZ R19, R18, R21 ;  /* 0x0000001512137221 */ /* 0x000fe20000010000 */
[----:B------:R-:W-:Y:S01]  /*0fe0*/  FADD.FTZ R25, R25, -UR33 ;  /* 0x8000002119197e21 */ /* 0x000fe20008010000 */
[----:B------:R-:W-:Y:S02]  /*0ff0*/  HADD2.F32 R18, -RZ, R39.H1_H1 ;  /* 0x30000027ff127230 */ /* 0x000fe40000004100 */
[----:B------:R-:W-:Y:S01]  /*1000*/  FFMA.FTZ R14, R21, R23, R14 ;  /* 0x00000017150e7223 */ /* 0x000fe2000001000e */
[----:B------:R-:W-:Y:S01]  /*1010*/  FADD.FTZ R15, R24, R15 ;  /* 0x0000000f180f7221 */ /* 0x000fe20000010000 */
[----:B------:R-:W-:Y:S01]  /*1020*/  FFMA.FTZ R21, R23, R24, R22 ;  /* 0x0000001817157223 */ /* 0x000fe20000010016 */
[----:B------:R-:W-:Y:S01]  /*1030*/  FMUL.FTZ R24, R12, R20 ;  /* 0x000000140c187220 */ /* 0x000fe20000410000 */
[----:B------:R-:W-:-:S02]  /*1040*/  HADD2.F32 R23, -RZ, R38.H1_H1 ;  /* 0x30000026ff177230 */ /* 0x000fc40000004100 */
[----:B------:R-:W-:Y:S01]  /*1050*/  FMUL.FTZ R22, R25, UR34 ;  /* 0x0000002219167c20 */ /* 0x000fe20008410000 */
[----:B------:R-:W-:Y:S01]  /*1060*/  FADD.FTZ R18, R18, -UR33 ;  /* 0x8000002112127e21 */ /* 0x000fe20008010000 */
[----:B------:R-:W-:Y:S02]  /*1070*/  FADD.FTZ R26, R15, R24 ;  /* 0x000000180f1a7221 */ /* 0x000fe40000010000 */
        /* <DEDUP_REMOVED lines=10> */
.L_x_655:
[--C-:B-----5:R-:W-:Y:S02]  /*1120*/  HADD2.F32 R14, -RZ, R30.reuse.H0_H0 ;  /* 0x2000001eff0e7230 */ /* 0x120fe40000004100 */
[--C-:B------:R-:W-:Y:S02]  /*1130*/  HADD2.F32 R16, -RZ, R29.reuse.H0_H0 ;  /* 0x2000001dff107230 */ /* 0x100fe40000004100 */
[----:B------:R-:W-:Y:S02]  /*1140*/  HADD2.F32 R20, -RZ, R29.H1_H1 ;  /* 0x3000001dff147230 */ /* 0x000fe40000004100 */
[----:B------:R-:W-:Y:S01]  /*1150*/  FADD.FTZ R15, R14, -UR33 ;  /* 0x800000210e0f7e21 */ /* 0x000fe20008010000 */
[----:B------:R-:W-:Y:S02]  /*1160*/  HADD2.F32 R14, -RZ, R30.H1_H1 ;  /* 0x3000001eff0e7230 */ /* 0x000fe40000004100 */
[----:B------:R-:W-:Y:S01]  /*1170*/  FADD.FTZ R16, R16, -UR33 ;  /* 0x8000002110107e21 */ /* 0x000fe20008010000 */
[----:B------:R-:W-:Y:S01]  /*1180*/  FMUL.FTZ R15, R15, UR34 ;  /* 0x000000220f0f7c20 */ /* 0x000fe20008410000 */
[----:B------:R-:W-:Y:S01]  /*1190*/  FADD.FTZ R20, R20, -UR33 ;  /* 0x8000002114147e21 */ /* 0x000fe20008010000 */
[----:B------:R-:W-:Y:S01]  /*11a0*/  FADD.FTZ R14, R14, -UR33 ;  /* 0x800000210e0e7e21 */ /* 0x000fe20008010000 */
[----:B------:R-:W-:Y:S01]  /*11b0*/  FMUL.FTZ R25, R16, UR34 ;  /* 0x0000002210197c20 */ /* 0x000fe20008410000 */
[--C-:B------:R-:W-:Y:S01]  /*11c0*/  FFMA.FTZ R21, R12, R15, R10.reuse ;  /* 0x0000000f0c157223 */ /* 0x100fe2000001000a */
[----:B------:R-:W-:Y:S01]  /*11d0*/  FMUL.FTZ R22, R20, UR34 ;  /* 0x0000002214167c20 */ /* 0x000fe20008410000 */
[----:B------:R-:W-:Y:S01]  /*11e0*/  FMUL.FTZ R14, R14, UR34 ;  /* 0x000000220e0e7c20 */ /* 0x000fe20008410000 */
[----:B------:R-:W-:Y:S01]  /*11f0*/  FFMA.FTZ R16, R12, R25, R10 ;  /* 0x000000190c107223 */ /* 0x000fe2000001000a */
[----:B------:R-:W-:-:S02]  /*1200*/  FMUL.FTZ R17, R21, -1.4426950216293334961 ;  /* 0xbfb8aa3b15117820 */ /* 0x000fc40000410000 */
[----:B------:R-:W-:Y:S01]  /*1210*/  FFMA.FTZ R19, R13, R14, R11 ;  /* 0x0000000e0d137223 */ /* 0x000fe2000001000b */
[----:B------:R-:W-:-:S03]  /*1220*/  FMUL.FTZ R23, R16, -1.4426950216293334961 ;  /* 0xbfb8aa3b10177820 */ /* 0x000fc60000410000 */
[----:B------:R-:W-:Y:S01]  /*1230*/  FMUL.FTZ R18, R19, -1.4426950216293334961 ;  /* 0xbfb8aa3b13127820 */ /* 0x000fe20000410000 */
[----:B------:R-:W0:Y:S08]  /*1240*/  MUFU.EX2 R17, R17 ;  /* 0x0000001100117308 */ /* 0x000e300000000800 */
[----:B------:R-:W1:Y:S08]  /*1250*/  MUFU.EX2 R18, R18 ;  /* 0x0000001200127308 */ /* 0x000e700000000800 */
[----:B------:R-:W2:Y:S01]  /*1260*/  MUFU.EX2 R23, R23 ;  /* 0x0000001700177308 */ /* 0x000ea20000000800 */
[----:B0-----:R-:W-:Y:S01]  /*1270*/  FADD.FTZ R26, R17, 1 ;  /* 0x3f800000111a7421 */ /* 0x001fe20000010000 */
[----:B------:R-:W-:-:S04]  /*1280*/  FFMA.FTZ R17, R13, R22, R11 ;  /* 0x000000160d117223 */ /* 0x000fc8000001000b */
[----:B------:R-:W-:Y:S02]  /*1290*/  FMUL.FTZ R27, R17, -1.4426950216293334961 ;  /* 0xbfb8aa3b111b7820 */ /* 0x000fe40000410000 */
[----:B------:R-:W0:Y:S01]  /*12a0*/  MUFU.RCP R24, R26 ;  /* 0x0000001a00187308 */ /* 0x000e220000001000 */
[----:B-1----:R-:W-:-:S07]  /*12b0*/  FADD.FTZ R18, R18, 1 ;  /* 0x3f80000012127421 */ /* 0x002fce0000010000 */
[----:B------:R1:W3:Y:S01]  /*12c0*/  MUFU.EX2 R20, R27 ;  /* 0x0000001b00147308 */ /* 0x0002e20000000800 */
[----:B--2---:R-:W-:-:S07]  /*12d0*/  FADD.FTZ R23, R23, 1 ;  /* 0x3f80000017177421 */ /* 0x004fce0000010000 */
[----:B------:R-:W2:Y:S01]  /*12e0*/  MUFU.RCP R18, R18 ;  /* 0x0000001200127308 */ /* 0x000ea20000001000 */
[----:B0-----:R-:W-:Y:S01]  /*12f0*/  FADD.FTZ R40, -R24, 1 ;  /* 0x3f80000018287421 */ /* 0x001fe20000010100 */
[----:B-1----:R-:W-:-:S03]  /*1300*/  HADD2.F32 R27, -RZ, R37.H1_H1 ;  /* 0x30000025ff1b7230 */ /* 0x002fc60000004100 */
[----:B------:R-:W-:Y:S01]  /*1310*/  FFMA.FTZ R21, R21, R40, 1 ;  /* 0x3f80000015157423 */ /* 0x000fe20000010028 */
[----:B------:R-:W-:Y:S02]  /*1320*/  HADD2.F32 R40, -RZ, R37.H0_H0 ;  /* 0x20000025ff287230 */ /* 0x000fe40000004100 */
[----:B------:R-:W0:Y:S01]  /*1330*/  MUFU.RCP R23, R23 ;  /* 0x0000001700177308 */ /* 0x000e220000001000 */
[----:B---3--:R-:W-:Y:S02]  /*1340*/  FADD.FTZ R26, R20, 1 ;  /* 0x3f800000141a7421 */ /* 0x008fe40000010000 */
[----:B------:R-:W-:Y:S01]  /*1350*/  FMUL.FTZ R24, R40, R24 ;  /* 0x0000001828187220 */ /* 0x000fe20000410000 */
[----:B--2---:R-:W-:Y:S01]  /*1360*/  FADD.FTZ R20, -R18, 1 ;  /* 0x3f80000012147421 */ /* 0x004fe20000010100 */
[----:B------:R-:W-:Y:S02]  /*1370*/  FMUL.FTZ R27, R27, R18 ;  /* 0x000000121b1b7220 */ /* 0x000fe40000410000 */
[----:B------:R-:W-:Y:S01]  /*1380*/  FMUL.FTZ R18, R24, R21 ;  /* 0x0000001518127220 */ /* 0x000fe20000410000 */
[----:B------:R-:W-:-:S02]  /*1390*/  FFMA.FTZ R20, R19, R20, 1 ;  /* 0x3f80000013147423 */ /* 0x000fc40000010014 */
[----:B------:R-:W1:Y:S02]  /*13a0*/  MUFU.RCP R19, R26 ;  /* 0x0000001a00137308 */ /* 0x000e640000001000 */
[----:B------:R-:W-:Y:S01]  /*13b0*/  FMUL.FTZ R21, R27, R20 ;  /* 0x000000141b157220 */ /* 0x000fe20000410000 */
[----:B------:R-:W-:Y:S02]  /*13c0*/  HADD2.F32 R20, -RZ, R28.H0_H0 ;  /* 0x2000001cff147230 */ /* 0x000fe40000004100 */
[----:B0-----:R-:W-:-:S03]  /*13d0*/  FADD.FTZ R27, -R23, 1 ;  /* 0x3f800000171b7421 */ /* 0x001fc60000010100 */
[----:B------:R-:W-:Y:S01]  /*13e0*/  FMUL.FTZ R23, R20, R23 ;  /* 0x0000001714177220 */ /* 0x000fe20000410000 */
[----:B------:R-:W-:Y:S02]  /*13f0*/  HADD2.F32 R20, -RZ, R28.H1_H1 ;  /* 0x3000001cff147230 */ /* 0x000fe40000004100 */
[----:B------:R-:W-:-:S04]  /*1400*/  FFMA.FTZ R24, R16, R27, 1 ;  /* 0x3f80000010187423 */ /* 0x000fc8000001001b */
[----:B------:R-:W-:Y:S01]  /*1410*/  FMUL.FTZ R24, R23, R24 ;  /* 0x0000001817187220 */ /* 0x000fe20000410000 */
[----:B-1----:R-:W-:Y:S01]  /*1420*/  FADD.FTZ R16, -R19, 1 ;  /* 0x3f80000013107421 */ /* 0x002fe20000010100 */
[----:B------:R-:W-:Y:S01]  /*1430*/  FMUL.FTZ R26, R20, R19 ;  /* 0x00000013141a7220 */ /* 0x000fe20000410000 */
[----:B------:R-:W-:Y:S02]  /*1440*/  HADD2.F32 R19, -RZ, R8.H0_H0 ;  /* 0x20000008ff137230 */ /* 0x000fe40000004100 */
[----:B------:R-:W-:Y:S01]  /*1450*/  FFMA.FTZ R20, R15, R18, RZ ;  /* 0x000000120f147223 */ /* 0x000fe200000100ff */
[----:B------:R-:W-:Y:S01]  /*1460*/  FFMA.FTZ R17, R17, R16, 1 ;  /* 0x3f80000011117423 */ /* 0x000fe20000010010 */
[----:B------:R-:W-:Y:S02]  /*1470*/  FMUL.FTZ R16, R12, R18 ;  /* 0x000000120c107220 */ /* 0x000fe40000410000 */
[----:B------:R-:W-:Y:S01]  /*1480*/  FFMA.FTZ R20, R25, R24, R20 ;  /* 0x0000001819147223 */ /* 0x000fe20000010014 */
[----:B------:R-:W-:Y:S01]  /*1490*/  FMUL.FTZ R26, R26, R17 ;  /* 0x000000111a1a7220 */ /* 0x000fe20000410000 */
[----:B------:R-:W-:Y:S01]  /*14a0*/  FADD.FTZ R17, R19, -UR33 ;  /* 0x8000002113117e21 */ /* 0x000fe20008010000 */
[----:B------:R-:W-:Y:S01]  /*14b0*/  FFMA.FTZ R27, R15, R16, RZ ;  /* 0x000000100f1b7223 */ /* 0x000fe200000100ff */
[----:B------:R-:W-:Y:S01]  /*14c0*/  FMUL.FTZ R19, R13, R21 ;  /* 0x000000150d137220 */ /* 0x000fe20000410000 */
[----:B------:R-:W-:Y:S01]  /*14d0*/  FADD.FTZ R16, RZ, R16 ;  /* 0x00000010ff107221 */ /* 0x000fe20000010000 */
[----:B------:R-:W-:Y:S01]  /*14e0*/  FMUL.FTZ R17, R17, UR34 ;  /* 0x0000002211117c20 */ /* 0x000fe20008410000 */
[----:B------:R-:W-:Y:S01]  /*14f0*/  FADD.FTZ R15, RZ, R18 ;  /* 0x00000012ff0f7221 */ /* 0x000fe20000010000 */
[----:B------:R-:W-:Y:S01]  /*1500*/  FFMA.FTZ R27, R14, R19, R27 ;  /* 0x000000130e1b7223 */ /* 0x000fe2000001001b */
[----:B------:R-:W-:Y:S01]  /*1510*/  FADD.FTZ R19, R19, R16 ;  /* 0x0000001013137221 */ /* 0x000fe20000010000 */
[C---:B------:R-:W-:Y:S01]  /*1520*/  FFMA.FTZ R16, R12.reuse, R17, R10 ;  /* 0x000000110c107223 */ /* 0x040fe2000001000a */
[----:B------:R-:W-:Y:S01]  /*1530*/  FADD.FTZ R18, R15, R24 ;  /* 0x000000180f127221 */ /* 0x000fe20000010000 */
[----:B------:R-:W-:Y:S01]  /*1540*/  FMUL.FTZ R24, R12, R24 ;  /* 0x000000180c187220 */ /* 0x000fe20000410000 */
[----:B------:R-:W-:-:S02]  /*1550*/  HADD2.F32 R15, -RZ, R6.H0_H0 ;  /* 0x20000006ff0f7230 */ /* 0x000fc40000004100 */
[----:B------:R-:W-:Y:S01]  /*1560*/  FMUL.FTZ R40, R16, -1.4426950216293334961 ;  /* 0xbfb8aa3b10287820 */ /* 0x000fe20000410000 */
[----:B------:R-:W-:Y:S01]  /*1570*/  FFMA.FTZ R25, R25, R24, R27 ;  /* 0x0000001819197223 */ /* 0x000fe2000001001b */
[----:B------:R-:W-:-:S04]  /*1580*/  FADD.FTZ R19, R19, R24 ;  /* 0x0000001813137221 */ /* 0x000fc80000010000 */
[----:B------:R-:W0:Y:S02]  /*1590*/  MUFU.EX2 R40, R40 ;  /* 0x0000002800287308 */ /* 0x000e240000000800 */
[----:B0-----:R-:W-:-:S06]  /*15a0*/  FADD.FTZ R23, R40, 1 ;  /* 0x3f80000028177421 */ /* 0x001fcc0000010000 */
[----:B------:R-:W0:Y:S02]  /*15b0*/  MUFU.RCP R23, R23 ;  /* 0x0000001700177308 */ /* 0x000e240000001000 */
[----:B0-----:R-:W-:Y:S01]  /*15c0*/  FMUL.FTZ R15, R15, R23 ;  /* 0x000000170f0f7220 */ /* 0x001fe20000410000 */
[----:B------:R-:W-:Y:S01]  /*15d0*/  FADD.FTZ R27, -R23, 1 ;  /* 0x3f800000171b7421 */ /* 0x000fe20000010100 */
[----:B------:R-:W-:-:S03]  /*15e0*/  HADD2.F32 R23, -RZ, R8.H1_H1 ;  /* 0x30000008ff177230 */ /* 0x000fc60000004100 */
[----:B------:R-:W-:Y:S01]  /*15f0*/  FFMA.FTZ R16, R16, R27, 1 ;  /* 0x3f80000010107423 */ /* 0x000fe2000001001b */
[----:B------:R-:W-:Y:S01]  /*1600*/  FFMA.FTZ R27, R14, R21, RZ ;  /* 0x000000150e1b7223 */ /* 0x000fe200000100ff */
[----:B------:R-:W-:Y:S01]  /*1610*/  FADD.FTZ R23, R23, -UR33 ;  /* 0x8000002117177e21 */ /* 0x000fe20008010000 */
[----:B------:R-:W-:Y:S01]  /*1620*/  FADD.FTZ R21, RZ, R21 ;  /* 0x00000015ff157221 */ /* 0x000fe20000010000 */
[----:B------:R-:W-:Y:S02]  /*1630*/  FMUL.FTZ R15, R15, R16 ;  /* 0x000000100f0f7220 */ /* 0x000fe40000410000 */
[----:B------:R-:W-:Y:S01]  /*1640*/  FMUL.FTZ R16, R23, UR34 ;  /* 0x0000002217107c20 */ /* 0x000fe20008410000 */
[----:B------:R-:W-:Y:S01]  /*1650*/  FADD.FTZ R14, R21, R26 ;  /* 0x0000001a150e7221 */ /* 0x000fe20000010000 */
[-C--:B------:R-:W-:Y:S01]  /*1660*/  FFMA.FTZ R21, R22, R26.reuse, R27 ;  /* 0x0000001a16157223 */ /* 0x080fe2000001001b */
[C---:B------:R-:W-:Y:S01]  /*1670*/  FMUL.FTZ R26, R13.reuse, R26 ;  /* 0x0000001a0d1a7220 */ /* 0x040fe20000410000 */
[----:B------:R-:W-:Y:S01]  /*1680*/  FFMA.FTZ R23, R13, R16, R11 ;  /* 0x000000100d177223 */ /* 0x000fe2000001000b */
[----:B------:R-:W-:Y:S01]  /*1690*/  FADD.FTZ R18, R18, R15 ;  /* 0x0000000f12127221 */ /* 0x000fe20000010000 */
[----:B------:R-:W-:Y:S01]  /*16a0*/  FFMA.FTZ R20, R17, R15, R20 ;  /* 0x0000000f11147223 */ /* 0x000fe20000010014 */
[----:B------:R-:W-:Y:S01]  /*16b0*/  FFMA.FTZ R22, R22, R26, R25 ;  /* 0x0000001a16167223 */ /* 0x000fe20000010019 */
[----:B------:R-:W-:Y:S01]  /*16c0*/  FMUL.FTZ R40, R23, -1.4426950216293334961 ;  /* 0xbfb8aa3b17287820 */ /* 0x000fe20000410000 */
[----:B------:R-:W-:-:S02]  /*16d0*/  HADD2.F32 R25, -RZ, R6.H1_H1 ;  /* 0x30000006ff197230 */ /* 0x000fc40000004100 */
[----:B------:R-:W-:Y:S01]  /*16e0*/  FADD.FTZ R26, R26, R19 ;  /* 0x000000131a1a7221 */ /* 0x000fe20000010000 */
[----:B------:R-:W-:Y:S02]  /*16f0*/  FMUL.FTZ R15, R12, R15 ;  /* 0x0000000f0c0f7220 */ /* 0x000fe40000410000 */
[----:B------:R-:W0:Y:S02]  /*1700*/  MUFU.EX2 R40, R40 ;  /* 0x0000002800287308 */ /* 0x000e240000000800 */
[----:B------:R-:W-:Y:S01]  /*1710*/  FFMA.FTZ R27, R17, R15, R22 ;  /* 0x0000000f111b7223 */ /* 0x000fe20000010016 */
[----:B------:R-:W-:Y:S02]  /*1720*/  HADD2.F32 R22, -RZ, R38.H0_H0 ;  /* 0x20000026ff167230 */ /* 0x000fe40000004100 */
[----:B------:R-:W-:Y:S01]  /*1730*/  FADD.FTZ R26, R26, R15 ;  /* 0x0000000f1a1a7221 */ /* 0x000fe20000010000 */
[----:B0-----:R-:W-:-:S06]  /*1740*/  FADD.FTZ R24, R40, 1 ;  /* 0x3f80000028187421 */ /* 0x001fcc0000010000 */
[----:B------:R-:W0:Y:S02]  /*1750*/  MUFU.RCP R24, R24 ;  /* 0x0000001800187308 */ /* 0x000e240000001000 */
[----:B0-----:R-:W-:Y:S01]  /*1760*/  FADD.FTZ R40, -R24, 1 ;  /* 0x3f80000018287421 */ /* 0x001fe20000010100 */
[----:B------:R-:W-:-:S03]  /*1770*/  FMUL.FTZ R25, R25, R24 ;  /* 0x0000001819197220 */ /* 0x000fc60000410000 */
[----:B------:R-:W-:Y:S01]  /*1780*/  FFMA.FTZ R40, R23, R40, 1 ;  /* 0x3f80000017287423 */ /* 0x000fe20000010028 */
[----:B------:R-:W-:-:S05]  /*1790*/  HADD2.F32 R23, -RZ, R39.H0_H0 ;  /* 0x20000027ff177230 */ /* 0x000fca0000004100 */
[----:B------:R-:W-:Y:S01]  /*17a0*/  FADD.FTZ R24, R23, -UR33 ;  /* 0x8000002117187e21 */ /* 0x000fe20008010000 */
[----:B------:R-:W-:-:S03]  /*17b0*/  FMUL.FTZ R23, R25, R40 ;  /* 0x0000002819177220 */ /* 0x000fc60000410000 */
[----:B------:R-:W-:Y:S01]  /*17c0*/  FMUL.FTZ R25, R24, UR34 ;  /* 0x0000002218197c20 */ /* 0x000fe20008410000 */
[----:B------:R-:W-:-:S03]  /*17d0*/  FADD.FTZ R14, R14, R23 ;  /* 0x000000170e0e7221 */ /* 0x000fc60000010000 */
        /* <DEDUP_REMOVED lines=8> */
[----:B------:R-:W-:-:S04]  /*1860*/  FADD.FTZ R22, -R19, 1 ;  /* 0x3f80000013167421 */ /* 0x000fc80000010100 */
[----:B------:R-:W-:Y:S01]  /*1870*/  FFMA.FTZ R22, R24, R22, 1 ;  /* 0x3f80000018167423 */ /* 0x000fe20000010016 */
[----:B------:R-:W-:-:S03]  /*1880*/  HADD2.F32 R24, -RZ, R39.H1_H1 ;  /* 0x30000027ff187230 */ /* 0x000fc60000004100 */
[----:B------:R-:W-:Y:S02]  /*1890*/  FMUL.FTZ R17, R17, R22 ;  /* 0x0000001611117220 */ /* 0x000fe40000410000 */
[----:B------:R-:W-:Y:S02]  /*18a0*/  FADD.FTZ R24, R24, -UR33 ;  /* 0x8000002118187e21 */ /* 0x000fe40008010000 */
[----:B------:R-:W-:Y:S02]  /*18b0*/  FADD.FTZ R18, R18, R17 ;  /* 0x0000001112127221 */ /* 0x000fe40000010000 */
[----:B------:R-:W-:-:S04]  /*18c0*/  FMUL.FTZ R22, R24, UR34 ;  /* 0x0000002218167c20 */ /* 0x000fc80008410000 */
[----:B------:R-:W-:-:S04]  /*18d0*/  FFMA.FTZ R15, R13, R22, R11 ;  /* 0x000000160d0f7223 */ /* 0x000fc8000001000b */
[----:B------:R-:W-:-:S06]  /*18e0*/  FMUL.FTZ R19, R15, -1.4426950216293334961 ;  /* 0xbfb8aa3b0f137820 */ /* 0x000fcc0000410000 */
[----:B------:R-:W0:Y:S02]  /*18f0*/  MUFU.EX2 R19, R19 ;  /* 0x0000001300137308 */ /* 0x000e240000000800 */
[----:B0-----:R-:W-:Y:S01]  /*1900*/  FADD.FTZ R24, R19, 1 ;  /* 0x3f80000013187421 */ /* 0x001fe20000010000 */
[C---:B------:R-:W-:Y:S01]  /*1910*/  FFMA.FTZ R19, R16.reuse, R23, R21 ;  /* 0x0000001710137223 */ /* 0x040fe20000010015 */
[----:B------:R-:W-:Y:S02]  /*1920*/  HADD2.F32 R23, -RZ, R38.H1_H1 ;  /* 0x30000026ff177230 */ /* 0x000fe40000004100 */
[----:B------:R-:W-:Y:S02]  /*1930*/  FFMA.FTZ R16, R16, R40, R27 ;  /* 0x0000002810107223 */ /* 0x000fe4000001001b */
[----:B------:R-:W0:Y:S02]  /*1940*/  MUFU.RCP R24, R24 ;  /* 0x0000001800187308 */ /* 0x000e240000001000 */
[----:B0-----:R-:W-:Y:S01]  /*1950*/  FADD.FTZ R21, -R24, 1 ;  /* 0x3f80000018157421 */ /* 0x001fe20000010100 */
[----:B------:R-:W-:-:S03]  /*1960*/  FMUL.FTZ R23, R23, R24 ;  /* 0x0000001817177220 */ /* 0x000fc60000410000 */
[----:B------:R-:W-:Y:S01]  /*1970*/  FFMA.FTZ R21, R15, R21, 1 ;  /* 0x3f8000000f157423 */ /* 0x000fe20000010015 */
[----:B------:R-:W-:-:S03]  /*1980*/  FMUL.FTZ R15, R12, R17 ;  /* 0x000000110c0f7220 */ /* 0x000fc60000410000 */
[----:B------:R-:W-:Y:S01]  /*1990*/  FMUL.FTZ R23, R23, R21 ;  /* 0x0000001517177220 */ /* 0x000fe20000410000 */
[C---:B------:R-:W-:Y:S01]  /*19a0*/  FFMA.FTZ R27, R25.reuse, R15, R16 ;  /* 0x0000000f191b7223 */ /* 0x040fe20000010010 */
[----:B------:R-:W-:Y:S01]  /*19b0*/  FADD.FTZ R26, R26, R15 ;  /* 0x0000000f1a1a7221 */ /* 0x000fe20000010000 */
[----:B------:R-:W-:Y:S01]  /*19c0*/  FFMA.FTZ R16, R25, R17, R20 ;  /* 0x0000001119107223 */ /* 0x000fe20000010014 */
[-C--:B------:R-:W-:Y:S01]  /*19d0*/  FMUL.FTZ R21, R13, R23.reuse ;  /* 0x000000170d157220 */ /* 0x080fe20000410000 */
[----:B------:R-:W-:Y:S01]  /*19e0*/  FFMA.FTZ R17, R22, R23, R19 ;  /* 0x0000001716117223 */ /* 0x000fe20000010013 */
[----:B------:R-:W-:Y:S02]  /*19f0*/  FADD.FTZ R19, R14, R23 ;  /* 0x000000170e137221 */ /* 0x000fe40000010000 */
[----:B------:R-:W-:Y:S01]  /*1a00*/  FFMA.FTZ R15, R22, R21, R27 ;  /* 0x00000015160f7223 */ /* 0x000fe2000001001b */
[----:B------:R-:W-:-:S07]  /*1a10*/  FADD.FTZ R21, R21, R26 ;  /* 0x0000001a15157221 */ /* 0x000fce0000010000 */
.L_x_656:
[----:B------:R-:W0:Y:S01]  /*1a20*/  SHFL.DOWN PT, R14, R15, 0x1, 0x1f ;  /* 0x08201f000f0e7f89 */ /* 0x000e2200000e0000 */
[C---:B------:R-:W-:Y:S01]  /*1a30*/  ISETP.GT.AND P1, PT, R2.reuse, 0x1e, PT ;  /* 0x0000001e0200780c */ /* 0x040fe20003f24270 */
[----:B------:R-:W-:Y:S01]  /*1a40*/  BSSY.RECONVERGENT B0, `(.L_x_657) ;  /* 0x0000020000007945 */ /* 0x000fe20003800200 */
[----:B------:R-:W-:Y:S01]  /*1a50*/  ISETP.GT.AND P3, PT, R2, 0xf, PT ;  /* 0x0000000f0200780c */ /* 0x000fe20003f64270 */
[----:B------:R-:W1:Y:S01]  /*1a60*/  SHFL.DOWN PT, R20, R21, 0x1, 0x1f ;  /* 0x08201f0015147f89 */ /* 0x000e6200000e0000 */
[C---:B------:R-:W-:Y:S02]  /*1a70*/  ISETP.NE.AND P2, PT, R4.reuse, RZ, PT ;  /* 0x000000ff0400720c */ /* 0x040fe40003f45270 */
[----:B------:R-:W-:Y:S01]  /*1a80*/  ISETP.GT.U32.AND P5, PT, R4, 0x13, PT ;  /* 0x000000130400780c */ /* 0x000fe20003fa4070 */
        /* <DEDUP_REMOVED lines=27> */
.L_x_658:
[----:B------:R-:W-:Y:S05]  /*1c40*/  BSYNC.RECONVERGENT B0 ;  /* 0x0000000000007941 */ /* 0x000fea0003800200 */
.L_x_657:
[----:B------:R-:W-:Y:S06]  /*1c50*/  BAR.SYNC.DEFER_BLOCKING 0x0 ;  /* 0x0000000000007b1d */ /* 0x000fec0000010000 */
[----:B------:R-:W-:Y:S04]  /*1c60*/  BSSY.RECONVERGENT B0, `(.L_x_659) ;  /* 0x0000035000007945 */ /* 0x000fe80003800200 */
[----:B------:R-:W-:Y:S05]  /*1c70*/  @P2 BRA `(.L_x_660) ;  /* 0x0000000000cc2947 */ /* 0x000fea0003800000 */
[----:B------:R-:W4:Y:S01]  /*1c80*/  S2UR UR7, SR_CgaCtaId ;  /* 0x00000000000779c3 */ /* 0x000f220000008800 */
[----:B------:R-:W-:Y:S02]  /*1c90*/  UMOV UR6, 0x400 ;  /* 0x0000040000067882 */ /* 0x000fe40000000000 */
[----:B----4-:R-:W-:-:S09]  /*1ca0*/  ULEA UR6, UR7, UR6, 0x18 ;  /* 0x0000000607067291 */ /* 0x010fd2000f8ec0ff */
[----:B------:R-:W4:Y:S04]  /*1cb0*/  LDS.128 R24, [UR6+0x20] ;  /* 0x00002006ff187984 */ /* 0x000f280008000c00 */
[----:B-12---:R-:W1:Y:S01]  /*1cc0*/  LDS.128 R20, [UR6+0x30] ;  /* 0x00003006ff147984 */ /* 0x006e620008000c00 */
[----:B----4-:R-:W-:Y:S01]  /*1cd0*/  FADD.FTZ R24, R14, R24 ;  /* 0x000000180e187221 */ /* 0x010fe20000010000 */
[----:B0--3--:R-:W-:-:S03]  /*1ce0*/  FADD.FTZ R14, R15, R25 ;  /* 0x000000190f0e7221 */ /* 0x009fc60000010000 */
        /* <DEDUP_REMOVED lines=37> */
[----:B------:R-:W1:Y:S02]  /*1f40*/  LDS.64 R14, [UR6+0xb0] ;  /* 0x0000b006ff0e7984 */ /* 0x000e640008000a00 */
[----:B0-----:R-:W-:Y:S01]  /*1f50*/  FADD.FTZ R21, R21, R24 ;  /* 0x0000001815157221 */ /* 0x001fe20000010000 */
[----:B------:R-:W-:-:S03]  /*1f60*/  FADD.FTZ R20, R20, R25 ;  /* 0x0000001914147221 */ /* 0x000fc60000010000 */
[----:B------:R-:W-:Y:S01]  /*1f70*/  FADD.FTZ R21, R21, R26 ;  /* 0x0000001a15157221 */ /* 0x000fe20000010000 */
[----:B------:R-:W-:-:S03]  /*1f80*/  FADD.FTZ R20, R20, R27 ;  /* 0x0000001b14147221 */ /* 0x000fc60000010000 */
[----:B-1----:R-:W-:Y:S01]  /*1f90*/  FADD.FTZ R14, R21, R14 ;  /* 0x0000000e150e7221 */ /* 0x002fe20000010000 */
[----:B------:R-:W-:-:S07]  /*1fa0*/  FADD.FTZ R15, R20, R15 ;  /* 0x0000000f140f7221 */ /* 0x000fce0000010000 */
.L_x_660:
[----:B------:R-:W-:Y:S05]  /*1fb0*/  BSYNC.RECONVERGENT B0 ;  /* 0x0000000000007941 */ /* 0x000fea0003800200 */
.L_x_659:
        /* <DEDUP_REMOVED lines=11> */
[----:B------:R-:W1:Y:S01]  /*2070*/  LDS.128 R16, [R35+0x3c0] ;  /* 0x0003c00023107984 */ /* 0x000e620000000c00 */
[----:B------:R-:W-:Y:S01]  /*2080*/  FADD.FTZ R25, R21, R26 ;  /* 0x0000001a15197221 */ /* 0x000fe20000010000 */
[----:B------:R-:W-:Y:S01]  /*2090*/  FADD.FTZ R26, R22, R27 ;  /* 0x0000001b161a7221 */ /* 0x000fe20000010000 */
[----:B-1----:R-:W-:Y:S01]  /*20a0*/  FADD.FTZ R27, R23, R16 ;  /* 0x00000010171b7221 */ /* 0x002fe20000010000 */
[----:B------:R-:W-:Y:S01]  /*20b0*/  FADD.FTZ R24, R24, R17 ;  /* 0x0000001118187221 */ /* 0x000fe20000010000 */
[----:B------:R-:W1:Y:S01]  /*20c0*/  LDS.128 R20, [R35+0x500] ;  /* 0x0005000023147984 */ /* 0x000e620000000c00 */
[----:B------:R-:W-:Y:S01]  /*20d0*/  FADD.FTZ R25, R25, R18 ;  /* 0x0000001219197221 */ /* 0x000fe20000010000 */
[----:B------:R-:W-:-:S02]  /*20e0*/  FADD.FTZ R26, R26, R19 ;  /* 0x000000131a1a7221 */ /* 0x000fc40000010000 */
        /* <DEDUP_REMOVED lines=139> */
.L_x_662:
[----:B------:R-:W-:Y:S05]  /*29a0*/  BSYNC.RECONVERGENT B0 ;  /* 0x0000000000007941 */ /* 0x000fea0003800200 */
.L_x_661:
[----:B------:R-:W-:Y:S04]  /*29b0*/  BSSY.RECONVERGENT B0, `(.L_x_663) ;  /* 0x000001d000007945 */ /* 0x000fe80003800200 */
[----:B------:R-:W-:Y:S05]  /*29c0*/  @P5 BRA `(.L_x_664) ;  /* 0x00000000006c5947 */ /* 0x000fea0003800000 */
[----:B-1----:R-:W1:Y:S01]  /*29d0*/  LDC.64 R22, c[0x0][0x3d8] ;  /* 0x0000f600ff167b82 */ /* 0x002e620000000a00 */
[----:B------:R-:W-:-:S07]  /*29e0*/  IMAD R25, R41, 0x14, R4 ;  /* 0x0000001429197824 */ /* 0x000fce00078e0204 */
[----:B--2---:R-:W2:Y:S01]  /*29f0*/  LDC.64 R20, c[0x0][0x3f8] ;  /* 0x0000fe00ff147b82 */ /* 0x004ea20000000a00 */
[----:B-1----:R-:W-:-:S05]  /*2a00*/  IMAD.WIDE R24, R25, 0x4, R22 ;  /* 0x0000000419187825 */ /* 0x002fca00078e0216 */
[----:B------:R1:W-:Y:S01]  /*2a10*/  REDG.E.ADD.F32.FTZ.RN.STRONG.GPU desc[UR24][R24.64], R16 ;  /* 0x00000010180079a6 */ /* 0x0003e2000c12f318 */
[----:B--2---:R-:W-:Y:S01]  /*2a20*/  IMAD.WIDE.U32 R22, R20, 0x3, RZ ;  /* 0x0000000314167825 */ /* 0x004fe200078e00ff */
[----:B------:R-:W-:-:S04]  /*2a30*/  LEA R27, R21, R21, 0x1 ;  /* 0x00000015151b7211 */ /* 0x000fc800078e08ff */
[----:B------:R-:W-:Y:S02]  /*2a40*/  IADD3 R27, PT, PT, R23, R27, RZ ;  /* 0x0000001b171b7210 */ /* 0x000fe40007ffe0ff */
[----:B------:R-:W-:Y:S02]  /*2a50*/  LEA.HI R40, P1, R21, R20, RZ, 0x1 ;  /* 0x0000001415287211 */ /* 0x000fe400078308ff */
[----:B------:R-:W-:Y:S02]  /*2a60*/  LEA.HI R26, P5, R27, R22, RZ, 0x1 ;  /* 0x000000161b1a7211 */ /* 0x000fe400078b08ff */
[----:B------:R-:W-:-:S04]  /*2a70*/  LEA R22, P3, R20, R24, 0x2 ;  /* 0x0000001814167211 */ /* 0x000fc800078610ff */
[----:B------:R-:W-:Y:S02]  /*2a80*/  LEA.HI.X R23, R20, R25, R21, 0x2, P3 ;  /* 0x0000001914177211 */ /* 0x000fe400018f1415 */
[----:B------:R-:W-:Y:S02]  /*2a90*/  SHF.L.U32 R20, R40, 0x1, RZ ;  /* 0x0000000128147819 */ /* 0x000fe400000006ff */
[----:B------:R-:W-:Y:S02]  /*2aa0*/  SHF.L.U32 R41, R26, 0x1, RZ ;  /* 0x000000011a297819 */ /* 0x000fe400000006ff */
[----:B------:R-:W-:Y:S02]  /*2ab0*/  IADD3.X R21, PT, PT, RZ, R21, RZ, P1, !PT ;  /* 0x00000015ff157210 */ /* 0x000fe40000ffe4ff */
[----:B------:R-:W-:Y:S02]  /*2ac0*/  LOP3.LUT R20, R20, 0xfffffffc, RZ, 0xc0, !PT ;  /* 0xfffffffc14147812 */ /* 0x000fe400078ec0ff */
[----:B------:R-:W-:-:S02]  /*2ad0*/  IADD3.X R27, PT, PT, RZ, R27, RZ, P5, !PT ;  /* 0x0000001bff1b7210 */ /* 0x000fc40002ffe4ff */
[----:B------:R-:W-:Y:S02]  /*2ae0*/  LOP3.LUT R41, R41, 0xfffffffc, RZ, 0xc0, !PT ;  /* 0xfffffffc29297812 */ /* 0x000fe400078ec0ff */
[----:B------:R-:W-:Y:S02]  /*2af0*/  SHF.L.U64.HI R21, R40, 0x1, R21 ;  /* 0x0000000128157819 */ /* 0x000fe40000010215 */
[----:B------:R-:W-:Y:S02]  /*2b00*/  IADD3 R20, P1, PT, R24, R20, RZ ;  /* 0x0000001418147210 */ /* 0x000fe40007f3e0ff */
[----:B------:R-:W-:Y:S02]  /*2b10*/  SHF.L.U64.HI R27, R26, 0x1, R27 ;  /* 0x000000011a1b7819 */ /* 0x000fe4000001021b */
[----:B-1----:R-:W-:Y:S02]  /*2b20*/  IADD3 R24, P3, PT, R24, R41, RZ ;  /* 0x0000002918187210 */ /* 0x002fe40007f7e0ff */
[----:B------:R-:W-:-:S02]  /*2b30*/  IADD3.X R21, PT, PT, R25, R21, RZ, P1, !PT ;  /* 0x0000001519157210 */ /* 0x000fc40000ffe4ff */
[----:B------:R-:W-:-:S03]  /*2b40*/  IADD3.X R25, PT, PT, R25, R27, RZ, P3, !PT ;  /* 0x0000001b19197210 */ /* 0x000fc60001ffe4ff */
[----:B------:R4:W-:Y:S04]  /*2b50*/  REDG.E.ADD.F32.FTZ.RN.STRONG.GPU desc[UR24][R20.64], R17 ;  /* 0x00000011140079a6 */ /* 0x0009e8000c12f318 */
[----:B------:R4:W-:Y:S04]  /*2b60*/  REDG.E.ADD.F32.FTZ.RN.STRONG.GPU desc[UR24][R22.64], R18 ;  /* 0x00000012160079a6 */ /* 0x0009e8000c12f318 */
[----:B------:R4:W-:Y:S02]  /*2b70*/  REDG.E.ADD.F32.FTZ.RN.STRONG.GPU desc[UR24][R24.64], R19 ;  /* 0x00000013180079a6 */ /* 0x0009e4000c12f318 */
.L_x_664:
[----:B------:R-:W-:Y:S05]  /*2b80*/  BSYNC.RECONVERGENT B0 ;  /* 0x0000000000007941 */ /* 0x000fea0003800200 */
.L_x_663:
[----:B------:R-:W-:-:S09]  /*2b90*/  UISETP.GE.U32.AND UP0, UPT, UR29, 0x2, UPT ;  /* 0x000000021d00788c */ /* 0x000fd2000bf06070 */
[----:B------:R-:W-:Y:S05]  /*2ba0*/  BRA.U !UP0, `(.L_x_665) ;  /* 0x0000000d08387547 */ /* 0x000fea000b800000 */
[----:B------:R-:W5:Y:S01]  /*2bb0*/  LDCU.64 UR6, c[0x0][0x3d0] ;  /* 0x00007a00ff0677ac */ /* 0x000f620008000a00 */
[----:B------:R-:W-:Y:S01]  /*2bc0*/  MOV R16, UR29 ;  /* 0x0000001d00107c02 */ /* 0x000fe20008000f00 */
[----:B------:R-:W-:-:S03]  /*2bd0*/  ULOP3.LUT UR17, UR4, 0x1, URZ, 0xc0, !UPT ;  /* 0x0000000104117892 */ /* 0x000fc6000f8ec0ff */
[----:B------:R-:W-:Y:S01]  /*2be0*/  ISETP.GE.U32.AND P3, PT, R16, 0x8, PT ;  /* 0x000000081000780c */ /* 0x000fe20003f66070 */
[----:B------:R-:W-:-:S04]  /*2bf0*/  UIMAD UR18, UR17, UR27, URZ ;  /* 0x0000001b111272a4 */ /* 0x000fc8000f8e02ff */
[----:B------:R-:W-:-:S04]  /*2c00*/  UIMAD UR17, UR18, UR29, URZ ;  /* 0x0000001d121172a4 */ /* 0x000fc8000f8e02ff */
[----:B------:R-:W-:-:S04]  /*2c10*/  USHF.L.U32 UR17, UR17, 0x1, URZ ;  /* 0x0000000111117899 */ /* 0x000fc800080006ff */
[----:B-----5:R-:W-:Y:S01]  /*2c20*/  UIMAD.WIDE UR6, UR17, 0x4, UR6 ;  /* 0x00000004110678a5 */ /* 0x020fe2000f8e0206 */
[----:B------:R-:W-:Y:S11]  /*2c30*/  @P2 BRA `(.L_x_666) ;  /* 0x00000000005c2947 */ /* 0x000ff60003800000 */
[----:B----4-:R-:W4:Y:S01]  /*2c40*/  LDC.64 R18, c[0x0][0x3c8] ;  /* 0x0000f200ff127b82 */ /* 0x010f220000000a00 */
[----:B------:R-:W-:Y:S01]  /*2c50*/  MOV R20, UR4 ;  /* 0x0000000400147c02 */ /* 0x000fe20008000f00 */
[----:B------:R-:W-:Y:S02]  /*2c60*/  UIADD3 UR17, UPT, UPT, UR18, UR5, URZ ;  /* 0x0000000512117290 */ /* 0x000fe4000fffe0ff */
[----:B------:R-:W-:Y:S01]  /*2c70*/  UIMAD.WIDE.U32 UR20, UR30, 0x8, UR6 ;  /* 0x000000081e1478a5 */ /* 0x000fe2000f8e0006 */
[----:B------:R-:W-:-:S03]  /*2c80*/  LOP3.LUT P1, R20, R20, 0x2, RZ, 0xc0, !PT ;  /* 0x0000000214147812 */ /* 0x000fc6000782c0ff */
[----:B--2---:R-:W-:Y:S02]  /*2c90*/  MOV R21, UR17 ;  /* 0x0000001100157c02 */ /* 0x004fe40008000f00 */
[----:B-1----:R-:W-:Y:S02]  /*2ca0*/  SEL R23, RZ, UR29, P1 ;  /* 0x0000001dff177c07 */ /* 0x002fe40008800000 */
[----:B------:R-:W-:Y:S02]  /*2cb0*/  MOV R16, UR20 ;  /* 0x0000001400107c02 */ /* 0x000fe40008000f00 */
[----:B------:R-:W-:Y:S02]  /*2cc0*/  ISETP.NE.AND P1, PT, R23, -0x1, PT ;  /* 0xffffffff1700780c */ /* 0x000fe40003f25270 */
[----:B------:R-:W-:-:S05]  /*2cd0*/  MOV R17, UR21 ;  /* 0x0000001500117c02 */ /* 0x000fca0008000f00 */
[----:B------:R1:W-:Y:S01]  /*2ce0*/  STG.E.64 desc[UR24][R16.64], R14 ;  /* 0x0000000e10007986 */ /* 0x0003e2000c101b18 */
[----:B----4-:R-:W-:Y:S01]  /*2cf0*/  IMAD.WIDE.U32 R18, R21, 0x4, R18 ;  /* 0x0000000415127825 */ /* 0x010fe200078e0012 */
[----:B------:R-:W-:Y:S01]  /*2d00*/  IADD3 R21, PT, PT, -R20, 0x1, RZ ;  /* 0x0000000114157810 */ /* 0x000fe20007ffe1ff */
[----:B------:R-:W-:Y:S06]  /*2d10*/  MEMBAR.ALL.GPU ;  /* 0x0000000000007992 */ /* 0x000fec000000a000 */
[----:B------:R-:W-:-:S00]  /*2d20*/  ERRBAR ;  /* 0x00000000000079ab */ /* 0x000fc00000000000 */
[----:B------:R-:W-:Y:S06]  /*2d30*/  CGAERRBAR ;  /* 0x00000000000075ab */ /* 0x000fec0000000000 */
[----:B------:R1:W-:Y:S01]  /*2d40*/  REDG.E.ADD.S32.STRONG.GPU desc[UR24][R18.64], R21 ;  /* 0x000000151200798e */ /* 0x0003e2000c12e318 */
[----:B------:R-:W-:Y:S05]  /*2d50*/  @!P1 BRA `(.L_x_666) ;  /* 0x0000000000149947 */ /* 0x000fea0003800000 */
.L_x_667:
[----:B-1----:R-:W2:Y:S04]  /*2d60*/  LDG.E.STRONG.GPU R16, desc[UR24][R18.64] ;  /* 0x0000001812107981 */ /* 0x002ea8000c1ef900 */
[----:B--2---:R-:W-:Y:S01]  /*2d70*/  CCTL.IVALL ;  /* 0x00000000ff00798f */ /* 0x004fe20002000000 */
[----:B------:R-:W-:Y:S05]  /*2d80*/  YIELD ;  /* 0x0000000000007946 */ /* 0x000fea0003800000 */
[----:B------:R-:W-:-:S13]  /*2d90*/  ISETP.NE.AND P1, PT, R16, R23, PT ;  /* 0x000000171000720c */ /* 0x000fda0003f25270 */
[----:B------:R-:W-:Y:S05]  /*2da0*/  @P1 BRA `(.L_x_667) ;  /* 0xfffffffc00ec1947 */ /* 0x000fea000383ffff */
.L_x_666:
[----:B------:R-:W-:Y:S05]  /*2db0*/  WARPSYNC.ALL ;  /* 0x0000000000007948 */ /* 0x000fea0003800000 */
[----:B------:R-:W-:Y:S01]  /*2dc0*/  BAR.SYNC.DEFER_BLOCKING 0x0 ;  /* 0x0000000000007b1d */ /* 0x000fe20000010000 */
[----:B----4-:R-:W-:-:S05]  /*2dd0*/  HFMA2 R24, -RZ, RZ, 0, 0 ;  /* 0x00000000ff187431 */ /* 0x010fca00000001ff */
[----:B------:R-:W-:Y:S05]  /*2de0*/  @!P3 BRA `(.L_x_668) ;  /* 0x000000040078b947 */ /* 0x000fea0003800000 */
[----:B------:R-:W-:Y:S01]  /*2df0*/  MOV R24, RZ ;  /* 0x000000ff00187202 */ /* 0x000fe20000000f00 */
[----:B------:R-:W-:Y:S02]  /*2e00*/  UIADD3 UR35, UPT, UPT, UR5, UR27, URZ ;  /* 0x0000001b05237290 */ /* 0x000fe4000fffe0ff */
[----:B------:R-:W-:Y:S01]  /*2e10*/  UIADD3 UR36, UPT, UPT, -UR26, URZ, URZ ;  /* 0x000000ff1a247290 */ /* 0x000fe2000fffe1ff */
[----:B------:R-:W-:Y:S01]  /*2e20*/  UMOV UR17, UR5 ;  /* 0x0000000500117c82 */ /* 0x000fe20008000000 */
[----:B------:R-:W-:Y:S01]  /*2e30*/  UMOV UR18, UR15 ;  /* 0x0000000f00127c82 */ /* 0x000fe20008000000 */
[----:B------:R-:W-:Y:S01]  /*2e40*/  UMOV UR19, UR14 ;  /* 0x0000000e00137c82 */ /* 0x000fe20008000000 */
[----:B------:R-:W-:Y:S01]  /*2e50*/  UMOV UR20, UR13 ;  /* 0x0000000d00147c82 */ /* 0x000fe20008000000 */
[----:B------:R-:W-:Y:S01]  /*2e60*/  UMOV UR21, UR12 ;  /* 0x0000000c00157c82 */ /* 0x000fe20008000000 */
[----:B------:R-:W-:Y:S01]  /*2e70*/  UMOV UR22, UR11 ;  /* 0x0000000b00167c82 */ /* 0x000fe20008000000 */
[----:B------:R-:W-:-:S05]  /*2e80*/  UMOV UR23, UR10 ;  /* 0x0000000a00177c82 */ /* 0x000fca0008000000 */
.L_x_669:
[----:B------:R-:W-:Y:S02]  /*2e90*/  ISETP.EQ.OR P1, PT, RZ, UR36, P2 ;  /* 0x00000024ff007c0c */ /* 0x000fe40009722670 */
[C---:B-1----:R-:W-:Y:S02]  /*2ea0*/  IADD3 R16, PT, PT, R24.reuse, 0x1, RZ ;  /* 0x0000000118107810 */ /* 0x042fe40007ffe0ff */
[----:B------:R-:W-:Y:S02]  /*2eb0*/  IADD3 R17, PT, PT, R24, 0x2, RZ ;  /* 0x0000000218117810 */ /* 0x000fe40007ffe0ff */
[----:B------:R-:W-:Y:S02]  /*2ec0*/  ISETP.EQ.OR P3, PT, R16, UR26, P2 ;  /* 0x0000001a10007c0c */ /* 0x000fe40009762670 */
[----:B------:R-:W-:Y:S02]  /*2ed0*/  ISETP.EQ.OR P6, PT, R17, UR26, P2 ;  /* 0x0000001a11007c0c */ /* 0x000fe400097c2670 */
[----:B------:R-:W-:-:S03]  /*2ee0*/  IADD3 R16, PT, PT, R24, 0x3, RZ ;  /* 0x0000000318107810 */ /* 0x000fc60007ffe0ff */
[----:B------:R-:W-:Y:S01]  /*2ef0*/  VOTEU.ALL UP0, P1 ;  /* 0x0000000000ff7886 */ /* 0x000fe20000800000 */
[----:B------:R-:W-:-:S04]  /*2f00*/  ISETP.EQ.OR P5, PT, R16, UR26, P2 ;  /* 0x0000001a10007c0c */ /* 0x000fc800097a2670 */
[----:B------:R-:W-:Y:S01]  /*2f10*/  @!UP0 UIMAD.WIDE.U32 UR38, UR17, 0x8, UR6 ;  /* 0x00000008112688a5 */ /* 0x000fe2000f8e0006 */
[----:B------:R-:W-:Y:S02]  /*2f20*/  VOTEU.ALL UP0, P3 ;  /* 0x0000000000ff7886 */ /* 0x000fe40001800000 */
[----:B------:R-:W-:-:S03]  /*2f30*/  VOTEU.ALL UP1, P6 ;  /* 0x0000000000ff7886 */ /* 0x000fc60003020000 */
[----:B------:R-:W-:Y:S01]  /*2f40*/  MOV R16, UR38 ;  /* 0x0000002600107c02 */ /* 0x000fe20008000f00 */
[----:B------:R-:W-:Y:S01]  /*2f50*/  @!UP0 UIMAD.WIDE.U32 UR40, UR35, 0x8, UR6 ;  /* 0x00000008232888a5 */ /* 0x000fe2000f8e0006 */
[----:B------:R-:W-:Y:S01]  /*2f60*/  MOV R17, UR39 ;  /* 0x0000002700117c02 */ /* 0x000fe20008000f00 */
[----:B------:R-:W-:Y:S01]  /*2f70*/  @!UP1 UIMAD.WIDE.U32 UR38, UR18, 0x8, UR6 ;  /* 0x00000008122698a5 */ /* 0x000fe2000f8e0006 */
[----:B------:R-:W-:-:S03]  /*2f80*/  VOTEU.ALL UP0, P5 ;  /* 0x0000000000ff7886 */ /* 0x000fc60002800000 */
[----:B------:R-:W-:Y:S01]  /*2f90*/  MOV R18, UR40 ;  /* 0x0000002800127c02 */ /* 0x000fe20008000f00 */
[----:B------:R-:W0:Y:S01]  /*2fa0*/  @!P1 LDG.E.64 R16, desc[UR24][R16.64] ;  /* 0x0000001810109981 */ /* 0x000e22000c1e1b00 */
[----:B------:R-:W-:Y:S02]  /*2fb0*/  MOV R19, UR41 ;  /* 0x0000002900137c02 */ /* 0x000fe40008000f00 */
[----:B------:R-:W-:Y:S02]  /*2fc0*/  MOV R20, UR38 ;  /* 0x0000002600147c02 */ /* 0x000fe40008000f00 */
[----:B--2---:R-:W-:Y:S01]  /*2fd0*/  MOV R21, UR39 ;  /* 0x0000002700157c02 */ /* 0x004fe20008000f00 */
[----:B------:R-:W-:Y:S01]  /*2fe0*/  @!UP0 UIMAD.WIDE.U32 UR38, UR19, 0x8, UR6 ;  /* 0x00000008132688a5 */ /* 0x000fe2000f8e0006 */
[----:B------:R-:W2:Y:S04]  /*2ff0*/  @!P3 LDG.E.64 R18, desc[UR24][R18.64] ;  /* 0x000000181212b981 */ /* 0x000ea8000c1e1b00 */
[----:B------:R-:W4:Y:S01]  /*3000*/  @!P6 LDG.E.64 R20, desc[UR24][R20.64] ;  /* 0x000000181414e981 */ /* 0x000f22000c1e1b00 */
[----:B------:R-:W-:-:S02]  /*3010*/  MOV R22, UR38 ;  /* 0x0000002600167c02 */ /* 0x000fc40008000f00 */
[----:B------:R-:W-:-:S06]  /*3020*/  MOV R23, UR39 ;  /* 0x0000002700177c02 */ /* 0x000fcc0008000f00 */
[----:B------:R-:W5:Y:S01]  /*3030*/  @!P5 LDG.E.64 R22, desc[UR24][R22.64] ;  /* 0x000000181616d981 */ /* 0x000f62000c1e1b00 */
[----:B------:R-:W-:Y:S01]  /*3040*/  IADD3 R25, PT, PT, R24, 0x4, RZ ;  /* 0x0000000418197810 */ /* 0x000fe20007ffe0ff */
[----:B0--3--:R-:W-:Y:S01]  /*3050*/  @!P1 FADD.FTZ R14, R14, R16 ;  /* 0x000000100e0e9221 */ /* 0x009fe20000010000 */
[----:B------:R-:W-:Y:S01]  /*3060*/  @!P1 FADD.FTZ R15, R15, R17 ;  /* 0x000000110f0f9221 */ /* 0x000fe20000010000 */
[----:B------:R-:W-:Y:S02]  /*3070*/  IADD3 R16, PT, PT, R24, 0x5, RZ ;  /* 0x0000000518107810 */ /* 0x000fe40007ffe0ff */
[----:B------:R-:W-:Y:S01]  /*3080*/  ISETP.EQ.OR P1, PT, R25, UR26, P2 ;  /* 0x0000001a19007c0c */ /* 0x000fe20009722670 */
[----:B--2---:R-:W-:Y:S01]  /*3090*/  @!P3 FADD.FTZ R14, R14, R18 ;  /* 0x000000120e0eb221 */ /* 0x004fe20000010000 */
[----:B------:R-:W-:Y:S01]  /*30a0*/  @!P3 FADD.FTZ R15, R15, R19 ;  /* 0x000000130f0fb221 */ /* 0x000fe20000010000 */
[----:B------:R-:W-:Y:S02]  /*30b0*/  ISETP.EQ.OR P3, PT, R16, UR26, P2 ;  /* 0x0000001a10007c0c */ /* 0x000fe40009762670 */
[----:B------:R-:W-:Y:S01]  /*30c0*/  IADD3 R16, PT, PT, R24, 0x6, RZ ;  /* 0x0000000618107810 */ /* 0x000fe20007ffe0ff */
[----:B----4-:R-:W-:Y:S01]  /*30d0*/  @!P6 FADD.FTZ R14, R14, R20 ;  /* 0x000000140e0ee221 */ /* 0x010fe20000010000 */
[----:B------:R-:W-:-:S02]  /*30e0*/  @!P6 FADD.FTZ R15, R15, R21 ;  /* 0x000000150f0fe221 */ /* 0x000fc40000010000 */
[----:B------:R-:W-:Y:S02]  /*30f0*/  ISETP.EQ.OR P6, PT, R16, UR26, P2 ;  /* 0x0000001a10007c0c */ /* 0x000fe400097c2670 */
[----:B------:R-:W-:Y:S02]  /*3100*/  IADD3 R16, PT, PT, R24, 0x7, RZ ;  /* 0x0000000718107810 */ /* 0x000fe40007ffe0ff */
[----:B------:R-:W-:Y:S01]  /*3110*/  VOTEU.ALL UP1, P1 ;  /* 0x0000000000ff7886 */ /* 0x000fe20000820000 */
[----:B-----5:R-:W-:Y:S01]  /*3120*/  @!P5 FADD.FTZ R14, R14, R22 ;  /* 0x000000160e0ed221 */ /* 0x020fe20000010000 */
[----:B------:R-:W-:Y:S01]  /*3130*/  @!P5 FADD.FTZ R15, R15, R23 ;  /* 0x000000170f0fd221 */ /* 0x000fe20000010000 */
[----:B------:R-:W-:Y:S02]  /*3140*/  ISETP.EQ.OR P5, PT, R16, UR26, P2 ;  /* 0x0000001a10007c0c */ /* 0x000fe400097a2670 */
[----:B------:R-:W-:Y:S01]  /*3150*/  @!UP1 UIMAD.WIDE.U32 UR38, UR20, 0x8, UR6 ;  /* 0x00000008142698a5 */ /* 0x000fe2000f8e0006 */
[----:B------:R-:W-:-:S03]  /*3160*/  VOTEU.ALL UP0, P3 ;  /* 0x0000000000ff7886 */ /* 0x000fc60001800000 */
[----:B------:R-:W-:Y:S02]  /*3170*/  VOTEU.ALL UP1, P6 ;  /* 0x0000000000ff7886 */ /* 0x000fe40003020000 */
[----:B------:R-:W-:Y:S01]  /*3180*/  MOV R16, UR38 ;  /* 0x0000002600107c02 */ /* 0x000fe20008000f00 */
[----:B------:R-:W-:Y:S01]  /*3190*/  @!UP0 UIMAD.WIDE.U32 UR40, UR21, 0x8, UR6 ;  /* 0x00000008152888a5 */ /* 0x000fe2000f8e0006 */
[----:B------:R-:W-:Y:S01]  /*31a0*/  MOV R17, UR39 ;  /* 0x0000002700117c02 */ /* 0x000fe20008000f00 */
[----:B------:R-:W-:Y:S02]  /*31b0*/  @!UP1 UIMAD.WIDE.U32 UR38, UR22, 0x8, UR6 ;  /* 0x00000008162698a5 */ /* 0x000fe4000f8e0006 */
[----:B------:R-:W-:Y:S02]  /*31c0*/  VOTEU.ALL UP0, P5 ;  /* 0x0000000000ff7886 */ /* 0x000fe40002800000 */
[----:B------:R-:W-:Y:S01]  /*31d0*/  MOV R18, UR40 ;  /* 0x0000002800127c02 */ /* 0x000fe20008000f00 */
[----:B------:R-:W2:Y:S01]  /*31e0*/  @!P1 LDG.E.64 R16, desc[UR24][R16.64] ;  /* 0x0000001810109981 */ /* 0x000ea2000c1e1b00 */
[----:B------:R-:W-:-:S02]  /*31f0*/  MOV R19, UR41 ;  /* 0x0000002900137c02 */ /* 0x000fc40008000f00 */
[----:B------:R-:W-:Y:S02]  /*3200*/  MOV R20, UR38 ;  /* 0x0000002600147c02 */ /* 0x000fe40008000f00 */
[----:B------:R-:W-:Y:S01]  /*3210*/  MOV R21, UR39 ;  /* 0x0000002700157c02 */ /* 0x000fe20008000f00 */
[----:B------:R-:W-:Y:S01]  /*3220*/  @!UP0 UIMAD.WIDE.U32 UR38, UR23, 0x8, UR6 ;  /* 0x00000008172688a5 */ /* 0x000fe2000f8e0006 */
[----:B------:R-:W3:Y:S04]  /*3230*/  @!P3 LDG.E.64 R18, desc[UR24][R18.64] ;  /* 0x000000181212b981 */ /* 0x000ee8000c1e1b00 */
[----:B------:R-:W4:Y:S01]  /*3240*/  @!P6 LDG.E.64 R20, desc[UR24][R20.64] ;  /* 0x000000181414e981 */ /* 0x000f22000c1e1b00 */
[----:B------:R-:W-:Y:S02]  /*3250*/  MOV R22, UR38 ;  /* 0x0000002600167c02 */ /* 0x000fe40008000f00 */
[----:B------:R-:W-:-:S06]  /*3260*/  MOV R23, UR39 ;  /* 0x0000002700177c02 */ /* 0x000fcc0008000f00 */
[----:B------:R-:W5:Y:S01]  /*3270*/  @!P5 LDG.E.64 R22, desc[UR24][R22.64] ;  /* 0x000000181616d981 */ /* 0x000f62000c1e1b00 */
[----:B------:R-:W-:Y:S01]  /*3280*/  IADD3 R24, PT, PT, R24, 0x8, RZ ;  /* 0x0000000818187810 */ /* 0x000fe20007ffe0ff */
[----:B------:R-:W-:Y:S02]  /*3290*/  UIADD3 UR36, UPT, UPT, UR36, 0x8, URZ ;  /* 0x0000000824247890 */ /* 0x000fe4000fffe0ff */
[----:B------:R-:W-:Y:S02]  /*32a0*/  ULEA UR17, UR27, UR17, 0x3 ;  /* 0x000000111b117291 */ /* 0x000fe4000f8e18ff */
[----:B------:R-:W-:Y:S02]  /*32b0*/  ULEA UR35, UR27, UR35, 0x3 ;  /* 0x000000231b237291 */ /* 0x000fe4000f8e18ff */
[----:B------:R-:W-:Y:S02]  /*32c0*/  ULEA UR18, UR27, UR18, 0x3 ;  /* 0x000000121b127291 */ /* 0x000fe4000f8e18ff */
[----:B------:R-:W-:-:S02]  /*32d0*/  ULEA UR19, UR27, UR19, 0x3 ;  /* 0x000000131b137291 */ /* 0x000fc4000f8e18ff */
[----:B------:R-:W-:Y:S02]  /*32e0*/  ULEA UR20, UR27, UR20, 0x3 ;  /* 0x000000141b147291 */ /* 0x000fe4000f8e18ff */
[----:B------:R-:W-:Y:S02]  /*32f0*/  ULEA UR21, UR27, UR21, 0x3 ;  /* 0x000000151b157291 */ /* 0x000fe4000f8e18ff */
[----:B------:R-:W-:Y:S02]  /*3300*/  ULEA UR22, UR27, UR22, 0x3 ;  /* 0x000000161b167291 */ /* 0x000fe4000f8e18ff */
[----:B------:R-:W-:Y:S01]  /*3310*/  ULEA UR23, UR27, UR23, 0x3 ;  /* 0x000000171b177291 */ /* 0x000fe2000f8e18ff */
[----:B--2---:R-:W-:Y:S01]  /*3320*/  @!P1 FADD.FTZ R14, R14, R16 ;  /* 0x000000100e0e9221 */ /* 0x004fe20000010000 */
[----:B------:R-:W-:Y:S01]  /*3330*/  @!P1 FADD.FTZ R15, R15, R17 ;  /* 0x000000110f0f9221 */ /* 0x000fe20000010000 */
[----:B------:R-:W-:Y:S02]  /*3340*/  ISETP.NE.AND P1, PT, R24, UR32, PT ;  /* 0x0000002018007c0c */ /* 0x000fe4000bf25270 */
[----:B---3--:R-:W-:Y:S01]  /*3350*/  @!P3 FADD.FTZ R14, R14, R18 ;  /* 0x000000120e0eb221 */ /* 0x008fe20000010000 */
[----:B------:R-:W-:-:S03]  /*3360*/  @!P3 FADD.FTZ R15, R15, R19 ;  /* 0x000000130f0fb221 */ /* 0x000fc60000010000 */
[----:B----4-:R-:W-:Y:S01]  /*3370*/  @!P6 FADD.FTZ R14, R14, R20 ;  /* 0x000000140e0ee221 */ /* 0x010fe20000010000 */
[----:B------:R-:W-:-:S03]  /*3380*/  @!P6 FADD.FTZ R15, R15, R21 ;  /* 0x000000150f0fe221 */ /* 0x000fc60000010000 */
[----:B-----5:R-:W-:Y:S01]  /*3390*/  @!P5 FADD.FTZ R14, R14, R22 ;  /* 0x000000160e0ed221 */ /* 0x020fe20000010000 */
[----:B------:R-:W-:Y:S02]  /*33a0*/  @!P5 FADD.FTZ R15, R15, R23 ;  /* 0x000000170f0fd221 */ /* 0x000fe40000010000 */
[----:B------:R-:W-:Y:S05]  /*33b0*/  @P1 BRA `(.L_x_669) ;  /* 0xfffffff800b41947 */ /* 0x000fea000383ffff */
[----:B------:R-:W-:-:S07]  /*33c0*/  MOV R24, UR32 ;  /* 0x0000002000187c02 */ /* 0x000fce0008000f00 */
.L_x_668:
[----:B------:R-:W-:-:S09]  /*33d0*/  UISETP.NE.AND UP0, UPT, UR31, URZ, UPT ;  /* 0x000000ff1f00728c */ /* 0x000fd2000bf05270 */
[----:B------:R-:W-:Y:S05]  /*33e0*/  BRA.U !UP0, `(.L_x_665) ;  /* 0x0000000508287547 */ /* 0x000fea000b800000 */
[----:B------:R-:W-:Y:S02]  /*33f0*/  UIADD3 UR17, UPT, UPT, UR31, -0x1, URZ ;  /* 0xffffffff1f117890 */ /* 0x000fe4000fffe0ff */
[----:B------:R-:W-:Y:S02]  /*3400*/  ULOP3.LUT UP1, UR18, UR29, 0x3, URZ, 0xc0, !UPT ;  /* 0x000000031d127892 */ /* 0x000fe4000f82c0ff */
[----:B------:R-:W-:-:S09]  /*3410*/  UISETP.GE.U32.AND UP0, UPT, UR17, 0x3, UPT ;  /* 0x000000031100788c */ /* 0x000fd2000bf06070 */
[----:B------:R-:W-:Y:S05]  /*3420*/  BRA.U !UP0, `(.L_x_670) ;  /* 0x00000001088c7547 */ /* 0x000fea000b800000 */
[C---:B-1----:R-:W-:Y:S01]  /*3430*/  IADD3 R18, PT, PT, R24.reuse, 0x1, RZ ;  /* 0x0000000118127810 */ /* 0x042fe20007ffe0ff */
[----:B------:R-:W-:Y:S01]  /*3440*/  HFMA2 R25, -RZ, RZ, 0, 4.76837158203125e-07 ;  /* 0x00000008ff197431 */ /* 0x000fe200000001ff */
[C---:B------:R-:W-:Y:S02]  /*3450*/  ISETP.EQ.OR P1, PT, R24.reuse, UR26, P2 ;  /* 0x0000001a18007c0c */ /* 0x040fe40009722670 */
[----:B------:R-:W-:Y:S02]  /*3460*/  IADD3 R22, PT, PT, R24, 0x2, RZ ;  /* 0x0000000218167810 */ /* 0x000fe40007ffe0ff */
[----:B------:R-:W-:Y:S02]  /*3470*/  ISETP.EQ.OR P3, PT, R18, UR26, P2 ;  /* 0x0000001a12007c0c */ /* 0x000fe40009762670 */
[----:B------:R-:W-:Y:S02]  /*3480*/  ISETP.EQ.OR P5, PT, R22, UR26, P2 ;  /* 0x0000001a16007c0c */ /* 0x000fe400097a2670 */
[----:B------:R-:W-:-:S02]  /*3490*/  IADD3 R20, PT, PT, R24, 0x3, RZ ;  /* 0x0000000318147810 */ /* 0x000fc40007ffe0ff */
[----:B------:R-:W-:Y:S02]  /*34a0*/  MOV R17, UR27 ;  /* 0x0000001b00117c02 */ /* 0x000fe40008000f00 */
[----:B------:R-:W-:Y:S02]  /*34b0*/  ISETP.EQ.OR P6, PT, R20, UR26, P2 ;  /* 0x0000001a14007c0c */ /* 0x000fe400097c2670 */
[----:B--2---:R-:W-:Y:S01]  /*34c0*/  MOV R21, UR27 ;  /* 0x0000001b00157c02 */ /* 0x004fe20008000f00 */
[----:B------:R-:W-:Y:S01]  /*34d0*/  @!P1 IMAD R16, R24, R17, UR5 ;  /* 0x0000000518109e24 */ /* 0x000fe2000f8e0211 */
[----:B------:R-:W-:Y:S02]  /*34e0*/  MOV R19, 0x8 ;  /* 0x0000000800137802 */ /* 0x000fe40000000f00 */
[----:B------:R-:W-:Y:S01]  /*34f0*/  MOV R23, UR27 ;  /* 0x0000001b00177c02 */ /* 0x000fe20008000f00 */
[----:B------:R-:W-:Y:S02]  /*3500*/  @!P3 IMAD R18, R18, R21, UR5 ;  /* 0x000000051212be24 */ /* 0x000fe4000f8e0215 */
[----:B------:R-:W-:-:S04]  /*3510*/  @!P1 IMAD.WIDE.U32 R16, R16, R19, UR6 ;  /* 0x0000000610109e25 */ /* 0x000fc8000f8e0013 */
[----:B------:R-:W-:Y:S02]  /*3520*/  HFMA2 R26, -RZ, RZ, 0, 4.76837158203125e-07 ;  /* 0x00000008ff1a7431 */ /* 0x000fe400000001ff */
[----:B------:R-:W-:Y:S01]  /*3530*/  @!P5 IMAD R22, R22, R23, UR5 ;  /* 0x000000051616de24 */ /* 0x000fe2000f8e0217 */
[----:B------:R-:W-:Y:S01]  /*3540*/  MOV R23, 0x8 ;  /* 0x0000000800177802 */ /* 0x000fe20000000f00 */
[----:B------:R-:W-:Y:S01]  /*3550*/  @!P3 IMAD.WIDE.U32 R18, R18, R25, UR6 ;  /* 0x000000061212be25 */ /* 0x000fe2000f8e0019 */
[----:B------:R-:W0:Y:S03]  /*3560*/  @!P1 LDG.E.64 R16, desc[UR24][R16.64] ;  /* 0x0000001810109981 */ /* 0x000e26000c1e1b00 */
[----:B------:R-:W-:Y:S02]  /*3570*/  @!P6 IMAD R25, R20, R21, UR5 ;  /* 0x000000051419ee24 */ /* 0x000fe4000f8e0215 */
[----:B------:R-:W-:Y:S01]  /*3580*/  @!P5 IMAD.WIDE.U32 R20, R22, R23, UR6 ;  /* 0x000000061614de25 */ /* 0x000fe2000f8e0017 */
[----:B------:R-:W2:Y:S03]  /*3590*/  @!P3 LDG.E.64 R18, desc[UR24][R18.64] ;  /* 0x000000181212b981 */ /* 0x000ea6000c1e1b00 */
[----:B------:R-:W-:-:S02]  /*35a0*/  @!P6 IMAD.WIDE.U32 R22, R25, R26, UR6 ;  /* 0x000000061916ee25 */ /* 0x000fc4000f8e001a */
[----:B------:R-:W4:Y:S04]  /*35b0*/  @!P5 LDG.E.64 R20, desc[UR24][R20.64] ;  /* 0x000000181414d981 */ /* 0x000f28000c1e1b00 */
        /* <DEDUP_REMOVED lines=10> */
.L_x_670:
[----:B------:R-:W-:Y:S05]  /*3660*/  BRA.U !UP1, `(.L_x_665) ;  /* 0x0000000109887547 */ /* 0x000fea000b800000 */
[----:B------:R-:W-:Y:S02]  /*3670*/  UISETP.NE.AND UP0, UPT, UR18, 0x1, UPT ;  /* 0x000000011200788c */ /* 0x000fe4000bf05270 */
[----:B------:R-:W-:-:S06]  /*3680*/  ULOP3.LUT UR17, UR29, 0x1, URZ, 0xc0, !UPT ;  /* 0x000000011d117892 */ /* 0x000fcc000f8ec0ff */
[----:B------:R-:W-:Y:S01]  /*3690*/  MOV R20, UR17 ;  /* 0x0000001100147c02 */ /* 0x000fe20008000f00 */
[----:B------:R-:W-:Y:S06]  /*36a0*/  BRA.U !UP0, `(.L_x_671) ;  /* 0x0000000108487547 */ /* 0x000fec000b800000 */
[C---:B-1----:R-:W-:Y:S02]  /*36b0*/  IADD3 R18, PT, PT, R24.reuse, 0x1, RZ ;  /* 0x0000000118127810 */ /* 0x042fe40007ffe0ff */
[----:B------:R-:W-:Y:S02]  /*36c0*/  ISETP.EQ.OR P3, PT, R24, UR26, P2 ;  /* 0x0000001a18007c0c */ /* 0x000fe40009762670 */
[----:B------:R-:W-:Y:S02]  /*36d0*/  ISETP.EQ.OR P1, PT, R18, UR26, P2 ;  /* 0x0000001a12007c0c */ /* 0x000fe40009722670 */
[----:B--2---:R-:W-:Y:S02]  /*36e0*/  MOV R21, UR27 ;  /* 0x0000001b00157c02 */ /* 0x004fe40008000f00 */
[----:B------:R-:W-:Y:S02]  /*36f0*/  MOV R17, UR27 ;  /* 0x0000001b00117c02 */ /* 0x000fe40008000f00 */
[----:B------:R-:W-:-:S05]  /*3700*/  MOV R19, 0x8 ;  /* 0x0000000800137802 */ /* 0x000fca0000000f00 */
[----:B------:R-:W-:Y:S02]  /*3710*/  @!P3 IMAD R16, R24, R17, UR5 ;  /* 0x000000051810be24 */ /* 0x000fe4000f8e0211 */
[----:B------:R-:W-:Y:S02]  /*3720*/  @!P1 IMAD R18, R18, R21, UR5 ;  /* 0x0000000512129e24 */ /* 0x000fe4000f8e0215 */
[----:B------:R-:W-:Y:S02]  /*3730*/  HFMA2 R21, -RZ, RZ, 0, 4.76837158203125e-07 ;  /* 0x00000008ff157431 */ /* 0x000fe400000001ff */
[----:B------:R-:W-:-:S06]  /*3740*/  @!P3 IMAD.WIDE.U32 R16, R16, R19, UR6 ;  /* 0x000000061010be25 */ /* 0x000fcc000f8e0013 */
[----:B------:R-:W0:Y:S01]  /*3750*/  @!P3 LDG.E.64 R16, desc[UR24][R16.64] ;  /* 0x000000181010b981 */ /* 0x000e22000c1e1b00 */
[----:B------:R-:W-:-:S06]  /*3760*/  @!P1 IMAD.WIDE.U32 R18, R18, R21, UR6 ;  /* 0x0000000612129e25 */ /* 0x000fcc000f8e0015 */
[----:B------:R-:W2:Y:S01]  /*3770*/  @!P1 LDG.E.64 R18, desc[UR24][R18.64] ;  /* 0x0000001812129981 */ /* 0x000ea2000c1e1b00 */
[----:B------:R-:W-:Y:S01]  /*3780*/  IADD3 R24, PT, PT, R24, 0x2, RZ ;  /* 0x0000000218187810 */ /* 0x000fe20007ffe0ff */
[----:B0--3--:R-:W-:Y:S01]  /*3790*/  @!P3 FADD.FTZ R14, R14, R16 ;  /* 0x000000100e0eb221 */ /* 0x009fe20000010000 */
[----:B------:R-:W-:-:S03]  /*37a0*/  @!P3 FADD.FTZ R15, R15, R17 ;  /* 0x000000110f0fb221 */ /* 0x000fc60000010000 */
[----:B--2---:R-:W-:Y:S01]  /*37b0*/  @!P1 FADD.FTZ R14, R14, R18 ;  /* 0x000000120e0e9221 */ /* 0x004fe20000010000 */
[----:B------:R-:W-:-:S07]  /*37c0*/  @!P1 FADD.FTZ R15, R15, R19 ;  /* 0x000000130f0f9221 */ /* 0x000fce0000010000 */
.L_x_671:
[----:B------:R-:W-:Y:S01]  /*37d0*/  ISETP.EQ.OR P1, PT, R24, UR26, P2 ;  /* 0x0000001a18007c0c */ /* 0x000fe20009722670 */
[----:B------:R-:W-:Y:S03]  /*37e0*/  BSSY.RECONVERGENT B0, `(.L_x_665) ;  /* 0x000000a000007945 */ /* 0x000fe60003800200 */
[----:B------:R-:W-:-:S13]  /*37f0*/  ISETP.NE.U32.OR P1, PT, R20, 0x1, P1 ;  /* 0x000000011400780c */ /* 0x000fda0000f25470 */
[----:B------:R-:W-:Y:S05]  /*3800*/  @P1 BRA `(.L_x_672) ;  /* 0x00000000001c1947 */ /* 0x000fea0003800000 */
[----:B-1----:R-:W-:Y:S02]  /*3810*/  MOV R17, UR27 ;  /* 0x0000001b00117c02 */ /* 0x002fe40008000f00 */
[----:B------:R-:W-:-:S03]  /*3820*/  MOV R19, 0x8 ;  /* 0x0000000800137802 */ /* 0x000fc60000000f00 */
[----:B------:R-:W-:-:S04]  /*3830*/  IMAD R16, R24, R17, UR5 ;  /* 0x0000000518107e24 */ /* 0x000fc8000f8e0211 */
[----:B------:R-:W-:-:S06]  /*3840*/  IMAD.WIDE.U32 R16, R16, R19, UR6 ;  /* 0x0000000610107e25 */ /* 0x000fcc000f8e0013 */
[----:B------:R-:W0:Y:S02]  /*3850*/  LDG.E.64 R16, desc[UR24][R16.64] ;  /* 0x0000001810107981 */ /* 0x000e24000c1e1b00 */
[----:B0--3--:R-:W-:Y:S01]  /*3860*/  FADD.FTZ R14, R14, R16 ;  /* 0x000000100e0e7221 */ /* 0x009fe20000010000 */
[----:B------:R-:W-:-:S07]  /*3870*/  FADD.FTZ R15, R15, R17 ;  /* 0x000000110f0f7221 */ /* 0x000fce0000010000 */
.L_x_672:
[----:B------:R-:W-:Y:S05]  /*3880*/  BSYNC.RECONVERGENT B0 ;  /* 0x0000000000007941 */ /* 0x000fea0003800200 */
.L_x_665:
[----:B------:R-:W5:Y:S01]  /*3890*/  S2UR UR7, SR_CgaCtaId ;  /* 0x00000000000779c3 */ /* 0x000f620000008800 */
[----:B------:R-:W-:Y:S01]  /*38a0*/  UMOV UR6, 0x400 ;  /* 0x0000040000067882 */ /* 0x000fe20000000000 */
[--C-:B-1--4-:R-:W-:Y:S01]  /*38b0*/  HADD2.F32 R19, -RZ, R30.reuse.H0_H0 ;  /* 0x2000001eff137230 */ /* 0x112fe20000004100 */
[----:B------:R-:W1:Y:S01]  /*38c0*/  LDCU.64 UR20, c[0x0][0x400] ;  /* 0x00008000ff1477ac */ /* 0x000e620008000a00 */
[----:B------:R-:W-:Y:S02]  /*38d0*/  HADD2.F32 R30, -RZ, R30.H1_H1 ;  /* 0x3000001eff1e7230 */ /* 0x000fe40000004100 */
[--C-:B--2---:R-:W-:Y:S02]  /*38e0*/  HADD2.F32 R21, -RZ, R37.reuse.H0_H0 ;  /* 0x20000025ff157230 */ /* 0x104fe40000004100 */
[----:B------:R-:W-:Y:S01]  /*38f0*/  HADD2.F32 R20, -RZ, R37.H1_H1 ;  /* 0x30000025ff147230 */ /* 0x000fe20000004100 */
[----:B-----5:R-:W-:-:S09]  /*3900*/  ULEA UR6, UR7, UR6, 0x18 ;  /* 0x0000000607067291 */ /* 0x020fd2000f8ec0ff */
[----:B------:R0:W-:Y:S01]  /*3910*/  @!P2 STS.64 [UR6+0xc0], R14 ;  /* 0x0000c00eff00a988 */ /* 0x0001e20008000a06 */
[----:B------:R-:W-:Y:S01]  /*3920*/  BAR.SYNC.DEFER_BLOCKING 0x0 ;  /* 0x0000000000007b1d */ /* 0x000fe20000010000 */
[----:B0--3--:R-:W-:-:S04]  /*3930*/  FADD.FTZ R14, R30, -UR33 ;  /* 0x800000211e0e7e21 */ /* 0x009fc80008010000 */
[----:B------:R-:W-:Y:S01]  /*3940*/  FMUL.FTZ R14, R14, UR34 ;  /* 0x000000220e0e7c20 */ /* 0x000fe20008410000 */
[----:B------:R-:W0:Y:S01]  /*3950*/  LDS.64 R16, [UR6+0xc0] ;  /* 0x0000c006ff107984 */ /* 0x000e220008000a00 */
[----:B------:R-:W0:Y:S02]  /*3960*/  LDCU UR6, c[0x0][0x42c] ;  /* 0x00008580ff0677ac */ /* 0x000e240008000800 */
[----:B0-----:R-:W-:Y:S01]  /*3970*/  FMUL.FTZ R18, R16, UR6 ;  /* 0x0000000610127c20 */ /* 0x001fe20008410000 */
[----:B------:R-:W-:Y:S01]  /*3980*/  FADD.FTZ R16, R19, -UR33 ;  /* 0x8000002113107e21 */ /* 0x000fe20008010000 */
[----:B------:R-:W-:Y:S01]  /*3990*/  FMUL.FTZ R23, R17, UR6 ;  /* 0x0000000611177c20 */ /* 0x000fe20008410000 */
[----:B------:R-:W-:Y:S02]  /*39a0*/  HADD2.F32 R19, -RZ, R29.H0_H0 ;  /* 0x2000001dff137230 */ /* 0x000fe40000004100 */
[----:B------:R-:W-:Y:S01]  /*39b0*/  FMUL.FTZ R15, R16, UR34 ;  /* 0x00000022100f7c20 */ /* 0x000fe20008410000 */
[----:B-1----:R-:W-:Y:S06]  /*39c0*/  @!P4 BRA `(.L_x_673) ;  /* 0x000000000048c947 */ /* 0x002fec0003800000 */
        /* <DEDUP_REMOVED lines=18> */
.L_x_673:
        /* <DEDUP_REMOVED lines=10> */
[----:B------:R-:W-:Y:S01]  /*3b90*/  FMUL.FTZ R21, R21, UR34 ;  /* 0x0000002215157c20 */ /* 0x000fe20008410000 */
[----:B------:R-:W-:Y:S01]  /*3ba0*/  FMUL.FTZ R20, R20, UR34 ;  /* 0x0000002214147c20 */ /* 0x000fe20008410000 */
[----:B0-----:R-:W-:-:S02]  /*3bb0*/  IMAD R17, R3, UR18, RZ ;  /* 0x0000001203117c24 */ /* 0x001fc4000f8e02ff */
[----:B------:R-:W-:-:S04]  /*3bc0*/  IMAD.WIDE.U32 R14, R36, UR18, R14 ;  /* 0x00000012240e7c25 */ /* 0x000fc8000f8e000e */
[----:B------:R-:W-:Y:S01]  /*3bd0*/  IMAD R17, R36, UR19, R17 ;  /* 0x0000001324117c24 */ /* 0x000fe2000f8e0211 */
[----:B-1----:R-:W-:-:S04]  /*3be0*/  LEA R16, P0, R14, UR6, 0x1 ;  /* 0x000000060e107c11 */ /* 0x002fc8000f8008ff */
[----:B------:R-:W-:Y:S02]  /*3bf0*/  IADD3 R17, PT, PT, R15, R17, RZ ;  /* 0x000000110f117210 */ /* 0x000fe40007ffe0ff */
[----:B------:R-:W-:Y:S02]  /*3c00*/  F2FP.F16.F32.PACK_AB R15, R20, R21 ;  /* 0x00000015140f723e */ /* 0x000fe400000000ff */
[----:B------:R-:W-:-:S05]  /*3c10*/  LEA.HI.X R17, R14, UR7, R17, 0x1, P0 ;  /* 0x000000070e117c11 */ /* 0x000fca00080f0c11 */
[----:B------:R0:W-:Y:S02]  /*3c20*/  STG.E desc[UR24][R16.64], R15 ;  /* 0x0000000f10007986 */ /* 0x0001e4000c101918 */
.L_x_675:
[----:B------:R-:W-:Y:S05]  /*3c30*/  BSYNC.RECONVERGENT B0 ;  /* 0x0000000000007941 */ /* 0x000fea0003800200 */
.L_x_674:
[--C-:B------:R-:W-:Y:S01]  /*3c40*/  HADD2.F32 R14, -RZ, R8.reuse.H0_H0 ;  /* 0x20000008ff0e7230 */ /* 0x100fe20000004100 */
[----:B------:R-:W-:Y:S01]  /*3c50*/  UISETP.NE.AND UP0, UPT, UR28, URZ, UPT ;  /* 0x000000ff1c00728c */ /* 0x000fe2000bf05270 */
[----:B------:R-:W-:Y:S02]  /*3c60*/  HADD2.F32 R29, -RZ, R29.H1_H1 ;  /* 0x3000001dff1d7230 */ /* 0x000fe40000004100 */
[----:B------:R-:W-:Y:S01]  /*3c70*/  FADD.FTZ R19, R19, -UR33 ;  /* 0x8000002113137e21 */ /* 0x000fe20008010000 */
[----:B------:R-:W-:Y:S02]  /*3c80*/  HADD2.F32 R8, -RZ, R8.H1_H1 ;  /* 0x30000008ff087230 */ /* 0x000fe40000004100 */
[----:B------:R-:W-:Y:S01]  /*3c90*/  FADD.FTZ R14, R14, -UR33 ;  /* 0x800000210e0e7e21 */ /* 0x000fe20008010000 */
[--C-:B0-----:R-:W-:Y:S02]  /*3ca0*/  HADD2.F32 R15, -RZ, R39.reuse.H0_H0 ;  /* 0x20000027ff0f7230 */ /* 0x101fe40000004100 */
[----:B------:R-:W-:Y:S01]  /*3cb0*/  FADD.FTZ R26, R29, -UR33 ;  /* 0x800000211d1a7e21 */ /* 0x000fe20008010000 */
[----:B------:R-:W-:-:S02]  /*3cc0*/  HADD2.F32 R39, -RZ, R39.H1_H1 ;  /* 0x30000027ff277230 */ /* 0x000fc40000004100 */
[----:B------:R-:W-:Y:S01]  /*3cd0*/  FADD.FTZ R8, R8, -UR33 ;  /* 0x8000002108087e21 */ /* 0x000fe20008010000 */
[----:B------:R-:W-:Y:S01]  /*3ce0*/  FMUL.FTZ R17, R19, UR34 ;  /* 0x0000002213117c20 */ /* 0x000fe20008410000 */
[----:B------:R-:W-:Y:S01]  /*3cf0*/  FADD.FTZ R15, R15, -UR33 ;  /* 0x800000210f0f7e21 */ /* 0x000fe20008010000 */
[----:B------:R-:W-:Y:S01]  /*3d00*/  FMUL.FTZ R26, R26, UR34 ;  /* 0x000000221a1a7c20 */ /* 0x000fe20008410000 */
[----:B------:R-:W-:Y:S01]  /*3d10*/  FADD.FTZ R39, R39, -UR33 ;  /* 0x8000002127277e21 */ /* 0x000fe20008010000 */
[----:B------:R-:W-:Y:S01]  /*3d20*/  FMUL.FTZ R20, R14, UR34 ;  /* 0x000000220e147c20 */ /* 0x000fe20008410000 */
[----:B------:R-:W-:Y:S01]  /*3d30*/  FMUL.FTZ R22, R8, UR34 ;  /* 0x0000002208167c20 */ /* 0x000fe20008410000 */
[----:B------:R-:W-:Y:S01]  /*3d40*/  FMUL.FTZ R19, R15, UR34 ;  /* 0x000000220f137c20 */ /* 0x000fe20008410000 */
[----:B------:R-:W-:Y:S01]  /*3d50*/  ISETP.GE.U32.AND P0, PT, R33, UR20, PT ;  /* 0x0000001421007c0c */ /* 0x000fe2000bf06070 */
[----:B------:R-:W-:Y:S01]  /*3d60*/  FMUL.FTZ R8, R39, UR34 ;  /* 0x0000002227087c20 */ /* 0x000fe20008410000 */
[----:B------:R-:W-:Y:S01]  /*3d70*/  ISETP.GE.U32.AND P1, PT, R32, UR20, PT ;  /* 0x0000001420007c0c */ /* 0x000fe2000bf26070 */
[C-C-:B------:R-:W-:Y:S01]  /*3d80*/  FFMA.FTZ R15, R18.reuse, R17, R23.reuse ;  /* 0x00000011120f7223 */ /* 0x140fe20000010017 */
[C-C-:B------:R-:W-:Y:S01]  /*3d90*/  FFMA.FTZ R14, R18.reuse, R26, R23.reuse ;  /* 0x0000001a120e7223 */ /* 0x140fe20000010017 */
[C-C-:B------:R-:W-:Y:S01]  /*3da0*/  FFMA.FTZ R25, R18.reuse, R20, R23.reuse ;  /* 0x0000001412197223 */ /* 0x140fe20000010017 */
[C-C-:B------:R-:W-:Y:S01]  /*3db0*/  FFMA.FTZ R24, R18.reuse, R22, R23.reuse ;  /* 0x0000001612187223 */ /* 0x140fe20000010017 */
[C-C-:B------:R-:W-:Y:S01]  /*3dc0*/  FFMA.FTZ R21, R18.reuse, R19, R23.reuse ;  /* 0x0000001312157223 */ /* 0x140fe20000010017 */
[--C-:B------:R-:W-:Y:S01]  /*3dd0*/  HADD2.F32 R16, -RZ, R28.reuse.H0_H0 ;  /* 0x2000001cff107230 */ /* 0x100fe20000004100 */
[----:B------:R-:W-:Y:S01]  /*3de0*/  ISETP.GE.U32.AND P2, PT, R31, UR20, PT ;  /* 0x000000141f007c0c */ /* 0x000fe2000bf46070 */
[----:B------:R-:W-:Y:S01]  /*3df0*/  FFMA.FTZ R18, R18, R8, R23 ;  /* 0x0000000812127223 */ /* 0x000fe20000010017 */
[----:B------:R-:W-:Y:S01]  /*3e00*/  ISETP.GE.AND.EX P0, PT, R5, UR21, PT, P0 ;  /* 0x0000001505007c0c */ /* 0x000fe2000bf06300 */
[----:B------:R-:W-:Y:S01]  /*3e10*/  HADD2.F32 R28, -RZ, R28.H1_H1 ;  /* 0x3000001cff1c7230 */ /* 0x000fe20000004100 */
[----:B------:R-:W-:Y:S01]  /*3e20*/  ISETP.GE.AND.EX P1, PT, R7, UR21, PT, P1 ;  /* 0x0000001507007c0c */ /* 0x000fe2000bf26310 */
[----:B------:R-:W-:-:S12]  /*3e30*/  BRA.U !UP0, `(.L_x_676) ;  /* 0x0000000108487547 */ /* 0x000fd8000b800000 */
        /* <DEDUP_REMOVED lines=18> */
.L_x_676:
[----:B------:R-:W-:Y:S01]  /*3f60*/  BSSY.RECONVERGENT B0, `(.L_x_677) ;  /* 0x0000012000007945 */ /* 0x000fe20003800200 */
[----:B------:R-:W-:Y:S01]  /*3f70*/  FFMA.FTZ R16, R12, R16, -R15 ;  /* 0x000000100c107223 */ /* 0x000fe2000001080f */
[----:B------:R-:W-:Y:S02]  /*3f80*/  FFMA.FTZ R23, R13, R28, -R14 ;  /* 0x0000001c0d177223 */ /* 0x000fe4000001080e */
[----:B------:R-:W-:Y:S05]  /*3f90*/  @P0 BRA `(.L_x_678) ;  /* 0x0000000000380947 */ /* 0x000fea0003800000 */
        /* <DEDUP_REMOVED lines=11> */
[----:B------:R-:W-:Y:S02]  /*4050*/  F2FP.F16.F32.PACK_AB R23, R23, R26 ;  /* 0x0000001a1717723e */ /* 0x000fe400000000ff */
[----:B------:R-:W-:-:S05]  /*4060*/  LEA.HI.X R17, R14, UR19, R17, 0x1, P0 ;  /* 0x000000130e117c11 */ /* 0x000fca00080f0c11 */
[----:B------:R0:W-:Y:S02]  /*4070*/  STG.E desc[UR24][R16.64], R23 ;  /* 0x0000001710007986 */ /* 0x0001e4000c101918 */
.L_x_678:
[----:B------:R-:W-:Y:S05]  /*4080*/  BSYNC.RECONVERGENT B0 ;  /* 0x0000000000007941 */ /* 0x000fea0003800200 */
.L_x_677:
[--C-:B------:R-:W-:Y:S02]  /*4090*/  HADD2.F32 R14, -RZ, R6.reuse.H0_H0 ;  /* 0x20000006ff0e7230 */ /* 0x100fe40000004100 */
[----:B------:R-:W-:Y:S01]  /*40a0*/  HADD2.F32 R6, -RZ, R6.H1_H1 ;  /* 0x30000006ff067230 */ /* 0x000fe20000004100 */
        /* <DEDUP_REMOVED lines=19> */
.L_x_679:
        /* <DEDUP_REMOVED lines=15> */
[----:B------:R-:W-:Y:S02]  /*42d0*/  F2FP.F16.F32.PACK_AB R15, R6, R25 ;  /* 0x00000019060f723e */ /* 0x000fe400000000ff */
[----:B------:R-:W-:-:S05]  /*42e0*/  LEA.HI.X R17, R14, UR19, R17, 0x1, P0 ;  /* 0x000000130e117c11 */ /* 0x000fca00080f0c11 */
[----:B------:R1:W-:Y:S02]  /*42f0*/  STG.E desc[UR24][R16.64], R15 ;  /* 0x0000000f10007986 */ /* 0x0003e4000c101918 */
.L_x_681:
[----:B------:R-:W-:Y:S05]  /*4300*/  BSYNC.RECONVERGENT B0 ;  /* 0x0000000000007941 */ /* 0x000fea0003800200 */
.L_x_680:
[--C-:B------:R-:W-:Y:S02]  /*4310*/  HADD2.F32 R6, -RZ, R38.reuse.H0_H0 ;  /* 0x20000026ff067230 */ /* 0x100fe40000004100 */
[----:B------:R-:W-:Y:S01]  /*4320*/  HADD2.F32 R38, -RZ, R38.H1_H1 ;  /* 0x30000026ff267230 */ /* 0x000fe20000004100 */
[----:B------:R-:W-:Y:S06]  /*4330*/  BRA.U !UP0, `(.L_x_682) ;  /* 0x0000000108487547 */ /* 0x000fec000b800000 */
[----:B------:R-:W-:Y:S01]  /*4340*/  FFMA.FTZ R10, R12, R19, R10 ;  /* 0x000000130c0a7223 */ /* 0x000fe2000001000a */
[----:B------:R-:W-:-:S03]  /*4350*/  FFMA.FTZ R8, R13, R8, R11 ;  /* 0x000000080d087223 */ /* 0x000fc6000001000b */
[----:B------:R-:W-:Y:S01]  /*4360*/  FMUL.FTZ R14, R10, -1.4426950216293334961 ;  /* 0xbfb8aa3b0a0e7820 */ /* 0x000fe20000410000 */
[----:B-1----:R-:W-:-:S05]  /*4370*/  FMUL.FTZ R15, R8, -1.4426950216293334961 ;  /* 0xbfb8aa3b080f7820 */ /* 0x002fca0000410000 */
[----:B------:R-:W1:Y:S08]  /*4380*/  MUFU.EX2 R14, R14 ;  /* 0x0000000e000e7308 */ /* 0x000e700000000800 */
[----:B------:R-:W0:Y:S01]  /*4390*/  MUFU.EX2 R15, R15 ;  /* 0x0000000f000f7308 */ /* 0x000e220000000800 */
[----:B-1----:R-:W-:-:S07]  /*43a0*/  FADD.FTZ R11, R14, 1 ;  /* 0x3f8000000e0b7421 */ /* 0x002fce0000010000 */
        /* <DEDUP_REMOVED lines=11> */
.L_x_682:
[----:B------:R-:W-:Y:S01]  /*4460*/  ISETP.GE.AND.EX P2, PT, R9, UR21, PT, P2 ;  /* 0x0000001509007c0c */ /* 0x000fe2000bf46320 */
[----:B------:R-:W-:Y:S01]  /*4470*/  FFMA.FTZ R21, R12, R6, -R21 ;  /* 0x000000060c157223 */ /* 0x000fe20000010815 */
[----:B------:R-:W-:Y:S01]  /*4480*/  FFMA.FTZ R18, R13, R38, -R18 ;  /* 0x000000260d127223 */ /* 0x000fe20000010812 */
[----:B------:R-:W-:Y:S02]  /*4490*/  BSSY.RECONVERGENT B0, `(.L_x_683) ;  /* 0x000000f000007945 */ /* 0x000fe40003800200 */
[----:B------:R-:W-:Y:S01]  /*44a0*/  FMUL.FTZ R13, R21, UR34 ;  /* 0x00000022150d7c20 */ /* 0x000fe20008410000 */
[----:B------:R-:W-:-:S07]  /*44b0*/  FMUL.FTZ R18, R18, UR34 ;  /* 0x0000002212127c20 */ /* 0x000fce0008410000 */
[----:B------:R-:W-:Y:S05]  /*44c0*/  @P2 BRA `(.L_x_684) ;  /* 0x00000000002c2947 */ /* 0x000fea0003800000 */
[----:B------:R-:W2:Y:S01]  /*44d0*/  LDCU.64 UR6, c[0x0][0x3f8] ;  /* 0x00007f00ff0677ac */ /* 0x000ea20008000a00 */
[----:B------:R-:W-:Y:S02]  /*44e0*/  MOV R42, R44 ;  /* 0x0000002c002a7202 */ /* 0x000fe40000000f00 */
[----:B------:R-:W-:Y:S01]  /*44f0*/  F2FP.F16.F32.PACK_AB R13, R18, R13 ;  /* 0x0000000d120d723e */ /* 0x000fe200000000ff */
        /* <DEDUP_REMOVED lines=8> */
.L_x_684:
[----:B------:R-:W-:Y:S05]  /*4580*/  BSYNC.RECONVERGENT B0 ;  /* 0x0000000000007941 */ /* 0x000fea0003800200 */
.L_x_683:
[----:B------:R-:W-:Y:S02]  /*4590*/  UIADD3 UR16, UPT, UPT, UR27, UR16, URZ ;  /* 0x000000101b107290 */ /* 0x000fe4000fffe0ff */
[----:B------:R-:W-:Y:S02]  /*45a0*/  UIADD3 UR4, UPT, UPT, UR4, 0x1, URZ ;  /* 0x0000000104047890 */ /* 0x000fe4000fffe0ff */
[----:B------:R-:W-:-:S09]  /*45b0*/  UISETP.GE.AND UP0, UPT, UR16, UR8, UPT ;  /* 0x000000081000728c */ /* 0x000fd2000bf06270 */
[----:B------:R-:W-:Y:S05]  /*45c0*/  BRA.U !UP0, `(.L_x_685) ;  /* 0xffffffbd085c7547 */ /* 0x000fea000b83ffff */
.L_x_654:
[----:B------:R-:W3:Y:S01]  /*45d0*/  LDC R6, c[0x0][0x370] ;  /* 0x0000dc00ff067b82 */ /* 0x000ee20000000800 */
[----:B------:R-:W-:Y:S01]  /*45e0*/  ISETP.NE.AND P2, PT, R4, RZ, PT ;  /* 0x000000ff0400720c */ /* 0x000fe20003f45270 */
[----:B------:R-:W-:Y:S06]  /*45f0*/  BSSY.RECONVERGENT B0, `(.L_x_686) ;  /* 0x0000011000007945 */ /* 0x000fec0003800200 */
[----:B------:R-:W4:Y:S08]  /*4600*/  LDC R7, c[0x0][0x374] ;  /* 0x0000dd00ff077b82 */ /* 0x000f300000000800 */
[----:B------:R-:W5:Y:S01]  /*4610*/  LDC.64 R2, c[0x0][0x3c8] ;  /* 0x0000f200ff027b82 */ /* 0x000f620000000a00 */
[----:B---3--:R-:W-:-:S02]  /*4620*/  IADD3 R5, PT, PT, R6, -0x1, RZ ;  /* 0xffffffff06057810 */ /* 0x008fc40007ffe0ff */
[----:B------:R-:W-:Y:S02]  /*4630*/  ISETP.NE.AND P1, PT, R6, 0x1, PT ;  /* 0x000000010600780c */ /* 0x000fe40003f25270 */
[----:B----4-:R-:W-:-:S04]  /*4640*/  IADD3 R0, PT, PT, R7, -0x1, RZ ;  /* 0xffffffff07007810 */ /* 0x010fc80007ffe0ff */
[----:B------:R-:W-:Y:S02]  /*4650*/  ISETP.NE.AND P0, PT, R0, UR5, PT ;  /* 0x0000000500007c0c */ /* 0x000fe4000bf05270 */
        /* <DEDUP_REMOVED lines=10> */
.L_x_687:
[----:B------:R-:W-:Y:S05]  /*4700*/  BSYNC.RECONVERGENT B0 ;  /* 0x0000000000007941 */ /* 0x000fea0003800200 */
.L_x_686:
[----:B------:R-:W-:Y:S05]  /*4710*/  @P0 EXIT ;  /* 0x000000000000094d */ /* 0x000fea0003800000 */
[----:B------:R-:W-:Y:S05]  /*4720*/  @P2 BRA `(.L_x_688) ;  /* 0x0000000000202947 */ /* 0x000fea0003800000 */
[----:B------:R-:W-:-:S05]  /*4730*/  IMAD R0, R6, R7, RZ ;  /* 0x0000000706007224 */ /* 0x000fca00078e02ff */
[----:B------:R-:W-:-:S13]  /*4740*/  ISETP.NE.AND P0, PT, R0, -0x1, PT ;  /* 0xffffffff0000780c */ /* 0x000fda0003f05270 */
[----:B------:R-:W-:Y:S05]  /*4750*/  @!P0 BRA `(.L_x_688) ;  /* 0x0000000000148947 */ /* 0x000fea0003800000 */
.L_x_689:
[----:B---3--:R-:W3:Y:S04]  /*4760*/  LDG.E.STRONG.GPU R5, desc[UR24][R2.64] ;  /* 0x0000001802057981 */ /* 0x008ee8000c1ef900 */
[----:B---3--:R-:W-:Y:S01]  /*4770*/  CCTL.IVALL ;  /* 0x00000000ff00798f */ /* 0x008fe20002000000 */
[----:B------:R-:W-:Y:S05]  /*4780*/  YIELD ;  /* 0x0000000000007946 */ /* 0x000fea0003800000 */
[----:B------:R-:W-:-:S13]  /*4790*/  ISETP.NE.AND P0, PT, R5, R0, PT ;  /* 0x000000000500720c */ /* 0x000fda0003f05270 */
[----:B------:R-:W-:Y:S05]  /*47a0*/  @P0 BRA `(.L_x_689) ;  /* 0xfffffffc00ec0947 */ /* 0x000fea000383ffff */
.L_x_688:
[----:B------:R-:W-:Y:S05]  /*47b0*/  WARPSYNC.ALL ;  /* 0x0000000000007948 */ /* 0x000fea0003800000 */
[----:B------:R-:W3:Y:S08]  /*47c0*/  LDC.64 R6, c[0x0][0x3f8] ;  /* 0x0000fe00ff067b82 */ /* 0x000ef00000000a00 */
        /* <DEDUP_REMOVED lines=14> */
[----:B--2---:R-:W-:Y:S02]  /*48b0*/  SEL R13, R3, R2, P0 ;  /* 0x00000002030d7207 */ /* 0x004fe40000000000 */
[----:B------:R-:W-:Y:S02]  /*48c0*/  SEL R2, R0, R9, P0 ;  /* 0x0000000900027207 */ /* 0x000fe40000000000 */
[----:B------:R-:W-:-:S04]  /*48d0*/  IADD3 R13, P0, PT, R13, -0x280, RZ ;  /* 0xfffffd800d0d7810 */ /* 0x000fc80007f1e0ff */
[----:B------:R-:W-:Y:S02]  /*48e0*/  IADD3.X R2, PT, PT, R2, -0x1, RZ, P0, !PT ;  /* 0xffffffff02027810 */ /* 0x000fe400007fe4ff */
[----:B------:R-:W-:-:S04]  /*48f0*/  ISETP.NE.U32.AND P0, PT, R13, R4, PT ;  /* 0x000000040d00720c */ /* 0x000fc80003f05070 */
[----:B------:R-:W-:-:S04]  /*4900*/  ISETP.NE.AND.EX P0, PT, R2, R5, PT, P0 ;  /* 0x000000050200720c */ /* 0x000fc80003f05300 */
[----:B01----:R-:W-:-:S04]  /*4910*/  SEL R17, RZ, 0x1, !P0 ;  /* 0x00000001ff117807 */ /* 0x003fc80004000000 */
        /* <DEDUP_REMOVED lines=31> */
[----:B------:R-:W2:Y:S01]  /*4b10*/  LDCU.64 UR8, c[0x0][0x388] ;  /* 0x00007100ff0877ac */ /* 0x000ea20008000a00 */
        /* <DEDUP_REMOVED lines=17> */
.L_x_692:
        /* <DEDUP_REMOVED lines=27> */
.L_x_691:
[----:B------:R-:W-:Y:S05]  /*4de0*/  BSYNC.RECONVERGENT B0 ;  /* 0x0000000000007941 */ /* 0x000fea0003800200 */
.L_x_690:
        /* <DEDUP_REMOVED lines=10> */
.L_x_693:
        /* <DEDUP_REMOVED lines=82> */
.L_x_694:
        /* <DEDUP_REMOVED lines=13> */
.L_x_3420:


//--------------------- .text._Z35group_norm_nhwc_bwd_one_pass_kernelI11Fp16IOFp32WLi256ELi40ELi640EEv26Group_norm_nhwc_bwd_params --------------------------
	.section	.text._Z35group_norm_nhwc_bwd_one_pass_kernelI11Fp16IOFp32WLi256ELi40ELi640EEv26Group_norm_nhwc_bwd_params,"ax",@progbits
	.align	128
        .global         _Z35group_norm_nhwc_bwd_one_pass_kernelI11Fp16IOFp32WLi256ELi40ELi640EEv26Group_norm_nhwc_bwd_params
        .type           _Z35group_norm_nhwc_bwd_one_pass_kernelI11Fp16IOFp32WLi256ELi40ELi640EEv26Group_norm_nhwc_bwd_params,@function
        .size           _Z35group_norm_nhwc_bwd_one_pass_kernelI11Fp16IOFp32WLi256ELi40ELi640EEv26Group_norm_nhwc_bwd_params,(.L_x_3421 - _Z35group_norm_nhwc_bwd_one_pass_kernelI11Fp16IOFp32WLi256ELi40ELi640EEv26Group_norm_nhwc_bwd_params)
        .other          _Z35group_norm_nhwc_bwd_one_pass_kernelI11Fp16IOFp32WLi256ELi40ELi640EEv26Group_norm_nhwc_bwd_params,@"STO_CUDA_ENTRY STV_DEFAULT"
_Z35group_norm_nhwc_bwd_one_pass_kernelI11Fp16IOFp32WLi256ELi40ELi640EEv26Group_norm_nhwc_bwd_params:
.text._Z35group_norm_nhwc_bwd_one_pass_kernelI11Fp16IOFp32WLi256ELi40ELi640EEv26Group_norm_nhwc_bwd_params:
        /* <DEDUP_REMOVED lines=9> */
[----:B------:R-:W-:Y:S01]  /*0090*/  UMOV UR4, URZ ;  /* 0x000000ff00047c82 */ /* 0x000fe20008000000 */
        /* <DEDUP_REMOVED lines=11> */
.L_x_738:
[----:B-1----:R-:W1:Y:S01]  /*0150*/  LDC R10, c[0x0][0x410] ;  /* 0x00010400ff0a7b82 */ /* 0x002e620000000800 */
[----:B------:R-:W2:Y:S01]  /*0160*/  LDCU UR5, c[0x0][0x41c] ;  /* 0x00008380ff0577ac */ /* 0x000ea20008000800 */
[----:B------:R-:W-:Y:S02]  /*0170*/  ISETP.LE.AND P2, PT, RZ, UR6, PT ;  /* 0x00000006ff007c0c */ /* 0x000fe4000bf43270 */
[----:B------:R-:W-:Y:S01]  /*0180*/  CS2R R44, SRZ ;  /* 0x00000000002c7805 */ /* 0x000fe2000001ff00 */
[----:B------:R-:W3:Y:S01]  /*0190*/  LDCU.128 UR12, c[0x0][0x400] ;  /* 0x00008000ff0c77ac */ /* 0x000ee20008000c00 */
[----:B------:R-:W4:Y:S01]  /*01a0*/  LDCU.64 UR8, c[0x0][0x3b8] ;  /* 0x00007700ff0877ac */ /* 0x000f220008000a00 */
[----:B------:R-:W-:Y:S01]  /*01b0*/  CS2R R42, SRZ ;  /* 0x00000000002a7805 */ /* 0x000fe2000001ff00 */
[----:B0-----:R-:W0:Y:S01]  /*01c0*/  LDCU.U8 UR7, c[0x0][0x414] ;  /* 0x00008280ff0777ac */ /* 0x001e220008000000 */
[----:B-1----:R-:W-:-:S04]  /*01d0*/  IABS R9, R10 ;  /* 0x0000000a00097213 */ /* 0x002fc80000000000 */
[----:B------:R-:W1:Y:S08]  /*01e0*/  I2F.RP R6, R9 ;  /* 0x0000000900067306 */ /* 0x000e700000209400 */
[----:B-1----:R-:W1:Y:S02]  /*01f0*/  MUFU.RCP R6, R6 ;  /* 0x0000000600067308 */ /* 0x002e640000001000 */
[----:B-1----:R-:W-:-:S06]  /*0200*/  IADD3 R4, PT, PT, R6, 0xffffffe, RZ ;  /* 0x0ffffffe06047810 */ /* 0x002fcc0007ffe0ff */
[----:B------:R1:W2:Y:S02]  /*0210*/  F2I.FTZ.U32.TRUNC.NTZ R5, R4 ;  /* 0x0000000400057305 */ /* 0x0002a4000021f000 */
[----:B-1----:R-:W-:Y:S01]  /*0220*/  HFMA2 R4, -RZ, RZ, 0, 0 ;  /* 0x00000000ff047431 */ /* 0x002fe200000001ff */
[----:B--2---:R-:W-:-:S05]  /*0230*/  IADD3 R8, PT, PT, RZ, -R5, RZ ;  /* 0x80000005ff087210 */ /* 0x004fca0007ffe0ff */
[----:B------:R-:W-:Y:S01]  /*0240*/  IMAD R3, R8, R9, RZ ;  /* 0x0000000908037224 */ /* 0x000fe200078e02ff */
[----:B------:R-:W-:-:S03]  /*0250*/  IABS R8, UR6 ;  /* 0x0000000600087c13 */ /* 0x000fc60008000000 */
[----:B------:R-:W-:Y:S02]  /*0260*/  IMAD.HI.U32 R5, R5, R3, R4 ;  /* 0x0000000305057227 */ /* 0x000fe400078e0004 */
[----:B------:R-:W1:Y:S04]  /*0270*/  S2R R3, SR_CTAID.X ;  /* 0x0000000000037919 */ /* 0x000e680000002500 */
[----:B------:R-:W-:-:S05]  /*0280*/  IMAD.HI.U32 R5, R5, R8, RZ ;  /* 0x0000000805057227 */ /* 0x000fca00078e00ff */
[----:B------:R-:W-:-:S05]  /*0290*/  IADD3 R6, PT, PT, -R5, RZ, RZ ;  /* 0x000000ff05067210 */ /* 0x000fca0007ffe1ff */
[----:B------:R-:W-:Y:S01]  /*02a0*/  IMAD R4, R9, R6, R8 ;  /* 0x0000000609047224 */ /* 0x000fe200078e0208 */
[----:B------:R-:W-:-:S04]  /*02b0*/  LOP3.LUT R6, R10, UR6, RZ, 0x3c, !PT ;  /* 0x000000060a067c12 */ /* 0x000fc8000f8e3cff */
[----:B------:R-:W-:Y:S02]  /*02c0*/  ISETP.GT.U32.AND P4, PT, R9, R4, PT ;  /* 0x000000040900720c */ /* 0x000fe40003f84070 */
[----:B------:R-:W-:-:S11]  /*02d0*/  ISETP.GE.AND P3, PT, R6, RZ, PT ;  /* 0x000000ff0600720c */ /* 0x000fd60003f66270 */
[-C--:B------:R-:W-:Y:S01]  /*02e0*/  @!P4 IADD3 R4, PT, PT, R4, -R9.reuse, RZ ;  /* 0x800000090404c210 */ /* 0x080fe20007ffe0ff */
[----:B-1----:R-:W-:Y:S01]  /*02f0*/  IMAD R7, R3, UR5, R48 ;  /* 0x0000000503077c24 */ /* 0x002fe2000f8e0230 */
[----:B------:R-:W-:Y:S02]  /*0300*/  @!P4 IADD3 R5, PT, PT, R5, 0x1, RZ ;  /* 0x000000010505c810 */ /* 0x000fe40007ffe0ff */
[----:B------:R-:W-:Y:S02]  /*0310*/  ISETP.GE.U32.AND P0, PT, R4, R9, PT ;  /* 0x000000090400720c */ /* 0x000fe40003f06070 */
[----:B---3--:R-:W-:Y:S02]  /*0320*/  ISETP.GE.U32.AND P1, PT, R7, UR12, PT ;  /* 0x0000000c07007c0c */ /* 0x008fe4000bf26070 */
[----:B------:R-:W-:Y:S02]  /*0330*/  SHF.R.S32.HI R13, RZ, 0x1f, R7 ;  /* 0x0000001fff0d7819 */ /* 0x000fe40000011407 */
[----:B------:R-:W-:-:S02]  /*0340*/  ISETP.GT.U32.AND P5, PT, R9, R4, PT ;  /* 0x000000040900720c */ /* 0x000fc40003fa4070 */
[----:B------:R-:W-:Y:S02]  /*0350*/  IADD3 R9, PT, PT, R4, -R9, RZ ;  /* 0x8000000904097210 */ /* 0x000fe40007ffe0ff */
[----:B------:R-:W-:Y:S02]  /*0360*/  ISETP.GE.AND.EX P1, PT, R13, UR13, PT, P1 ;  /* 0x0000000d0d007c0c */ /* 0x000fe4000bf26310 */
[----:B------:R-:W-:Y:S02]  /*0370*/  SEL R4, R9, R4, !P5 ;  /* 0x0000000409047207 */ /* 0x000fe40006800000 */
[----:B------:R-:W-:Y:S02]  /*0380*/  @P0 IADD3 R5, PT, PT, R5, 0x1, RZ ;  /* 0x0000000105050810 */ /* 0x000fe40007ffe0ff */
[----:B------:R-:W-:Y:S02]  /*0390*/  ISETP.NE.AND P4, PT, R10, RZ, PT ;  /* 0x000000ff0a00720c */ /* 0x000fe40003f85270 */
[----:B------:R-:W-:-:S02]  /*03a0*/  LOP3.LUT R9, RZ, R10, RZ, 0x33, !PT ;  /* 0x0000000aff097212 */ /* 0x000fc400078e33ff */
[----:B------:R-:W-:Y:S02]  /*03b0*/  @!P2 IADD3 R4, PT, PT, -R4, RZ, RZ ;  /* 0x000000ff0404a210 */ /* 0x000fe40007ffe1ff */
[----:B------:R-:W-:Y:S01]  /*03c0*/  @!P3 IADD3 R5, PT, PT, -R5, RZ, RZ ;  /* 0x000000ff0505b210 */ /* 0x000fe20007ffe1ff */
[----:B------:R-:W1:Y:S01]  /*03d0*/  @!P1 LDC.64 R18, c[0x0][0x3f8] ;  /* 0x0000fe00ff129b82 */ /* 0x000e620000000a00 */
[----:B------:R-:W-:Y:S02]  /*03e0*/  IADD3 R15, PT, PT, R7, 0x20, RZ ;  /* 0x00000020070f7810 */ /* 0x000fe40007ffe0ff */
[C---:B------:R-:W-:Y:S02]  /*03f0*/  SEL R49, R9.reuse, R4, !P4 ;  /* 0x0000000409317207 */ /* 0x040fe40006000000 */
[----:B------:R-:W-:Y:S02]  /*0400*/  SEL R5, R9, R5, !P4 ;  /* 0x0000000509057207 */ /* 0x000fe40006000000 */
[----:B------:R-:W-:Y:S01]  /*0410*/  ISETP.GE.U32.AND P2, PT, R15, UR12, PT ;  /* 0x0000000c0f007c0c */ /* 0x000fe2000bf46070 */
[----:B------:R-:W-:Y:S01]  /*0420*/  IMAD R11, R49, 0x28, RZ ;  /* 0x00000028310b7824 */ /* 0x000fe200078e02ff */
[----:B------:R-:W-:Y:S01]  /*0430*/  SHF.R.S32.HI R9, RZ, 0x1f, R15 ;  /* 0x0000001fff097819 */ /* 0x000fe2000001140f */
[----:B------:R-:W2:Y:S01]  /*0440*/  @!P1 LDC.64 R22, c[0x0][0x3a0] ;  /* 0x0000e800ff169b82 */ /* 0x000ea20000000a00 */
[----:B------:R-:W-:-:S02]  /*0450*/  IADD3 R17, PT, PT, R7, 0x40, RZ ;  /* 0x0000004007117810 */ /* 0x000fc40007ffe0ff */
[----:B------:R-:W-:Y:S02]  /*0460*/  ISETP.GE.AND.EX P2, PT, R9, UR13, PT, P2 ;  /* 0x0000000d09007c0c */ /* 0x000fe4000bf46320 */
[C---:B------:R-:W-:Y:S02]  /*0470*/  IADD3 R52, P0, PT, R11.reuse, R2, RZ ;  /* 0x000000020b347210 */ /* 0x040fe40007f1e0ff */
[----:B------:R-:W-:Y:S01]  /*0480*/  SHF.R.S32.HI R2, RZ, 0x1f, R5 ;  /* 0x0000001fff027819 */ /* 0x000fe20000011405 */
[----:B------:R-:W3:Y:S01]  /*0490*/  @!P1 LDC.64 R24, c[0x0][0x398] ;  /* 0x0000e600ff189b82 */ /* 0x000ee20000000a00 */
[----:B------:R-:W-:Y:S02]  /*04a0*/  LEA.HI.X.SX32 R53, R11, RZ, 0x1, P0 ;  /* 0x000000ff0b357211 */ /* 0x000fe400000f0eff */
[----:B------:R-:W-:Y:S01]  /*04b0*/  ISETP.GE.U32.AND P3, PT, R17, UR12, PT ;  /* 0x0000000c11007c0c */ /* 0x000fe2000bf66070 */
[----:B------:R-:W-:Y:S01]  /*04c0*/  IMAD R2, R2, UR14, RZ ;  /* 0x0000000e02027c24 */ /* 0x000fe2000f8e02ff */
[----:B------:R-:W-:Y:S01]  /*04d0*/  SHF.R.S32.HI R21, RZ, 0x1f, R17 ;  /* 0x0000001fff157819 */ /* 0x000fe20000011411 */
[----:B------:R-:W-:-:S02]  /*04e0*/  IMAD.WIDE.U32 R52, R5, UR14, R52 ;  /* 0x0000000e05347c25 */ /* 0x000fc4000f8e0034 */
[----:B------:R-:W4:Y:S01]  /*04f0*/  @!P2 LDC.64 R26, c[0x0][0x3f8] ;  /* 0x0000fe00ff1aab82 */ /* 0x000f220000000a00 */
[----:B------:R-:W-:Y:S01]  /*0500*/  ISETP.GE.AND.EX P3, PT, R21, UR13, PT, P3 ;  /* 0x0000000d15007c0c */ /* 0x000fe2000bf66330 */
[----:B------:R-:W-:Y:S01]  /*0510*/  IMAD R55, R5, UR15, R2 ;  /* 0x0000000f05377c24 */ /* 0x000fe2000f8e0202 */
[----:B------:R-:W-:Y:S01]  /*0520*/  @!P1 MOV R54, R52 ;  /* 0x0000003400369202 */ /* 0x000fe20000000f00 */
[----:B-1----:R-:W-:Y:S01]  /*0530*/  @!P1 IMAD R2, R13, R18, RZ ;  /* 0x000000120d029224 */ /* 0x002fe200078e02ff */
[----:B------:R-:W-:Y:S02]  /*0540*/  @!P2 MOV R12, R52 ;  /* 0x00000034000ca202 */ /* 0x000fe40000000f00 */
[----:B------:R-:W-:Y:S01]  /*0550*/  IADD3 R55, PT, PT, R53, R55, RZ ;  /* 0x0000003735377210 */ /* 0x000fe20007ffe0ff */
[C---:B------:R-:W-:Y:S01]  /*0560*/  @!P1 IMAD R11, R7.reuse, R19, R2 ;  /* 0x00000013070b9224 */ /* 0x040fe200078e0202 */
[----:B------:R-:W1:Y:S01]  /*0570*/  @!P2 LDC.64 R28, c[0x0][0x3a0] ;  /* 0x0000e800ff1cab82 */ /* 0x000e620000000a00 */
[C---:B------:R-:W-:Y:S01]  /*0580*/  IADD3 R19, PT, PT, R7.reuse, 0x60, RZ ;  /* 0x0000006007137810 */ /* 0x040fe20007ffe0ff */
[----:B------:R-:W-:Y:S01]  /*0590*/  @!P1 IMAD.WIDE.U32 R4, R7, R18, R54 ;  /* 0x0000001207049225 */ /* 0x000fe200078e0036 */
[----:B------:R-:W-:-:S04]  /*05a0*/  @!P2 MOV R13, R55 ;  /* 0x00000037000da202 */ /* 0x000fc80000000f00 */
[----:B------:R-:W-:Y:S01]  /*05b0*/  @!P1 IADD3 R5, PT, PT, R5, R11, RZ ;  /* 0x0000000b05059210 */ /* 0x000fe20007ffe0ff */
[----:B------:R-:W0:Y:S01]  /*05c0*/  @!P3 LDC.64 R30, c[0x0][0x3f8] ;  /* 0x0000fe00ff1ebb82 */ /* 0x000e220000000a00 */
[C---:B------:R-:W-:Y:S02]  /*05d0*/  @!P1 SHF.L.U32 R11, R4.reuse, 0x1, RZ ;  /* 0x00000001040b9819 */ /* 0x040fe400000006ff */
[----:B------:R-:W-:Y:S02]  /*05e0*/  @!P1 SHF.L.U64.HI R2, R4, 0x1, R5 ;  /* 0x0000000104029819 */ /* 0x000fe40000010205 */
[----:B--2---:R-:W-:Y:S01]  /*05f0*/  @!P1 IADD3 R8, P0, PT, R11, R22, RZ ;  /* 0x000000160b089210 */ /* 0x004fe20007f1e0ff */
[----:B----4-:R-:W-:Y:S01]  /*0600*/  @!P2 IMAD R6, R9, R26, RZ ;  /* 0x0000001a0906a224 */ /* 0x010fe200078e02ff */
[----:B---3--:R-:W-:Y:S01]  /*0610*/  @!P1 IADD3 R10, P4, PT, R11, R24, RZ ;  /* 0x000000180b0a9210 */ /* 0x008fe20007f9e0ff */
[----:B------:R-:W2:Y:S01]  /*0620*/  @!P2 LDC.64 R4, c[0x0][0x398] ;  /* 0x0000e600ff04ab82 */ /* 0x000ea20000000a00 */
[C---:B------:R-:W-:Y:S01]  /*0630*/  @!P1 IADD3.X R9, PT, PT, R2.reuse, R23, RZ, P0, !PT ;  /* 0x0000001702099210 */ /* 0x040fe200007fe4ff */
[C---:B------:R-:W-:Y:S01]  /*0640*/  @!P2 IMAD R23, R15.reuse, R27, R6 ;  /* 0x0000001b0f17a224 */ /* 0x040fe200078e0206 */
[----:B------:R-:W-:Y:S01]  /*0650*/  @!P1 IADD3.X R11, PT, PT, R2, R25, RZ, P4, !PT ;  /* 0x00000019020b9210 */ /* 0x000fe200027fe4ff */
[----:B------:R-:W-:Y:S01]  /*0660*/  @!P2 IMAD.WIDE.U32 R12, R15, R26, R12 ;  /* 0x0000001a0f0ca225 */ /* 0x000fe200078e000c */
[----:B------:R-:W-:Y:S01]  /*0670*/  ISETP.GE.U32.AND P0, PT, R19, UR12, PT ;  /* 0x0000000c13007c0c */ /* 0x000fe2000bf06070 */
[----:B------:R3:W5:Y:S01]  /*0680*/  @!P1 LDG.E R45, desc[UR10][R8.64] ;  /* 0x0000000a082d9981 */ /* 0x000762000c1e1900 */
[----:B------:R-:W-:Y:S01]  /*0690*/  SHF.R.S32.HI R25, RZ, 0x1f, R19 ;  /* 0x0000001fff197819 */ /* 0x000fe20000011413 */
[----:B------:R-:W4:Y:S01]  /*06a0*/  @!P3 LDC.64 R26, c[0x0][0x3a0] ;  /* 0x0000e800ff1abb82 */ /* 0x000f220000000a00 */
[----:B------:R-:W-:Y:S01]  /*06b0*/  @!P2 IADD3 R13, PT, PT, R13, R23, RZ ;  /* 0x000000170d0da210 */ /* 0x000fe20007ffe0ff */
[----:B------:R2:W5:Y:S01]  /*06c0*/  @!P1 LDG.E R44, desc[UR10][R10.64] ;  /* 0x0000000a0a2c9981 */ /* 0x000562000c1e1900 */
[----:B------:R-:W-:-:S02]  /*06d0*/  ISETP.GE.AND.EX P0, PT, R25, UR13, PT, P0 ;  /* 0x0000000d19007c0c */ /* 0x000fc4000bf06300 */
[C---:B------:R-:W-:Y:S02]  /*06e0*/  @!P2 SHF.L.U32 R15, R12.reuse, 0x1, RZ ;  /* 0x000000010c0fa819 */ /* 0x040fe400000006ff */
[----:B------:R-:W-:Y:S02]  /*06f0*/  @!P2 SHF.L.U64.HI R6, R12, 0x1, R13 ;  /* 0x000000010c06a819 */ /* 0x000fe4000001020d */
[----:B-1----:R-:W-:Y:S01]  /*0700*/  @!P2 IADD3 R12, P1, PT, R15, R28, RZ ;  /* 0x0000001c0f0ca210 */ /* 0x002fe20007f3e0ff */
[----:B0-----:R-:W-:Y:S01]  /*0710*/  @!P3 IMAD R2, R21, R30, RZ ;  /* 0x0000001e1502b224 */ /* 0x001fe200078e02ff */
[----:B---3--:R-:W-:Y:S02]  /*0720*/  @!P3 MOV R8, R52 ;  /* 0x000000340008b202 */ /* 0x008fe40000000f00 */
[----:B------:R-:W-:Y:S02]  /*0730*/  @!P3 MOV R9, R55 ;  /* 0x000000370009b202 */ /* 0x000fe40000000f00 */
[----:B------:R-:W-:Y:S01]  /*0740*/  @!P2 IADD3.X R13, PT, PT, R6, R29, RZ, P1, !PT ;  /* 0x0000001d060da210 */ /* 0x000fe20000ffe4ff */
[----:B------:R-:W0:Y:S01]  /*0750*/  @!P0 LDC.64 R20, c[0x0][0x3f8] ;  /* 0x0000fe00ff148b82 */ /* 0x000e220000000a00 */
[----:B--2---:R-:W-:Y:S01]  /*0760*/  @!P2 IADD3 R14, P4, PT, R15, R4, RZ ;  /* 0x000000040f0ea210 */ /* 0x004fe20007f9e0ff */
[----:B------:R-:W-:-:S02]  /*0770*/  @!P3 IMAD R15, R17, R31, R2 ;  /* 0x0000001f110fb224 */ /* 0x000fc400078e0202 */
[----:B------:R-:W-:Y:S01]  /*0780*/  @!P3 IMAD.WIDE.U32 R8, R17, R30, R8 ;  /* 0x0000001e1108b225 */ /* 0x000fe200078e0008 */
[----:B------:R-:W-:Y:S01]  /*0790*/  IADD3 R23, PT, PT, R7, 0x80, RZ ;  /* 0x0000008007177810 */ /* 0x000fe20007ffe0ff */
[----:B------:R1:W5:Y:S02]  /*07a0*/  @!P2 LDG.E R43, desc[UR10][R12.64] ;  /* 0x0000000a0c2ba981 */ /* 0x000364000c1e1900 */
[----:B------:R-:W2:Y:S01]  /*07b0*/  @!P3 LDC.64 R28, c[0x0][0x398] ;  /* 0x0000e600ff1cbb82 */ /* 0x000ea20000000a00 */
[----:B------:R-:W-:Y:S02]  /*07c0*/  @!P3 IADD3 R9, PT, PT, R9, R15, RZ ;  /* 0x0000000f0909b210 */ /* 0x000fe40007ffe0ff */
[----:B------:R-:W-:Y:S02]  /*07d0*/  ISETP.GE.U32.AND P1, PT, R23, UR12, PT ;  /* 0x0000000c17007c0c */ /* 0x000fe4000bf26070 */
[----:B------:R-:W-:Y:S02]  /*07e0*/  SHF.R.S32.HI R17, RZ, 0x1f, R23 ;  /* 0x0000001fff117819 */ /* 0x000fe40000011417 */
[C---:B------:R-:W-:Y:S01]  /*07f0*/  @!P3 SHF.L.U32 R11, R8.reuse, 0x1, RZ ;  /* 0x00000001080bb819 */ /* 0x040fe200000006ff */
[----:B------:R-:W-:Y:S01]  /*0800*/  UIMAD.WIDE UR8, UR6, 0x8, UR8 ;  /* 0x00000008060878a5 */ /* 0x000fe2000f8e0208 */
[----:B------:R-:W-:Y:S01]  /*0810*/  @!P3 SHF.L.U64.HI R2, R8, 0x1, R9 ;  /* 0x000000010802b819 */ /* 0x000fe20000010209 */
[----:B------:R-:W3:Y:S01]  /*0820*/  @!P0 LDC.64 R30, c[0x0][0x398] ;  /* 0x0000e600ff1e8b82 */ /* 0x000ee20000000a00 */
[----:B------:R-:W-:-:S02]  /*0830*/  ISETP.GE.AND.EX P1, PT, R17, UR13, PT, P1 ;  /* 0x0000000d11007c0c */ /* 0x000fc4000bf26310 */
[----:B----4-:R-:W-:Y:S02]  /*0840*/  @!P3 IADD3 R8, P5, PT, R11, R26, RZ ;  /* 0x0000001a0b08b210 */ /* 0x010fe40007fbe0ff */
[----:B------:R-:W-:Y:S02]  /*0850*/  @!P2 IADD3.X R15, PT, PT, R6, R5, RZ, P4, !PT ;  /* 0x00000005060fa210 */ /* 0x000fe400027fe4ff */
[----:B------:R-:W-:Y:S02]  /*0860*/  @!P3 IADD3.X R9, PT, PT, R2, R27, RZ, P5, !PT ;  /* 0x0000001b0209b210 */ /* 0x000fe40002ffe4ff */
[----:B------:R-:W4:Y:S01]  /*0870*/  @!P0 LDC.64 R26, c[0x0][0x3a0] ;  /* 0x0000e800ff1a8b82 */ /* 0x000f220000000a00 */
[----:B------:R2:W5:Y:S01]  /*0880*/  @!P2 LDG.E R42, desc[UR10][R14.64] ;  /* 0x0000000a0e2aa981 */ /* 0x000562000c1e1900 */
[----:B-1----:R-:W-:Y:S01]  /*0890*/  @!P0 MOV R12, R52 ;  /* 0x00000034000c8202 */ /* 0x002fe20000000f00 */
[----:B0-----:R-:W-:Y:S01]  /*08a0*/  @!P0 IMAD R6, R25, R20, RZ ;  /* 0x0000001419068224 */ /* 0x001fe200078e02ff */
[----:B------:R-:W-:-:S02]  /*08b0*/  @!P0 MOV R13, R55 ;  /* 0x00000037000d8202 */ /* 0x000fc40000000f00 */
[----:B--2---:R-:W-:Y:S02]  /*08c0*/  @!P3 IADD3 R10, P2, PT, R11, R28, RZ ;  /* 0x0000001c0b0ab210 */ /* 0x004fe40007f5e0ff */
[----:B------:R-:W-:Y:S01]  /*08d0*/  CS2R R4, SRZ ;  /* 0x0000000000047805 */ /* 0x000fe2000001ff00 */
[----:B------:R-:W0:Y:S01]  /*08e0*/  @!P1 LDC.64 R32, c[0x0][0x3f8] ;  /* 0x0000fe00ff209b82 */ /* 0x000e220000000a00 */
[C---:B------:R-:W-:Y:S01]  /*08f0*/  @!P0 IMAD R21, R19.reuse, R21, R6 ;  /* 0x0000001513158224 */ /* 0x040fe200078e0206 */
[----:B------:R-:W-:Y:S01]  /*0900*/  @!P3 IADD3.X R11, PT, PT, R2, R29, RZ, P2, !PT ;  /* 0x0000001d020bb210 */ /* 0x000fe200017fe4ff */
[----:B------:R-:W-:Y:S01]  /*0910*/  @!P0 IMAD.WIDE.U32 R12, R19, R20, R12 ;  /* 0x00000014130c8225 */ /* 0x000fe200078e000c */
[----:B------:R-:W-:Y:S01]  /*0920*/  IADD3 R35, PT, PT, R7, 0xa0, RZ ;  /* 0x000000a007237810 */ /* 0x000fe20007ffe0ff */
[----:B------:R1:W5:Y:S01]  /*0930*/  @!P3 LDG.E R4, desc[UR10][R8.64] ;  /* 0x0000000a0804b981 */ /* 0x000362000c1e1900 */
[----:B------:R-:W-:Y:S02]  /*0940*/  MOV R20, UR8 ;  /* 0x0000000800147c02 */ /* 0x000fe40008000f00 */
[----:B------:R-:W-:Y:S01]  /*0950*/  @!P0 IADD3 R15, PT, PT, R13, R21, RZ ;  /* 0x000000150d0f8210 */ /* 0x000fe20007ffe0ff */
[----:B------:R2:W5:Y:S01]  /*0960*/  @!P3 LDG.E R5, desc[UR10][R10.64] ;  /* 0x0000000a0a05b981 */ /* 0x000562000c1e1900 */
[----:B------:R-:W-:Y:S01]  /*0970*/  ISETP.GE.U32.AND P3, PT, R35, UR12, PT ;  /* 0x0000000c23007c0c */ /* 0x000fe2000bf66070 */
[----:B------:R-:W3:Y:S01]  /*0980*/  @!P1 LDC.64 R18, c[0x0][0x3a0] ;  /* 0x0000e800ff129b82 */ /* 0x000ee20000000a00 */
[----:B------:R-:W-:-:S02]  /*0990*/  SHF.R.S32.HI R25, RZ, 0x1f, R35 ;  /* 0x0000001fff197819 */ /* 0x000fc40000011423 */
[----:B------:R-:W-:Y:S02]  /*09a0*/  MOV R21, UR9 ;  /* 0x0000000900157c02 */ /* 0x000fe40008000f00 */
[----:B------:R-:W-:Y:S02]  /*09b0*/  ISETP.GE.AND.EX P3, PT, R25, UR13, PT, P3 ;  /* 0x0000000d19007c0c */ /* 0x000fe4000bf66330 */
[C---:B------:R-:W-:Y:S01]  /*09c0*/  @!P0 SHF.L.U32 R13, R12.reuse, 0x1, RZ ;  /* 0x000000010c0d8819 */ /* 0x040fe200000006ff */
[----:B------:R-:W3:Y:S01]  /*09d0*/  LDC.64 R28, c[0x0][0x3a8] ;  /* 0x0000ea00ff1c7b82 */ /* 0x000ee20000000a00 */
[----:B------:R-:W3:Y:S01]  /*09e0*/  LDG.E.64 R20, desc[UR10][R20.64] ;  /* 0x0000000a14147981 */ /* 0x000ee2000c1e1b00 */
[----:B------:R-:W-:Y:S02]  /*09f0*/  @!P0 SHF.L.U64.HI R2, R12, 0x1, R15 ;  /* 0x000000010c028819 */ /* 0x000fe4000001020f */
[----:B----4-:R-:W-:-:S04]  /*0a00*/  @!P0 IADD3 R14, P2, PT, R13, R26, RZ ;  /* 0x0000001a0d0e8210 */ /* 0x010fc80007f5e0ff */
[----:B------:R-:W-:Y:S02]  /*0a10*/  @!P0 IADD3.X R15, PT, PT, R2, R27, RZ, P2, !PT ;  /* 0x0000001b020f8210 */ /* 0x000fe400017fe4ff */
[----:B------:R-:W4:Y:S01]  /*0a20*/  @!P1 LDC.64 R26, c[0x0][0x398] ;  /* 0x0000e600ff1a9b82 */ /* 0x000f220000000a00 */
[----:B-1----:R-:W-:Y:S01]  /*0a30*/  @!P1 MOV R8, R52 ;  /* 0x0000003400089202 */ /* 0x002fe20000000f00 */
[----:B0-----:R-:W-:Y:S01]  /*0a40*/  @!P1 IMAD R6, R17, R32, RZ ;  /* 0x0000002011069224 */ /* 0x001fe200078e02ff */
[----:B------:R-:W-:Y:S02]  /*0a50*/  @!P1 MOV R9, R55 ;  /* 0x0000003700099202 */ /* 0x000fe40000000f00 */
[----:B------:R-:W-:-:S03]  /*0a60*/  IADD3 R39, PT, PT, R7, 0xc0, RZ ;  /* 0x000000c007277810 */ /* 0x000fc60007ffe0ff */
[----:B------:R-:W0:Y:S01]  /*0a70*/  @!P3 LDC.64 R40, c[0x0][0x3f8] ;  /* 0x0000fe00ff28bb82 */ /* 0x000e220000000a00 */
[----:B------:R-:W-:Y:S01]  /*0a80*/  ISETP.GE.U32.AND P2, PT, R39, UR12, PT ;  /* 0x0000000c27007c0c */ /* 0x000fe2000bf46070 */
[C---:B--2---:R-:W-:Y:S01]  /*0a90*/  @!P1 IMAD R11, R23.reuse, R33, R6 ;  /* 0x00000021170b9224 */ /* 0x044fe200078e0206 */
[----:B------:R-:W-:Y:S01]  /*0aa0*/  SHF.R.S32.HI R37, RZ, 0x1f, R39 ;  /* 0x0000001fff257819 */ /* 0x000fe20000011427 */
[----:B------:R-:W-:Y:S01]  /*0ab0*/  @!P1 IMAD.WIDE.U32 R8, R23, R32, R8 ;  /* 0x0000002017089225 */ /* 0x000fe200078e0008 */
[----:B---3--:R-:W-:Y:S02]  /*0ac0*/  @!P0 IADD3 R12, P4, PT, R13, R30, RZ ;  /* 0x0000001e0d0c8210 */ /* 0x008fe40007f9e0ff */
[----:B------:R-:W-:Y:S02]  /*0ad0*/  ISETP.GE.AND.EX P2, PT, R37, UR13, PT, P2 ;  /* 0x0000000d25007c0c */ /* 0x000fe4000bf46320 */
[----:B------:R-:W-:Y:S01]  /*0ae0*/  IADD3 R30, PT, PT, R7, 0xe0, RZ ;  /* 0x000000e0071e7810 */ /* 0x000fe20007ffe0ff */
[----:B------:R-:W-:Y:S01]  /*0af0*/  HFMA2 R6, -RZ, RZ, 0, 0 ;  /* 0x00000000ff067431 */ /* 0x000fe200000001ff */
[----:B------:R-:W-:-:S02]  /*0b00*/  @!P1 IADD3 R7, PT, PT, R9, R11, RZ ;  /* 0x0000000b09079210 */ /* 0x000fc40007ffe0ff */
[----:B------:R-:W-:Y:S01]  /*0b10*/  ISETP.NE.AND P5, PT, RZ, UR7, PT ;  /* 0x00000007ff007c0c */ /* 0x000fe2000bfa5270 */
[----:B------:R-:W1:Y:S01]  /*0b20*/  @!P3 LDC.64 R10, c[0x0][0x3a0] ;  /* 0x0000e800ff0abb82 */ /* 0x000e620000000a00 */
[----:B------:R-:W-:Y:S02]  /*0b30*/  @!P0 IADD3.X R13, PT, PT, R2, R31, RZ, P4, !PT ;  /* 0x0000001f020d8210 */ /* 0x000fe400027fe4ff */
[C---:B------:R-:W-:Y:S02]  /*0b40*/  @!P1 SHF.L.U64.HI R2, R8.reuse, 0x1, R7 ;  /* 0x0000000108029819 */ /* 0x040fe40000010207 */
[----:B------:R-:W-:Y:S01]  /*0b50*/  MOV R7, RZ ;  /* 0x000000ff00077202 */ /* 0x000fe20000000f00 */
[----:B------:R2:W5:Y:S01]  /*0b60*/  @!P0 LDG.E R6, desc[UR10][R14.64] ;  /* 0x0000000a0e068981 */ /* 0x000562000c1e1900 */
[----:B------:R-:W-:Y:S01]  /*0b70*/  @!P1 SHF.L.U32 R33, R8, 0x1, RZ ;  /* 0x0000000108219819 */ /* 0x000fe200000006ff */
[----:B------:R-:W3:Y:S01]  /*0b80*/  @!P2 LDC.64 R16, c[0x0][0x3f8] ;  /* 0x0000fe00ff10ab82 */ /* 0x000ee20000000a00 */
[----:B------:R-:W-:-:S02]  /*0b90*/  ISETP.GE.U32.AND P4, PT, R30, UR12, PT ;  /* 0x0000000c1e007c0c */ /* 0x000fc4000bf86070 */
[----:B------:R-:W-:Y:S01]  /*0ba0*/  SHF.R.S32.HI R31, RZ, 0x1f, R30 ;  /* 0x0000001fff1f7819 */ /* 0x000fe2000001141e */
[----:B------:R2:W5:Y:S01]  /*0bb0*/  @!P0 LDG.E R7, desc[UR10][R12.64] ;  /* 0x0000000a0c078981 */ /* 0x000562000c1e1900 */
[----:B----4-:R-:W-:Y:S01]  /*0bc0*/  @!P1 IADD3 R32, P0, PT, R33, R26, RZ ;  /* 0x0000001a21209210 */ /* 0x010fe20007f1e0ff */
[----:B0-----:R-:W-:Y:S01]  /*0bd0*/  @!P3 IMAD R24, R25, R40, RZ ;  /* 0x000000281918b224 */ /* 0x001fe200078e02ff */
[----:B------:R-:W-:Y:S01]  /*0be0*/  ISETP.GE.AND.EX P4, PT, R31, UR13, PT, P4 ;  /* 0x0000000d1f007c0c */ /* 0x000fe2000bf86340 */
[----:B------:R-:W0:Y:S01]  /*0bf0*/  @P5 LDC.64 R22, c[0x0][0x3b0] ;  /* 0x0000ec00ff165b82 */ /* 0x000e220000000a00 */
[----:B------:R-:W-:Y:S02]  /*0c00*/  @!P1 IADD3 R18, P6, PT, R33, R18, RZ ;  /* 0x0000001221129210 */ /* 0x000fe40007fde0ff */
[----:B------:R-:W-:Y:S01]  /*0c10*/  @!P1 IADD3.X R33, PT, PT, R2, R27, RZ, P0, !PT ;  /* 0x0000001b02219210 */ /* 0x000fe200007fe4ff */
[----:B------:R-:W-:Y:S01]  /*0c20*/  @!P3 IMAD R41, R35, R41, R24 ;  /* 0x000000292329b224 */ /* 0x000fe200078e0218 */
[----:B------:R-:W-:-:S03]  /*0c30*/  @!P3 MOV R24, R52 ;  /* 0x000000340018b202 */ /* 0x000fc60000000f00 */
[----:B------:R-:W4:Y:S01]  /*0c40*/  @!P3 LDC.64 R26, c[0x0][0x398] ;  /* 0x0000e600ff1abb82 */ /* 0x000f220000000a00 */
[----:B------:R-:W-:Y:S02]  /*0c50*/  @!P3 MOV R25, R55 ;  /* 0x000000370019b202 */ /* 0x000fe40000000f00 */
[----:B------:R-:W-:Y:S01]  /*0c60*/  @!P1 IADD3.X R19, PT, PT, R2, R19, RZ, P6, !PT ;  /* 0x0000001302139210 */ /* 0x000fe200037fe4ff */
[----:B------:R-:W-:Y:S01]  /*0c70*/  @!P3 IMAD.WIDE.U32 R24, R35, R40, R24 ;  /* 0x000000282318b225 */ /* 0x000fe200078e0018 */
[----:B------:R-:W-:-:S03]  /*0c80*/  LOP3.LUT R2, R46, 0xffff, RZ, 0xc0, !PT ;  /* 0x0000ffff2e027812 */ /* 0x000fc600078ec0ff */
[----:B--2---:R-:W2:Y:S01]  /*0c90*/  @!P4 LDC.64 R14, c[0x0][0x3f8] ;  /* 0x0000fe00ff0ecb82 */ /* 0x004ea20000000a00 */
[----:B------:R-:W-:Y:S02]  /*0ca0*/  CS2R R8, SRZ ;  /* 0x0000000000087805 */ /* 0x000fe4000001ff00 */
[----:B------:R-:W-:Y:S01]  /*0cb0*/  @!P3 IADD3 R41, PT, PT, R25, R41, RZ ;  /* 0x000000291929b210 */ /* 0x000fe20007ffe0ff */
[----:B------:R-:W-:Y:S01]  /*0cc0*/  IMAD R35, R49, 0x28, R2 ;  /* 0x0000002831237824 */ /* 0x000fe200078e0202 */
[----:B------:R-:W-:-:S03]  /*0cd0*/  @!P3 SHF.L.U32 R25, R24, 0x1, RZ ;  /* 0x000000011819b819 */ /* 0x000fc600000006ff */
[----:B------:R-:W2:Y:S01]  /*0ce0*/  @!P2 LDC.64 R12, c[0x0][0x3a0] ;  /* 0x0000e800ff0cab82 */ /* 0x000ea20000000a00 */
[----:B------:R-:W-:Y:S01]  /*0cf0*/  @!P3 SHF.L.U64.HI R38, R24, 0x1, R41 ;  /* 0x000000011826b819 */ /* 0x000fe20000010229 */
[----:B------:R0:W5:Y:S01]  /*0d00*/  @!P1 LDG.E R8, desc[UR10][R18.64] ;  /* 0x0000000a12089981 */ /* 0x000162000c1e1900 */
[----:B---3--:R-:W-:Y:S01]  /*0d10*/  @!P2 IMAD R24, R37, R16, RZ ;  /* 0x000000102518a224 */ /* 0x008fe200078e02ff */
[----:B-1----:R-:W-:Y:S02]  /*0d20*/  @!P3 IADD3 R34, P0, PT, R25, R10, RZ ;  /* 0x0000000a1922b210 */ /* 0x002fe40007f1e0ff */
[----:B------:R-:W-:Y:S01]  /*0d30*/  @!P2 MOV R36, R52 ;  /* 0x000000340024a202 */ /* 0x000fe20000000f00 */
[----:B------:R2:W5:Y:S01]  /*0d40*/  @!P1 LDG.E R9, desc[UR10][R32.64] ;  /* 0x0000000a20099981 */ /* 0x000562000c1e1900 */
[----:B------:R-:W-:Y:S01]  /*0d50*/  @!P2 MOV R37, R55 ;  /* 0x000000370025a202 */ /* 0x000fe20000000f00 */
[----:B0-----:R-:W-:-:S04]  /*0d60*/  @P5 IMAD.WIDE R22, R35, 0x4, R22 ;  /* 0x0000000423165825 */ /* 0x001fc800078e0216 */
[----:B------:R-:W-:Y:S02]  /*0d70*/  IMAD.WIDE R18, R35, 0x4, R28 ;  /* 0x0000000423127825 */ /* 0x000fe400078e021c */
[----:B------:R-:W0:Y:S01]  /*0d80*/  @!P2 LDC.64 R28, c[0x0][0x398] ;  /* 0x0000e600ff1cab82 */ /* 0x000e220000000a00 */
[----:B------:R-:W-:Y:S01]  /*0d90*/  @!P3 IADD3.X R35, PT, PT, R38, R11, RZ, P0, !PT ;  /* 0x0000000b2623b210 */ /* 0x000fe200007fe4ff */
[----:B------:R-:W-:Y:S02]  /*0da0*/  HFMA2 R10, -RZ, RZ, 0, 0 ;  /* 0x00000000ff0a7431 */ /* 0x000fe400000001ff */
[----:B------:R-:W-:Y:S01]  /*0db0*/  @!P2 IMAD R11, R39, R17, R24 ;  /* 0x00000011270ba224 */ /* 0x000fe200078e0218 */
[----:B----4-:R-:W-:Y:S01]  /*0dc0*/  @!P3 IADD3 R26, P0, PT, R25, R26, RZ ;  /* 0x0000001a191ab210 */ /* 0x010fe20007f1e0ff */
[----:B------:R-:W-:Y:S01]  /*0dd0*/  @!P2 IMAD.WIDE.U32 R36, R39, R16, R36 ;  /* 0x000000102724a225 */ /* 0x000fe200078e0024 */
[----:B------:R-:W5:Y:S01]  /*0de0*/  LDG.E.64 R18, desc[UR10][R18.64] ;  /* 0x0000000a12127981 */ /* 0x000f62000c1e1b00 */
[----:B------:R-:W1:Y:S02]  /*0df0*/  @!P4 LDC.64 R24, c[0x0][0x3a0] ;  /* 0x0000e800ff18cb82 */ /* 0x000e640000000a00 */
[----:B--2---:R-:W-:Y:S01]  /*0e00*/  @!P4 IMAD R32, R31, R14, RZ ;  /* 0x0000000e1f20c224 */ /* 0x004fe200078e02ff */
[----:B------:R2:W5:Y:S05]  /*0e10*/  @!P3 LDG.E R10, desc[UR10][R34.64] ;  /* 0x0000000a220ab981 */ /* 0x00056a000c1e1900 */
[----:B------:R-:W3:Y:S01]  /*0e20*/  @!P4 LDC.64 R16, c[0x0][0x398] ;  /* 0x0000e600ff10cb82 */ /* 0x000ee20000000a00 */
[----:B------:R-:W-:-:S02]  /*0e30*/  @!P2 IADD3 R11, PT, PT, R37, R11, RZ ;  /* 0x0000000b250ba210 */ /* 0x000fc40007ffe0ff */
[----:B------:R-:W-:Y:S02]  /*0e40*/  @!P2 SHF.L.U32 R31, R36, 0x1, RZ ;  /* 0x00000001241fa819 */ /* 0x000fe400000006ff */
[----:B--2---:R-:W-:Y:S02]  /*0e50*/  @!P4 MOV R34, R52 ;  /* 0x000000340022c202 */ /* 0x004fe40000000f00 */
[----:B------:R-:W-:Y:S01]  /*0e60*/  @!P4 MOV R35, R55 ;  /* 0x000000370023c202 */ /* 0x000fe20000000f00 */
[----:B------:R-:W-:Y:S01]  /*0e70*/  @!P4 IMAD R37, R30, R15, R32 ;  /* 0x0000000f1e25c224 */ /* 0x000fe200078e0220 */
[----:B------:R-:W-:Y:S02]  /*0e80*/  @!P3 IADD3.X R27, PT, PT, R38, R27, RZ, P0, !PT ;  /* 0x0000001b261bb210 */ /* 0x000fe400007fe4ff */
[----:B------:R-:W-:Y:S01]  /*0e90*/  @!P2 SHF.L.U64.HI R36, R36, 0x1, R11 ;  /* 0x000000012424a819 */ /* 0x000fe2000001020b */
[----:B------:R-:W-:Y:S01]  /*0ea0*/  @!P4 IMAD.WIDE.U32 R14, R30, R14, R34 ;  /* 0x0000000e1e0ec225 */ /* 0x000fe200078e0022 */
[----:B------:R-:W-:-:S04]  /*0eb0*/  @!P2 IADD3 R32, P0, PT, R31, R12, RZ ;  /* 0x0000000c1f20a210 */ /* 0x000fc80007f1e0ff */
[----:B------:R-:W-:Y:S02]  /*0ec0*/  @!P2 IADD3.X R33, PT, PT, R36, R13, RZ, P0, !PT ;  /* 0x0000000d2421a210 */ /* 0x000fe400007fe4ff */
[----:B0-----:R-:W-:Y:S02]  /*0ed0*/  @!P2 IADD3 R28, P0, PT, R31, R28, RZ ;  /* 0x0000001c1f1ca210 */ /* 0x001fe40007f1e0ff */
[----:B------:R-:W-:Y:S02]  /*0ee0*/  @!P4 IADD3 R15, PT, PT, R15, R37, RZ ;  /* 0x000000250f0fc210 */ /* 0x000fe40007ffe0ff */
[----:B------:R-:W-:Y:S02]  /*0ef0*/  @!P4 SHF.L.U32 R31, R14, 0x1, RZ ;  /* 0x000000010e1fc819 */ /* 0x000fe400000006ff */
[----:B------:R-:W-:Y:S01]  /*0f00*/  @!P2 IADD3.X R29, PT, PT, R36, R29, RZ, P0, !PT ;  /* 0x0000001d241da210 */ /* 0x000fe200007fe4ff */
[----:B------:R-:W-:Y:S01]  /*0f10*/  HFMA2 R11, -RZ, RZ, 0, 0 ;  /* 0x00000000ff0b7431 */ /* 0x000fe200000001ff */
[----:B------:R-:W-:-:S02]  /*0f20*/  @!P4 SHF.L.U64.HI R14, R14, 0x1, R15 ;  /* 0x000000010e0ec819 */ /* 0x000fc4000001020f */
[C---:B-1----:R-:W-:Y:S02]  /*0f30*/  @!P4 IADD3 R24, P0, PT, R31.reuse, R24, RZ ;  /* 0x000000181f18c210 */ /* 0x042fe40007f1e0ff */
[----:B---3--:R-:W-:Y:S02]  /*0f40*/  @!P4 IADD3 R30, P1, PT, R31, R16, RZ ;  /* 0x000000101f1ec210 */ /* 0x008fe40007f3e0ff */
[----:B------:R-:W-:Y:S02]  /*0f50*/  CS2R R12, SRZ ;  /* 0x00000000000c7805 */ /* 0x000fe4000001ff00 */
[C---:B------:R-:W-:Y:S02]  /*0f60*/  @!P4 IADD3.X R25, PT, PT, R14.reuse, R25, RZ, P0, !PT ;  /* 0x000000190e19c210 */ /* 0x040fe400007fe4ff */
[----:B------:R-:W-:Y:S02]  /*0f70*/  @!P4 IADD3.X R31, PT, PT, R14, R17, RZ, P1, !PT ;  /* 0x000000110e1fc210 */ /* 0x000fe40000ffe4ff */
[----:B------:R-:W-:-:S02]  /*0f80*/  CS2R R14, SRZ ;  /* 0x00000000000e7805 */ /* 0x000fc4000001ff00 */
[----:B------:R-:W-:Y:S01]  /*0f90*/  CS2R R16, SRZ ;  /* 0x0000000000107805 */ /* 0x000fe2000001ff00 */
[----:B------:R0:W5:Y:S04]  /*0fa0*/  @!P3 LDG.E R11, desc[UR10][R26.64] ;  /* 0x0000000a1a0bb981 */ /* 0x000168000c1e1900 */
[----:B------:R0:W5:Y:S04]  /*0fb0*/  @!P2 LDG.E R12, desc[UR10][R32.64] ;  /* 0x0000000a200ca981 */ /* 0x000168000c1e1900 */
[----:B------:R0:W5:Y:S04]  /*0fc0*/  @!P2 LDG.E R13, desc[UR10][R28.64] ;  /* 0x0000000a1c0da981 */ /* 0x000168000c1e1900 */
[----:B------:R0:W5:Y:S04]  /*0fd0*/  @!P4 LDG.E R14, desc[UR10][R24.64] ;  /* 0x0000000a180ec981 */ /* 0x000168000c1e1900 */
[----:B------:R0:W5:Y:S04]  /*0fe0*/  @!P4 LDG.E R15, desc[UR10][R30.64] ;  /* 0x0000000a1e0fc981 */ /* 0x000168000c1e1900 */
[----:B------:R0:W5:Y:S01]  /*0ff0*/  @P5 LDG.E.64 R16, desc[UR10][R22.64] ;  /* 0x0000000a16105981 */ /* 0x000162000c1e1b00 */
[----:B------:R-:W-:Y:S01]  /*1000*/  UISETP.NE.AND UP1, UPT, UR7, URZ, UPT ;  /* 0x000000ff0700728c */ /* 0x000fe2000bf25270 */
[----:B------:R-:W-:Y:S01]  /*1010*/  UMOV UR9, 0x3f800000 ;  /* 0x3f80000000097882 */ /* 0x000fe20000000000 */
[----:B------:R-:W-:-:S13]  /*1020*/  R2UR UR14, R20 ;  /* 0x00000000140e72ca */ /* 0x000fda00000e0000 */
        /* <DEDUP_REMOVED lines=13> */
[--C-:B------:R-:W-:Y:S02]  /*1100*/  HADD2.F32 R21, -RZ, R44.reuse.H0_H0 ;  /* 0x2000002cff157230 */ /* 0x100fe40000004100 */
[----:B------:R-:W-:Y:S01]  /*1110*/  FADD.FTZ R22, R22, -UR14 ;  /* 0x8000000e16167e21 */ /* 0x000fe20008010000 */
[----:B------:R-:W-:Y:S02]  /*1120*/  HADD2.F32 R20, -RZ, R44.H1_H1 ;  /* 0x3000002cff147230 */ /* 0x000fe40000004100 */
[----:B------:R-:W-:Y:S01]  /*1130*/  FADD.FTZ R23, R23, -UR14 ;  /* 0x8000000e17177e21 */ /* 0x000fe20008010000 */
[----:B------:R-:W-:-:S02]  /*1140*/  HADD2.F32 R29, -RZ, R42.H0_H0 ;  /* 0x2000002aff1d7230 */ /* 0x000fc40000004100 */
[----:B------:R-:W-:Y:S01]  /*1150*/  FMUL.FTZ R25, R18, R21 ;  /* 0x0000001512197220 */ /* 0x000fe20000410000 */
[----:B------:R-:W-:Y:S01]  /*1160*/  FMUL.FTZ R22, R22, UR9 ;  /* 0x0000000916167c20 */ /* 0x000fe20008410000 */
[----:B------:R-:W-:Y:S01]  /*1170*/  FMUL.FTZ R24, R19, R20 ;  /* 0x0000001413187220 */ /* 0x000fe20000410000 */
[----:B------:R-:W-:Y:S01]  /*1180*/  FMUL.FTZ R23, R23, UR9 ;  /* 0x0000000917177c20 */ /* 0x000fe20008410000 */
[----:B------:R-:W-:Y:S01]  /*1190*/  FADD.FTZ R27, RZ, R25 ;  /* 0x00000019ff1b7221 */ /* 0x000fe20000010000 */
[----:B------:R-:W-:Y:S01]  /*11a0*/  FFMA.FTZ R26, R22, R25, RZ ;  /* 0x00000019161a7223 */ /* 0x000fe200000100ff */
[--C-:B------:R-:W-:Y:S02]  /*11b0*/  HADD2.F32 R25, -RZ, R43.reuse.H0_H0 ;  /* 0x2000002bff197230 */ /* 0x100fe40000004100 */
[----:B------:R-:W-:Y:S01]  /*11c0*/  FFMA.FTZ R22, R21, R22, RZ ;  /* 0x0000001615167223 */ /* 0x000fe200000100ff */
[----:B------:R-:W-:Y:S01]  /*11d0*/  FADD.FTZ R27, R24, R27 ;  /* 0x0000001b181b7221 */ /* 0x000fe20000010000 */
[----:B------:R-:W-:Y:S01]  /*11e0*/  FFMA.FTZ R26, R23, R24, R26 ;  /* 0x00000018171a7223 */ /* 0x000fe2000001001a */
[----:B------:R-:W-:-:S02]  /*11f0*/  HADD2.F32 R24, -RZ, R43.H1_H1 ;  /* 0x3000002bff187230 */ /* 0x000fc40000004100 */
[----:B------:R-:W-:Y:S01]  /*1200*/  FADD.FTZ R25, R25, -UR14 ;  /* 0x8000000e19197e21 */ /* 0x000fe20008010000 */
[----:B------:R-:W-:Y:S02]  /*1210*/  HADD2.F32 R28, -RZ, R42.H1_H1 ;  /* 0x3000002aff1c7230 */ /* 0x000fe40000004100 */
[----:B------:R-:W-:Y:S01]  /*1220*/  FADD.FTZ R30, RZ, R21 ;  /* 0x00000015ff1e7221 */ /* 0x000fe20000010000 */
[----:B------:R-:W-:Y:S01]  /*1230*/  FFMA.FTZ R23, R20, R23, RZ ;  /* 0x0000001714177223 */ /* 0x000fe200000100ff */
[----:B------:R-:W-:Y:S01]  /*1240*/  FADD.FTZ R24, R24, -UR14 ;  /* 0x8000000e18187e21 */ /* 0x000fe20008010000 */
[----:B------:R-:W-:Y:S01]  /*1250*/  FADD.FTZ R31, RZ, R20 ;  /* 0x00000014ff1f7221 */ /* 0x000fe20000010000 */
[----:B------:R-:W-:Y:S01]  /*1260*/  FMUL.FTZ R25, R25, UR9 ;  /* 0x0000000919197c20 */ /* 0x000fe20008410000 */
[----:B------:R-:W-:Y:S01]  /*1270*/  FMUL.FTZ R20, R18, R29 ;  /* 0x0000001d12147220 */ /* 0x000fe20000410000 */
[----:B------:R-:W-:Y:S01]  /*1280*/  FMUL.FTZ R21, R24, UR9 ;  /* 0x0000000918157c20 */ /* 0x000fe20008410000 */
[----:B------:R-:W-:-:S02]  /*1290*/  HADD2.F32 R32, -RZ, R4.H0_H0 ;  /* 0x20000004ff207230 */ /* 0x000fc40000004100 */
[----:B------:R-:W-:Y:S01]  /*12a0*/  FFMA.FTZ R22, R29, R25, R22 ;  /* 0x000000191d167223 */ /* 0x000fe20000010016 */
[C---:B------:R-:W-:Y:S01]  /*12b0*/  FADD.FTZ R31, R28.reuse, R31 ;  /* 0x0000001f1c1f7221 */ /* 0x040fe20000010000 */
[----:B------:R-:W-:Y:S01]  /*12c0*/  FFMA.FTZ R23, R28, R21, R23 ;  /* 0x000000151c177223 */ /* 0x000fe20000010017 */
[----:B------:R-:W-:Y:S01]  /*12d0*/  FFMA.FTZ R26, R25, R20, R26 ;  /* 0x00000014191a7223 */ /* 0x000fe2000001001a */
[----:B------:R-:W-:Y:S01]  /*12e0*/  FMUL.FTZ R28, R19, R28 ;  /* 0x0000001c131c7220 */ /* 0x000fe20000410000 */
[----:B------:R-:W-:Y:S02]  /*12f0*/  HADD2.F32 R25, -RZ, R5.H0_H0 ;  /* 0x20000005ff197230 */ /* 0x000fe40000004100 */
[----:B------:R-:W-:Y:S01]  /*1300*/  FADD.FTZ R32, R32, -UR14 ;  /* 0x8000000e20207e21 */ /* 0x000fe20008010000 */
[----:B------:R-:W-:Y:S01]  /*1310*/  FADD.FTZ R27, R27, R20 ;  /* 0x000000141b1b7221 */ /* 0x000fe20000010000 */
[----:B------:R-:W-:Y:S01]  /*1320*/  FFMA.FTZ R26, R21, R28, R26 ;  /* 0x0000001c151a7223 */ /* 0x000fe2000001001a */
[----:B------:R-:W-:-:S02]  /*1330*/  HADD2.F32 R20, -RZ, R4.H1_H1 ;  /* 0x30000004ff147230 */ /* 0x000fc40000004100 */
[----:B------:R-:W-:Y:S01]  /*1340*/  FMUL.FTZ R21, R32, UR9 ;  /* 0x0000000920157c20 */ /* 0x000fe20008410000 */
[----:B------:R-:W-:Y:S01]  /*1350*/  FMUL.FTZ R24, R18, R25 ;  /* 0x0000001912187220 */ /* 0x000fe20000410000 */
[----:B------:R-:W-:Y:S01]  /*1360*/  FADD.FTZ R30, R29, R30 ;  /* 0x0000001e1d1e7221 */ /* 0x000fe20000010000 */
[----:B------:R-:W-:Y:S01]  /*1370*/  FADD.FTZ R27, R28, R27 ;  /* 0x0000001b1c1b7221 */ /* 0x000fe20000010000 */
[----:B------:R-:W-:Y:S01]  /*1380*/  FFMA.FTZ R22, R25, R21, R22 ;  /* 0x0000001519167223 */ /* 0x000fe20000010016 */
[----:B------:R-:W-:Y:S01]  /*1390*/  FFMA.FTZ R26, R21, R24, R26 ;  /* 0x00000018151a7223 */ /* 0x000fe2000001001a */
[----:B------:R-:W-:Y:S01]  /*13a0*/  FADD.FTZ R21, R20, -UR14 ;  /* 0x8000000e14157e21 */ /* 0x000fe20008010000 */
[----:B------:R-:W-:Y:S01]  /*13b0*/  FADD.FTZ R30, R30, R25 ;  /* 0x000000191e1e7221 */ /* 0x000fe20000010000 */
[----:B------:R-:W-:Y:S02]  /*13c0*/  HADD2.F32 R25, -RZ, R6.H0_H0 ;  /* 0x20000006ff197230 */ /* 0x000fe40000004100 */
[----:B------:R-:W-:Y:S01]  /*13d0*/  FADD.FTZ R27, R27, R24 ;  /* 0x000000181b1b7221 */ /* 0x000fe20000010000 */
[----:B------:R-:W-:-:S02]  /*13e0*/  HADD2.F32 R20, -RZ, R5.H1_H1 ;  /* 0x30000005ff147230 */ /* 0x000fc40000004100 */
[----:B------:R-:W-:Y:S01]  /*13f0*/  FMUL.FTZ R21, R21, UR9 ;  /* 0x0000000915157c20 */ /* 0x000fe20008410000 */
[----:B------:R-:W-:Y:S02]  /*1400*/  HADD2.F32 R24, -RZ, R6.H1_H1 ;  /* 0x30000006ff187230 */ /* 0x000fe40000004100 */
[----:B------:R-:W-:Y:S01]  /*1410*/  FADD.FTZ R28, R25, -UR14 ;  /* 0x8000000e191c7e21 */ /* 0x000fe20008010000 */
[--C-:B------:R-:W-:Y:S02]  /*1420*/  HADD2.F32 R25, -RZ, R7.reuse.H0_H0 ;  /* 0x20000007ff197230 */ /* 0x100fe40000004100 */
[----:B------:R-:W-:Y:S01]  /*1430*/  FADD.FTZ R31, R31, R20 ;  /* 0x000000141f1f7221 */ /* 0x000fe20000010000 */
[----:B------:R-:W-:Y:S01]  /*1440*/  FFMA.FTZ R23, R20, R21, R23 ;  /* 0x0000001514177223 */ /* 0x000fe20000010017 */
[----:B------:R-:W-:Y:S01]  /*1450*/  FMUL.FTZ R20, R19, R20 ;  /* 0x0000001413147220 */ /* 0x000fe20000410000 */
[----:B------:R-:W-:Y:S01]  /*1460*/  FMUL.FTZ R29, R28, UR9 ;  /* 0x000000091c1d7c20 */ /* 0x000fe20008410000 */
[----:B------:R-:W-:Y:S01]  /*1470*/  FADD.FTZ R30, R30, R25 ;  /* 0x000000191e1e7221 */ /* 0x000fe20000010000 */
[----:B------:R-:W-:Y:S01]  /*1480*/  FMUL.FTZ R28, R18, R25 ;  /* 0x00000019121c7220 */ /* 0x000fe20000410000 */
[----:B------:R-:W-:Y:S01]  /*1490*/  FADD.FTZ R27, R20, R27 ;  /* 0x0000001b141b7221 */ /* 0x000fe20000010000 */
[----:B------:R-:W-:Y:S01]  /*14a0*/  FFMA.FTZ R26, R21, R20, R26 ;  /* 0x00000014151a7223 */ /* 0x000fe2000001001a */
[----:B------:R-:W-:-:S02]  /*14b0*/  HADD2.F32 R20, -RZ, R7.H1_H1 ;  /* 0x30000007ff147230 */ /* 0x000fc40000004100 */
[----:B------:R-:W-:Y:S01]  /*14c0*/  FFMA.FTZ R22, R25, R29, R22 ;  /* 0x0000001d19167223 */ /* 0x000fe20000010016 */
[----:B------:R-:W-:Y:S01]  /*14d0*/  FADD.FTZ R24, R24, -UR14 ;  /* 0x8000000e18187e21 */ /* 0x000fe20008010000 */
[--C-:B------:R-:W-:Y:S02]  /*14e0*/  HADD2.F32 R25, -RZ, R8.reuse.H0_H0 ;  /* 0x20000008ff197230 */ /* 0x100fe40000004100 */
[----:B------:R-:W-:Y:S01]  /*14f0*/  FADD.FTZ R32, R27, R28 ;  /* 0x0000001c1b207221 */ /* 0x000fe20000010000 */
[----:B------:R-:W-:Y:S01]  /*1500*/  FFMA.FTZ R29, R29, R28, R26 ;  /* 0x0000001c1d1d7223 */ /* 0x000fe2000001001a */
[----:B------:R-:W-:Y:S01]  /*1510*/  FMUL.FTZ R24, R24, UR9 ;  /* 0x0000000918187c20 */ /* 0x000fe20008410000 */
[----:B------:R-:W-:Y:S01]  /*1520*/  FMUL.FTZ R21, R19, R20 ;  /* 0x0000001413157220 */ /* 0x000fe20000410000 */
[----:B------:R-:W-:Y:S01]  /*1530*/  FADD.FTZ R25, R25, -UR14 ;  /* 0x8000000e19197e21 */ /* 0x000fe20008010000 */
[----:B------:R-:W-:Y:S01]  /*1540*/  FADD.FTZ R31, R31, R20 ;  /* 0x000000141f1f7221 */ /* 0x000fe20000010000 */
[----:B------:R-:W-:Y:S01]  /*1550*/  FFMA.FTZ R23, R20, R24, R23 ;  /* 0x0000001814177223 */ /* 0x000fe20000010017 */
[----:B------:R-:W-:Y:S01]  /*1560*/  FADD.FTZ R32, R21, R32 ;  /* 0x0000002015207221 */ /* 0x000fe20000010000 */
[----:B------:R-:W-:Y:S01]  /*1570*/  FFMA.FTZ R29, R24, R21, R29 ;  /* 0x00000015181d7223 */ /* 0x000fe2000001001d */
[----:B------:R-:W-:-:S02]  /*1580*/  HADD2.F32 R20, -RZ, R8.H1_H1 ;  /* 0x30000008ff147230 */ /* 0x000fc40000004100 */
[----:B------:R-:W-:Y:S01]  /*1590*/  FMUL.FTZ R26, R25, UR9 ;  /* 0x00000009191a7c20 */ /* 0x000fe20008410000 */
[--C-:B------:R-:W-:Y:S02]  /*15a0*/  HADD2.F32 R21, -RZ, R9.reuse.H0_H0 ;  /* 0x20000009ff157230 */ /* 0x100fe40000004100 */
[----:B------:R-:W-:Y:S02]  /*15b0*/  HADD2.F32 R27, -RZ, R10.H0_H0 ;  /* 0x2000000aff1b7230 */ /* 0x000fe40000004100 */
[----:B------:R-:W-:Y:S01]  /*15c0*/  FADD.FTZ R24, R20, -UR14 ;  /* 0x8000000e14187e21 */ /* 0x000fe20008010000 */
[----:B------:R-:W-:Y:S02]  /*15d0*/  HADD2.F32 R20, -RZ, R9.H1_H1 ;  /* 0x30000009ff147230 */ /* 0x000fe40000004100 */
[----:B------:R-:W-:Y:S01]  /*15e0*/  FADD.FTZ R30, R30, R21 ;  /* 0x000000151e1e7221 */ /* 0x000fe20000010000 */
[----:B------:R-:W-:Y:S01]  /*15f0*/  FFMA.FTZ R22, R21, R26, R22 ;  /* 0x0000001a15167223 */ /* 0x000fe20000010016 */
[----:B------:R-:W-:Y:S01]  /*1600*/  FMUL.FTZ R21, R18, R21 ;  /* 0x0000001512157220 */ /* 0x000fe20000410000 */
[----:B------:R-:W-:Y:S01]  /*1610*/  FMUL.FTZ R24, R24, UR9 ;  /* 0x0000000918187c20 */ /* 0x000fe20008410000 */
[----:B------:R-:W-:Y:S01]  /*1620*/  FMUL.FTZ R25, R19, R20 ;  /* 0x0000001413197220 */ /* 0x000fe20000410000 */
[----:B------:R-:W-:Y:S01]  /*1630*/  FADD.FTZ R27, R27, -UR14 ;  /* 0x8000000e1b1b7e21 */ /* 0x000fe20008010000 */
[----:B------:R-:W-:Y:S01]  /*1640*/  FADD.FTZ R32, R32, R21 ;  /* 0x0000001520207221 */ /* 0x000fe20000010000 */
[----:B------:R-:W-:Y:S01]  /*1650*/  FFMA.FTZ R29, R26, R21, R29 ;  /* 0x000000151a1d7223 */ /* 0x000fe2000001001d */
[----:B------:R-:W-:-:S02]  /*1660*/  HADD2.F32 R21, -RZ, R11.H0_H0 ;  /* 0x2000000bff157230 */ /* 0x000fc40000004100 */
[----:B------:R-:W-:Y:S01]  /*1670*/  FFMA.FTZ R23, R20, R24, R23 ;  /* 0x0000001814177223 */ /* 0x000fe20000010017 */
[----:B------:R-:W-:Y:S01]  /*1680*/  FADD.FTZ R32, R25, R32 ;  /* 0x0000002019207221 */ /* 0x000fe20000010000 */
[----:B------:R-:W-:Y:S01]  /*1690*/  FFMA.FTZ R29, R24, R25, R29 ;  /* 0x00000019181d7223 */ /* 0x000fe2000001001d */
[----:B------:R-:W-:Y:S01]  /*16a0*/  FADD.FTZ R31, R31, R20 ;  /* 0x000000141f1f7221 */ /* 0x000fe20000010000 */
[----:B------:R-:W-:Y:S01]  /*16b0*/  FMUL.FTZ R24, R27, UR9 ;  /* 0x000000091b187c20 */ /* 0x000fe20008410000 */
[----:B------:R-:W-:Y:S01]  /*16c0*/  FMUL.FTZ R25, R18, R21 ;  /* 0x0000001512197220 */ /* 0x000fe20000410000 */
[----:B------:R-:W-:Y:S02]  /*16d0*/  HADD2.F32 R20, -RZ, R10.H1_H1 ;  /* 0x3000000aff147230 */ /* 0x000fe40000004100 */
[----:B------:R-:W-:Y:S01]  /*16e0*/  FADD.FTZ R30, R30, R21 ;  /* 0x000000151e1e7221 */ /* 0x000fe20000010000 */
[----:B------:R-:W-:Y:S01]  /*16f0*/  FFMA.FTZ R21, R21, R24, R22 ;  /* 0x0000001815157223 */ /* 0x000fe20000010016 */
[----:B------:R-:W-:Y:S01]  /*1700*/  FFMA.FTZ R29, R24, R25, R29 ;  /* 0x00000019181d7223 */ /* 0x000fe2000001001d */
[----:B------:R-:W-:-:S02]  /*1710*/  HADD2.F32 R22, -RZ, R11.H1_H1 ;  /* 0x3000000bff167230 */ /* 0x000fc40000004100 */
[----:B------:R-:W-:Y:S01]  /*1720*/  FADD.FTZ R20, R20, -UR14 ;  /* 0x8000000e14147e21 */ /* 0x000fe20008010000 */
[--C-:B------:R-:W-:Y:S02]  /*1730*/  HADD2.F32 R24, -RZ, R12.reuse.H0_H0 ;  /* 0x2000000cff187230 */ /* 0x100fe40000004100 */
[----:B------:R-:W-:Y:S01]  /*1740*/  FADD.FTZ R32, R32, R25 ;  /* 0x0000001920207221 */ /* 0x000fe20000010000 */
[--C-:B------:R-:W-:Y:S02]  /*1750*/  HADD2.F32 R28, -RZ, R13.reuse.H0_H0 ;  /* 0x2000000dff1c7230 */ /* 0x100fe40000004100 */
[----:B------:R-:W-:Y:S01]  /*1760*/  FMUL.FTZ R25, R19, R22 ;  /* 0x0000001613197220 */ /* 0x000fe20000410000 */
[----:B------:R-:W-:Y:S01]  /*1770*/  FMUL.FTZ R20, R20, UR9 ;  /* 0x0000000914147c20 */ /* 0x000fe20008410000 */
[----:B------:R-:W-:Y:S01]  /*1780*/  FADD.FTZ R24, R24, -UR14 ;  /* 0x8000000e18187e21 */ /* 0x000fe20008010000 */
[----:B------:R-:W-:Y:S02]  /*1790*/  HADD2.F32 R26, -RZ, R12.H1_H1 ;  /* 0x3000000cff1a7230 */ /* 0x000fe40000004100 */
[----:B------:R-:W-:Y:S01]  /*17a0*/  FADD.FTZ R32, R25, R32 ;  /* 0x0000002019207221 */ /* 0x000fe20000010000 */
[----:B------:R-:W-:Y:S01]  /*17b0*/  FFMA.FTZ R29, R20, R25, R29 ;  /* 0x00000019141d7223 */ /* 0x000fe2000001001d */
[----:B------:R-:W-:Y:S01]  /*17c0*/  FMUL.FTZ R34, R24, UR9 ;  /* 0x0000000918227c20 */ /* 0x000fe20008410000 */
[----:B------:R-:W-:Y:S01]  /*17d0*/  FMUL.FTZ R25, R18, R28 ;  /* 0x0000001c12197220 */ /* 0x000fe20000410000 */
[----:B------:R-:W-:-:S02]  /*17e0*/  HADD2.F32 R24, -RZ, R13.H1_H1 ;  /* 0x3000000dff187230 */ /* 0x000fc40000004100 */
[----:B------:R-:W-:Y:S01]  /*17f0*/  FADD.FTZ R26, R26, -UR14 ;  /* 0x8000000e1a1a7e21 */ /* 0x000fe20008010000 */
[--C-:B------:R-:W-:Y:S02]  /*1800*/  HADD2.F32 R27, -RZ, R14.reuse.H0_H0 ;  /* 0x2000000eff1b7230 */ /* 0x100fe40000004100 */
[----:B------:R-:W-:Y:S01]  /*1810*/  FADD.FTZ R32, R32, R25 ;  /* 0x0000001920207221 */ /* 0x000fe20000010000 */
[----:B------:R-:W-:Y:S01]  /*1820*/  FFMA.FTZ R29, R34, R25, R29 ;  /* 0x00000019221d7223 */ /* 0x000fe2000001001d */
[----:B------:R-:W-:Y:S01]  /*1830*/  FMUL.FTZ R25, R19, R24 ;  /* 0x0000001813197220 */ /* 0x000fe20000410000 */
[----:B------:R-:W-:Y:S01]  /*1840*/  FMUL.FTZ R26, R26, UR9 ;  /* 0x000000091a1a7c20 */ /* 0x000fe20008410000 */
[----:B------:R-:W-:Y:S01]  /*1850*/  FFMA.FTZ R23, R22, R20, R23 ;  /* 0x0000001416177223 */ /* 0x000fe20000010017 */
[----:B------:R-:W-:Y:S02]  /*1860*/  HADD2.F32 R36, -RZ, R15.H0_H0 ;  /* 0x2000000fff247230 */ /* 0x000fe40000004100 */
[----:B------:R-:W-:Y:S01]  /*1870*/  FADD.FTZ R27, R27, -UR14 ;  /* 0x8000000e1b1b7e21 */ /* 0x000fe20008010000 */
[----:B------:R-:W-:-:S02]  /*1880*/  HADD2.F32 R20, -RZ, R14.H1_H1 ;  /* 0x3000000eff147230 */ /* 0x000fc40000004100 */
[----:B------:R-:W-:Y:S01]  /*1890*/  FADD.FTZ R32, R25, R32 ;  /* 0x0000002019207221 */ /* 0x000fe20000010000 */
[----:B------:R-:W-:Y:S01]  /*18a0*/  FFMA.FTZ R29, R26, R25, R29 ;  /* 0x000000191a1d7223 */ /* 0x000fe2000001001d */
[----:B------:R-:W-:Y:S02]  /*18b0*/  HADD2.F32 R25, -RZ, R15.H1_H1 ;  /* 0x3000000fff197230 */ /* 0x000fe40000004100 */
[----:B------:R-:W-:Y:S01]  /*18c0*/  FADD.FTZ R31, R31, R22 ;  /* 0x000000161f1f7221 */ /* 0x000fe20000010000 */
[----:B------:R-:W-:Y:S01]  /*18d0*/  FMUL.FTZ R33, R18, R36 ;  /* 0x0000002412217220 */ /* 0x000fe20000410000 */
[----:B------:R-:W-:Y:S01]  /*18e0*/  FMUL.FTZ R38, R27, UR9 ;  /* 0x000000091b267c20 */ /* 0x000fe20008410000 */
[----:B------:R-:W-:Y:S01]  /*18f0*/  FADD.FTZ R20, R20, -UR14 ;  /* 0x8000000e14147e21 */ /* 0x000fe20008010000 */
[----:B------:R-:W-:Y:S01]  /*1900*/  FADD.FTZ R30, R30, R28 ;  /* 0x0000001c1e1e7221 */ /* 0x000fe20000010000 */
[----:B------:R-:W-:Y:S01]  /*1910*/  FFMA.FTZ R21, R28, R34, R21 ;  /* 0x000000221c157223 */ /* 0x000fe20000010015 */
        /* <DEDUP_REMOVED lines=8> */
[----:B------:R-:W-:Y:S01]  /*19a0*/  FFMA.FTZ R20, R36, R38, R21 ;  /* 0x0000002624147223 */ /* 0x000fe20000010015 */
[----:B------:R-:W-:Y:S01]  /*19b0*/  FADD.FTZ R22, R30, R36 ;  /* 0x000000241e167221 */ /* 0x000fe20000010000 */
[----:B------:R-:W-:Y:S01]  /*19c0*/  FADD.FTZ R23, R31, R25 ;  /* 0x000000191f177221 */ /* 0x000fe20000010000 */
[----:B------:R-:W-:Y:S01]  /*19d0*/  FFMA.FTZ R21, R25, R27, R24 ;  /* 0x0000001b19157223 */ /* 0x000fe20000010018 */
[----:B------:R-:W-:Y:S06]  /*19e0*/  BRA `(.L_x_697) ;  /* 0x0000001000807947 */ /* 0x000fec0003800000 */
.L_x_696:
[----:B-----5:R-:W-:Y:S02]  /*19f0*/  HADD2.F32 R20, -RZ, R45.H0_H0 ;  /* 0x2000002dff147230 */ /* 0x020fe40000004100 */
[--C-:B------:R-:W-:Y:S02]  /*1a00*/  HADD2.F32 R22, -RZ, R43.reuse.H0_H0 ;  /* 0x2000002bff167230 */ /* 0x100fe40000004100 */
[----:B------:R-:W-:Y:S02]  /*1a10*/  HADD2.F32 R28, -RZ, R43.H1_H1 ;  /* 0x3000002bff1c7230 */ /* 0x000fe40000004100 */
[----:B------:R-:W-:Y:S01]  /*1a20*/  FADD.FTZ R21, R20, -UR14 ;  /* 0x8000000e14157e21 */ /* 0x000fe20008010000 */
[----:B------:R-:W-:Y:S02]  /*1a30*/  HADD2.F32 R20, -RZ, R45.H1_H1 ;  /* 0x3000002dff147230 */ /* 0x000fe40000004100 */
[----:B------:R-:W-:Y:S01]  /*1a40*/  FADD.FTZ R22, R22, -UR14 ;  /* 0x8000000e16167e21 */ /* 0x000fe20008010000 */
[----:B------:R-:W-:-:S02]  /*1a50*/  HADD2.F32 R30, -RZ, R44.H0_H0 ;  /* 0x2000002cff1e7230 */ /* 0x000fc40000004100 */
[----:B------:R-:W-:Y:S01]  /*1a60*/  FMUL.FTZ R21, R21, UR9 ;  /* 0x0000000915157c20 */ /* 0x000fe20008410000 */
[----:B------:R-:W-:Y:S02]  /*1a70*/  HADD2.F32 R37, -RZ, R4.H0_H0 ;  /* 0x20000004ff257230 */ /* 0x000fe40000004100 */
[----:B------:R-:W-:Y:S01]  /*1a80*/  FADD.FTZ R20, R20, -UR14 ;  /* 0x8000000e14147e21 */ /* 0x000fe20008010000 */
[----:B------:R-:W-:Y:S01]  /*1a90*/  FMUL.FTZ R23, R22, UR9 ;  /* 0x0000000916177c20 */ /* 0x000fe20008410000 */
[--C-:B------:R-:W-:Y:S01]  /*1aa0*/  FFMA.FTZ R24, R18, R21, R16.reuse ;  /* 0x0000001512187223 */ /* 0x100fe20000010010 */
[----:B------:R-:W-:Y:S01]  /*1ab0*/  FADD.FTZ R22, R28, -UR14 ;  /* 0x8000000e1c167e21 */ /* 0x000fe20008010000 */
[----:B------:R-:W-:Y:S01]  /*1ac0*/  FMUL.FTZ R20, R20, UR9 ;  /* 0x0000000914147c20 */ /* 0x000fe20008410000 */
[----:B------:R-:W-:Y:S01]  /*1ad0*/  FFMA.FTZ R32, R18, R23, R16 ;  /* 0x0000001712207223 */ /* 0x000fe20000010010 */
[----:B------:R-:W-:Y:S01]  /*1ae0*/  FMUL.FTZ R25, R24, -1.4426950216293334961 ;  /* 0xbfb8aa3b18197820 */ /* 0x000fe20000410000 */
[----:B------:R-:W-:Y:S01]  /*1af0*/  FMUL.FTZ R22, R22, UR9 ;  /* 0x0000000916167c20 */ /* 0x000fe20008410000 */
[----:B------:R-:W-:Y:S01]  /*1b00*/  FFMA.FTZ R26, R19, R20, R17 ;  /* 0x00000014131a7223 */ /* 0x000fe20000010011 */
[----:B------:R-:W-:Y:S01]  /*1b10*/  FMUL.FTZ R29, R32, -1.4426950216293334961 ;  /* 0xbfb8aa3b201d7820 */ /* 0x000fe20000410000 */
[----:B------:R-:W-:-:S02]  /*1b20*/  HADD2.F32 R38, -RZ, R6.H0_H0 ;  /* 0x20000006ff267230 */ /* 0x000fc40000004100 */
[----:B------:R-:W-:Y:S01]  /*1b30*/  FFMA.FTZ R33, R19, R22, R17 ;  /* 0x0000001613217223 */ /* 0x000fe20000010011 */
[----:B------:R-:W0:Y:S01]  /*1b40*/  MUFU.EX2 R25, R25 ;  /* 0x0000001900197308 */ /* 0x000e220000000800 */
[----:B------:R-:W-:Y:S01]  /*1b50*/  FMUL.FTZ R27, R26, -1.4426950216293334961 ;  /* 0xbfb8aa3b1a1b7820 */ /* 0x000fe20000410000 */
[----:B------:R-:W-:Y:S02]  /*1b60*/  HADD2.F32 R56, -RZ, R15.H0_H0 ;  /* 0x2000000fff387230 */ /* 0x000fe40000004100 */
[----:B------:R-:W-:-:S04]  /*1b70*/  FMUL.FTZ R35, R33, -1.4426950216293334961 ;  /* 0xbfb8aa3b21237820 */ /* 0x000fc80000410000 */
[----:B------:R-:W1:Y:S08]  /*1b80*/  MUFU.EX2 R27, R27 ;  /* 0x0000001b001b7308 */ /* 0x000e700000000800 */
[----:B------:R-:W2:Y:S01]  /*1b90*/  MUFU.EX2 R29, R29 ;  /* 0x0000001d001d7308 */ /* 0x000ea20000000800 */
[----:B0-----:R-:W-:-:S07]  /*1ba0*/  FADD.FTZ R25, R25, 1 ;  /* 0x3f80000019197421 */ /* 0x001fce0000010000 */
[----:B------:R-:W0:Y:S01]  /*1bb0*/  MUFU.RCP R25, R25 ;  /* 0x0000001900197308 */ /* 0x000e220000001000 */
[----:B-1----:R-:W-:-:S07]  /*1bc0*/  FADD.FTZ R28, R27, 1 ;  /* 0x3f8000001b1c7421 */ /* 0x002fce0000010000 */
[----:B------:R-:W1:Y:S01]  /*1bd0*/  MUFU.EX2 R35, R35 ;  /* 0x0000002300237308 */ /* 0x000e620000000800 */
[----:B--2---:R-:W-:Y:S01]  /*1be0*/  FADD.FTZ R31, R29, 1 ;  /* 0x3f8000001d1f7421 */ /* 0x004fe20000010000 */
[----:B------:R-:W-:-:S06]  /*1bf0*/  HADD2.F32 R29, -RZ, R44.H1_H1 ;  /* 0x3000002cff1d7230 */ /* 0x000fcc0000004100 */
[----:B------:R-:W2:Y:S01]  /*1c00*/  MUFU.RCP R28, R28 ;  /* 0x0000001c001c7308 */ /* 0x000ea20000001000 */
[----:B0-----:R-:W-:Y:S01]  /*1c10*/  FADD.FTZ R27, -R25, 1 ;  /* 0x3f800000191b7421 */ /* 0x001fe20000010100 */
[----:B------:R-:W-:Y:S01]  /*1c20*/  FMUL.FTZ R30, R30, R25 ;  /* 0x000000191e1e7220 */ /* 0x000fe20000410000 */
[----:B------:R-:W-:Y:S02]  /*1c30*/  FADD.FTZ R25, R37, -UR14 ;  /* 0x8000000e25197e21 */ /* 0x000fe40008010000 */
[----:B------:R-:W-:Y:S01]  /*1c40*/  FFMA.FTZ R27, R24, R27, 1 ;  /* 0x3f800000181b7423 */ /* 0x000fe2000001001b */
[----:B------:R-:W-:Y:S02]  /*1c50*/  HADD2.F32 R24, -RZ, R4.H1_H1 ;  /* 0x30000004ff187230 */ /* 0x000fe40000004100 */
[----:B------:R-:W-:Y:S01]  /*1c60*/  FMUL.FTZ R25, R25, UR9 ;  /* 0x0000000919197c20 */ /* 0x000fe20008410000 */
[----:B------:R2:W0:Y:S01]  /*1c70*/  MUFU.RCP R34, R31 ;  /* 0x0000001f00227308 */ /* 0x0004220000001000 */
[----:B-1----:R-:W-:Y:S01]  /*1c80*/  FADD.FTZ R36, R35, 1 ;  /* 0x3f80000023247421 */ /* 0x002fe20000010000 */
[----:B------:R-:W-:-:S02]  /*1c90*/  HADD2.F32 R35, -RZ, R42.H0_H0 ;  /* 0x2000002aff237230 */ /* 0x000fc40000004100 */
[----:B------:R-:W-:Y:S01]  /*1ca0*/  FADD.FTZ R24, R24, -UR14 ;  /* 0x8000000e18187e21 */ /* 0x000fe20008010000 */
[----:B------:R-:W-:Y:S01]  /*1cb0*/  FMUL.FTZ R30, R30, R27 ;  /* 0x0000001b1e1e7220 */ /* 0x000fe20000410000 */
[----:B------:R-:W-:Y:S02]  /*1cc0*/  FADD.FTZ R27, R38, -UR14 ;  /* 0x8000000e261b7e21 */ /* 0x000fe40008010000 */
[----:B------:R-:W-:Y:S01]  /*1cd0*/  FMUL.FTZ R24, R24, UR9 ;  /* 0x0000000918187c20 */ /* 0x000fe20008410000 */
[----:B------:R-:W1:Y:S01]  /*1ce0*/  MUFU.RCP R36, R36 ;  /* 0x0000002400247308 */ /* 0x000e620000001000 */
[----:B--2---:R-:W-:Y:S01]  /*1cf0*/  FADD.FTZ R31, -R28, 1 ;  /* 0x3f8000001c1f7421 */ /* 0x004fe20000010100 */
[----:B------:R-:W-:Y:S01]  /*1d00*/  FMUL.FTZ R29, R29, R28 ;  /* 0x0000001c1d1d7220 */ /* 0x000fe20000410000 */
[----:B------:R-:W-:Y:S02]  /*1d10*/  FMUL.FTZ R27, R27, UR9 ;  /* 0x000000091b1b7c20 */ /* 0x000fe40008410000 */
[----:B------:R-:W-:Y:S01]  /*1d20*/  FFMA.FTZ R28, R26, R31, 1 ;  /* 0x3f8000001a1c7423 */ /* 0x000fe2000001001f */
[C-C-:B------:R-:W-:Y:S01]  /*1d30*/  FFMA.FTZ R31, R18.reuse, R25, R16.reuse ;  /* 0x00000019121f7223 */ /* 0x140fe20000010010 */
[----:B------:R-:W-:Y:S01]  /*1d40*/  FFMA.FTZ R39, R18, R27, R16 ;  /* 0x0000001b12277223 */ /* 0x000fe20000010010 */
[----:B0-----:R-:W-:Y:S01]  /*1d50*/  FADD.FTZ R37, -R34, 1 ;  /* 0x3f80000022257421 */ /* 0x001fe20000010100 */
[----:B------:R-:W-:Y:S01]  /*1d60*/  FMUL.FTZ R35, R35, R34 ;  /* 0x0000002223237220 */ /* 0x000fe20000410000 */
[----:B------:R-:W-:Y:S01]  /*1d70*/  FFMA.FTZ R34, R19, R24, R17 ;  /* 0x0000001813227223 */ /* 0x000fe20000010011 */
[----:B------:R-:W-:Y:S01]  /*1d80*/  FMUL.FTZ R28, R29, R28 ;  /* 0x0000001c1d1c7220 */ /* 0x000fe20000410000 */
[----:B------:R-:W-:Y:S01]  /*1d90*/  FFMA.FTZ R32, R32, R37, 1 ;  /* 0x3f80000020207423 */ /* 0x000fe20000010025 */
[----:B------:R-:W-:Y:S01]  /*1da0*/  FMUL.FTZ R37, R31, -1.4426950216293334961 ;  /* 0xbfb8aa3b1f257820 */ /* 0x000fe20000410000 */
[----:B------:R-:W-:Y:S01]  /*1db0*/  FMUL.FTZ R38, R34, -1.4426950216293334961 ;  /* 0xbfb8aa3b22267820 */ /* 0x000fe20000410000 */
[----:B------:R-:W-:-:S02]  /*1dc0*/  HADD2.F32 R29, -RZ, R42.H1_H1 ;  /* 0x3000002aff1d7230 */ /* 0x000fc40000004100 */
[----:B-1----:R-:W-:Y:S02]  /*1dd0*/  FADD.FTZ R26, -R36, 1 ;  /* 0x3f800000241a7421 */ /* 0x002fe40000010100 */
[----:B------:R-:W0:Y:S02]  /*1de0*/  MUFU.EX2 R37, R37 ;  /* 0x0000002500257308 */ /* 0x000e240000000800 */
[----:B------:R-:W-:Y:S01]  /*1df0*/  FFMA.FTZ R26, R33, R26, 1 ;  /* 0x3f800000211a7423 */ /* 0x000fe2000001001a */
[----:B------:R-:W-:Y:S01]  /*1e00*/  FMUL.FTZ R29, R29, R36 ;  /* 0x000000241d1d7220 */ /* 0x000fe20000410000 */
[----:B------:R-:W-:Y:S01]  /*1e10*/  FMUL.FTZ R33, R35, R32 ;  /* 0x0000002023217220 */ /* 0x000fe20000410000 */
[----:B------:R-:W-:Y:S02]  /*1e20*/  FMUL.FTZ R35, R39, -1.4426950216293334961 ;  /* 0xbfb8aa3b27237820 */ /* 0x000fe40000410000 */
[----:B------:R-:W-:Y:S01]  /*1e30*/  FMUL.FTZ R29, R29, R26 ;  /* 0x0000001a1d1d7220 */ /* 0x000fe20000410000 */
[----:B------:R-:W-:Y:S01]  /*1e40*/  HADD2.F32 R26, -RZ, R6.H1_H1 ;  /* 0x30000006ff1a7230 */ /* 0x000fe20000004100 */
[----:B------:R-:W1:Y:S04]  /*1e50*/  MUFU.EX2 R38, R38 ;  /* 0x0000002600267308 */ /* 0x000e680000000800 */
[----:B------:R-:W-:-:S04]  /*1e60*/  FADD.FTZ R26, R26, -UR14 ;  /* 0x8000000e1a1a7e21 */ /* 0x000fc80008010000 */
[----:B------:R-:W-:Y:S01]  /*1e70*/  FMUL.FTZ R26, R26, UR9 ;  /* 0x000000091a1a7c20 */ /* 0x000fe20008410000 */
[----:B0-----:R-:W-:Y:S01]  /*1e80*/  FADD.FTZ R37, R37, 1 ;  /* 0x3f80000025257421 */ /* 0x001fe20000010000 */
[----:B------:R-:W0:Y:S01]  /*1e90*/  MUFU.EX2 R35, R35 ;  /* 0x0000002300237308 */ /* 0x000e220000000800 */
[----:B-1----:R-:W-:-:S07]  /*1ea0*/  FADD.FTZ R32, R38, 1 ;  /* 0x3f80000026207421 */ /* 0x002fce0000010000 */
[----:B------:R-:W1:Y:S01]  /*1eb0*/  MUFU.RCP R37, R37 ;  /* 0x0000002500257308 */ /* 0x000e620000001000 */
[----:B------:R-:W-:-:S04]  /*1ec0*/  FFMA.FTZ R38, R19, R26, R17 ;  /* 0x0000001a13267223 */ /* 0x000fc80000010011 */
[----:B------:R-:W-:-:S03]  /*1ed0*/  FMUL.FTZ R41, R38, -1.4426950216293334961 ;  /* 0xbfb8aa3b26297820 */ /* 0x000fc60000410000 */
[----:B------:R-:W2:Y:S01]  /*1ee0*/  MUFU.RCP R32, R32 ;  /* 0x0000002000207308 */ /* 0x000ea20000001000 */
[----:B0-----:R-:W-:-:S07]  /*1ef0*/  FADD.FTZ R40, R35, 1 ;  /* 0x3f80000023287421 */ /* 0x001fce0000010000 */
[----:B------:R-:W0:Y:S01]  /*1f00*/  MUFU.EX2 R41, R41 ;  /* 0x0000002900297308 */ /* 0x000e220000000800 */
[----:B-1----:R-:W-:-:S04]  /*1f10*/  FADD.FTZ R36, -R37, 1 ;  /* 0x3f80000025247421 */ /* 0x002fc80000010100 */
[----:B------:R-:W-:Y:S01]  /*1f20*/  FFMA.FTZ R31, R31, R36, 1 ;  /* 0x3f8000001f1f7423 */ /* 0x000fe20000010024 */
[--C-:B------:R-:W-:Y:S02]  /*1f30*/  HADD2.F32 R36, -RZ, R5.reuse.H0_H0 ;  /* 0x20000005ff247230 */ /* 0x100fe40000004100 */
[----:B------:R-:W1:Y:S01]  /*1f40*/  MUFU.RCP R40, R40 ;  /* 0x0000002800287308 */ /* 0x000e620000001000 */
[----:B--2---:R-:W-:Y:S02]  /*1f50*/  FADD.FTZ R35, -R32, 1 ;  /* 0x3f80000020237421 */ /* 0x004fe40000010100 */
[----:B------:R-:W-:Y:S02]  /*1f60*/  FMUL.FTZ R36, R36, R37 ;  /* 0x0000002524247220 */ /* 0x000fe40000410000 */
[----:B------:R-:W-:Y:S01]  /*1f70*/  FFMA.FTZ R34, R34, R35, 1 ;  /* 0x3f80000022227423 */ /* 0x000fe20000010023 */
[----:B------:R-:W-:Y:S02]  /*1f80*/  HADD2.F32 R35, -RZ, R5.H1_H1 ;  /* 0x30000005ff237230 */ /* 0x000fe40000004100 */
[----:B------:R-:W-:Y:S01]  /*1f90*/  FMUL.FTZ R36, R36, R31 ;  /* 0x0000001f24247220 */ /* 0x000fe20000410000 */
[----:B------:R-:W-:-:S02]  /*1fa0*/  HADD2.F32 R31, -RZ, R8.H0_H0 ;  /* 0x20000008ff1f7230 */ /* 0x000fc40000004100 */
[----:B0-----:R-:W-:Y:S01]  /*1fb0*/  FADD.FTZ R37, R41, 1 ;  /* 0x3f80000029257421 */ /* 0x001fe20000010000 */
[----:B------:R-:W-:Y:S02]  /*1fc0*/  HADD2.F32 R41, -RZ, R7.H0_H0 ;  /* 0x20000007ff297230 */ /* 0x000fe40000004100 */
[----:B------:R-:W-:Y:S01]  /*1fd0*/  FMUL.FTZ R35, R35, R32 ;  /* 0x0000002023237220 */ /* 0x000fe20000410000 */
[----:B------:R-:W-:Y:S02]  /*1fe0*/  FADD.FTZ R31, R31, -UR14 ;  /* 0x8000000e1f1f7e21 */ /* 0x000fe40008010000 */
[----:B------:R-:W0:Y:S01]  /*1ff0*/  MUFU.RCP R37, R37 ;  /* 0x0000002500257308 */ /* 0x000e220000001000 */
[----:B------:R-:W-:Y:S01]  /*2000*/  FMUL.FTZ R35, R35, R34 ;  /* 0x0000002223237220 */ /* 0x000fe20000410000 */
[----:B-1----:R-:W-:Y:S01]  /*2010*/  FADD.FTZ R32, -R40, 1 ;  /* 0x3f80000028207421 */ /* 0x002fe20000010100 */
[----:B------:R-:W-:Y:S01]  /*2020*/  FMUL.FTZ R40, R41, R40 ;  /* 0x0000002829287220 */ /* 0x000fe20000410000 */
[----:B------:R-:W-:-:S02]  /*2030*/  FMUL.FTZ R31, R31, UR9 ;  /* 0x000000091f1f7c20 */ /* 0x000fc40008410000 */
[----:B------:R-:W-:Y:S01]  /*2040*/  FFMA.FTZ R39, R39, R32, 1 ;  /* 0x3f80000027277423 */ /* 0x000fe20000010020 */
[----:B------:R-:W-:-:S03]  /*2050*/  HADD2.F32 R32, -RZ, R7.H1_H1 ;  /* 0x30000007ff207230 */ /* 0x000fc60000004100 */
[----:B------:R-:W-:Y:S01]  /*2060*/  FMUL.FTZ R34, R40, R39 ;  /* 0x0000002728227220 */ /* 0x000fe20000410000 */
[----:B0-----:R-:W-:Y:S01]  /*2070*/  FADD.FTZ R41, -R37, 1 ;  /* 0x3f80000025297421 */ /* 0x001fe20000010100 */
[----:B------:R-:W-:Y:S01]  /*2080*/  FMUL.FTZ R32, R32, R37 ;  /* 0x0000002520207220 */ /* 0x000fe20000410000 */
[----:B------:R-:W-:Y:S02]  /*2090*/  FMUL.FTZ R37, R19, R28 ;  /* 0x0000001c13257220 */ /* 0x000fe40000410000 */
[----:B------:R-:W-:Y:S01]  /*20a0*/  FFMA.FTZ R41, R38, R41, 1 ;  /* 0x3f80000026297423 */ /* 0x000fe20000010029 */
[----:B------:R-:W-:-:S03]  /*20b0*/  FMUL.FTZ R38, R18, R30 ;  /* 0x0000001e12267220 */ /* 0x000fc60000410000 */
[----:B------:R-:W-:Y:S01]  /*20c0*/  FMUL.FTZ R32, R32, R41 ;  /* 0x0000002920207220 */ /* 0x000fe20000410000 */
[----:B------:R-:W-:Y:S01]  /*20d0*/  FFMA.FTZ R41, R18, R31, R16 ;  /* 0x0000001f12297223 */ /* 0x000fe20000010010 */
[----:B------:R-:W-:Y:S01]  /*20e0*/  FFMA.FTZ R39, R21, R38, RZ ;  /* 0x0000002615277223 */ /* 0x000fe200000100ff */
[----:B------:R-:W-:Y:S02]  /*20f0*/  FADD.FTZ R38, RZ, R38 ;  /* 0x00000026ff267221 */ /* 0x000fe40000010000 */
[----:B------:R-:W-:Y:S01]  /*2100*/  FMUL.FTZ R47, R41, -1.4426950216293334961 ;  /* 0xbfb8aa3b292f7820 */ /* 0x000fe20000410000 */
[----:B------:R-:W-:Y:S01]  /*2110*/  FFMA.FTZ R40, R20, R37, R39 ;  /* 0x0000002514287223 */ /* 0x000fe20000010027 */
[----:B------:R-:W-:Y:S01]  /*2120*/  FADD.FTZ R37, R37, R38 ;  /* 0x0000002625257221 */ /* 0x000fe20000010000 */
[----:B------:R-:W-:Y:S01]  /*2130*/  FFMA.FTZ R38, R21, R30, RZ ;  /* 0x0000001e15267223 */ /* 0x000fe200000100ff */
[----:B------:R-:W-:Y:S01]  /*2140*/  FADD.FTZ R30, RZ, R30 ;  /* 0x0000001eff1e7221 */ /* 0x000fe20000010000 */
[----:B------:R-:W-:Y:S01]  /*2150*/  HADD2.F32 R21, -RZ, R9.H0_H0 ;  /* 0x20000009ff157230 */ /* 0x000fe20000004100 */
[----:B------:R-:W0:Y:S01]  /*2160*/  MUFU.EX2 R47, R47 ;  /* 0x0000002f002f7308 */ /* 0x000e220000000800 */
[-C--:B------:R-:W-:Y:S01]  /*2170*/  FFMA.FTZ R38, R23, R33.reuse, R38 ;  /* 0x0000002117267223 */ /* 0x080fe20000010026 */
[----:B------:R-:W-:Y:S01]  /*2180*/  FADD.FTZ R39, R30, R33 ;  /* 0x000000211e277221 */ /* 0x000fe20000010000 */
[----:B------:R-:W-:-:S02]  /*2190*/  FMUL.FTZ R33, R18, R33 ;  /* 0x0000002112217220 */ /* 0x000fc40000410000 */
[----:B------:R-:W-:Y:S01]  /*21a0*/  FFMA.FTZ R38, R25, R36, R38 ;  /* 0x0000002419267223 */ /* 0x000fe20000010026 */
[----:B------:R-:W-:Y:S01]  /*21b0*/  FADD.FTZ R39, R39, R36 ;  /* 0x0000002427277221 */ /* 0x000fe20000010000 */
[----:B------:R-:W-:Y:S01]  /*21c0*/  FFMA.FTZ R40, R23, R33, R40 ;  /* 0x0000002117287223 */ /* 0x000fe20000010028 */
[----:B------:R-:W-:Y:S02]  /*21d0*/  HADD2.F32 R23, -RZ, R8.H1_H1 ;  /* 0x30000008ff177230 */ /* 0x000fe40000004100 */
[----:B------:R-:W-:-:S03]  /*21e0*/  FFMA.FTZ R38, R27, R34, R38 ;  /* 0x000000221b267223 */ /* 0x000fc60000010026 */
[----:B------:R-:W-:Y:S01]  /*21f0*/  FADD.FTZ R23, R23, -UR14 ;  /* 0x8000000e17177e21 */ /* 0x000fe20008010000 */
        /* <DEDUP_REMOVED lines=8> */
[----:B------:R-:W-:Y:S01]  /*2280*/  FFMA.FTZ R23, R20, R28, RZ ;  /* 0x0000001c14177223 */ /* 0x000fe200000100ff */
[----:B------:R-:W-:Y:S01]  /*2290*/  FADD.FTZ R28, RZ, R28 ;  /* 0x0000001cff1c7221 */ /* 0x000fe20000010000 */
[----:B------:R-:W-:Y:S02]  /*22a0*/  HADD2.F32 R20, -RZ, R9.H1_H1 ;  /* 0x30000009ff147230 */ /* 0x000fe40000004100 */
[C---:B------:R-:W-:Y:S01]  /*22b0*/  FFMA.FTZ R37, R19.reuse, R30, R17 ;  /* 0x0000001e13257223 */ /* 0x040fe20000010011 */
[-C--:B------:R-:W-:Y:S01]  /*22c0*/  FFMA.FTZ R33, R22, R29.reuse, R23 ;  /* 0x0000001d16217223 */ /* 0x080fe20000010017 */
[----:B------:R-:W-:Y:S01]  /*22d0*/  FADD.FTZ R28, R28, R29 ;  /* 0x0000001d1c1c7221 */ /* 0x000fe20000010000 */
[----:B------:R-:W-:Y:S01]  /*22e0*/  FMUL.FTZ R29, R19, R29 ;  /* 0x0000001d131d7220 */ /* 0x000fe20000410000 */
[----:B------:R-:W-:Y:S01]  /*22f0*/  FMUL.FTZ R41, R37, -1.4426950216293334961 ;  /* 0xbfb8aa3b25297820 */ /* 0x000fe20000410000 */
[----:B------:R-:W-:Y:S01]  /*2300*/  FFMA.FTZ R33, R24, R35, R33 ;  /* 0x0000002318217223 */ /* 0x000fe20000010021 */
[----:B------:R-:W-:Y:S01]  /*2310*/  FFMA.FTZ R38, R31, R21, R38 ;  /* 0x000000151f267223 */ /* 0x000fe20000010026 */
[----:B------:R-:W-:Y:S01]  /*2320*/  FFMA.FTZ R40, R22, R29, R40 ;  /* 0x0000001d16287223 */ /* 0x000fe20000010028 */
[----:B------:R-:W-:Y:S01]  /*2330*/  FADD.FTZ R50, R29, R50 ;  /* 0x000000321d327221 */ /* 0x000fe20000010000 */
[----:B------:R-:W-:Y:S01]  /*2340*/  FMUL.FTZ R29, R18, R36 ;  /* 0x00000024121d7220 */ /* 0x000fe20000410000 */
[----:B------:R-:W0:Y:S01]  /*2350*/  MUFU.EX2 R41, R41 ;  /* 0x0000002900297308 */ /* 0x000e220000000800 */
[----:B------:R-:W-:-:S02]  /*2360*/  HADD2.F32 R36, -RZ, R11.H0_H0 ;  /* 0x2000000bff247230 */ /* 0x000fc40000004100 */
[----:B------:R-:W-:Y:S01]  /*2370*/  FFMA.FTZ R40, R25, R29, R40 ;  /* 0x0000001d19287223 */ /* 0x000fe20000010028 */
[----:B------:R-:W-:Y:S01]  /*2380*/  FADD.FTZ R50, R50, R29 ;  /* 0x0000001d32327221 */ /* 0x000fe20000010000 */
[----:B0-----:R-:W-:-:S06]  /*2390*/  FADD.FTZ R47, R41, 1 ;  /* 0x3f800000292f7421 */ /* 0x001fcc0000010000 */
[----:B------:R-:W0:Y:S02]  /*23a0*/  MUFU.RCP R47, R47 ;  /* 0x0000002f002f7308 */ /* 0x000e240000001000 */
[----:B0-----:R-:W-:Y:S01]  /*23b0*/  FADD.FTZ R22, -R47, 1 ;  /* 0x3f8000002f167421 */ /* 0x001fe20000010100 */
[----:B------:R-:W-:-:S03]  /*23c0*/  FMUL.FTZ R20, R20, R47 ;  /* 0x0000002f14147220 */ /* 0x000fc60000410000 */
[----:B------:R-:W-:Y:S01]  /*23d0*/  FFMA.FTZ R37, R37, R22, 1 ;  /* 0x3f80000025257423 */ /* 0x000fe20000010016 */
[----:B------:R-:W-:-:S03]  /*23e0*/  HADD2.F32 R22, -RZ, R10.H0_H0 ;  /* 0x2000000aff167230 */ /* 0x000fc60000004100 */
[----:B------:R-:W-:Y:S02]  /*23f0*/  FMUL.FTZ R20, R20, R37 ;  /* 0x0000002514147220 */ /* 0x000fe40000410000 */
[----:B------:R-:W-:-:S04]  /*2400*/  FADD.FTZ R22, R22, -UR14 ;  /* 0x8000000e16167e21 */ /* 0x000fc80008010000 */
[----:B------:R-:W-:-:S04]  /*2410*/  FMUL.FTZ R23, R22, UR9 ;  /* 0x0000000916177c20 */ /* 0x000fc80008410000 */
[----:B------:R-:W-:-:S04]  /*2420*/  FFMA.FTZ R22, R18, R23, R16 ;  /* 0x0000001712167223 */ /* 0x000fc80000010010 */
[----:B------:R-:W-:-:S06]  /*2430*/  FMUL.FTZ R37, R22, -1.4426950216293334961 ;  /* 0xbfb8aa3b16257820 */ /* 0x000fcc0000410000 */
[----:B------:R-:W0:Y:S02]  /*2440*/  MUFU.EX2 R37, R37 ;  /* 0x0000002500257308 */ /* 0x000e240000000800 */
[----:B0-----:R-:W-:Y:S01]  /*2450*/  FADD.FTZ R41, R37, 1 ;  /* 0x3f80000025297421 */ /* 0x001fe20000010000 */
[----:B------:R-:W-:Y:S01]  /*2460*/  FADD.FTZ R37, R28, R35 ;  /* 0x000000231c257221 */ /* 0x000fe20000010000 */
[----:B------:R-:W-:-:S03]  /*2470*/  FMUL.FTZ R35, R19, R35 ;  /* 0x0000002313237220 */ /* 0x000fc60000410000 */
[----:B------:R-:W-:Y:S01]  /*2480*/  FADD.FTZ R37, R37, R32 ;  /* 0x0000002025257221 */ /* 0x000fe20000010000 */
[----:B------:R-:W0:Y:S01]  /*2490*/  MUFU.RCP R41, R41 ;  /* 0x0000002900297308 */ /* 0x000e220000001000 */
[----:B------:R-:W-:Y:S01]  /*24a0*/  FFMA.FTZ R40, R24, R35, R40 ;  /* 0x0000002318287223 */ /* 0x000fe20000010028 */
[----:B------:R-:W-:Y:S02]  /*24b0*/  HADD2.F32 R24, -RZ, R11.H1_H1 ;  /* 0x3000000bff187230 */ /* 0x000fe40000004100 */
[----:B------:R-:W-:Y:S01]  /*24c0*/  FADD.FTZ R50, R35, R50 ;  /* 0x0000003223327221 */ /* 0x000fe20000010000 */
[----:B------:R-:W-:Y:S01]  /*24d0*/  FMUL.FTZ R35, R18, R34 ;  /* 0x0000002212237220 */ /* 0x000fe20000410000 */
[----:B------:R-:W-:-:S03]  /*24e0*/  FADD.FTZ R37, R37, R20 ;  /* 0x0000001425257221 */ /* 0x000fc60000010000 */
[----:B------:R-:W-:Y:S01]  /*24f0*/  FFMA.FTZ R40, R27, R35, R40 ;  /* 0x000000231b287223 */ /* 0x000fe20000010028 */
[----:B------:R-:W-:Y:S01]  /*2500*/  FADD.FTZ R50, R50, R35 ;  /* 0x0000002332327221 */ /* 0x000fe20000010000 */
[----:B------:R-:W-:-:S04]  /*2510*/  FFMA.FTZ R35, R26, R32, R33 ;  /* 0x000000201a237223 */ /* 0x000fc80000010021 */
[----:B------:R-:W-:Y:S01]  /*2520*/  FFMA.FTZ R35, R30, R20, R35 ;  /* 0x000000141e237223 */ /* 0x000fe20000010023 */
[----:B0-----:R-:W-:Y:S01]  /*2530*/  FMUL.FTZ R25, R36, R41 ;  /* 0x0000002924197220 */ /* 0x001fe20000410000 */
[----:B------:R-:W-:Y:S01]  /*2540*/  FADD.FTZ R47, -R41, 1 ;  /* 0x3f800000292f7421 */ /* 0x000fe20000010100 */
[----:B------:R-:W-:-:S03]  /*2550*/  HADD2.F32 R36, -RZ, R10.H1_H1 ;  /* 0x3000000aff247230 */ /* 0x000fc60000004100 */
[----:B------:R-:W-:Y:S02]  /*2560*/  FFMA.FTZ R22, R22, R47, 1 ;  /* 0x3f80000016167423 */ /* 0x000fe4000001002f */
[----:B------:R-:W-:Y:S02]  /*2570*/  FADD.FTZ R36, R36, -UR14 ;  /* 0x8000000e24247e21 */ /* 0x000fe40008010000 */
[----:B------:R-:W-:Y:S02]  /*2580*/  FMUL.FTZ R25, R25, R22 ;  /* 0x0000001619197220 */ /* 0x000fe40000410000 */
[----:B------:R-:W-:Y:S02]  /*2590*/  FMUL.FTZ R22, R36, UR9 ;  /* 0x0000000924167c20 */ /* 0x000fe40008410000 */
[----:B------:R-:W-:Y:S02]  /*25a0*/  FFMA.FTZ R38, R23, R25, R38 ;  /* 0x0000001917267223 */ /* 0x000fe40000010026 */
[----:B------:R-:W-:-:S04]  /*25b0*/  FFMA.FTZ R29, R19, R22, R17 ;  /* 0x00000016131d7223 */ /* 0x000fc80000010011 */
[----:B------:R-:W-:-:S06]  /*25c0*/  FMUL.FTZ R36, R29, -1.4426950216293334961 ;  /* 0xbfb8aa3b1d247820 */ /* 0x000fcc0000410000 */
[----:B------:R-:W0:Y:S02]  /*25d0*/  MUFU.EX2 R36, R36 ;  /* 0x0000002400247308 */ /* 0x000e240000000800 */
[----:B0-----:R-:W-:Y:S01]  /*25e0*/  FADD.FTZ R41, R36, 1 ;  /* 0x3f80000024297421 */ /* 0x001fe20000010000 */
[----:B------:R-:W-:Y:S01]  /*25f0*/  FADD.FTZ R36, R39, R34 ;  /* 0x0000002227247221 */ /* 0x000fe20000010000 */
[----:B------:R-:W-:-:S03]  /*2600*/  HADD2.F32 R34, -RZ, R13.H0_H0 ;  /* 0x2000000dff227230 */ /* 0x000fc60000004100 */
[----:B------:R-:W-:Y:S01]  /*2610*/  FADD.FTZ R36, R36, R21 ;  /* 0x0000001524247221 */ /* 0x000fe20000010000 */
[----:B------:R-:W0:Y:S03]  /*2620*/  MUFU.RCP R41, R41 ;  /* 0x0000002900297308 */ /* 0x000e260000001000 */
[----:B------:R-:W-:Y:S01]  /*2630*/  FADD.FTZ R36, R36, R25 ;  /* 0x0000001924247221 */ /* 0x000fe20000010000 */
[----:B------:R-:W-:Y:S01]  /*2640*/  FMUL.FTZ R25, R18, R25 ;  /* 0x0000001912197220 */ /* 0x000fe20000410000 */
[----:B0-----:R-:W-:Y:S01]  /*2650*/  FADD.FTZ R28, -R41, 1 ;  /* 0x3f800000291c7421 */ /* 0x001fe20000010100 */
[----:B------:R-:W-:-:S03]  /*2660*/  FMUL.FTZ R24, R24, R41 ;  /* 0x0000002918187220 */ /* 0x000fc60000410000 */
[----:B------:R-:W-:Y:S01]  /*2670*/  FFMA.FTZ R29, R29, R28, 1 ;  /* 0x3f8000001d1d7423 */ /* 0x000fe2000001001c */
[----:B------:R-:W-:-:S03]  /*2680*/  HADD2.F32 R28, -RZ, R12.H0_H0 ;  /* 0x2000000cff1c7230 */ /* 0x000fc60000004100 */
        /* <DEDUP_REMOVED lines=8> */
[----:B0-----:R-:W-:-:S06]  /*2710*/  FADD.FTZ R47, R41, 1 ;  /* 0x3f800000292f7421 */ /* 0x001fcc0000010000 */
[----:B------:R-:W0:Y:S02]  /*2720*/  MUFU.RCP R47, R47 ;  /* 0x0000002f002f7308 */ /* 0x000e240000001000 */
[----:B0-----:R-:W-:Y:S01]  /*2730*/  FMUL.FTZ R27, R34, R47 ;  /* 0x0000002f221b7220 */ /* 0x001fe20000410000 */
[----:B------:R-:W-:Y:S01]  /*2740*/  FADD.FTZ R39, -R47, 1 ;  /* 0x3f8000002f277421 */ /* 0x000fe20000010100 */
[----:B------:R-:W-:-:S03]  /*2750*/  HADD2.F32 R34, -RZ, R12.H1_H1 ;  /* 0x3000000cff227230 */ /* 0x000fc60000004100 */
[----:B------:R-:W-:Y:S01]  /*2760*/  FFMA.FTZ R28, R28, R39, 1 ;  /* 0x3f8000001c1c7423 */ /* 0x000fe20000010027 */
[----:B------:R-:W-:Y:S01]  /*2770*/  FMUL.FTZ R39, R19, R32 ;  /* 0x0000002013277220 */ /* 0x000fe20000410000 */
[----:B------:R-:W-:Y:S01]  /*2780*/  FADD.FTZ R34, R34, -UR14 ;  /* 0x8000000e22227e21 */ /* 0x000fe20008010000 */
[----:B------:R-:W-:Y:S02]  /*2790*/  HADD2.F32 R32, -RZ, R14.H0_H0 ;  /* 0x2000000eff207230 */ /* 0x000fe40000004100 */
[----:B------:R-:W-:Y:S01]  /*27a0*/  FMUL.FTZ R27, R27, R28 ;  /* 0x0000001c1b1b7220 */ /* 0x000fe20000410000 */
[----:B------:R-:W-:Y:S01]  /*27b0*/  FFMA.FTZ R40, R26, R39, R40 ;  /* 0x000000271a287223 */ /* 0x000fe20000010028 */
[----:B------:R-:W-:Y:S01]  /*27c0*/  FMUL.FTZ R28, R34, UR9 ;  /* 0x00000009221c7c20 */ /* 0x000fe20008410000 */
[----:B------:R-:W-:Y:S02]  /*27d0*/  HADD2.F32 R26, -RZ, R13.H1_H1 ;  /* 0x3000000dff1a7230 */ /* 0x000fe40000004100 */
[----:B------:R-:W-:Y:S01]  /*27e0*/  FADD.FTZ R32, R32, -UR14 ;  /* 0x8000000e20207e21 */ /* 0x000fe20008010000 */
[----:B------:R-:W-:Y:S01]  /*27f0*/  FADD.FTZ R50, R39, R50 ;  /* 0x0000003227327221 */ /* 0x000fe20000010000 */
[----:B------:R-:W-:Y:S01]  /*2800*/  FFMA.FTZ R34, R19, R28, R17 ;  /* 0x0000001c13227223 */ /* 0x000fe20000010011 */
[----:B------:R-:W-:Y:S01]  /*2810*/  FMUL.FTZ R39, R18, R21 ;  /* 0x0000001512277220 */ /* 0x000fe20000410000 */
[----:B------:R-:W-:Y:S01]  /*2820*/  FFMA.FTZ R38, R29, R27, R38 ;  /* 0x0000001b1d267223 */ /* 0x000fe20000010026 */
[----:B------:R-:W-:Y:S01]  /*2830*/  FADD.FTZ R36, R36, R27 ;  /* 0x0000001b24247221 */ /* 0x000fe20000010000 */
[----:B------:R-:W-:Y:S01]  /*2840*/  FMUL.FTZ R41, R34, -1.4426950216293334961 ;  /* 0xbfb8aa3b22297820 */ /* 0x000fe20000410000 */
[----:B------:R-:W-:Y:S01]  /*2850*/  FFMA.FTZ R40, R31, R39, R40 ;  /* 0x000000271f287223 */ /* 0x000fe20000010028 */
[----:B------:R-:W-:-:S04]  /*2860*/  FADD.FTZ R50, R50, R39 ;  /* 0x0000002732327221 */ /* 0x000fc80000010000 */
[----:B------:R-:W0:Y:S02]  /*2870*/  MUFU.EX2 R41, R41 ;  /* 0x0000002900297308 */ /* 0x000e240000000800 */
[----:B0-----:R-:W-:-:S06]  /*2880*/  FADD.FTZ R47, R41, 1 ;  /* 0x3f800000292f7421 */ /* 0x001fcc0000010000 */
[----:B------:R-:W0:Y:S02]  /*2890*/  MUFU.RCP R47, R47 ;  /* 0x0000002f002f7308 */ /* 0x000e240000001000 */
[----:B0-----:R-:W-:Y:S01]  /*28a0*/  FADD.FTZ R33, -R47, 1 ;  /* 0x3f8000002f217421 */ /* 0x001fe20000010100 */
[----:B------:R-:W-:-:S03]  /*28b0*/  FMUL.FTZ R26, R26, R47 ;  /* 0x0000002f1a1a7220 */ /* 0x000fc60000410000 */
[----:B------:R-:W-:-:S04]  /*28c0*/  FFMA.FTZ R33, R34, R33, 1 ;  /* 0x3f80000022217423 */ /* 0x000fc80000010021 */
[----:B------:R-:W-:Y:S01]  /*28d0*/  FMUL.FTZ R26, R26, R33 ;  /* 0x000000211a1a7220 */ /* 0x000fe20000410000 */
[----:B------:R-:W-:-:S03]  /*28e0*/  FMUL.FTZ R33, R32, UR9 ;  /* 0x0000000920217c20 */ /* 0x000fc60008410000 */
        /* <DEDUP_REMOVED lines=9> */
[----:B------:R-:W-:-:S03]  /*2980*/  HADD2.F32 R31, -RZ, R14.H1_H1 ;  /* 0x3000000eff1f7230 */ /* 0x000fc60000004100 */
[----:B------:R-:W-:Y:S02]  /*2990*/  FMUL.FTZ R21, R21, R32 ;  /* 0x0000002015157220 */ /* 0x000fe40000410000 */
[----:B------:R-:W-:-:S04]  /*29a0*/  FADD.FTZ R31, R31, -UR14 ;  /* 0x8000000e1f1f7e21 */ /* 0x000fc80008010000 */
[----:B------:R-:W-:Y:S01]  /*29b0*/  FMUL.FTZ R32, R31, UR9 ;  /* 0x000000091f207c20 */ /* 0x000fe20008410000 */
[C---:B------:R-:W-:Y:S01]  /*29c0*/  FMUL.FTZ R31, R19.reuse, R20 ;  /* 0x00000014131f7220 */ /* 0x040fe20000410000 */
[----:B------:R-:W-:Y:S02]  /*29d0*/  HADD2.F32 R20, -RZ, R15.H1_H1 ;  /* 0x3000000fff147230 */ /* 0x000fe40000004100 */
[----:B------:R-:W-:Y:S01]  /*29e0*/  FFMA.FTZ R34, R19, R32, R17 ;  /* 0x0000002013227223 */ /* 0x000fe20000010011 */
[----:B------:R-:W-:Y:S01]  /*29f0*/  FFMA.FTZ R40, R30, R31, R40 ;  /* 0x0000001f1e287223 */ /* 0x000fe20000010028 */
[----:B------:R-:W-:Y:S02]  /*2a00*/  FADD.FTZ R50, R31, R50 ;  /* 0x000000321f327221 */ /* 0x000fe40000010000 */
[----:B------:R-:W-:Y:S01]  /*2a10*/  FMUL.FTZ R39, R34, -1.4426950216293334961 ;  /* 0xbfb8aa3b22277820 */ /* 0x000fe20000410000 */
[----:B------:R-:W-:Y:S01]  /*2a20*/  FFMA.FTZ R40, R23, R25, R40 ;  /* 0x0000001917287223 */ /* 0x000fe20000010028 */
[----:B------:R-:W-:Y:S01]  /*2a30*/  FMUL.FTZ R23, R19, R24 ;  /* 0x0000001813177220 */ /* 0x000fe20000410000 */
[----:B------:R-:W-:Y:S01]  /*2a40*/  FADD.FTZ R50, R50, R25 ;  /* 0x0000001932327221 */ /* 0x000fe20000010000 */
[----:B------:R-:W-:-:S02]  /*2a50*/  FMUL.FTZ R25, R18, R27 ;  /* 0x0000001b12197220 */ /* 0x000fc40000410000 */
[----:B------:R-:W0:Y:S01]  /*2a60*/  MUFU.EX2 R39, R39 ;  /* 0x0000002700277308 */ /* 0x000e220000000800 */
[----:B------:R-:W-:Y:S01]  /*2a70*/  FFMA.FTZ R40, R22, R23, R40 ;  /* 0x0000001716287223 */ /* 0x000fe20000010028 */
[----:B------:R-:W-:Y:S01]  /*2a80*/  FADD.FTZ R50, R23, R50 ;  /* 0x0000003217327221 */ /* 0x000fe20000010000 */
[----:B------:R-:W-:Y:S01]  /*2a90*/  FMUL.FTZ R23, R19, R26 ;  /* 0x0000001a13177220 */ /* 0x000fe20000410000 */
[----:B------:R-:W-:Y:S01]  /*2aa0*/  FADD.FTZ R22, R36, R21 ;  /* 0x0000001524167221 */ /* 0x000fe20000010000 */
[----:B------:R-:W-:Y:S01]  /*2ab0*/  FFMA.FTZ R31, R29, R25, R40 ;  /* 0x000000191d1f7223 */ /* 0x000fe20000010028 */
[----:B------:R-:W-:Y:S01]  /*2ac0*/  FADD.FTZ R50, R50, R25 ;  /* 0x0000001932327221 */ /* 0x000fe20000010000 */
[----:B------:R-:W-:-:S03]  /*2ad0*/  FMUL.FTZ R25, R18, R21 ;  /* 0x0000001512197220 */ /* 0x000fc60000410000 */
[----:B------:R-:W-:-:S04]  /*2ae0*/  FADD.FTZ R50, R23, R50 ;  /* 0x0000003217327221 */ /* 0x000fc80000010000 */
[----:B------:R-:W-:Y:S01]  /*2af0*/  FADD.FTZ R50, R50, R25 ;  /* 0x0000001932327221 */ /* 0x000fe20000010000 */
[----:B0-----:R-:W-:-:S06]  /*2b00*/  FADD.FTZ R41, R39, 1 ;  /* 0x3f80000027297421 */ /* 0x001fcc0000010000 */
[----:B------:R-:W0:Y:S02]  /*2b10*/  MUFU.RCP R41, R41 ;  /* 0x0000002900297308 */ /* 0x000e240000001000 */
[----:B0-----:R-:W-:Y:S01]  /*2b20*/  FADD.FTZ R47, -R41, 1 ;  /* 0x3f800000292f7421 */ /* 0x001fe20000010100 */
[----:B------:R-:W-:-:S03]  /*2b30*/  FMUL.FTZ R20, R20, R41 ;  /* 0x0000002914147220 */ /* 0x000fc60000410000 */
[----:B------:R-:W-:-:S04]  /*2b40*/  FFMA.FTZ R47, R34, R47, 1 ;  /* 0x3f800000222f7423 */ /* 0x000fc8000001002f */
[----:B------:R-:W-:Y:S01]  /*2b50*/  FMUL.FTZ R30, R20, R47 ;  /* 0x0000002f141e7220 */ /* 0x000fe20000410000 */
[C---:B------:R-:W-:Y:S01]  /*2b60*/  FFMA.FTZ R20, R28.reuse, R23, R31 ;  /* 0x000000171c147223 */ /* 0x040fe2000001001f */
[----:B------:R-:W-:Y:S02]  /*2b70*/  FFMA.FTZ R23, R28, R26, R35 ;  /* 0x0000001a1c177223 */ /* 0x000fe40000010023 */
[-C--:B------:R-:W-:Y:S01]  /*2b80*/  FMUL.FTZ R27, R19, R30.reuse ;  /* 0x0000001e131b7220 */ /* 0x080fe20000410000 */
[C---:B------:R-:W-:Y:S01]  /*2b90*/  FFMA.FTZ R29, R33.reuse, R25, R20 ;  /* 0x00000019211d7223 */ /* 0x040fe20000010014 */
[----:B------:R-:W-:Y:S01]  /*2ba0*/  FFMA.FTZ R20, R33, R21, R38 ;  /* 0x0000001521147223 */ /* 0x000fe20000010026 */
[C---:B------:R-:W-:Y:S01]  /*2bb0*/  FFMA.FTZ R21, R32.reuse, R30, R23 ;  /* 0x0000001e20157223 */ /* 0x040fe20000010017 */
[----:B------:R-:W-:Y:S01]  /*2bc0*/  FADD.FTZ R35, R27, R50 ;  /* 0x000000321b237221 */ /* 0x000fe20000010000 */
[----:B------:R-:W-:Y:S01]  /*2bd0*/  FFMA.FTZ R28, R32, R27, R29 ;  /* 0x0000001b201c7223 */ /* 0x000fe2000001001d */
[----:B------:R-:W-:-:S07]  /*2be0*/  FADD.FTZ R23, R37, R30 ;  /* 0x0000001e25177221 */ /* 0x000fce0000010000 */
.L_x_697:
[----:B------:R-:W0:Y:S01]  /*2bf0*/  SHFL.DOWN PT, R24, R28, 0x1, 0x1f ;  /* 0x08201f001c187f89 */ /* 0x000e2200000e0000 */
[C---:B------:R-:W-:Y:S01]  /*2c00*/  ISETP.GT.AND P0, PT, R0.reuse, 0x1e, PT ;  /* 0x0000001e0000780c */ /* 0x040fe20003f04270 */
[----:B------:R-:W1:Y:S01]  /*2c10*/  S2UR UR12, SR_CgaCtaId ;  /* 0x00000000000c79c3 */ /* 0x000e620000008800 */
[----:B------:R-:W-:Y:S01]  /*2c20*/  UMOV UR8, 0x400 ;  /* 0x0000040000087882 */ /* 0x000fe20000000000 */
[----:B------:R-:W2:Y:S01]  /*2c30*/  SHFL.DOWN PT, R25, R35, 0x1, 0x1f ;  /* 0x08201f0023197f89 */ /* 0x000ea200000e0000 */
[----:B------:R-:W-:Y:S01]  /*2c40*/  UIADD3 UR5, UPT, UPT, UR8, 0xd0, URZ ;  /* 0x000000d008057890 */ /* 0x000fe2000fffe0ff */
[----:B------:R-:W-:Y:S01]  /*2c50*/  ISETP.GT.AND P2, PT, R0, 0xf, PT ;  /* 0x0000000f0000780c */ /* 0x000fe20003f44270 */
[----:B------:R-:W3:Y:S01]  /*2c60*/  LDCU UR7, c[0x0][0x374] ;  /* 0x00006e80ff0777ac */ /* 0x000ee20008000800 */
[----:B------:R-:W4:Y:S01]  /*2c70*/  S2R R56, SR_TID.X ;  /* 0x0000000000387919 */ /* 0x000f220000002100 */
[----:B------:R-:W-:Y:S05]  /*2c80*/  BSSY.RECONVERGENT B0, `(.L_x_698) ;  /* 0x0000023000007945 */ /* 0x000fea0003800200 */
[----:B0-----:R-:W-:Y:S01]  /*2c90*/  @!P0 FADD.FTZ R28, R24, R28 ;  /* 0x0000001c181c8221 */ /* 0x001fe20000010000 */
[----:B-1----:R-:W-:Y:S01]  /*2ca0*/  ULEA UR5, UR12, UR5, 0x18 ;  /* 0x000000050c057291 */ /* 0x002fe2000f8ec0ff */
[----:B--2---:R-:W-:-:S03]  /*2cb0*/  @!P0 FADD.FTZ R35, R25, R35 ;  /* 0x0000002319238221 */ /* 0x004fc60000010000 */
[----:B------:R-:W0:Y:S01]  /*2cc0*/  SHFL.DOWN PT, R24, R28, 0x2, 0x1f ;  /* 0x08401f001c187f89 */ /* 0x000e2200000e0000 */
[----:B------:R-:W-:-:S03]  /*2cd0*/  ISETP.GT.AND P0, PT, R0, 0x1d, PT ;  /* 0x0000001d0000780c */ /* 0x000fc60003f04270 */
[----:B------:R-:W1:Y:S01]  /*2ce0*/  SHFL.DOWN PT, R25, R35, 0x2, 0x1f ;  /* 0x08401f0023197f89 */ /* 0x000e6200000e0000 */
[C---:B----4-:R-:W-:Y:S02]  /*2cf0*/  LEA R47, R56.reuse, UR5, 0x4 ;  /* 0x00000005382f7c11 */ /* 0x050fe4000f8e20ff */
[----:B------:R-:W-:-:S03]  /*2d00*/  ISETP.NE.AND P1, PT, R56, RZ, PT ;  /* 0x000000ff3800720c */ /* 0x000fc60003f25270 */
[----:B------:R-:W-:Y:S04]  /*2d10*/  STS.128 [R47], R20 ;  /* 0x000000142f007388 */ /* 0x000fe80000000c00 */
        /* <DEDUP_REMOVED lines=16> */
[----:B---3--:R-:W-:Y:S05]  /*2e20*/  @P2 BRA `(.L_x_699) ;  /* 0x0000000000202947 */ /* 0x008fea0003800000 */
        /* <DEDUP_REMOVED lines=8> */
.L_x_699:
[----:B------:R-:W-:Y:S05]  /*2eb0*/  BSYNC.RECONVERGENT B0 ;  /* 0x0000000000007941 */ /* 0x000fea0003800200 */
.L_x_698:
[----:B------:R-:W-:Y:S06]  /*2ec0*/  BAR.SYNC.DEFER_BLOCKING 0x0 ;  /* 0x0000000000007b1d */ /* 0x000fec0000010000 */
[----:B------:R-:W-:Y:S04]  /*2ed0*/  BSSY.RECONVERGENT B0, `(.L_x_700) ;  /* 0x0000033000007945 */ /* 0x000fe80003800200 */
[----:B------:R-:W-:Y:S05]  /*2ee0*/  @P1 BRA `(.L_x_701) ;  /* 0x0000000000c41947 */ /* 0x000fea0003800000 */
[----:B------:R-:W-:-:S09]  /*2ef0*/  ULEA UR5, UR12, UR8, 0x18 ;  /* 0x000000080c057291 */ /* 0x000fd2000f8ec0ff */
[----:B--23--:R-:W2:Y:S04]  /*2f00*/  LDS.128 R24, [UR5+0x20] ;  /* 0x00002005ff187984 */ /* 0x00cea80008000c00 */
[----:B------:R-:W3:Y:S04]  /*2f10*/  LDS.128 R32, [UR5+0x30] ;  /* 0x00003005ff207984 */ /* 0x000ee80008000c00 */
[----:B-1----:R-:W1:Y:S01]  /*2f20*/  LDS.128 R28, [UR5+0x40] ;  /* 0x00004005ff1c7984 */ /* 0x002e620008000c00 */
[----:B--2---:R-:W-:Y:S01]  /*2f30*/  FADD.FTZ R37, R40, R24 ;  /* 0x0000001828257221 */ /* 0x004fe20000010000 */
[----:B------:R-:W-:-:S02]  /*2f40*/  FADD.FTZ R24, R41, R25 ;  /* 0x0000001929187221 */ /* 0x000fc40000010000 */
[----:B0-----:R-:W-:Y:S01]  /*2f50*/  LDS.64 R40, [UR5+0xb0] ;  /* 0x0000b005ff287984 */ /* 0x001fe20008000a00 */
[----:B------:R-:W-:Y:S01]  /*2f60*/  FADD.FTZ R25, R37, R26 ;  /* 0x0000001a25197221 */ /* 0x000fe20000010000 */
[----:B------:R-:W-:Y:S02]  /*2f70*/  FADD.FTZ R24, R24, R27 ;  /* 0x0000001b18187221 */ /* 0x000fe40000010000 */
[----:B------:R-:W0:Y:S01]  /*2f80*/  LDS.128 R36, [UR5+0x50] ;  /* 0x00005005ff247984 */ /* 0x000e220008000c00 */
[----:B---3--:R-:W-:Y:S01]  /*2f90*/  FADD.FTZ R25, R25, R32 ;  /* 0x0000002019197221 */ /* 0x008fe20000010000 */
[----:B------:R-:W-:-:S03]  /*2fa0*/  FADD.FTZ R24, R24, R33 ;  /* 0x0000002118187221 */ /* 0x000fc60000010000 */
[----:B------:R-:W-:Y:S01]  /*2fb0*/  FADD.FTZ R25, R25, R34 ;  /* 0x0000002219197221 */ /* 0x000fe20000010000 */
[----:B------:R-:W-:Y:S02]  /*2fc0*/  FADD.FTZ R24, R24, R35 ;  /* 0x0000002318187221 */ /* 0x000fe40000010000 */
[----:B------:R-:W2:Y:S01]  /*2fd0*/  LDS.128 R32, [UR5+0x60] ;  /* 0x00006005ff207984 */ /* 0x000ea20008000c00 */
        /* <DEDUP_REMOVED lines=8> */
[----:B------:R-:W-:Y:S01]  /*3060*/  FADD.FTZ R36, R36, R39 ;  /* 0x0000002724247221 */ /* 0x000fe20000010000 */
[----:B------:R-:W0:Y:S02]  /*3070*/  LDS.128 R28, [UR5+0x80] ;  /* 0x00008005ff1c7984 */ /* 0x000e240008000c00 */
[----:B--2---:R-:W-:Y:S01]  /*3080*/  FADD.FTZ R37, R37, R32 ;  /* 0x0000002025257221 */ /* 0x004fe20000010000 */
[----:B------:R-:W-:-:S03]  /*3090*/  FADD.FTZ R36, R36, R33 ;  /* 0x0000002124247221 */ /* 0x000fc60000010000 */
[----:B------:R-:W-:Y:S01]  /*30a0*/  FADD.FTZ R37, R37, R34 ;  /* 0x0000002225257221 */ /* 0x000fe20000010000 */
[----:B------:R-:W-:Y:S02]  /*30b0*/  FADD.FTZ R36, R36, R35 ;  /* 0x0000002324247221 */ /* 0x000fe40000010000 */
[----:B------:R-:W2:Y:S01]  /*30c0*/  LDS.128 R32, [UR5+0x90] ;  /* 0x00009005ff207984 */ /* 0x000ea20008000c00 */
        /* <DEDUP_REMOVED lines=8> */
[----:B------:R-:W-:-:S03]  /*3150*/  FADD.FTZ R36, R36, R31 ;  /* 0x0000001f24247221 */ /* 0x000fc60000010000 */
[----:B--2---:R-:W-:Y:S01]  /*3160*/  FADD.FTZ R37, R37, R32 ;  /* 0x0000002025257221 */ /* 0x004fe20000010000 */
[----:B------:R-:W-:-:S03]  /*3170*/  FADD.FTZ R36, R36, R33 ;  /* 0x0000002124247221 */ /* 0x000fc60000010000 */
[----:B------:R-:W-:Y:S01]  /*3180*/  FADD.FTZ R37, R37, R34 ;  /* 0x0000002225257221 */ /* 0x000fe20000010000 */
[----:B------:R-:W-:-:S03]  /*3190*/  FADD.FTZ R36, R36, R35 ;  /* 0x0000002324247221 */ /* 0x000fc60000010000 */
[----:B-1----:R-:W-:Y:S01]  /*31a0*/  FADD.FTZ R37, R37, R24 ;  /* 0x0000001825257221 */ /* 0x002fe20000010000 */
[----:B------:R-:W-:-:S03]  /*31b0*/  FADD.FTZ R36, R36, R25 ;  /* 0x0000001924247221 */ /* 0x000fc60000010000 */
[----:B------:R-:W-:Y:S01]  /*31c0*/  FADD.FTZ R37, R37, R26 ;  /* 0x0000001a25257221 */ /* 0x000fe20000010000 */
[----:B------:R-:W-:-:S03]  /*31d0*/  FADD.FTZ R36, R36, R27 ;  /* 0x0000001b24247221 */ /* 0x000fc60000010000 */
[----:B------:R-:W-:Y:S01]  /*31e0*/  FADD.FTZ R40, R37, R40 ;  /* 0x0000002825287221 */ /* 0x000fe20000010000 */
[----:B------:R-:W-:-:S07]  /*31f0*/  FADD.FTZ R41, R36, R41 ;  /* 0x0000002924297221 */ /* 0x000fce0000010000 */
.L_x_701:
[----:B------:R-:W-:Y:S05]  /*3200*/  BSYNC.RECONVERGENT B0 ;  /* 0x0000000000007941 */ /* 0x000fea0003800200 */
.L_x_700:
[----:B------:R-:W4:Y:S08]  /*3210*/  LDC R50, c[0x0][0x370] ;  /* 0x0000dc00ff327b82 */ /* 0x000f300000000800 */
[----:B------:R-:W-:Y:S01]  /*3220*/  BAR.SYNC.DEFER_BLOCKING 0x0 ;  /* 0x0000000000007b1d */ /* 0x000fe20000010000 */
[----:B------:R-:W-:Y:S01]  /*3230*/  ISETP.GT.U32.AND P2, PT, R56, 0x13, PT ;  /* 0x000000133800780c */ /* 0x000fe20003f44070 */
[----:B------:R-:W-:-:S04]  /*3240*/  IMAD R49, R49, 0x14, R56 ;  /* 0x0000001431317824 */ /* 0x000fc800078e0238 */
[----:B------:R-:W-:Y:S01]  /*3250*/  BSSY.RECONVERGENT B0, `(.L_x_702) ;  /* 0x000009e000007945 */ /* 0x000fe20003800200 */
[----:B----4-:R-:W-:-:S07]  /*3260*/  ISETP.GE.U32.AND P0, PT, R50, 0x2, PT ;  /* 0x000000023200780c */ /* 0x010fce0003f06070 */
[----:B------:R-:W-:Y:S06]  /*3270*/  @P2 BRA `(.L_x_703) ;  /* 0x00000008006c2947 */ /* 0x000fec0003800000 */
[----:B--23--:R-:W2:Y:S04]  /*3280*/  LDS.128 R24, [R47+0x140] ;  /* 0x000140002f187984 */ /* 0x00cea80000000c00 */
[----:B-1----:R-:W1:Y:S04]  /*3290*/  LDS.128 R28, [R47+0x280] ;  /* 0x000280002f1c7984 */ /* 0x002e680000000c00 */
[----:B------:R-:W3:Y:S04]  /*32a0*/  LDS.128 R32, [R47+0x3c0] ;  /* 0x0003c0002f207984 */ /* 0x000ee80000000c00 */
[----:B------:R-:W4:Y:S01]  /*32b0*/  LDS.128 R36, [R47+0x500] ;  /* 0x000500002f247984 */ /* 0x000f220000000c00 */
[----:B--2---:R-:W-:Y:S01]  /*32c0*/  FADD.FTZ R51, R20, R24 ;  /* 0x0000001814337221 */ /* 0x004fe20000010000 */
[----:B------:R-:W-:Y:S01]  /*32d0*/  FADD.FTZ R20, R21, R25 ;  /* 0x0000001915147221 */ /* 0x000fe20000010000 */
[----:B------:R-:W-:Y:S01]  /*32e0*/  FADD.FTZ R21, R22, R26 ;  /* 0x0000001a16157221 */ /* 0x000fe20000010000 */
[----:B------:R-:W-:Y:S01]  /*32f0*/  FADD.FTZ R22, R23, R27 ;  /* 0x0000001b17167221 */ /* 0x000fe20000010000 */
        /* <DEDUP_REMOVED lines=8> */
[----:B------:R-:W1:Y:S01]  /*3380*/  LDS.128 R20, [R47+0x640] ;  /* 0x000640002f147984 */ /* 0x000e620000000c00 */
[----:B----4-:R-:W-:Y:S01]  /*3390*/  FADD.FTZ R34, R26, R37 ;  /* 0x000000251a227221 */ /* 0x010fe20000010000 */
[----:B------:R-:W-:Y:S01]  /*33a0*/  FADD.FTZ R33, R29, R38 ;  /* 0x000000261d217221 */ /* 0x000fe20000010000 */
[----:B------:R-:W-:Y:S01]  /*33b0*/  FADD.FTZ R51, R51, R36 ;  /* 0x0000002433337221 */ /* 0x000fe20000010000 */
[----:B------:R-:W2:Y:S01]  /*33c0*/  LDS.128 R24, [R47+0x780] ;  /* 0x000780002f187984 */ /* 0x000ea20000000c00 */
[----:B------:R-:W-:-:S03]  /*33d0*/  FADD.FTZ R32, R32, R39 ;  /* 0x0000002720207221 */ /* 0x000fc60000010000 */
[----:B------:R-:W3:Y:S01]  /*33e0*/  LDS.128 R28, [R47+0x8c0] ;  /* 0x0008c0002f1c7984 */ /* 0x000ee20000000c00 */
        /* <DEDUP_REMOVED lines=8> */
[----:B------:R-:W-:Y:S01]  /*3470*/  FADD.FTZ R36, R32, R27 ;  /* 0x0000001b20247221 */ /* 0x000fe20000010000 */
[----:B---3--:R-:W-:Y:S01]  /*3480*/  FADD.FTZ R51, R51, R28 ;  /* 0x0000001c33337221 */ /* 0x008fe20000010000 */
[----:B------:R-:W2:Y:S01]  /*3490*/  LDS.128 R24, [R47+0xb40] ;  /* 0x000b40002f187984 */ /* 0x000ea20000000c00 */
[----:B------:R-:W-:Y:S01]  /*34a0*/  FADD.FTZ R28, R34, R29 ;  /* 0x0000001d221c7221 */ /* 0x000fe20000010000 */
[----:B------:R-:W-:Y:S01]  /*34b0*/  FADD.FTZ R29, R33, R30 ;  /* 0x0000001e211d7221 */ /* 0x000fe20000010000 */
[----:B------:R-:W-:Y:S01]  /*34c0*/  FADD.FTZ R36, R36, R31 ;  /* 0x0000001f24247221 */ /* 0x000fe20000010000 */
[----:B------:R-:W3:Y:S01]  /*34d0*/  LDS.128 R32, [R47+0xc80] ;  /* 0x000c80002f207984 */ /* 0x000ee20000000c00 */
        /* <DEDUP_REMOVED lines=108> */
[----:B------:R-:W-:Y:S01]  /*3ba0*/  FADD.FTZ R36, R36, R23 ;  /* 0x0000001724247221 */ /* 0x000fe20000010000 */
[----:B--2---:R-:W-:Y:S01]  /*3bb0*/  FADD.FTZ R51, R51, R24 ;  /* 0x0000001833337221 */ /* 0x004fe20000010000 */
[----:B------:R-:W-:Y:S01]  /*3bc0*/  FADD.FTZ R32, R32, R25 ;  /* 0x0000001920207221 */ /* 0x000fe20000010000 */
[----:B------:R-:W-:Y:S01]  /*3bd0*/  FADD.FTZ R37, R37, R26 ;  /* 0x0000001a25257221 */ /* 0x000fe20000010000 */
[----:B------:R-:W-:Y:S01]  /*3be0*/  FADD.FTZ R36, R36, R27 ;  /* 0x0000001b24247221 */ /* 0x000fe20000010000 */
[----:B---3--:R-:W-:Y:S01]  /*3bf0*/  FADD.FTZ R20, R51, R28 ;  /* 0x0000001c33147221 */ /* 0x008fe20000010000 */
[----:B------:R-:W-:Y:S01]  /*3c00*/  FADD.FTZ R21, R32, R29 ;  /* 0x0000001d20157221 */ /* 0x000fe20000010000 */
[----:B------:R-:W-:Y:S01]  /*3c10*/  FADD.FTZ R22, R37, R30 ;  /* 0x0000001e25167221 */ /* 0x000fe20000010000 */
[----:B------:R-:W-:-:S07]  /*3c20*/  FADD.FTZ R23, R36, R31 ;  /* 0x0000001f24177221 */ /* 0x000fce0000010000 */
.L_x_703:
[----:B------:R-:W-:Y:S05]  /*3c30*/  BSYNC.RECONVERGENT B0 ;  /* 0x0000000000007941 */ /* 0x000fea0003800200 */
.L_x_702:
[----:B------:R-:W-:Y:S04]  /*3c40*/  BSSY.RECONVERGENT B0, `(.L_x_704) ;  /* 0x000001c000007945 */ /* 0x000fe80003800200 */
[----:B------:R-:W-:Y:S05]  /*3c50*/  @P2 BRA `(.L_x_705) ;  /* 0x0000000000682947 */ /* 0x000fea0003800000 */
[----:B--23--:R-:W1:Y:S08]  /*3c60*/  LDC.64 R24, c[0x0][0x3f8] ;  /* 0x0000fe00ff187b82 */ /* 0x00ce700000000a00 */
[----:B------:R-:W2:Y:S01]  /*3c70*/  LDC.64 R26, c[0x0][0x3d8] ;  /* 0x0000f600ff1a7b82 */ /* 0x000ea20000000a00 */
[----:B-1----:R-:W-:Y:S01]  /*3c80*/  IMAD.WIDE.U32 R28, R24, 0x3, RZ ;  /* 0x00000003181c7825 */ /* 0x002fe200078e00ff */
[----:B------:R-:W-:-:S02]  /*3c90*/  LEA R33, R25, R25, 0x1 ;  /* 0x0000001919217211 */ /* 0x000fc400078e08ff */
[----:B------:R-:W-:Y:S02]  /*3ca0*/  LEA.HI R35, P2, R25, R24, RZ, 0x1 ;  /* 0x0000001819237211 */ /* 0x000fe400078508ff */
[----:B------:R-:W-:Y:S02]  /*3cb0*/  IADD3 R33, PT, PT, R29, R33, RZ ;  /* 0x000000211d217210 */ /* 0x000fe40007ffe0ff */
[----:B------:R-:W-:Y:S01]  /*3cc0*/  IADD3.X R30, PT, PT, RZ, R25, RZ, P2, !PT ;  /* 0x00000019ff1e7210 */ /* 0x000fe200017fe4ff */
[----:B--2---:R-:W-:Y:S01]  /*3cd0*/  IMAD.WIDE R26, R49, 0x4, R26 ;  /* 0x00000004311a7825 */ /* 0x004fe200078e021a */
[----:B------:R-:W-:Y:S02]  /*3ce0*/  LEA.HI R32, P2, R33, R28, RZ, 0x1 ;  /* 0x0000001c21207211 */ /* 0x000fe400078508ff */
[C---:B------:R-:W-:Y:S02]  /*3cf0*/  SHF.L.U32 R31, R35.reuse, 0x1, RZ ;  /* 0x00000001231f7819 */ /* 0x040fe400000006ff */
[----:B------:R-:W-:Y:S01]  /*3d00*/  SHF.L.U32 R29, R32, 0x1, RZ ;  /* 0x00000001201d7819 */ /* 0x000fe200000006ff */
[----:B------:R4:W-:Y:S01]  /*3d10*/  REDG.E.ADD.F32.FTZ.RN.STRONG.GPU desc[UR10][R26.64], R20 ;  /* 0x000000141a0079a6 */ /* 0x0009e2000c12f30a */
[----:B------:R-:W-:-:S02]  /*3d20*/  SHF.L.U64.HI R35, R35, 0x1, R30 ;  /* 0x0000000123237819 */ /* 0x000fc4000001021e */
[----:B------:R-:W-:Y:S02]  /*3d30*/  LOP3.LUT R31, R31, 0xfffffffc, RZ, 0xc0, !PT ;  /* 0xfffffffc1f1f7812 */ /* 0x000fe400078ec0ff */
[----:B------:R-:W-:Y:S02]  /*3d40*/  LEA R30, P3, R24, R26, 0x2 ;  /* 0x0000001a181e7211 */ /* 0x000fe400078610ff */
[----:B------:R-:W-:Y:S02]  /*3d50*/  IADD3.X R33, PT, PT, RZ, R33, RZ, P2, !PT ;  /* 0x00000021ff217210 */ /* 0x000fe400017fe4ff */
[----:B------:R-:W-:Y:S02]  /*3d60*/  LOP3.LUT R29, R29, 0xfffffffc, RZ, 0xc0, !PT ;  /* 0xfffffffc1d1d7812 */ /* 0x000fe400078ec0ff */
[----:B------:R-:W-:Y:S02]  /*3d70*/  IADD3 R28, P2, PT, R26, R31, RZ ;  /* 0x0000001f1a1c7210 */ /* 0x000fe40007f5e0ff */
[----:B------:R-:W-:-:S02]  /*3d80*/  LEA.HI.X R31, R24, R27, R25, 0x2, P3 ;  /* 0x0000001b181f7211 */ /* 0x000fc400018f1419 */
[----:B------:R-:W-:Y:S02]  /*3d90*/  SHF.L.U64.HI R25, R32, 0x1, R33 ;  /* 0x0000000120197819 */ /* 0x000fe40000010221 */
[----:B------:R-:W-:Y:S02]  /*3da0*/  IADD3 R24, P3, PT, R26, R29, RZ ;  /* 0x0000001d1a187210 */ /* 0x000fe40007f7e0ff */
[C---:B------:R-:W-:Y:S02]  /*3db0*/  IADD3.X R29, PT, PT, R27.reuse, R35, RZ, P2, !PT ;  /* 0x000000231b1d7210 */ /* 0x040fe400017fe4ff */
[----:B------:R-:W-:-:S03]  /*3dc0*/  IADD3.X R25, PT, PT, R27, R25, RZ, P3, !PT ;  /* 0x000000191b197210 */ /* 0x000fc60001ffe4ff */
[----:B------:R4:W-:Y:S04]  /*3dd0*/  REDG.E.ADD.F32.FTZ.RN.STRONG.GPU desc[UR10][R28.64], R21 ;  /* 0x000000151c0079a6 */ /* 0x0009e8000c12f30a */
[----:B------:R4:W-:Y:S04]  /*3de0*/  REDG.E.ADD.F32.FTZ.RN.STRONG.GPU desc[UR10][R30.64], R22 ;  /* 0x000000161e0079a6 */ /* 0x0009e8000c12f30a */
[----:B------:R4:W-:Y:S02]  /*3df0*/  REDG.E.ADD.F32.FTZ.RN.STRONG.GPU desc[UR10][R24.64], R23 ;  /* 0x00000017180079a6 */ /* 0x0009e4000c12f30a */
.L_x_705:
[----:B------:R-:W-:Y:S05]  /*3e00*/  BSYNC.RECONVERGENT B0 ;  /* 0x0000000000007941 */ /* 0x000fea0003800200 */
.L_x_704:
[----:B------:R-:W-:Y:S05]  /*3e10*/  @!P0 BRA `(.L_x_706) ;  /* 0x0000000800c48947 */ /* 0x000fea0003800000 */
[----:B------:R-:W-:Y:S01]  /*3e20*/  ULOP3.LUT UR5, UR4, 0x1, URZ, 0xc0, !UPT ;  /* 0x0000000104057892 */ /* 0x000fe2000f8ec0ff */
[----:B----4-:R-:W4:Y:S01]  /*3e30*/  LDC.64 R20, c[0x0][0x3d0] ;  /* 0x0000f400ff147b82 */ /* 0x010f220000000a00 */
[----:B------:R-:W0:Y:S01]  /*3e40*/  S2R R22, SR_CTAID.Y ;  /* 0x0000000000167919 */ /* 0x000e220000002600 */
[----:B------:R-:W-:-:S03]  /*3e50*/  ISETP.GE.U32.AND P2, PT, R50, 0x8, PT ;  /* 0x000000083200780c */ /* 0x000fc60003f46070 */
[----:B------:R-:W-:-:S05]  /*3e60*/  MOV R27, UR5 ;  /* 0x00000005001b7c02 */ /* 0x000fca0008000f00 */
[----:B------:R-:W-:-:S04]  /*3e70*/  IMAD R27, R27, UR7, RZ ;  /* 0x000000071b1b7c24 */ /* 0x000fc8000f8e02ff */
[----:B------:R-:W-:-:S05]  /*3e80*/  IMAD R23, R27, R50, RZ ;  /* 0x000000321b177224 */ /* 0x000fca00078e02ff */
[----:B------:R-:W-:-:S05]  /*3e90*/  SHF.L.U32 R23, R23, 0x1, RZ ;  /* 0x0000000117177819 */ /* 0x000fca00000006ff */
[----:B----4-:R-:W-:Y:S01]  /*3ea0*/  IMAD.WIDE R20, R23, 0x4, R20 ;  /* 0x0000000417147825 */ /* 0x010fe200078e0214 */
[----:B0-----:R-:W-:Y:S06]  /*3eb0*/  @P1 BRA `(.L_x_707) ;  /* 0x0000000000581947 */ /* 0x001fec0003800000 */
[----:B--23--:R-:W0:Y:S01]  /*3ec0*/  LDC.64 R24, c[0x0][0x3c8] ;  /* 0x0000f200ff187b82 */ /* 0x00ce220000000a00 */
[----:B------:R-:W-:Y:S01]  /*3ed0*/  ULOP3.LUT UP0, UR5, UR4, 0x2, URZ, 0xc0, !UPT ;  /* 0x0000000204057892 */ /* 0x000fe2000f80c0ff */
[----:B------:R-:W-:Y:S01]  /*3ee0*/  IADD3 R27, PT, PT, R27, R22, RZ ;  /* 0x000000161b1b7210 */ /* 0x000fe20007ffe0ff */
[----:B------:R-:W-:Y:S02]  /*3ef0*/  IMAD R23, R3, UR7, R22 ;  /* 0x0000000703177c24 */ /* 0x000fe4000f8e0216 */
[----:B------:R-:W-:Y:S02]  /*3f00*/  UIADD3 UR5, UPT, UPT, -UR5, 0x1, URZ ;  /* 0x0000000105057890 */ /* 0x000fe4000fffe1ff */
[----:B------:R-:W-:-:S04]  /*3f10*/  PLOP3.LUT P0, PT, PT, PT, UP0, 0x80, 0x8 ;  /* 0x000000000008781c */ /* 0x000fc80003f0f008 */
[----:B-1----:R-:W-:-:S04]  /*3f20*/  SEL R28, R50, RZ, !P0 ;  /* 0x000000ff321c7207 */ /* 0x002fc80004000000 */
[----:B------:R-:W-:Y:S01]  /*3f30*/  ISETP.NE.AND P0, PT, R28, -0x1, PT ;  /* 0xffffffff1c00780c */ /* 0x000fe20003f05270 */
[----:B0-----:R-:W-:-:S04]  /*3f40*/  IMAD.WIDE.U32 R26, R27, 0x4, R24 ;  /* 0x000000041b1a7825 */ /* 0x001fc800078e0018 */
[----:B------:R-:W-:Y:S01]  /*3f50*/  IMAD.WIDE.U32 R24, R23, 0x8, R20 ;  /* 0x0000000817187825 */ /* 0x000fe200078e0014 */
[----:B------:R-:W-:-:S04]  /*3f60*/  MOV R23, UR5 ;  /* 0x0000000500177c02 */ /* 0x000fc80008000f00 */
[----:B------:R0:W-:Y:S01]  /*3f70*/  STG.E.64 desc[UR10][R24.64], R40 ;  /* 0x0000002818007986 */ /* 0x0001e2000c101b0a */
[----:B------:R-:W-:Y:S06]  /*3f80*/  MEMBAR.ALL.GPU ;  /* 0x0000000000007992 */ /* 0x000fec000000a000 */
[----:B------:R-:W-:-:S00]  /*3f90*/  ERRBAR ;  /* 0x00000000000079ab */ /* 0x000fc00000000000 */
[----:B------:R-:W-:Y:S06]  /*3fa0*/  CGAERRBAR ;  /* 0x00000000000075ab */ /* 0x000fec0000000000 */
[----:B------:R0:W-:Y:S01]  /*3fb0*/  REDG.E.ADD.S32.STRONG.GPU desc[UR10][R26.64], R23 ;  /* 0x000000171a00798e */ /* 0x0001e2000c12e30a */
[----:B------:R-:W-:Y:S05]  /*3fc0*/  @!P0 BRA `(.L_x_707) ;  /* 0x0000000000148947 */ /* 0x000fea0003800000 */
.L_x_708:
[----:B0-----:R-:W2:Y:S04]  /*3fd0*/  LDG.E.STRONG.GPU R23, desc[UR10][R26.64] ;  /* 0x0000000a1a177981 */ /* 0x001ea8000c1ef900 */
[----:B--2---:R-:W-:Y:S01]  /*3fe0*/  CCTL.IVALL ;  /* 0x00000000ff00798f */ /* 0x004fe20002000000 */
[----:B------:R-:W-:Y:S05]  /*3ff0*/  YIELD ;  /* 0x0000000000007946 */ /* 0x000fea0003800000 */
[----:B------:R-:W-:-:S13]  /*4000*/  ISETP.NE.AND P0, PT, R23, R28, PT ;  /* 0x0000001c1700720c */ /* 0x000fda0003f05270 */
[----:B------:R-:W-:Y:S05]  /*4010*/  @P0 BRA `(.L_x_708) ;  /* 0xfffffffc00ec0947 */ /* 0x000fea000383ffff */
.L_x_707:
[----:B------:R-:W-:Y:S05]  /*4020*/  WARPSYNC.ALL ;  /* 0x0000000000007948 */ /* 0x000fea0003800000 */
[----:B------:R-:W-:Y:S01]  /*4030*/  BAR.SYNC.DEFER_BLOCKING 0x0 ;  /* 0x0000000000007b1d */ /* 0x000fe20000010000 */
[----:B0-----:R-:W-:-:S05]  /*4040*/  HFMA2 R23, -RZ, RZ, 0, 0 ;  /* 0x00000000ff177431 */ /* 0x001fca00000001ff */
[----:B------:R-:W-:Y:S05]  /*4050*/  @!P2 BRA `(.L_x_709) ;  /* 0x00000004003ca947 */ /* 0x000fea0003800000 */
[----:B------:R-:W-:Y:S01]  /*4060*/  MOV R23, UR7 ;  /* 0x0000000700177c02 */ /* 0x000fe20008000f00 */
[----:B------:R-:W-:Y:S01]  /*4070*/  UMOV UR5, URZ ;  /* 0x000000ff00057c82 */ /* 0x000fe20008000000 */
[----:B------:R-:W-:Y:S02]  /*4080*/  MOV R33, UR7 ;  /* 0x0000000700217c02 */ /* 0x000fe40008000f00 */
[----:B------:R-:W-:Y:S01]  /*4090*/  MOV R37, UR7 ;  /* 0x0000000700257c02 */ /* 0x000fe20008000f00 */
[--C-:B------:R-:W-:Y:S01]  /*40a0*/  IMAD R23, R23, 0x3, R22.reuse ;  /* 0x0000000317177824 */ /* 0x100fe200078e0216 */
[----:B------:R-:W-:Y:S01]  /*40b0*/  MOV R39, UR7 ;  /* 0x0000000700277c02 */ /* 0x000fe20008000f00 */
[--C-:B------:R-:W-:Y:S01]  /*40c0*/  IMAD R33, R33, 0x6, R22.reuse ;  /* 0x0000000621217824 */ /* 0x100fe200078e0216 */
[----:B------:R-:W-:Y:S01]  /*40d0*/  MOV R31, UR7 ;  /* 0x00000007001f7c02 */ /* 0x000fe20008000f00 */
[--C-:B------:R-:W-:Y:S01]  /*40e0*/  IMAD R37, R37, 0x7, R22.reuse ;  /* 0x0000000725257824 */ /* 0x100fe200078e0216 */
[----:B------:R-:W-:Y:S01]  /*40f0*/  MOV R35, UR7 ;  /* 0x0000000700237c02 */ /* 0x000fe20008000f00 */
[----:B------:R-:W-:Y:S01]  /*4100*/  IMAD R39, R39, 0x5, R22 ;  /* 0x0000000527277824 */ /* 0x000fe200078e0216 */
[----:B------:R-:W-:-:S02]  /*4110*/  IADD3 R47, PT, PT, R22, UR7, RZ ;  /* 0x00000007162f7c10 */ /* 0x000fc4000fffe0ff */
[----:B------:R-:W-:Y:S02]  /*4120*/  IADD3 R32, PT, PT, -R3, RZ, RZ ;  /* 0x000000ff03207210 */ /* 0x000fe40007ffe1ff */
[-C--:B------:R-:W-:Y:S02]  /*4130*/  MOV R49, R22.reuse ;  /* 0x0000001600317202 */ /* 0x080fe40000000f00 */
[----:B------:R-:W-:Y:S02]  /*4140*/  LOP3.LUT R30, R50, 0x7ffffff8, RZ, 0xc0, !PT ;  /* 0x7ffffff8321e7812 */ /* 0x000fe400078ec0ff */
[-C--:B------:R-:W-:Y:S02]  /*4150*/  LEA R31, R31, R22.reuse, 0x1 ;  /* 0x000000161f1f7211 */ /* 0x080fe400078e08ff */
[----:B------:R-:W-:-:S07]  /*4160*/  LEA R35, R35, R22, 0x2 ;  /* 0x0000001623237211 */ /* 0x000fce00078e10ff */
.L_x_710:
[----:B------:R-:W-:-:S13]  /*4170*/  ISETP.EQ.OR P2, PT, R32, RZ, P1 ;  /* 0x000000ff2000720c */ /* 0x000fda0000f42670 */
[----:B--23--:R-:W-:-:S06]  /*4180*/  @!P2 IMAD.WIDE.U32 R24, R49, 0x8, R20 ;  /* 0x000000083118a825 */ /* 0x00cfcc00078e0014 */
[----:B------:R-:W2:Y:S01]  /*4190*/  @!P2 LDG.E.64 R24, desc[UR10][R24.64] ;  /* 0x0000000a1818a981 */ /* 0x000ea2000c1e1b00 */
[----:B------:R-:W-:-:S06]  /*41a0*/  UIADD3 UR8, UPT, UPT, UR5, 0x1, URZ ;  /* 0x0000000105087890 */ /* 0x000fcc000fffe0ff */
[----:B------:R-:W-:Y:S01]  /*41b0*/  ISETP.EQ.OR P3, PT, R3, UR8, P1 ;  /* 0x0000000803007c0c */ /* 0x000fe20008f62670 */
[----:B------:R-:W-:-:S06]  /*41c0*/  UIADD3 UR8, UPT, UPT, UR5, 0x2, URZ ;  /* 0x0000000205087890 */ /* 0x000fcc000fffe0ff */
[----:B------:R-:W-:Y:S01]  /*41d0*/  ISETP.EQ.OR P4, PT, R3, UR8, P1 ;  /* 0x0000000803007c0c */ /* 0x000fe20008f82670 */
[----:B------:R-:W-:-:S05]  /*41e0*/  UIADD3 UR8, UPT, UPT, UR5, 0x3, URZ ;  /* 0x0000000305087890 */ /* 0x000fca000fffe0ff */
[----:B------:R-:W-:Y:S01]  /*41f0*/  @!P3 IMAD.WIDE.U32 R26, R47, 0x8, R20 ;  /* 0x000000082f1ab825 */ /* 0x000fe200078e0014 */
[----:B------:R-:W-:-:S05]  /*4200*/  ISETP.EQ.OR P0, PT, R3, UR8, P1 ;  /* 0x0000000803007c0c */ /* 0x000fca0008f02670 */
[----:B------:R-:W3:Y:S08]  /*4210*/  @!P3 LDG.E.64 R26, desc[UR10][R26.64] ;  /* 0x0000000a1a1ab981 */ /* 0x000ef0000c1e1b00 */
[----:B-1----:R-:W-:-:S06]  /*4220*/  @!P0 IMAD.WIDE.U32 R28, R23, 0x8, R20 ;  /* 0x00000008171c8825 */ /* 0x002fcc00078e0014 */
[----:B------:R-:W4:Y:S01]  /*4230*/  @!P0 LDG.E.64 R28, desc[UR10][R28.64] ;  /* 0x0000000a1c1c8981 */ /* 0x000f22000c1e1b00 */
[----:B--2---:R-:W-:Y:S01]  /*4240*/  @!P2 FADD.FTZ R40, R40, R24 ;  /* 0x000000182828a221 */ /* 0x004fe20000010000 */
[----:B------:R-:W-:Y:S01]  /*4250*/  @!P2 FADD.FTZ R41, R41, R25 ;  /* 0x000000192929a221 */ /* 0x000fe20000010000 */
[----:B------:R-:W-:-:S06]  /*4260*/  @!P4 IMAD.WIDE.U32 R24, R31, 0x8, R20 ;  /* 0x000000081f18c825 */ /* 0x000fcc00078e0014 */
[----:B------:R-:W2:Y:S01]  /*4270*/  @!P4 LDG.E.64 R24, desc[UR10][R24.64] ;  /* 0x0000000a1818c981 */ /* 0x000ea2000c1e1b00 */
[----:B------:R-:W-:-:S06]  /*4280*/  UIADD3 UR8, UPT, UPT, UR5, 0x4, URZ ;  /* 0x0000000405087890 */ /* 0x000fcc000fffe0ff */
[----:B------:R-:W-:Y:S01]  /*4290*/  ISETP.EQ.OR P2, PT, R3, UR8, P1 ;  /* 0x0000000803007c0c */ /* 0x000fe20008f42670 */
[----:B------:R-:W-:Y:S02]  /*42a0*/  UIADD3 UR8, UPT, UPT, UR5, 0x5, URZ ;  /* 0x0000000505087890 */ /* 0x000fe4000fffe0ff */
[----:B------:R-:W-:Y:S01]  /*42b0*/  UIADD3 UR12, UPT, UPT, UR5, 0x6, URZ ;  /* 0x00000006050c7890 */ /* 0x000fe2000fffe0ff */
[----:B---3--:R-:W-:Y:S01]  /*42c0*/  @!P3 FADD.FTZ R40, R40, R26 ;  /* 0x0000001a2828b221 */ /* 0x008fe20000010000 */
[----:B------:R-:W-:Y:S02]  /*42d0*/  @!P3 FADD.FTZ R41, R41, R27 ;  /* 0x0000001b2929b221 */ /* 0x000fe40000010000 */
[----:B------:R-:W-:Y:S01]  /*42e0*/  ISETP.EQ.OR P3, PT, R3, UR8, P1 ;  /* 0x0000000803007c0c */ /* 0x000fe20008f62670 */
[----:B------:R-:W-:-:S05]  /*42f0*/  UIADD3 UR8, UPT, UPT, UR5, 0x7, URZ ;  /* 0x0000000705087890 */ /* 0x000fca000fffe0ff */
[----:B------:R-:W-:-:S05]  /*4300*/  @!P2 IMAD.WIDE.U32 R26, R35, 0x8, R20 ;  /* 0x00000008231aa825 */ /* 0x000fca00078e0014 */
[----:B------:R0:W3:Y:S01]  /*4310*/  @!P2 LDG.E.64 R56, desc[UR10][R26.64] ;  /* 0x0000000a1a38a981 */ /* 0x0000e2000c1e1b00 */
[----:B--2---:R-:W-:Y:S01]  /*4320*/  @!P4 FADD.FTZ R40, R40, R24 ;  /* 0x000000182828c221 */ /* 0x004fe20000010000 */
[----:B------:R-:W-:Y:S01]  /*4330*/  @!P4 FADD.FTZ R41, R41, R25 ;  /* 0x000000192929c221 */ /* 0x000fe20000010000 */
[----:B------:R-:W-:Y:S02]  /*4340*/  ISETP.EQ.OR P4, PT, R3, UR12, P1 ;  /* 0x0000000c03007c0c */ /* 0x000fe40008f82670 */
[----:B----4-:R-:W-:Y:S01]  /*4350*/  @!P0 FADD.FTZ R40, R40, R28 ;  /* 0x0000001c28288221 */ /* 0x010fe20000010000 */
[----:B------:R-:W-:Y:S01]  /*4360*/  @!P0 FADD.FTZ R41, R41, R29 ;  /* 0x0000001d29298221 */ /* 0x000fe20000010000 */
[----:B------:R-:W-:Y:S01]  /*4370*/  ISETP.EQ.OR P0, PT, R3, UR8, P1 ;  /* 0x0000000803007c0c */ /* 0x000fe20008f02670 */
[----:B------:R-:W-:-:S06]  /*4380*/  @!P3 IMAD.WIDE.U32 R28, R39, 0x8, R20 ;  /* 0x00000008271cb825 */ /* 0x000fcc00078e0014 */
[----:B------:R-:W2:Y:S02]  /*4390*/  @!P3 LDG.E.64 R28, desc[UR10][R28.64] ;  /* 0x0000000a1c1cb981 */ /* 0x000ea4000c1e1b00 */
[----:B0-----:R-:W-:-:S04]  /*43a0*/  @!P4 IMAD.WIDE.U32 R26, R33, 0x8, R20 ;  /* 0x00000008211ac825 */ /* 0x001fc800078e0014 */
[----:B------:R-:W-:Y:S02]  /*43b0*/  @!P0 IMAD.WIDE.U32 R24, R37, 0x8, R20 ;  /* 0x0000000825188825 */ /* 0x000fe400078e0014 */
[----:B------:R-:W4:Y:S04]  /*43c0*/  @!P4 LDG.E.64 R26, desc[UR10][R26.64] ;  /* 0x0000000a1a1ac981 */ /* 0x000f28000c1e1b00 */
[----:B------:R-:W5:Y:S01]  /*43d0*/  @!P0 LDG.E.64 R24, desc[UR10][R24.64] ;  /* 0x0000000a18188981 */ /* 0x000f62000c1e1b00 */
[----:B------:R-:W-:Y:S01]  /*43e0*/  UIADD3 UR5, UPT, UPT, UR5, 0x8, URZ ;  /* 0x0000000805057890 */ /* 0x000fe2000fffe0ff */
[----:B---3--:R-:W-:Y:S01]  /*43f0*/  @!P2 FADD.FTZ R40, R40, R56 ;  /* 0x000000382828a221 */ /* 0x008fe20000010000 */
[----:B------:R-:W-:-:S04]  /*4400*/  @!P2 FADD.FTZ R41, R41, R57 ;  /* 0x000000392929a221 */ /* 0x000fc80000010000 */
[----:B------:R-:W-:Y:S02]  /*4410*/  ISETP.NE.AND P2, PT, R30, UR5, PT ;  /* 0x000000051e007c0c */ /* 0x000fe4000bf45270 */
[----:B------:R-:W-:Y:S01]  /*4420*/  IADD3 R32, PT, PT, R32, 0x8, RZ ;  /* 0x0000000820207810 */ /* 0x000fe20007ffe0ff */
[----:B--2---:R-:W-:Y:S01]  /*4430*/  @!P3 FADD.FTZ R40, R40, R28 ;  /* 0x0000001c2828b221 */ /* 0x004fe20000010000 */
[----:B------:R-:W-:Y:S01]  /*4440*/  @!P3 FADD.FTZ R41, R41, R29 ;  /* 0x0000001d2929b221 */ /* 0x000fe20000010000 */
[----:B------:R-:W-:Y:S02]  /*4450*/  MOV R28, UR7 ;  /* 0x00000007001c7c02 */ /* 0x000fe40008000f00 */
[----:B----4-:R-:W-:Y:S01]  /*4460*/  @!P4 FADD.FTZ R40, R40, R26 ;  /* 0x0000001a2828c221 */ /* 0x010fe20000010000 */
[----:B------:R-:W-:Y:S01]  /*4470*/  @!P4 FADD.FTZ R41, R41, R27 ;  /* 0x0000001b2929c221 */ /* 0x000fe20000010000 */
[----:B------:R-:W-:Y:S02]  /*4480*/  MOV R26, UR7 ;  /* 0x00000007001a7c02 */ /* 0x000fe40008000f00 */
[----:B------:R-:W-:Y:S01]  /*4490*/  LEA R49, R28, R49, 0x3 ;  /* 0x000000311c317211 */ /* 0x000fe200078e18ff */
[----:B-----5:R-:W-:Y:S01]  /*44a0*/  @!P0 FADD.FTZ R40, R40, R24 ;  /* 0x0000001828288221 */ /* 0x020fe20000010000 */
[C---:B------:R-:W-:Y:S01]  /*44b0*/  LEA R37, R26.reuse, R37, 0x3 ;  /* 0x000000251a257211 */ /* 0x040fe200078e18ff */
[----:B------:R-:W-:Y:S01]  /*44c0*/  @!P0 FADD.FTZ R41, R41, R25 ;  /* 0x0000001929298221 */ /* 0x000fe20000010000 */
[----:B------:R-:W-:-:S02]  /*44d0*/  LEA R33, R26, R33, 0x3 ;  /* 0x000000211a217211 */ /* 0x000fc400078e18ff */
[----:B------:R-:W-:Y:S02]  /*44e0*/  LEA R39, R28, R39, 0x3 ;  /* 0x000000271c277211 */ /* 0x000fe400078e18ff */
[----:B------:R-:W-:Y:S02]  /*44f0*/  LEA R35, R26, R35, 0x3 ;  /* 0x000000231a237211 */ /* 0x000fe400078e18ff */
[----:B------:R-:W-:Y:S02]  /*4500*/  LEA R23, R28, R23, 0x3 ;  /* 0x000000171c177211 */ /* 0x000fe400078e18ff */
[----:B------:R-:W-:Y:S02]  /*4510*/  LEA R31, R26, R31, 0x3 ;  /* 0x0000001f1a1f7211 */ /* 0x000fe400078e18ff */
[----:B------:R-:W-:Y:S01]  /*4520*/  LEA R47, R28, R47, 0x3 ;  /* 0x0000002f1c2f7211 */ /* 0x000fe200078e18ff */
[----:B------:R-:W-:Y:S06]  /*4530*/  @P2 BRA `(.L_x_710) ;  /* 0xfffffffc000c2947 */ /* 0x000fec000383ffff */
[----:B------:R-:W-:-:S07]  /*4540*/  MOV R23, R30 ;  /* 0x0000001e00177202 */ /* 0x000fce0000000f00 */
.L_x_709:
[----:B---3--:R-:W-:-:S13]  /*4550*/  LOP3.LUT P0, R24, R50, 0x7, RZ, 0xc0, !PT ;  /* 0x0000000732187812 */ /* 0x008fda000780c0ff */
[----:B------:R-:W-:Y:S05]  /*4560*/  @!P0 BRA `(.L_x_706) ;  /* 0x0000000000f08947 */ /* 0x000fea0003800000 */
[----:B------:R-:W-:Y:S02]  /*4570*/  IADD3 R24, PT, PT, R24, -0x1, RZ ;  /* 0xffffffff18187810 */ /* 0x000fe40007ffe0ff */
[----:B------:R-:W-:Y:S02]  /*4580*/  LOP3.LUT P5, R32, R50, 0x3, RZ, 0xc0, !PT ;  /* 0x0000000332207812 */ /* 0x000fe400078ac0ff */
[----:B------:R-:W-:-:S13]  /*4590*/  ISETP.GE.U32.AND P0, PT, R24, 0x3, PT ;  /* 0x000000031800780c */ /* 0x000fda0003f06070 */
[----:B------:R-:W-:Y:S05]  /*45a0*/  @!P0 BRA `(.L_x_711) ;  /* 0x0000000000708947 */ /* 0x000fea0003800000 */
[C---:B------:R-:W-:Y:S02]  /*45b0*/  IADD3 R27, PT, PT, R23.reuse, 0x1, RZ ;  /* 0x00000001171b7810 */ /* 0x040fe40007ffe0ff */
[CC--:B------:R-:W-:Y:S02]  /*45c0*/  ISETP.EQ.OR P0, PT, R23.reuse, R3.reuse, P1 ;  /* 0x000000031700720c */ /* 0x0c0fe40000f02670 */
[----:B------:R-:W-:Y:S02]  /*45d0*/  IADD3 R29, PT, PT, R23, 0x2, RZ ;  /* 0x00000002171d7810 */ /* 0x000fe40007ffe0ff */
[-C--:B------:R-:W-:Y:S02]  /*45e0*/  ISETP.EQ.OR P2, PT, R27, R3.reuse, P1 ;  /* 0x000000031b00720c */ /* 0x080fe40000f42670 */
[----:B------:R-:W-:Y:S02]  /*45f0*/  IADD3 R31, PT, PT, R23, 0x3, RZ ;  /* 0x00000003171f7810 */ /* 0x000fe40007ffe0ff */
[----:B------:R-:W-:-:S02]  /*4600*/  ISETP.EQ.OR P3, PT, R29, R3, P1 ;  /* 0x000000031d00720c */ /* 0x000fc40000f62670 */
[----:B------:R-:W-:-:S03]  /*4610*/  ISETP.EQ.OR P4, PT, R31, R3, P1 ;  /* 0x000000031f00720c */ /* 0x000fc60000f82670 */
[----:B--2---:R-:W-:-:S04]  /*4620*/  @!P0 IMAD R25, R23, UR7, R22 ;  /* 0x0000000717198c24 */ /* 0x004fc8000f8e0216 */
[----:B------:R-:W-:Y:S02]  /*4630*/  @!P2 IMAD R27, R27, UR7, R22 ;  /* 0x000000071b1bac24 */ /* 0x000fe4000f8e0216 */
[----:B------:R-:W-:-:S04]  /*4640*/  @!P0 IMAD.WIDE.U32 R24, R25, 0x8, R20 ;  /* 0x0000000819188825 */ /* 0x000fc800078e0014 */
[----:B------:R-:W-:Y:S02]  /*4650*/  @!P3 IMAD R29, R29, UR7, R22 ;  /* 0x000000071d1dbc24 */ /* 0x000fe4000f8e0216 */
[----:B------:R-:W-:Y:S01]  /*4660*/  @!P2 IMAD.WIDE.U32 R26, R27, 0x8, R20 ;  /* 0x000000081b1aa825 */ /* 0x000fe200078e0014 */
[----:B------:R-:W2:Y:S03]  /*4670*/  @!P0 LDG.E.64 R24, desc[UR10][R24.64] ;  /* 0x0000000a18188981 */ /* 0x000ea6000c1e1b00 */
[----:B------:R-:W-:Y:S02]  /*4680*/  @!P4 IMAD R31, R31, UR7, R22 ;  /* 0x000000071f1fcc24 */ /* 0x000fe4000f8e0216 */
[--C-:B-1----:R-:W-:Y:S01]  /*4690*/  @!P3 IMAD.WIDE.U32 R28, R29, 0x8, R20.reuse ;  /* 0x000000081d1cb825 */ /* 0x102fe200078e0014 */
[----:B------:R-:W3:Y:S03]  /*46a0*/  @!P2 LDG.E.64 R26, desc[UR10][R26.64] ;  /* 0x0000000a1a1aa981 */ /* 0x000ee6000c1e1b00 */
[----:B------:R-:W-:-:S02]  /*46b0*/  @!P4 IMAD.WIDE.U32 R30, R31, 0x8, R20 ;  /* 0x000000081f1ec825 */ /* 0x000fc400078e0014 */
[----:B------:R-:W4:Y:S04]  /*46c0*/  @!P3 LDG.E.64 R28, desc[UR10][R28.64] ;  /* 0x0000000a1c1cb981 */ /* 0x000f28000c1e1b00 */
        /* <DEDUP_REMOVED lines=10> */
.L_x_711:
[----:B------:R-:W-:Y:S05]  /*4770*/  @!P5 BRA `(.L_x_706) ;  /* 0x00000000006cd947 */ /* 0x000fea0003800000 */
[----:B------:R-:W-:Y:S02]  /*4780*/  ISETP.NE.AND P0, PT, R32, 0x1, PT ;  /* 0x000000012000780c */ /* 0x000fe40003f05270 */
[----:B------:R-:W-:-:S11]  /*4790*/  LOP3.LUT R50, R50, 0x1, RZ, 0xc0, !PT ;  /* 0x0000000132327812 */ /* 0x000fd600078ec0ff */
[----:B------:R-:W-:Y:S05]  /*47a0*/  @!P0 BRA `(.L_x_712) ;  /* 0x0000000000388947 */ /* 0x000fea0003800000 */
[C---:B--2---:R-:W-:Y:S02]  /*47b0*/  IADD3 R25, PT, PT, R23.reuse, 0x1, RZ ;  /* 0x0000000117197810 */ /* 0x044fe40007ffe0ff */
[-C--:B------:R-:W-:Y:S02]  /*47c0*/  ISETP.EQ.OR P2, PT, R23, R3.reuse, P1 ;  /* 0x000000031700720c */ /* 0x080fe40000f42670 */
[----:B------:R-:W-:-:S11]  /*47d0*/  ISETP.EQ.OR P0, PT, R25, R3, P1 ;  /* 0x000000031900720c */ /* 0x000fd60000f02670 */
[--C-:B------:R-:W-:Y:S02]  /*47e0*/  @!P2 IMAD R27, R23, UR7, R22.reuse ;  /* 0x00000007171bac24 */ /* 0x100fe4000f8e0216 */
[----:B------:R-:W-:Y:S02]  /*47f0*/  @!P0 IMAD R25, R25, UR7, R22 ;  /* 0x0000000719198c24 */ /* 0x000fe4000f8e0216 */
[----:B------:R-:W-:-:S04]  /*4800*/  @!P2 IMAD.WIDE.U32 R26, R27, 0x8, R20 ;  /* 0x000000081b1aa825 */ /* 0x000fc800078e0014 */
[----:B------:R-:W-:Y:S02]  /*4810*/  @!P0 IMAD.WIDE.U32 R24, R25, 0x8, R20 ;  /* 0x0000000819188825 */ /* 0x000fe400078e0014 */
[----:B------:R-:W2:Y:S04]  /*4820*/  @!P2 LDG.E.64 R26, desc[UR10][R26.64] ;  /* 0x0000000a1a1aa981 */ /* 0x000ea8000c1e1b00 */
[----:B------:R-:W3:Y:S01]  /*4830*/  @!P0 LDG.E.64 R24, desc[UR10][R24.64] ;  /* 0x0000000a18188981 */ /* 0x000ee2000c1e1b00 */
[----:B------:R-:W-:Y:S01]  /*4840*/  IADD3 R23, PT, PT, R23, 0x2, RZ ;  /* 0x0000000217177810 */ /* 0x000fe20007ffe0ff */
[----:B--2---:R-:W-:Y:S01]  /*4850*/  @!P2 FADD.FTZ R40, R40, R26 ;  /* 0x0000001a2828a221 */ /* 0x004fe20000010000 */
[----:B------:R-:W-:-:S03]  /*4860*/  @!P2 FADD.FTZ R41, R41, R27 ;  /* 0x0000001b2929a221 */ /* 0x000fc60000010000 */
[----:B---3--:R-:W-:Y:S01]  /*4870*/  @!P0 FADD.FTZ R40, R40, R24 ;  /* 0x0000001828288221 */ /* 0x008fe20000010000 */
[----:B------:R-:W-:-:S07]  /*4880*/  @!P0 FADD.FTZ R41, R41, R25 ;  /* 0x0000001929298221 */ /* 0x000fce0000010000 */
.L_x_712:
[----:B------:R-:W-:Y:S01]  /*4890*/  ISETP.EQ.OR P0, PT, R23, R3, P1 ;  /* 0x000000031700720c */ /* 0x000fe20000f02670 */
[----:B------:R-:W-:Y:S03]  /*48a0*/  BSSY.RECONVERGENT B0, `(.L_x_706) ;  /* 0x0000008000007945 */ /* 0x000fe60003800200 */
[----:B------:R-:W-:-:S13]  /*48b0*/  ISETP.NE.U32.OR P0, PT, R50, 0x1, P0 ;  /* 0x000000013200780c */ /* 0x000fda0000705470 */
[----:B------:R-:W-:Y:S05]  /*48c0*/  @P0 BRA `(.L_x_713) ;  /* 0x0000000000140947 */ /* 0x000fea0003800000 */
[----:B------:R-:W-:-:S04]  /*48d0*/  IMAD R23, R23, UR7, R22 ;  /* 0x0000000717177c24 */ /* 0x000fc8000f8e0216 */
[----:B------:R-:W-:-:S06]  /*48e0*/  IMAD.WIDE.U32 R20, R23, 0x8, R20 ;  /* 0x0000000817147825 */ /* 0x000fcc00078e0014 */
[----:B------:R-:W3:Y:S02]  /*48f0*/  LDG.E.64 R20, desc[UR10][R20.64] ;  /* 0x0000000a14147981 */ /* 0x000ee4000c1e1b00 */
[----:B---3--:R-:W-:Y:S01]  /*4900*/  FADD.FTZ R40, R40, R20 ;  /* 0x0000001428287221 */ /* 0x008fe20000010000 */
[----:B------:R-:W-:-:S07]  /*4910*/  FADD.FTZ R41, R41, R21 ;  /* 0x0000001529297221 */ /* 0x000fce0000010000 */
.L_x_713:
[----:B------:R-:W-:Y:S05]  /*4920*/  BSYNC.RECONVERGENT B0 ;  /* 0x0000000000007941 */ /* 0x000fea0003800200 */
.L_x_706:
[----:B------:R-:W5:Y:S01]  /*4930*/  S2UR UR8, SR_CgaCtaId ;  /* 0x00000000000879c3 */ /* 0x000f620000008800 */
[----:B------:R-:W-:Y:S01]  /*4940*/  UMOV UR5, 0x400 ;  /* 0x0000040000057882 */ /* 0x000fe20000000000 */
[--C-:B----4-:R-:W-:Y:S02]  /*4950*/  HADD2.F32 R22, -RZ, R45.reuse.H0_H0 ;  /* 0x2000002dff167230 */ /* 0x110fe40000004100 */
[----:B------:R-:W-:Y:S02]  /*4960*/  HADD2.F32 R45, -RZ, R45.H1_H1 ;  /* 0x3000002dff2d7230 */ /* 0x000fe40000004100 */
[--C-:B------:R-:W-:Y:S02]  /*4970*/  HADD2.F32 R23, -RZ, R44.reuse.H0_H0 ;  /* 0x2000002cff177230 */ /* 0x100fe40000004100 */
[----:B------:R-:W-:Y:S01]  /*4980*/  FADD.FTZ R22, R22, -UR14 ;  /* 0x8000000e16167e21 */ /* 0x000fe20008010000 */
[----:B------:R-:W-:Y:S02]  /*4990*/  HADD2.F32 R44, -RZ, R44.H1_H1 ;  /* 0x3000002cff2c7230 */ /* 0x000fe40000004100 */
[----:B------:R-:W-:Y:S01]  /*49a0*/  FADD.FTZ R45, R45, -UR14 ;  /* 0x8000000e2d2d7e21 */ /* 0x000fe20008010000 */
[----:B------:R-:W-:-:S03]  /*49b0*/  FMUL.FTZ R35, R22, UR9 ;  /* 0x0000000916237c20 */ /* 0x000fc60008410000 */
[----:B------:R-:W-:Y:S01]  /*49c0*/  FMUL.FTZ R30, R45, UR9 ;  /* 0x000000092d1e7c20 */ /* 0x000fe20008410000 */
[----:B-----5:R-:W-:Y:S01]  /*49d0*/  ULEA UR5, UR8, UR5, 0x18 ;  /* 0x0000000508057291 */ /* 0x020fe2000f8ec0ff */
[----:B------:R-:W4:Y:S08]  /*49e0*/  LDCU.U8 UR8, c[0x0][0x414] ;  /* 0x00008280ff0877ac */ /* 0x000f300008000000 */
[----:B------:R-:W-:Y:S01]  /*49f0*/  @!P1 STS.64 [UR5+0xc0], R40 ;  /* 0x0000c028ff009988 */ /* 0x000fe20008000a05 */
[----:B------:R-:W-:Y:S01]  /*4a00*/  BAR.SYNC.DEFER_BLOCKING 0x0 ;  /* 0x0000000000007b1d */ /* 0x000fe20000010000 */
[----:B----4-:R-:W-:-:S05]  /*4a10*/  UISETP.NE.AND UP0, UPT, UR8, URZ, UPT ;  /* 0x000000ff0800728c */ /* 0x010fca000bf05270 */
[----:B------:R-:W4:Y:S01]  /*4a20*/  LDS.64 R20, [UR5+0xc0] ;  /* 0x0000c005ff147984 */ /* 0x000f220008000a00 */
[----:B------:R-:W4:Y:S02]  /*4a30*/  LDCU UR5, c[0x0][0x42c] ;  /* 0x00008580ff0577ac */ /* 0x000f240008000800 */
[----:B----4-:R-:W-:Y:S01]  /*4a40*/  FMUL.FTZ R20, R20, UR5 ;  /* 0x0000000514147c20 */ /* 0x010fe20008410000 */
[----:B------:R-:W-:Y:S01]  /*4a50*/  FMUL.FTZ R21, R21, UR5 ;  /* 0x0000000515157c20 */ /* 0x000fe20008410000 */
[----:B------:R-:W-:Y:S06]  /*4a60*/  BRA.U !UP0, `(.L_x_714) ;  /* 0x0000000108487547 */ /* 0x000fec000b800000 */
[----:B------:R-:W-:Y:S01]  /*4a70*/  FFMA.FTZ R22, R18, R35, R16 ;  /* 0x0000002312167223 */ /* 0x000fe20000010010 */
[----:B---3--:R-:W-:-:S03]  /*4a80*/  FFMA.FTZ R24, R19, R30, R17 ;  /* 0x0000001e13187223 */ /* 0x008fc60000010011 */
[----:B--2---:R-:W-:Y:S01]  /*4a90*/  FMUL.FTZ R25, R22, -1.4426950216293334961 ;  /* 0xbfb8aa3b16197820 */ /* 0x004fe20000410000 */
[----:B------:R-:W-:-:S05]  /*4aa0*/  FMUL.FTZ R27, R24, -1.4426950216293334961 ;  /* 0xbfb8aa3b181b7820 */ /* 0x000fca0000410000 */
[----:B------:R-:W2:Y:S08]  /*4ab0*/  MUFU.EX2 R25, R25 ;  /* 0x0000001900197308 */ /* 0x000eb00000000800 */
[----:B------:R-:W1:Y:S01]  /*4ac0*/  MUFU.EX2 R27, R27 ;  /* 0x0000001b001b7308 */ /* 0x000e620000000800 */
[----:B--2---:R-:W-:-:S07]  /*4ad0*/  FADD.FTZ R26, R25, 1 ;  /* 0x3f800000191a7421 */ /* 0x004fce0000010000 */
[----:B------:R-:W2:Y:S01]  /*4ae0*/  MUFU.RCP R26, R26 ;  /* 0x0000001a001a7308 */ /* 0x000ea20000001000 */
[----:B-1----:R-:W-:-:S07]  /*4af0*/  FADD.FTZ R28, R27, 1 ;  /* 0x3f8000001b1c7421 */ /* 0x002fce0000010000 */
[----:B------:R-:W1:Y:S01]  /*4b00*/  MUFU.RCP R29, R28 ;  /* 0x0000001c001d7308 */ /* 0x000e620000001000 */
[----:B--2---:R-:W-:Y:S01]  /*4b10*/  FADD.FTZ R31, -R26, 1 ;  /* 0x3f8000001a1f7421 */ /* 0x004fe20000010100 */
[----:B------:R-:W-:-:S03]  /*4b20*/  FMUL.FTZ R23, R23, R26 ;  /* 0x0000001a17177220 */ /* 0x000fc60000410000 */
[----:B------:R-:W-:Y:S01]  /*4b30*/  FFMA.FTZ R22, R22, R31, 1 ;  /* 0x3f80000016167423 */ /* 0x000fe2000001001f */
[----:B-1----:R-:W-:Y:S01]  /*4b40*/  FADD.FTZ R33, -R29, 1 ;  /* 0x3f8000001d217421 */ /* 0x002fe20000010100 */
[----:B------:R-:W-:Y:S02]  /*4b50*/  FMUL.FTZ R44, R44, R29 ;  /* 0x0000001d2c2c7220 */ /* 0x000fe40000410000 */
[----:B------:R-:W-:Y:S01]  /*4b60*/  FMUL.FTZ R23, R23, R22 ;  /* 0x0000001617177220 */ /* 0x000fe20000410000 */
[----:B------:R-:W-:-:S04]  /*4b70*/  FFMA.FTZ R33, R24, R33, 1 ;  /* 0x3f80000018217423 */ /* 0x000fc80000010021 */
[----:B------:R-:W-:-:S07]  /*4b80*/  FMUL.FTZ R44, R44, R33 ;  /* 0x000000212c2c7220 */ /* 0x000fce0000410000 */
.L_x_714:
[----:B------:R-:W4:Y:S01]  /*4b90*/  LDCU UR5, c[0x0][0x41c] ;  /* 0x00008380ff0577ac */ /* 0x000f220008000800 */
[C-C-:B--2---:R-:W-:Y:S01]  /*4ba0*/  FFMA.FTZ R25, R20.reuse, R35, R21.reuse ;  /* 0x0000002314197223 */ /* 0x144fe20000010015 */
[----:B---3--:R-:W-:Y:S01]  /*4bb0*/  FFMA.FTZ R24, R20, R30, R21 ;  /* 0x0000001e14187223 */ /* 0x008fe20000010015 */
[----:B------:R-:W-:Y:S01]  /*4bc0*/  BSSY.RECONVERGENT B0, `(.L_x_715) ;  /* 0x0000019000007945 */ /* 0x000fe20003800200 */
[----:B------:R-:W2:Y:S01]  /*4bd0*/  LDCU.64 UR16, c[0x0][0x400] ;  /* 0x00008000ff1077ac */ /* 0x000ea20008000a00 */
[----:B------:R-:W-:Y:S01]  /*4be0*/  FFMA.FTZ R23, R18, R23, -R25 ;  /* 0x0000001712177223 */ /* 0x000fe20000010819 */
[----:B------:R-:W-:Y:S01]  /*4bf0*/  FFMA.FTZ R44, R19, R44, -R24 ;  /* 0x0000002c132c7223 */ /* 0x000fe20000010818 */
[----:B----4-:R-:W-:-:S05]  /*4c00*/  IMAD R3, R3, UR5, R48 ;  /* 0x0000000503037c24 */ /* 0x010fca000f8e0230 */
[C---:B--2---:R-:W-:Y:S02]  /*4c10*/  ISETP.GE.U32.AND P0, PT, R3.reuse, UR16, PT ;  /* 0x0000001003007c0c */ /* 0x044fe4000bf06070 */
[----:B------:R-:W-:Y:S02]  /*4c20*/  SHF.R.S32.HI R26, RZ, 0x1f, R3 ;  /* 0x0000001fff1a7819 */ /* 0x000fe40000011403 */
[C---:B------:R-:W-:Y:S02]  /*4c30*/  IADD3 R39, PT, PT, R3.reuse, 0x20, RZ ;  /* 0x0000002003277810 */ /* 0x040fe40007ffe0ff */
[----:B------:R-:W-:Y:S02]  /*4c40*/  ISETP.GE.AND.EX P0, PT, R26, UR17, PT, P0 ;  /* 0x000000111a007c0c */ /* 0x000fe4000bf06300 */
[----:B------:R-:W-:-:S11]  /*4c50*/  IADD3 R22, PT, PT, R3, 0x40, RZ ;  /* 0x0000004003167810 */ /* 0x000fd60007ffe0ff */
[----:B------:R-:W-:Y:S05]  /*4c60*/  @P0 BRA `(.L_x_716) ;  /* 0x0000000000380947 */ /* 0x000fea0003800000 */
[----:B------:R-:W1:Y:S01]  /*4c70*/  LDCU.64 UR18, c[0x0][0x3f8] ;  /* 0x00007f00ff1277ac */ /* 0x000e620008000a00 */
[----:B------:R-:W-:Y:S02]  /*4c80*/  MOV R24, R52 ;  /* 0x0000003400187202 */ /* 0x000fe40000000f00 */
[----:B------:R-:W-:Y:S01]  /*4c90*/  MOV R25, R55 ;  /* 0x0000003700197202 */ /* 0x000fe20000000f00 */
[----:B------:R-:W2:Y:S01]  /*4ca0*/  LDCU.64 UR12, c[0x0][0x380] ;  /* 0x00007000ff0c77ac */ /* 0x000ea20008000a00 */
[----:B-1----:R-:W-:Y:S02]  /*4cb0*/  IMAD R28, R26, UR18, RZ ;  /* 0x000000121a1c7c24 */ /* 0x002fe4000f8e02ff */
[----:B------:R-:W-:-:S04]  /*4cc0*/  IMAD.WIDE.U32 R26, R3, UR18, R24 ;  /* 0x00000012031a7c25 */ /* 0x000fc8000f8e0018 */
[----:B------:R-:W-:Y:S02]  /*4cd0*/  IMAD R25, R3, UR19, R28 ;  /* 0x0000001303197c24 */ /* 0x000fe4000f8e021c */
[----:B------:R-:W-:Y:S01]  /*4ce0*/  FMUL.FTZ R28, R23, UR9 ;  /* 0x00000009171c7c20 */ /* 0x000fe20008410000 */
[----:B------:R-:W-:Y:S01]  /*4cf0*/  FMUL.FTZ R23, R44, UR9 ;  /* 0x000000092c177c20 */ /* 0x000fe20008410000 */
[C---:B--2---:R-:W-:Y:S02]  /*4d00*/  LEA R24, P0, R26.reuse, UR12, 0x1 ;  /* 0x0000000c1a187c11 */ /* 0x044fe4000f8008ff */
[----:B------:R-:W-:Y:S02]  /*4d10*/  IADD3 R25, PT, PT, R27, R25, RZ ;  /* 0x000000191b197210 */ /* 0x000fe40007ffe0ff */
[----:B------:R-:W-:Y:S02]  /*4d20*/  F2FP.F16.F32.PACK_AB R23, R23, R28 ;  /* 0x0000001c1717723e */ /* 0x000fe400000000ff */
[----:B------:R-:W-:-:S05]  /*4d30*/  LEA.HI.X R25, R26, UR13, R25, 0x1, P0 ;  /* 0x0000000d1a197c11 */ /* 0x000fca00080f0c19 */
[----:B------:R2:W-:Y:S02]  /*4d40*/  STG.E desc[UR10][R24.64], R23 ;  /* 0x0000001718007986 */ /* 0x0005e4000c10190a */
.L_x_716:
[----:B------:R-:W-:Y:S05]  /*4d50*/  BSYNC.RECONVERGENT B0 ;  /* 0x0000000000007941 */ /* 0x000fea0003800200 */
.L_x_715:
[--C-:B--2---:R-:W-:Y:S01]  /*4d60*/  HADD2.F32 R24, -RZ, R43.reuse.H0_H0 ;  /* 0x2000002bff187230 */ /* 0x104fe20000004100 */
[----:B------:R-:W-:Y:S01]  /*4d70*/  ISETP.GE.U32.AND P0, PT, R39, UR16, PT ;  /* 0x0000001027007c0c */ /* 0x000fe2000bf06070 */
[----:B------:R-:W-:Y:S01]  /*4d80*/  HADD2.F32 R43, -RZ, R43.H1_H1 ;  /* 0x3000002bff2b7230 */ /* 0x000fe20000004100 */
[----:B------:R-:W-:Y:S01]  /*4d90*/  ISETP.GE.U32.AND P1, PT, R22, UR16, PT ;  /* 0x0000001016007c0c */ /* 0x000fe2000bf26070 */
[--C-:B------:R-:W-:Y:S02]  /*4da0*/  HADD2.F32 R25, -RZ, R42.reuse.H0_H0 ;  /* 0x2000002aff197230 */ /* 0x100fe40000004100 */
[----:B------:R-:W-:Y:S01]  /*4db0*/  FADD.FTZ R24, R24, -UR14 ;  /* 0x8000000e18187e21 */ /* 0x000fe20008010000 */
[----:B------:R-:W-:Y:S01]  /*4dc0*/  SHF.R.S32.HI R34, RZ, 0x1f, R39 ;  /* 0x0000001fff227819 */ /* 0x000fe20000011427 */
[----:B------:R-:W-:Y:S01]  /*4dd0*/  FADD.FTZ R43, R43, -UR14 ;  /* 0x8000000e2b2b7e21 */ /* 0x000fe20008010000 */
[----:B------:R-:W-:Y:S01]  /*4de0*/  SHF.R.S32.HI R23, RZ, 0x1f, R22 ;  /* 0x0000001fff177819 */ /* 0x000fe20000011416 */
[----:B------:R-:W-:Y:S01]  /*4df0*/  FMUL.FTZ R27, R24, UR9 ;  /* 0x00000009181b7c20 */ /* 0x000fe20008410000 */
[----:B------:R-:W-:Y:S01]  /*4e00*/  ISETP.GE.AND.EX P0, PT, R34, UR17, PT, P0 ;  /* 0x0000001122007c0c */ /* 0x000fe2000bf06300 */
[----:B------:R-:W-:Y:S01]  /*4e10*/  HADD2.F32 R42, -RZ, R42.H1_H1 ;  /* 0x3000002aff2a7230 */ /* 0x000fe20000004100 */
[----:B------:R-:W-:Y:S01]  /*4e20*/  ISETP.GE.AND.EX P1, PT, R23, UR17, PT, P1 ;  /* 0x0000001117007c0c */ /* 0x000fe2000bf26310 */
[----:B------:R-:W-:-:S02]  /*4e30*/  HADD2.F32 R36, -RZ, R4.H0_H0 ;  /* 0x20000004ff247230 */ /* 0x000fc40000004100 */
[----:B------:R-:W-:Y:S01]  /*4e40*/  FFMA.FTZ R37, R20, R27, R21 ;  /* 0x0000001b14257223 */ /* 0x000fe20000010015 */
[----:B------:R-:W-:Y:S01]  /*4e50*/  FMUL.FTZ R32, R43, UR9 ;  /* 0x000000092b207c20 */ /* 0x000fe20008410000 */
[----:B------:R-:W-:Y:S08]  /*4e60*/  BRA.U !UP0, `(.L_x_717) ;  /* 0x0000000108487547 */ /* 0x000ff0000b800000 */
[----:B------:R-:W-:Y:S01]  /*4e70*/  FFMA.FTZ R24, R18, R27, R16 ;  /* 0x0000001b12187223 */ /* 0x000fe20000010010 */
[----:B------:R-:W-:-:S03]  /*4e80*/  FFMA.FTZ R26, R19, R32, R17 ;  /* 0x00000020131a7223 */ /* 0x000fc60000010011 */
[----:B------:R-:W-:Y:S01]  /*4e90*/  FMUL.FTZ R27, R24, -1.4426950216293334961 ;  /* 0xbfb8aa3b181b7820 */ /* 0x000fe20000410000 */
[----:B------:R-:W-:-:S05]  /*4ea0*/  FMUL.FTZ R29, R26, -1.4426950216293334961 ;  /* 0xbfb8aa3b1a1d7820 */ /* 0x000fca0000410000 */
[----:B------:R-:W1:Y:S08]  /*4eb0*/  MUFU.EX2 R27, R27 ;  /* 0x0000001b001b7308 */ /* 0x000e700000000800 */
[----:B------:R-:W2:Y:S01]  /*4ec0*/  MUFU.EX2 R29, R29 ;  /* 0x0000001d001d7308 */ /* 0x000ea20000000800 */
[----:B-1----:R-:W-:-:S07]  /*4ed0*/  FADD.FTZ R28, R27, 1 ;  /* 0x3f8000001b1c7421 */ /* 0x002fce0000010000 */
[----:B------:R-:W1:Y:S01]  /*4ee0*/  MUFU.RCP R28, R28 ;  /* 0x0000001c001c7308 */ /* 0x000e620000001000 */
[----:B--2---:R-:W-:-:S07]  /*4ef0*/  FADD.FTZ R30, R29, 1 ;  /* 0x3f8000001d1e7421 */ /* 0x004fce0000010000 */
[----:B------:R-:W2:Y:S01]  /*4f00*/  MUFU.RCP R31, R30 ;  /* 0x0000001e001f7308 */ /* 0x000ea20000001000 */
[----:B-1----:R-:W-:Y:S01]  /*4f10*/  FADD.FTZ R33, -R28, 1 ;  /* 0x3f8000001c217421 */ /* 0x002fe20000010100 */
[----:B------:R-:W-:-:S03]  /*4f20*/  FMUL.FTZ R25, R25, R28 ;  /* 0x0000001c19197220 */ /* 0x000fc60000410000 */
[----:B------:R-:W-:Y:S01]  /*4f30*/  FFMA.FTZ R24, R24, R33, 1 ;  /* 0x3f80000018187423 */ /* 0x000fe20000010021 */
[----:B--2---:R-:W-:Y:S01]  /*4f40*/  FADD.FTZ R35, -R31, 1 ;  /* 0x3f8000001f237421 */ /* 0x004fe20000010100 */
[----:B------:R-:W-:Y:S02]  /*4f50*/  FMUL.FTZ R42, R42, R31 ;  /* 0x0000001f2a2a7220 */ /* 0x000fe40000410000 */
[----:B------:R-:W-:Y:S01]  /*4f60*/  FMUL.FTZ R25, R25, R24 ;  /* 0x0000001819197220 */ /* 0x000fe20000410000 */
[----:B------:R-:W-:-:S04]  /*4f70*/  FFMA.FTZ R35, R26, R35, 1 ;  /* 0x3f8000001a237423 */ /* 0x000fc80000010023 */
[----:B------:R-:W-:-:S07]  /*4f80*/  FMUL.FTZ R42, R42, R35 ;  /* 0x000000232a2a7220 */ /* 0x000fce0000410000 */
.L_x_717:
[----:B------:R-:W-:Y:S01]  /*4f90*/  FFMA.FTZ R24, R20, R32, R21 ;  /* 0x0000002014187223 */ /* 0x000fe20000010015 */
[----:B------:R-:W-:Y:S01]  /*4fa0*/  BSSY.RECONVERGENT B0, `(.L_x_718) ;  /* 0x0000014000007945 */ /* 0x000fe20003800200 */
[----:B-1----:R-:W-:Y:S02]  /*4fb0*/  HADD2.F32 R28, -RZ, R4.H1_H1 ;  /* 0x30000004ff1c7230 */ /* 0x002fe40000004100 */
[----:B------:R-:W-:Y:S01]  /*4fc0*/  FFMA.FTZ R37, R18, R25, -R37 ;  /* 0x0000001912257223 */ /* 0x000fe20000010825 */
[----:B------:R-:W-:Y:S01]  /*4fd0*/  FADD.FTZ R36, R36, -UR14 ;  /* 0x8000000e24247e21 */ /* 0x000fe20008010000 */
[----:B------:R-:W-:Y:S01]  /*4fe0*/  FFMA.FTZ R4, R19, R42, -R24 ;  /* 0x0000002a13047223 */ /* 0x000fe20000010818 */
[----:B------:R-:W-:Y:S06]  /*4ff0*/  @P0 BRA `(.L_x_719) ;  /* 0x0000000000380947 */ /* 0x000fec0003800000 */
[----:B------:R-:W1:Y:S01]  /*5000*/  LDCU.64 UR12, c[0x0][0x3f8] ;  /* 0x00007f00ff0c77ac */ /* 0x000e620008000a00 */
[----:B------:R-:W-:Y:S01]  /*5010*/  MOV R24, R52 ;  /* 0x0000003400187202 */ /* 0x000fe20000000f00 */
[----:B------:R-:W-:Y:S01]  /*5020*/  FMUL.FTZ R37, R37, UR9 ;  /* 0x0000000925257c20 */ /* 0x000fe20008410000 */
[----:B------:R-:W-:Y:S01]  /*5030*/  MOV R25, R55 ;  /* 0x0000003700197202 */ /* 0x000fe20000000f00 */
[----:B------:R-:W2:Y:S01]  /*5040*/  LDCU.64 UR18, c[0x0][0x380] ;  /* 0x00007000ff1277ac */ /* 0x000ea20008000a00 */
[----:B------:R-:W-:Y:S01]  /*5050*/  FMUL.FTZ R4, R4, UR9 ;  /* 0x0000000904047c20 */ /* 0x000fe20008410000 */
[----:B-1----:R-:W-:Y:S02]  /*5060*/  IMAD R34, R34, UR12, RZ ;  /* 0x0000000c22227c24 */ /* 0x002fe4000f8e02ff */
[----:B------:R-:W-:-:S04]  /*5070*/  IMAD.WIDE.U32 R26, R39, UR12, R24 ;  /* 0x0000000c271a7c25 */ /* 0x000fc8000f8e0018 */
[----:B------:R-:W-:Y:S01]  /*5080*/  IMAD R39, R39, UR13, R34 ;  /* 0x0000000d27277c24 */ /* 0x000fe2000f8e0222 */
[----:B--2---:R-:W-:-:S04]  /*5090*/  LEA R24, P0, R26, UR18, 0x1 ;  /* 0x000000121a187c11 */ /* 0x004fc8000f8008ff */
[----:B------:R-:W-:Y:S02]  /*50a0*/  IADD3 R39, PT, PT, R27, R39, RZ ;  /* 0x000000271b277210 */ /* 0x000fe40007ffe0ff */
[----:B------:R-:W-:Y:S02]  /*50b0*/  F2FP.F16.F32.PACK_AB R27, R4, R37 ;  /* 0x00000025041b723e */ /* 0x000fe400000000ff */
[----:B------:R-:W-:-:S05]  /*50c0*/  LEA.HI.X R25, R26, UR19, R39, 0x1, P0 ;  /* 0x000000131a197c11 */ /* 0x000fca00080f0c27 */
[----:B------:R1:W-:Y:S02]  /*50d0*/  STG.E desc[UR10][R24.64], R27 ;  /* 0x0000001b18007986 */ /* 0x0003e4000c10190a */
.L_x_719:
[----:B------:R-:W-:Y:S05]  /*50e0*/  BSYNC.RECONVERGENT B0 ;  /* 0x0000000000007941 */ /* 0x000fea0003800200 */
.L_x_718:
[----:B-1----:R-:W-:Y:S01]  /*50f0*/  FMUL.FTZ R27, R36, UR9 ;  /* 0x00000009241b7c20 */ /* 0x002fe20008410000 */
[----:B------:R-:W-:Y:S01]  /*5100*/  FADD.FTZ R28, R28, -UR14 ;  /* 0x8000000e1c1c7e21 */ /* 0x000fe20008010000 */
[--C-:B------:R-:W-:Y:S02]  /*5110*/  HADD2.F32 R25, -RZ, R5.reuse.H0_H0 ;  /* 0x20000005ff197230 */ /* 0x100fe40000004100 */
[----:B------:R-:W-:Y:S02]  /*5120*/  HADD2.F32 R4, -RZ, R5.H1_H1 ;  /* 0x30000005ff047230 */ /* 0x000fe40000004100 */
[----:B------:R-:W-:Y:S01]  /*5130*/  FFMA.FTZ R35, R20, R27, R21 ;  /* 0x0000001b14237223 */ /* 0x000fe20000010015 */
[----:B------:R-:W-:Y:S01]  /*5140*/  FMUL.FTZ R34, R28, UR9 ;  /* 0x000000091c227c20 */ /* 0x000fe20008410000 */
[----:B------:R-:W-:Y:S06]  /*5150*/  BRA.U !UP0, `(.L_x_720) ;  /* 0x0000000108487547 */ /* 0x000fec000b800000 */
        /* <DEDUP_REMOVED lines=18> */
.L_x_720:
[----:B------:R-:W-:Y:S01]  /*5280*/  FFMA.FTZ R24, R20, R34, R21 ;  /* 0x0000002214187223 */ /* 0x000fe20000010015 */
[----:B------:R-:W-:Y:S01]  /*5290*/  BSSY.RECONVERGENT B0, `(.L_x_721) ;  /* 0x0000014000007945 */ /* 0x000fe20003800200 */
[--C-:B------:R-:W-:Y:S02]  /*52a0*/  HADD2.F32 R26, -RZ, R6.reuse.H0_H0 ;  /* 0x20000006ff1a7230 */ /* 0x100fe40000004100 */
[----:B------:R-:W-:Y:S01]  /*52b0*/  FFMA.FTZ R35, R18, R25, -R35 ;  /* 0x0000001912237223 */ /* 0x000fe20000010823 */
[----:B------:R-:W-:Y:S02]  /*52c0*/  HADD2.F32 R27, -RZ, R6.H1_H1 ;  /* 0x30000006ff1b7230 */ /* 0x000fe40000004100 */
[----:B------:R-:W-:Y:S01]  /*52d0*/  FFMA.FTZ R6, R19, R4, -R24 ;  /* 0x0000000413067223 */ /* 0x000fe20000010818 */
[----:B------:R-:W-:Y:S06]  /*52e0*/  @P1 BRA `(.L_x_722) ;  /* 0x0000000000381947 */ /* 0x000fec0003800000 */
[----:B------:R-:W1:Y:S01]  /*52f0*/  LDCU.64 UR12, c[0x0][0x3f8] ;  /* 0x00007f00ff0c77ac */ /* 0x000e620008000a00 */
[----:B------:R-:W-:Y:S01]  /*5300*/  MOV R4, R52 ;  /* 0x0000003400047202 */ /* 0x000fe20000000f00 */
[----:B------:R-:W-:Y:S01]  /*5310*/  FMUL.FTZ R6, R6, UR9 ;  /* 0x0000000906067c20 */ /* 0x000fe20008410000 */
[----:B------:R-:W-:Y:S01]  /*5320*/  MOV R5, R55 ;  /* 0x0000003700057202 */ /* 0x000fe20000000f00 */
[----:B------:R-:W2:Y:S01]  /*5330*/  LDCU.64 UR18, c[0x0][0x380] ;  /* 0x00007000ff1277ac */ /* 0x000ea20008000a00 */
[----:B-1----:R-:W-:Y:S02]  /*5340*/  IMAD R23, R23, UR12, RZ ;  /* 0x0000000c17177c24 */ /* 0x002fe4000f8e02ff */
[----:B------:R-:W-:-:S04]  /*5350*/  IMAD.WIDE.U32 R24, R22, UR12, R4 ;  /* 0x0000000c16187c25 */ /* 0x000fc8000f8e0004 */
[----:B------:R-:W-:Y:S02]  /*5360*/  IMAD R5, R22, UR13, R23 ;  /* 0x0000000d16057c24 */ /* 0x000fe4000f8e0217 */
[----:B------:R-:W-:Y:S01]  /*5370*/  FMUL.FTZ R23, R35, UR9 ;  /* 0x0000000923177c20 */ /* 0x000fe20008410000 */
[----:B--2---:R-:W-:Y:S02]  /*5380*/  LEA R4, P0, R24, UR18, 0x1 ;  /* 0x0000001218047c11 */ /* 0x004fe4000f8008ff */
[----:B------:R-:W-:Y:S02]  /*5390*/  IADD3 R5, PT, PT, R25, R5, RZ ;  /* 0x0000000519057210 */ /* 0x000fe40007ffe0ff */
[----:B------:R-:W-:Y:S02]  /*53a0*/  F2FP.F16.F32.PACK_AB R23, R6, R23 ;  /* 0x000000170617723e */ /* 0x000fe400000000ff */
[----:B------:R-:W-:-:S05]  /*53b0*/  LEA.HI.X R5, R24, UR19, R5, 0x1, P0 ;  /* 0x0000001318057c11 */ /* 0x000fca00080f0c05 */
[----:B------:R1:W-:Y:S02]  /*53c0*/  STG.E desc[UR10][R4.64], R23 ;  /* 0x0000001704007986 */ /* 0x0003e4000c10190a */
.L_x_722:
[----:B------:R-:W-:Y:S05]  /*53d0*/  BSYNC.RECONVERGENT B0 ;  /* 0x0000000000007941 */ /* 0x000fea0003800200 */
.L_x_721:
[--C-:B-1----:R-:W-:Y:S02]  /*53e0*/  HADD2.F32 R4, -RZ, R8.reuse.H0_H0 ;  /* 0x20000008ff047230 */ /* 0x102fe40000004100 */
[----:B------:R-:W-:Y:S01]  /*53f0*/  FADD.FTZ R26, R26, -UR14 ;  /* 0x8000000e1a1a7e21 */ /* 0x000fe20008010000 */
[----:B------:R-:W-:Y:S02]  /*5400*/  HADD2.F32 R8, -RZ, R8.H1_H1 ;  /* 0x30000008ff087230 */ /* 0x000fe40000004100 */
[----:B------:R-:W-:Y:S01]  /*5410*/  FADD.FTZ R27, R27, -UR14 ;  /* 0x8000000e1b1b7e21 */ /* 0x000fe20008010000 */
[--C-:B------:R-:W-:Y:S02]  /*5420*/  HADD2.F32 R5, -RZ, R10.reuse.H0_H0 ;  /* 0x2000000aff057230 */ /* 0x100fe40000004100 */
[----:B------:R-:W-:Y:S01]  /*5430*/  FADD.FTZ R4, R4, -UR14 ;  /* 0x8000000e04047e21 */ /* 0x000fe20008010000 */
[----:B------:R-:W-:Y:S02]  /*5440*/  HADD2.F32 R10, -RZ, R10.H1_H1 ;  /* 0x3000000aff0a7230 */ /* 0x000fe40000004100 */
[----:B------:R-:W-:Y:S01]  /*5450*/  FADD.FTZ R8, R8, -UR14 ;  /* 0x8000000e08087e21 */ /* 0x000fe20008010000 */
[----:B------:R-:W-:-:S02]  /*5460*/  HADD2.F32 R6, -RZ, R12.H0_H0 ;  /* 0x2000000cff067230 */ /* 0x000fc40000004100 */
[----:B------:R-:W-:Y:S01]  /*5470*/  FADD.FTZ R5, R5, -UR14 ;  /* 0x8000000e05057e21 */ /* 0x000fe20008010000 */
[----:B------:R-:W-:Y:S02]  /*5480*/  HADD2.F32 R12, -RZ, R12.H1_H1 ;  /* 0x3000000cff0c7230 */ /* 0x000fe40000004100 */
[----:B------:R-:W-:Y:S01]  /*5490*/  FADD.FTZ R10, R10, -UR14 ;  /* 0x8000000e0a0a7e21 */ /* 0x000fe20008010000 */
[--C-:B------:R-:W-:Y:S02]  /*54a0*/  HADD2.F32 R22, -RZ, R14.reuse.H0_H0 ;  /* 0x2000000eff167230 */ /* 0x100fe40000004100 */
[----:B------:R-:W-:Y:S01]  /*54b0*/  FADD.FTZ R6, R6, -UR14 ;  /* 0x8000000e06067e21 */ /* 0x000fe20008010000 */
[----:B------:R-:W-:Y:S02]  /*54c0*/  HADD2.F32 R14, -RZ, R14.H1_H1 ;  /* 0x3000000eff0e7230 */ /* 0x000fe40000004100 */
[----:B------:R-:W-:Y:S01]  /*54d0*/  FADD.FTZ R12, R12, -UR14 ;  /* 0x8000000e0c0c7e21 */ /* 0x000fe20008010000 */
[----:B------:R-:W-:Y:S01]  /*54e0*/  FMUL.FTZ R50, R8, UR9 ;  /* 0x0000000908327c20 */ /* 0x000fe20008410000 */
[----:B------:R-:W-:Y:S01]  /*54f0*/  FADD.FTZ R22, R22, -UR14 ;  /* 0x8000000e16167e21 */ /* 0x000fe20008010000 */
[----:B------:R-:W-:Y:S01]  /*5500*/  FMUL.FTZ R35, R26, UR9 ;  /* 0x000000091a237c20 */ /* 0x000fe20008410000 */
[----:B------:R-:W-:Y:S01]  /*5510*/  FADD.FTZ R14, R14, -UR14 ;  /* 0x8000000e0e0e7e21 */ /* 0x000fe20008010000 */
[C---:B------:R-:W-:Y:S01]  /*5520*/  IADD3 R45, PT, PT, R3.reuse, 0x60, RZ ;  /* 0x00000060032d7810 */ /* 0x040fe20007ffe0ff */
[----:B------:R-:W-:Y:S01]  /*5530*/  FMUL.FTZ R49, R4, UR9 ;  /* 0x0000000904317c20 */ /* 0x000fe20008410000 */
[C---:B------:R-:W-:Y:S01]  /*5540*/  IADD3 R30, PT, PT, R3.reuse, 0x80, RZ ;  /* 0x00000080031e7810 */ /* 0x040fe20007ffe0ff */
[----:B------:R-:W-:Y:S01]  /*5550*/  FMUL.FTZ R26, R10, UR9 ;  /* 0x000000090a1a7c20 */ /* 0x000fe20008410000 */
[----:B------:R-:W-:Y:S01]  /*5560*/  IADD3 R24, PT, PT, R3, 0xa0, RZ ;  /* 0x000000a003187810 */ /* 0x000fe20007ffe0ff */
[----:B------:R-:W-:Y:S01]  /*5570*/  FMUL.FTZ R38, R27, UR9 ;  /* 0x000000091b267c20 */ /* 0x000fe20008410000 */
[----:B------:R-:W-:Y:S01]  /*5580*/  IADD3 R8, PT, PT, R3, 0xc0, RZ ;  /* 0x000000c003087810 */ /* 0x000fe20007ffe0ff */
[----:B------:R-:W-:Y:S01]  /*5590*/  FMUL.FTZ R25, R5, UR9 ;  /* 0x0000000905197c20 */ /* 0x000fe20008410000 */
[----:B------:R-:W-:Y:S01]  /*55a0*/  FMUL.FTZ R10, R6, UR9 ;  /* 0x00000009060a7c20 */ /* 0x000fe20008410000 */
[----:B------:R-:W-:Y:S01]  /*55b0*/  FMUL.FTZ R12, R12, UR9 ;  /* 0x000000090c0c7c20 */ /* 0x000fe20008410000 */
[----:B------:R-:W-:Y:S01]  /*55c0*/  FMUL.FTZ R4, R22, UR9 ;  /* 0x0000000916047c20 */ /* 0x000fe20008410000 */
[----:B------:R-:W-:Y:S01]  /*55d0*/  FMUL.FTZ R6, R14, UR9 ;  /* 0x000000090e067c20 */ /* 0x000fe20008410000 */
[----:B------:R-:W-:Y:S01]  /*55e0*/  IADD3 R3, PT, PT, R3, 0xe0, RZ ;  /* 0x000000e003037810 */ /* 0x000fe20007ffe0ff */
[C-C-:B------:R-:W-:Y:S01]  /*55f0*/  FFMA.FTZ R43, R20.reuse, R35, R21.reuse ;  /* 0x00000023142b7223 */ /* 0x140fe20000010015 */
[----:B------:R-:W-:Y:S01]  /*5600*/  ISETP.GE.U32.AND P1, PT, R45, UR16, PT ;  /* 0x000000102d007c0c */ /* 0x000fe2000bf26070 */
[--C-:B------:R-:W-:Y:S01]  /*5610*/  FFMA.FTZ R44, R20, R38, R21.reuse ;  /* 0x00000026142c7223 */ /* 0x100fe20000010015 */
[----:B------:R-:W-:Y:S01]  /*5620*/  ISETP.GE.U32.AND P3, PT, R30, UR16, PT ;  /* 0x000000101e007c0c */ /* 0x000fe2000bf66070 */
[--C-:B------:R-:W-:Y:S01]  /*5630*/  FFMA.FTZ R33, R20, R49, R21.reuse ;  /* 0x0000003114217223 */ /* 0x100fe20000010015 */
[----:B------:R-:W-:Y:S01]  /*5640*/  ISETP.GE.U32.AND P4, PT, R24, UR16, PT ;  /* 0x0000001018007c0c */ /* 0x000fe2000bf86070 */
[--C-:B------:R-:W-:Y:S01]  /*5650*/  FFMA.FTZ R32, R20, R50, R21.reuse ;  /* 0x0000003214207223 */ /* 0x100fe20000010015 */
[----:B------:R-:W-:Y:S01]  /*5660*/  ISETP.GE.U32.AND P2, PT, R8, UR16, PT ;  /* 0x0000001008007c0c */ /* 0x000fe2000bf46070 */
[C---:B------:R-:W-:Y:S01]  /*5670*/  FFMA.FTZ R27, R20.reuse, R25, R21 ;  /* 0x00000019141b7223 */ /* 0x040fe20000010015 */
[----:B------:R-:W-:Y:S01]  /*5680*/  SHF.R.S32.HI R47, RZ, 0x1f, R45 ;  /* 0x0000001fff2f7819 */ /* 0x000fe2000001142d */
[C-C-:B------:R-:W-:Y:S01]  /*5690*/  FFMA.FTZ R28, R20.reuse, R26, R21.reuse ;  /* 0x0000001a141c7223 */ /* 0x140fe20000010015 */
[----:B------:R-:W-:Y:S01]  /*56a0*/  SHF.R.S32.HI R31, RZ, 0x1f, R30 ;  /* 0x0000001fff1f7819 */ /* 0x000fe2000001141e */
[C-C-:B------:R-:W-:Y:S01]  /*56b0*/  FFMA.FTZ R23, R20.reuse, R10, R21.reuse ;  /* 0x0000000a14177223 */ /* 0x140fe20000010015 */
[----:B------:R-:W-:Y:S01]  /*56c0*/  SHF.R.S32.HI R29, RZ, 0x1f, R24 ;  /* 0x0000001fff1d7819 */ /* 0x000fe20000011418 */
[C-C-:B------:R-:W-:Y:S01]  /*56d0*/  FFMA.FTZ R22, R20.reuse, R12, R21.reuse ;  /* 0x0000000c14167223 */ /* 0x140fe20000010015 */
[----:B------:R-:W-:Y:S01]  /*56e0*/  SHF.R.S32.HI R14, RZ, 0x1f, R8 ;  /* 0x0000001fff0e7819 */ /* 0x000fe20000011408 */
[C-C-:B------:R-:W-:Y:S01]  /*56f0*/  FFMA.FTZ R5, R20.reuse, R4, R21.reuse ;  /* 0x0000000414057223 */ /* 0x140fe20000010015 */
[----:B------:R-:W-:Y:S01]  /*5700*/  FFMA.FTZ R20, R20, R6, R21 ;  /* 0x0000000614147223 */ /* 0x000fe20000010015 */
[----:B------:R-:W-:Y:S01]  /*5710*/  ISETP.GE.U32.AND P0, PT, R3, UR16, PT ;  /* 0x0000001003007c0c */ /* 0x000fe2000bf06070 */
[--C-:B------:R-:W-:Y:S01]  /*5720*/  HADD2.F32 R21, -RZ, R7.reuse.H0_H0 ;  /* 0x20000007ff157230 */ /* 0x100fe20000004100 */
[----:B------:R-:W-:Y:S01]  /*5730*/  ISETP.GE.AND.EX P1, PT, R47, UR17, PT, P1 ;  /* 0x000000112f007c0c */ /* 0x000fe2000bf26310 */
[----:B------:R-:W-:Y:S01]  /*5740*/  HADD2.F32 R34, -RZ, R7.H1_H1 ;  /* 0x30000007ff227230 */ /* 0x000fe20000004100 */
[----:B------:R-:W-:-:S02]  /*5750*/  ISETP.GE.AND.EX P3, PT, R31, UR17, PT, P3 ;  /* 0x000000111f007c0c */ /* 0x000fc4000bf66330 */
[----:B------:R-:W-:Y:S02]  /*5760*/  ISETP.GE.AND.EX P4, PT, R29, UR17, PT, P4 ;  /* 0x000000111d007c0c */ /* 0x000fe4000bf86340 */
[----:B------:R-:W-:Y:S01]  /*5770*/  ISETP.GE.AND.EX P2, PT, R14, UR17, PT, P2 ;  /* 0x000000110e007c0c */ /* 0x000fe2000bf46320 */
[----:B------:R-:W-:-:S12]  /*5780*/  BRA.U !UP0, `(.L_x_723) ;  /* 0x0000000108487547 */ /* 0x000fd8000b800000 */
[----:B------:R-:W-:Y:S01]  /*5790*/  FFMA.FTZ R7, R18, R35, R16 ;  /* 0x0000002312077223 */ /* 0x000fe20000010010 */
[----:B------:R-:W-:-:S03]  /*57a0*/  FFMA.FTZ R35, R19, R38, R17 ;  /* 0x0000002613237223 */ /* 0x000fc60000010011 */
[----:B------:R-:W-:Y:S01]  /*57b0*/  FMUL.FTZ R36, R7, -1.4426950216293334961 ;  /* 0xbfb8aa3b07247820 */ /* 0x000fe20000410000 */
[----:B------:R-:W-:-:S05]  /*57c0*/  FMUL.FTZ R39, R35, -1.4426950216293334961 ;  /* 0xbfb8aa3b23277820 */ /* 0x000fca0000410000 */
[----:B------:R-:W1:Y:S08]  /*57d0*/  MUFU.EX2 R36, R36 ;  /* 0x0000002400247308 */ /* 0x000e700000000800 */
[----:B------:R-:W0:Y:S01]  /*57e0*/  MUFU.EX2 R39, R39 ;  /* 0x0000002700277308 */ /* 0x000e220000000800 */
[----:B-1----:R-:W-:-:S07]  /*57f0*/  FADD.FTZ R37, R36, 1 ;  /* 0x3f80000024257421 */ /* 0x002fce0000010000 */
[----:B------:R-:W1:Y:S01]  /*5800*/  MUFU.RCP R38, R37 ;  /* 0x0000002500267308 */ /* 0x000e620000001000 */
[----:B0-----:R-:W-:-:S07]  /*5810*/  FADD.FTZ R40, R39, 1 ;  /* 0x3f80000027287421 */ /* 0x001fce0000010000 */
[----:B------:R-:W0:Y:S01]  /*5820*/  MUFU.RCP R41, R40 ;  /* 0x0000002800297308 */ /* 0x000e220000001000 */
[----:B-1----:R-:W-:Y:S01]  /*5830*/  FMUL.FTZ R21, R21, R38 ;  /* 0x0000002615157220 */ /* 0x002fe20000410000 */
[----:B------:R-:W-:-:S04]  /*5840*/  FADD.FTZ R38, -R38, 1 ;  /* 0x3f80000026267421 */ /* 0x000fc80000010100 */
[----:B------:R-:W-:Y:S01]  /*5850*/  FFMA.FTZ R38, R7, R38, 1 ;  /* 0x3f80000007267423 */ /* 0x000fe20000010026 */
[----:B0-----:R-:W-:Y:S01]  /*5860*/  FADD.FTZ R42, -R41, 1 ;  /* 0x3f800000292a7421 */ /* 0x001fe20000010100 */
[----:B------:R-:W-:Y:S02]  /*5870*/  FMUL.FTZ R34, R34, R41 ;  /* 0x0000002922227220 */ /* 0x000fe40000410000 */
[----:B------:R-:W-:Y:S01]  /*5880*/  FMUL.FTZ R21, R21, R38 ;  /* 0x0000002615157220 */ /* 0x000fe20000410000 */
[----:B------:R-:W-:-:S04]  /*5890*/  FFMA.FTZ R35, R35, R42, 1 ;  /* 0x3f80000023237423 */ /* 0x000fc8000001002a */
[----:B------:R-:W-:-:S07]  /*58a0*/  FMUL.FTZ R34, R34, R35 ;  /* 0x0000002322227220 */ /* 0x000fce0000410000 */
.L_x_723:
[----:B------:R-:W-:Y:S01]  /*58b0*/  BSSY.RECONVERGENT B0, `(.L_x_724) ;  /* 0x0000012000007945 */ /* 0x000fe20003800200 */
[----:B------:R-:W-:Y:S01]  /*58c0*/  FFMA.FTZ R43, R18, R21, -R43 ;  /* 0x00000015122b7223 */ /* 0x000fe2000001082b */
[----:B------:R-:W-:Y:S02]  /*58d0*/  FFMA.FTZ R7, R19, R34, -R44 ;  /* 0x0000002213077223 */ /* 0x000fe4000001082c */
[----:B------:R-:W-:Y:S05]  /*58e0*/  @P1 BRA `(.L_x_725) ;  /* 0x0000000000381947 */ /* 0x000fea0003800000 */
        /* <DEDUP_REMOVED lines=9> */
[C---:B--2---:R-:W-:Y:S02]  /*5980*/  LEA R34, P1, R36.reuse, UR18, 0x1 ;  /* 0x0000001224227c11 */ /* 0x044fe4000f8208ff */
[----:B------:R-:W-:Y:S02]  /*5990*/  IADD3 R45, PT, PT, R37, R45, RZ ;  /* 0x0000002d252d7210 */ /* 0x000fe40007ffe0ff */
[----:B------:R-:W-:Y:S02]  /*59a0*/  F2FP.F16.F32.PACK_AB R7, R7, R38 ;  /* 0x000000260707723e */ /* 0x000fe400000000ff */
[----:B------:R-:W-:-:S05]  /*59b0*/  LEA.HI.X R35, R36, UR19, R45, 0x1, P1 ;  /* 0x0000001324237c11 */ /* 0x000fca00088f0c2d */
[----:B------:R1:W-:Y:S02]  /*59c0*/  STG.E desc[UR10][R34.64], R7 ;  /* 0x0000000722007986 */ /* 0x0003e4000c10190a */
.L_x_725:
[----:B------:R-:W-:Y:S05]  /*59d0*/  BSYNC.RECONVERGENT B0 ;  /* 0x0000000000007941 */ /* 0x000fea0003800200 */
.L_x_724:
[--C-:B-1----:R-:W-:Y:S02]  /*59e0*/  HADD2.F32 R7, -RZ, R9.reuse.H0_H0 ;  /* 0x20000009ff077230 */ /* 0x102fe40000004100 */
[----:B------:R-:W-:Y:S01]  /*59f0*/  HADD2.F32 R9, -RZ, R9.H1_H1 ;  /* 0x30000009ff097230 */ /* 0x000fe20000004100 */
        /* <DEDUP_REMOVED lines=19> */
.L_x_726:
        /* <DEDUP_REMOVED lines=9> */
[----:B------:R-:W-:-:S05]  /*5bc0*/  FMUL.FTZ R7, R9, UR9 ;  /* 0x0000000909077c20 */ /* 0x000fca0008410000 */
[----:B------:R-:W-:Y:S01]  /*5bd0*/  F2FP.F16.F32.PACK_AB R7, R7, R34 ;  /* 0x000000220707723e */ /* 0x000fe200000000ff */
[----:B-1----:R-:W-:Y:S02]  /*5be0*/  IMAD R31, R31, UR12, RZ ;  /* 0x0000000c1f1f7c24 */ /* 0x002fe4000f8e02ff */
[----:B------:R-:W-:-:S04]  /*5bf0*/  IMAD.WIDE.U32 R32, R30, UR12, R32 ;  /* 0x0000000c1e207c25 */ /* 0x000fc8000f8e0020 */
[----:B------:R-:W-:Y:S01]  /*5c00*/  IMAD R31, R30, UR13, R31 ;  /* 0x0000000d1e1f7c24 */ /* 0x000fe2000f8e021f */
[----:B--2---:R-:W-:-:S04]  /*5c10*/  LEA R30, P1, R32, UR18, 0x1 ;  /* 0x00000012201e7c11 */ /* 0x004fc8000f8208ff */
[----:B------:R-:W-:-:S04]  /*5c20*/  IADD3 R31, PT, PT, R33, R31, RZ ;  /* 0x0000001f211f7210 */ /* 0x000fc80007ffe0ff */
[----:B------:R-:W-:-:S05]  /*5c30*/  LEA.HI.X R31, R32, UR19, R31, 0x1, P1 ;  /* 0x00000013201f7c11 */ /* 0x000fca00088f0c1f */
[----:B------:R1:W-:Y:S02]  /*5c40*/  STG.E desc[UR10][R30.64], R7 ;  /* 0x000000071e007986 */ /* 0x0003e4000c10190a */
.L_x_728:
[----:B------:R-:W-:Y:S05]  /*5c50*/  BSYNC.RECONVERGENT B0 ;  /* 0x0000000000007941 */ /* 0x000fea0003800200 */
.L_x_727:
        /* <DEDUP_REMOVED lines=21> */
.L_x_729:
        /* <DEDUP_REMOVED lines=18> */
.L_x_731:
[----:B------:R-:W-:Y:S05]  /*5ed0*/  BSYNC.RECONVERGENT B0 ;  /* 0x0000000000007941 */ /* 0x000fea0003800200 */
.L_x_730:
        /* <DEDUP_REMOVED lines=21> */
.L_x_732:
        /* <DEDUP_REMOVED lines=18> */
.L_x_734:
[----:B------:R-:W-:Y:S05]  /*6150*/  BSYNC.RECONVERGENT B0 ;  /* 0x0000000000007941 */ /* 0x000fea0003800200 */
.L_x_733:
[--C-:B-1----:R-:W-:Y:S01]  /*6160*/  HADD2.F32 R7, -RZ, R15.reuse.H0_H0 ;  /* 0x2000000fff077230 */ /* 0x102fe20000004100 */
[----:B------:R-:W-:Y:S01]  /*6170*/  SHF.R.S32.HI R14, RZ, 0x1f, R3 ;  /* 0x0000001fff0e7819 */ /* 0x000fe20000011403 */
        /* <DEDUP_REMOVED lines=20> */
.L_x_735:
[----:B------:R-:W-:Y:S01]  /*62c0*/  ISETP.GE.AND.EX P0, PT, R14, UR17, PT, P0 ;  /* 0x000000110e007c0c */ /* 0x000fe2000bf06300 */
[----:B------:R-:W-:Y:S01]  /*62d0*/  FFMA.FTZ R5, R18, R7, -R5 ;  /* 0x0000000712057223 */ /* 0x000fe20000010805 */
[----:B------:R-:W-:Y:S01]  /*62e0*/  FFMA.FTZ R20, R19, R15, -R20 ;  /* 0x0000000f13147223 */ /* 0x000fe20000010814 */
[----:B------:R-:W-:Y:S02]  /*62f0*/  BSSY.RECONVERGENT B0, `(.L_x_736) ;  /* 0x000000f000007945 */ /* 0x000fe40003800200 */
[----:B------:R-:W-:Y:S01]  /*6300*/  FMUL.FTZ R6, R5, UR9 ;  /* 0x0000000905067c20 */ /* 0x000fe20008410000 */
[----:B------:R-:W-:-:S07]  /*6310*/  FMUL.FTZ R7, R20, UR9 ;  /* 0x0000000914077c20 */ /* 0x000fce0008410000 */
[----:B------:R-:W-:Y:S05]  /*6320*/  @P0 BRA `(.L_x_737) ;  /* 0x00000000002c0947 */ /* 0x000fea0003800000 */
[----:B------:R-:W1:Y:S01]  /*6330*/  LDCU.64 UR8, c[0x0][0x3f8] ;  /* 0x00007f00ff0877ac */ /* 0x000e620008000a00 */
[----:B------:R-:W-:Y:S01]  /*6340*/  MOV R53, R55 ;  /* 0x0000003700357202 */ /* 0x000fe20000000f00 */
[----:B------:R-:W2:Y:S01]  /*6350*/  LDCU.64 UR12, c[0x0][0x380] ;  /* 0x00007000ff0c77ac */ /* 0x000ea20008000a00 */
[----:B-1----:R-:W-:Y:S02]  /*6360*/  IMAD R14, R14, UR8, RZ ;  /* 0x000000080e0e7c24 */ /* 0x002fe4000f8e02ff */
[----:B------:R-:W-:-:S04]  /*6370*/  IMAD.WIDE.U32 R52, R3, UR8, R52 ;  /* 0x0000000803347c25 */ /* 0x000fc8000f8e0034 */
[----:B------:R-:W-:Y:S01]  /*6380*/  IMAD R3, R3, UR9, R14 ;  /* 0x0000000903037c24 */ /* 0x000fe2000f8e020e */
[----:B--2---:R-:W-:-:S04]  /*6390*/  LEA R4, P0, R52, UR12, 0x1 ;  /* 0x0000000c34047c11 */ /* 0x004fc8000f8008ff */
[----:B------:R-:W-:-:S04]  /*63a0*/  IADD3 R3, PT, PT, R53, R3, RZ ;  /* 0x0000000335037210 */ /* 0x000fc80007ffe0ff */
[----:B------:R-:W-:Y:S02]  /*63b0*/  LEA.HI.X R5, R52, UR13, R3, 0x1, P0 ;  /* 0x0000000d34057c11 */ /* 0x000fe400080f0c03 */
[----:B------:R-:W-:-:S05]  /*63c0*/  F2FP.F16.F32.PACK_AB R3, R7, R6 ;  /* 0x000000060703723e */ /* 0x000fca00000000ff */
[----:B------:R1:W-:Y:S02]  /*63d0*/  STG.E desc[UR10][R4.64], R3 ;  /* 0x0000000304007986 */ /* 0x0003e4000c10190a */
.L_x_737:
[----:B------:R-:W-:Y:S05]  /*63e0*/  BSYNC.RECONVERGENT B0 ;  /* 0x0000000000007941 */ /* 0x000fea0003800200 */
.L_x_736:
[----:B------:R-:W2:Y:S01]  /*63f0*/  LDCU UR5, c[0x0][0x410] ;  /* 0x00008200ff0577ac */ /* 0x000ea20008000800 */
[----:B------:R-:W2:Y:S01]  /*6400*/  LDCU UR8, c[0x0][0x3e0] ;  /* 0x00007c00ff0877ac */ /* 0x000ea20008000800 */
[----:B------:R-:W-:Y:S02]  /*6410*/  UIADD3 UR6, UPT, UPT, UR7, UR6, URZ ;  /* 0x0000000607067290 */ /* 0x000fe4000fffe0ff */
[----:B------:R-:W-:Y:S02]  /*6420*/  UIADD3 UR4, UPT, UPT, UR4, 0x1, URZ ;  /* 0x0000000104047890 */ /* 0x000fe4000fffe0ff */
[----:B--2---:R-:W-:-:S04]  /*6430*/  UIMAD UR5, UR5, UR8, URZ ;  /* 0x00000008050572a4 */ /* 0x004fc8000f8e02ff */
[----:B------:R-:W-:-:S09]  /*6440*/  UISETP.GE.AND UP0, UPT, UR6, UR5, UPT ;  /* 0x000000050600728c */ /* 0x000fd2000bf06270 */
[----:B------:R-:W-:Y:S05]  /*6450*/  BRA.U !UP0, `(.L_x_738) ;  /* 0xffffff9d083c7547 */ /* 0x000fea000b83ffff */
.L_x_695:
[----:B------:R-:W2:Y:S01]  /*6460*/  S2R R9, SR_TID.X ;  /* 0x0000000000097919 */ /* 0x000ea20000002100 */
[----:B-1----:R-:W1:Y:S01]  /*6470*/  LDC R4, c[0x0][0x370] ;  /* 0x0000dc00ff047b82 */ /* 0x002e620000000800 */
[----:B------:R-:W-:Y:S07]  /*6480*/  BSSY.RECONVERGENT B0, `(.L_x_739) ;  /* 0x000000e000007945 */ /* 0x000fee0003800200 */
[----:B------:R-:W3:Y:S08]  /*6490*/  LDC R7, c[0x0][0x374] ;  /* 0x0000dd00ff077b82 */ /* 0x000ef00000000800 */
[----:B------:R-:W4:Y:S01]  /*64a0*/  LDC.64 R2, c[0x0][0x3c8] ;  /* 0x0000f200ff027b82 */ /* 0x000f220000000a00 */
[----:B-1----:R-:W-:-:S02]  /*64b0*/  ISETP.NE.AND P0, PT, R4, 0x1, PT ;  /* 0x000000010400780c */ /* 0x002fc40003f05270 */
[----:B--2---:R-:W-:Y:S02]  /*64c0*/  ISETP.NE.AND P1, PT, R9, RZ, PT ;  /* 0x000000ff0900720c */ /* 0x004fe40003f25270 */
[----:B---3--:R-:W-:-:S04]  /*64d0*/  SHF.L.U32 R0, R7, 0x1, RZ ;  /* 0x0000000107007819 */ /* 0x008fc800000006ff */
[----:B------:R-:W-:-:S05]  /*64e0*/  SEL R5, R0, RZ, P0 ;  /* 0x000000ff00057207 */ /* 0x000fca0000000000 */
[----:B----4-:R-:W-:Y:S02]  /*64f0*/  IMAD.WIDE.U32 R2, R5, 0x4, R2 ;  /* 0x0000000405027825 */ /* 0x010fe400078e0002 */
[----:B------:R-:W-:Y:S05]  /*6500*/  @P1 BRA `(.L_x_740) ;  /* 0x0000000000141947 */ /* 0x000fea0003800000 */
[----:B------:R-:W-:Y:S01]  /*6510*/  HFMA2 R5, -RZ, RZ, 0, 5.9604644775390625e-08 ;  /* 0x00000001ff057431 */ /* 0x000fe200000001ff */
[----:B------:R-:W-:Y:S06]  /*6520*/  MEMBAR.ALL.GPU ;  /* 0x0000000000007992 */ /* 0x000fec000000a000 */
[----:B------:R-:W-:-:S00]  /*6530*/  ERRBAR ;  /* 0x00000000000079ab */ /* 0x000fc00000000000 */
[----:B------:R-:W-:Y:S06]  /*6540*/  CGAERRBAR ;  /* 0x00000000000075ab */ /* 0x000fec0000000000 */
[----:B------:R1:W-:Y:S02]  /*6550*/  REDG.E.ADD.S32.STRONG.GPU desc[UR10][R2.64], R5 ;  /* 0x000000050200798e */ /* 0x0003e4000c12e30a */
.L_x_740:
[----:B------:R-:W-:Y:S05]  /*6560*/  BSYNC.RECONVERGENT B0 ;  /* 0x0000000000007941 */ /* 0x000fea0003800200 */
.L_x_739:
[----:B------:R-:W2:Y:S01]  /*6570*/  S2UR UR5, SR_CTAID.Y ;  /* 0x00000000000579c3 */ /* 0x000ea20000002600 */
[----:B-1----:R-:W-:Y:S02]  /*6580*/  IADD3 R5, PT, PT, R7, -0x1, RZ ;  /* 0xffffffff07057810 */ /* 0x002fe40007ffe0ff */
[----:B------:R-:W-:-:S05]  /*6590*/  IADD3 R0, PT, PT, R4, -0x1, RZ ;  /* 0xffffffff04007810 */ /* 0x000fca0007ffe0ff */
[----:B------:R-:W1:Y:S01]  /*65a0*/  S2UR UR4, SR_CTAID.X ;  /* 0x00000000000479c3 */ /* 0x000e620000002500 */
[----:B--2---:R-:W-:-:S04]  /*65b0*/  ISETP.NE.AND P0, PT, R5, UR5, PT ;  /* 0x0000000505007c0c */ /* 0x004fc8000bf05270 */
[----:B-1----:R-:W-:-:S13]  /*65c0*/  ISETP.NE.OR P0, PT, R0, UR4, P0 ;  /* 0x0000000400007c0c */ /* 0x002fda0008705670 */
[----:B------:R-:W-:Y:S05]  /*65d0*/  @P0 EXIT ;  /* 0x000000000000094d */ /* 0x000fea0003800000 */
[----:B------:R-:W-:Y:S05]  /*65e0*/  @P1 BRA `(.L_x_741) ;  /* 0x0000000000201947 */ /* 0x000fea0003800000 */
[----:B------:R-:W-:-:S05]  /*65f0*/  IMAD R0, R4, R7, RZ ;  /* 0x0000000704007224 */ /* 0x000fca00078e02ff */
[----:B------:R-:W-:-:S13]  /*6600*/  ISETP.NE.AND P0, PT, R0, -0x1, PT ;  /* 0xffffffff0000780c */ /* 0x000fda0003f05270 */
[----:B------:R-:W-:Y:S05]  /*6610*/  @!P0 BRA `(.L_x_741) ;  /* 0x0000000000148947 */ /* 0x000fea0003800000 */
.L_x_742:
[----:B------:R-:W2:Y:S04]  /*6620*/  LDG.E.STRONG.GPU R5, desc[UR10][R2.64] ;  /* 0x0000000a02057981 */ /* 0x000ea8000c1ef900 */
[----:B--2---:R-:W-:Y:S01]  /*6630*/  CCTL.IVALL ;  /* 0x00000000ff00798f */ /* 0x004fe20002000000 */
[----:B------:R-:W-:Y:S05]  /*6640*/  YIELD ;  /* 0x0000000000007946 */ /* 0x000fea0003800000 */
[----:B------:R-:W-:-:S13]  /*6650*/  ISETP.NE.AND P0, PT, R5, R0, PT ;  /* 0x000000000500720c */ /* 0x000fda0003f05270 */
[----:B------:R-:W-:Y:S05]  /*6660*/  @P0 BRA `(.L_x_742) ;  /* 0xfffffffc00ec0947 */ /* 0x000fea000383ffff */
.L_x_741:
[----:B------:R-:W-:Y:S05]  /*6670*/  WARPSYNC.ALL ;  /* 0x0000000000007948 */ /* 0x000fea0003800000 */
[----:B------:R-:W1:Y:S08]  /*6680*/  LDC.64 R4, c[0x0][0x3f8] ;  /* 0x0000fe00ff047b82 */ /* 0x000e700000000a00 */
        /* <DEDUP_REMOVED lines=47> */
[----:B------:R-:W1:Y:S01]  /*6980*/  LDCU.64 UR4, c[0x0][0x3d8] ;  /* 0x00007b00ff0477ac */ /* 0x000e620008000a00 */
[----:B------:R-:W-:Y:S02]  /*6990*/  IADD3 R11, PT, PT, R6, 0x1, RZ ;  /* 0x00000001060b7810 */ /* 0x000fe40007ffe0ff */
[----:B------:R-:W-:Y:S01]  /*69a0*/  MOV R6, R2 ;  /* 0x0000000200067202 */ /* 0x000fe20000000f00 */
[----:B------:R-:W2:Y:S01]  /*69b0*/  LDCU.64 UR6, c[0x0][0x390] ;  /* 0x00007200ff0677ac */ /* 0x000ea20008000a00 */
[----:B------:R-:W-:Y:S02]  /*69c0*/  LOP3.LUT R11, R11, 0x3, RZ, 0xc0, !PT ;  /* 0x000000030b0b7812 */ /* 0x000fe400078ec0ff */
[C---:B------:R-:W-:Y:S01]  /*69d0*/  SHF.L.U32 R23, R2.reuse, 0x3, RZ ;  /* 0x0000000302177819 */ /* 0x040fe200000006ff */
[----:B------:R-:W3:Y:S01]  /*69e0*/  LDCU.64 UR8, c[0x0][0x388] ;  /* 0x00007100ff0877ac */ /* 0x000ee20008000a00 */
[--C-:B------:R-:W-:Y:S01]  /*69f0*/  SHF.L.U64.HI R24, R2, 0x3, R7.reuse ;  /* 0x0000000302187819 */ /* 0x100fe20000010207 */
[----:B------:R-:W-:Y:S01]  /*6a00*/  IMAD.WIDE.U32 R8, R11, 0x280, R6 ;  /* 0x000002800b087825 */ /* 0x000fe200078e0006 */
[----:B------:R-:W-:-:S02]  /*6a10*/  SHF.L.U32 R31, R5, 0x2, RZ ;  /* 0x00000002051f7819 */ /* 0x000fc400000006ff */
[----:B------:R-:W-:Y:S02]  /*6a20*/  SHF.L.U64.HI R33, R0, 0x2, R3 ;  /* 0x0000000200217819 */ /* 0x000fe40000010203 */
[----:B------:R-:W-:Y:S02]  /*6a30*/  SHF.L.U64.HI R29, R30, 0x2, R35 ;  /* 0x000000021e1d7819 */ /* 0x000fe40000010223 */
[C---:B-1----:R-:W-:Y:S01]  /*6a40*/  LEA R27, P1, R2.reuse, UR4, 0x2 ;  /* 0x00000004021b7c11 */ /* 0x042fe2000f8210ff */
[----:B------:R-:W-:Y:S01]  /*6a50*/  UMOV UR4, URZ ;  /* 0x000000ff00047c82 */ /* 0x000fe20008000000 */
[----:B--2---:R-:W-:Y:S02]  /*6a60*/  IADD3 R25, P2, PT, R23, UR6, RZ ;  /* 0x0000000617197c10 */ /* 0x004fe4000ff5e0ff */
[----:B------:R-:W-:Y:S02]  /*6a70*/  LEA.HI.X R28, R2, UR5, R7, 0x2, P1 ;  /* 0x00000005021c7c11 */ /* 0x000fe400088f1407 */
[----:B------:R-:W-:-:S02]  /*6a80*/  IADD3 R7, PT, PT, R9, UR4, RZ ;  /* 0x0000000409077c10 */ /* 0x000fc4000fffe0ff */
[----:B------:R-:W-:Y:S01]  /*6a90*/  MOV R2, R8 ;  /* 0x0000000800027202 */ /* 0x000fe20000000f00 */
[----:B------:R-:W-:Y:S01]  /*6aa0*/  IMAD.WIDE.U32 R8, R4, 0x4, RZ ;  /* 0x0000000404087825 */ /* 0x000fe200078e00ff */
[C---:B------:R-:W-:Y:S02]  /*6ab0*/  IADD3.X R26, PT, PT, R24.reuse, UR7, RZ, P2, !PT ;  /* 0x00000007181a7c10 */ /* 0x040fe400097fe4ff */
[----:B---3--:R-:W-:Y:S02]  /*6ac0*/  IADD3 R23, P1, PT, R23, UR8, RZ ;  /* 0x0000000817177c10 */ /* 0x008fe4000ff3e0ff */
[----:B------:R-:W-:Y:S02]  /*6ad0*/  IADD3 R6, P2, PT, RZ, -R11, RZ ;  /* 0x8000000bff067210 */ /* 0x000fe40007f5e0ff */
[----:B------:R-:W-:Y:S02]  /*6ae0*/  IADD3.X R24, PT, PT, R24, UR9, RZ, P1, !PT ;  /* 0x0000000918187c10 */ /* 0x000fe40008ffe4ff */
[----:B------:R-:W-:-:S02]  /*6af0*/  IADD3 R31, PT, PT, R9, R31, RZ ;  /* 0x0000001f091f7210 */ /* 0x000fc40007ffe0ff */
[----:B------:R-:W-:-:S07]  /*6b00*/  IADD3.X R22, PT, PT, RZ, -0x1, RZ, P2, !PT ;  /* 0xffffffffff167810 */ /* 0x000fce00017fe4ff */
.L_x_745:
[-C--:B-1----:R-:W-:Y:S02]  /*6b10*/  LEA R12, P1, R0, R27.reuse, 0x2 ;  /* 0x0000001b000c7211 */ /* 0x082fe400078210ff */
        /* <DEDUP_REMOVED lines=9> */
[----:B------:R-:W4:Y:S04]  /*6bb0*/  LDG.E R20, desc[UR10][R14.64] ;  /* 0x0000000a0e147981 */ /* 0x000f28000c1e1900 */
[----:B------:R-:W4:Y:S01]  /*6bc0*/  LDG.E R21, desc[UR10][R16.64] ;  /* 0x0000000a10157981 */ /* 0x000f22000c1e1900 */
[----:B-1----:R-:W-:-:S02]  /*6bd0*/  MOV R12, R25 ;  /* 0x00000019000c7202 */ /* 0x002fc40000000f00 */
[----:B---3--:R-:W-:Y:S02]  /*6be0*/  MOV R10, R23 ;  /* 0x00000017000a7202 */ /* 0x008fe40000000f00 */
        /* <DEDUP_REMOVED lines=13> */
[----:B----4-:R1:W-:Y:S01]  /*6cc0*/  STG.E.64 desc[UR10][R12.64], R20 ;  /* 0x000000140c007986 */ /* 0x0103e2000c101b0a */
[----:B------:R-:W-:Y:S05]  /*6cd0*/  @P1 BRA `(.L_x_745) ;  /* 0xfffffffc008c1947 */ /* 0x000fea000383ffff */
.L_x_744:
[----:B------:R-:W-:Y:S05]  /*6ce0*/  BSYNC.RECONVERGENT B0 ;  /* 0x0000000000007941 */ /* 0x000fea0003800200 */
.L_x_743:
[----:B------:R-:W-:Y:S05]  /*6cf0*/  @!P0 EXIT ;  /* 0x000000000000894d */ /* 0x000fea0003800000 */
[----:B------:R-:W-:Y:S01]  /*6d00*/  SHF.L.U64.HI R39, R30, 0x2, R35 ;  /* 0x000000021e277819 */ /* 0x000fe20000010223 */
[----:B------:R-:W2:Y:S01]  /*6d10*/  LDCU.64 UR4, c[0x0][0x3d8] ;  /* 0x00007b00ff0477ac */ /* 0x000ea20008000a00 */
[C---:B------:R-:W-:Y:S02]  /*6d20*/  SHF.L.U64.HI R33, R4.reuse, 0x2, R5 ;  /* 0x0000000204217819 */ /* 0x040fe40000010205 */
[----:B------:R-:W-:Y:S01]  /*6d30*/  SHF.L.U32 R31, R4, 0x2, RZ ;  /* 0x00000002041f7819 */ /* 0x000fe200000006ff */
[----:B------:R-:W3:Y:S01]  /*6d40*/  LDCU.64 UR6, c[0x0][0x388] ;  /* 0x00007100ff0677ac */ /* 0x000ee20008000a00 */
[----:B0-----:R-:W-:Y:S02]  /*6d50*/  SHF.L.U32 R41, R30, 0x2, RZ ;  /* 0x000000021e297819 */ /* 0x001fe400000006ff */
[C---:B------:R-:W-:Y:S01]  /*6d60*/  SHF.L.U64.HI R35, R0.reuse, 0x2, R3 ;  /* 0x0000000200237819 */ /* 0x040fe20000010203 */
[----:B------:R-:W0:Y:S01]  /*6d70*/  LDCU.64 UR8, c[0x0][0x390] ;  /* 0x00007200ff0877ac */ /* 0x000e220008000a00 */
[----:B------:R-:W-:-:S07]  /*6d80*/  SHF.L.U32 R37, R0, 0x2, RZ ;  /* 0x0000000200257819 */ /* 0x000fce00000006ff */
.L_x_746:
[C---:B-1----:R-:W-:Y:S02]  /*6d90*/  SHF.L.U32 R18, R2.reuse, 0x2, RZ ;  /* 0x0000000202127819 */ /* 0x042fe400000006ff */
[----:B------:R-:W-:Y:S02]  /*6da0*/  SHF.L.U64.HI R6, R2, 0x2, R7 ;  /* 0x0000000202067819 */ /* 0x000fe40000010207 */
[----:B--2---:R-:W-:-:S04]  /*6db0*/  IADD3 R4, P0, PT, R18, UR4, RZ ;  /* 0x0000000412047c10 */ /* 0x004fc8000ff1e0ff */
[----:B------:R-:W-:Y:S02]  /*6dc0*/  IADD3.X R5, PT, PT, R6, UR5, RZ, P0, !PT ;  /* 0x0000000506057c10 */ /* 0x000fe400087fe4ff */
[C---:B------:R-:W-:Y:S02]  /*6dd0*/  IADD3 R8, P0, PT, R4.reuse, R37, RZ ;  /* 0x0000002504087210 */ /* 0x040fe40007f1e0ff */
[C---:B----4-:R-:W-:Y:S01]  /*6de0*/  IADD3 R12, P1, PT, R4.reuse, R41, RZ ;  /* 0x00000029040c7210 */ /* 0x050fe20007f3e0ff */
[----:B------:R1:W2:Y:S01]  /*6df0*/  LDG.E R20, desc[UR10][R4.64] ;  /* 0x0000000a04147981 */ /* 0x0002a2000c1e1900 */
[C---:B------:R-:W-:Y:S02]  /*6e00*/  IADD3.X R9, PT, PT, R5.reuse, R35, RZ, P0, !PT ;  /* 0x0000002305097210 */ /* 0x040fe400007fe4ff */
[----:B------:R-:W-:Y:S02]  /*6e10*/  IADD3 R10, P0, PT, R4, R31, RZ ;  /* 0x0000001f040a7210 */ /* 0x000fe40007f1e0ff */
[C---:B------:R-:W-:Y:S01]  /*6e20*/  IADD3.X R13, PT, PT, R5.reuse, R39, RZ, P1, !PT ;  /* 0x00000027050d7210 */ /* 0x040fe20000ffe4ff */
[----:B------:R4:W2:Y:S01]  /*6e30*/  LDG.E R21, desc[UR10][R8.64] ;  /* 0x0000000a08157981 */ /* 0x0008a2000c1e1900 */
[----:B------:R-:W-:-:S03]  /*6e40*/  IADD3.X R11, PT, PT, R5, R33, RZ, P0, !PT ;  /* 0x00000021050b7210 */ /* 0x000fc600007fe4ff */
[----:B------:R-:W5:Y:S04]  /*6e50*/  LDG.E R23, desc[UR10][R12.64] ;  /* 0x0000000a0c177981 */ /* 0x000f68000c1e1900 */
[----:B------:R-:W5:Y:S01]  /*6e60*/  LDG.E R22, desc[UR10][R10.64] ;  /* 0x0000000a0a167981 */ /* 0x000f62000c1e1900 */
[C---:B------:R-:W-:Y:S02]  /*6e70*/  SHF.L.U32 R28, R2.reuse, 0x3, RZ ;  /* 0x00000003021c7819 */ /* 0x040fe400000006ff */
[----:B------:R-:W-:Y:S02]  /*6e80*/  SHF.L.U64.HI R29, R2, 0x3, R7 ;  /* 0x00000003021d7819 */ /* 0x000fe40000010207 */
[----:B------:R-:W-:Y:S02]  /*6e90*/  LOP3.LUT R16, R28, 0xfffffff8, RZ, 0xc0, !PT ;  /* 0xfffffff81c107812 */ /* 0x000fe400078ec0ff */
[----:B------:R-:W-:-:S02]  /*6ea0*/  LOP3.LUT R18, R18, 0xfffffffc, RZ, 0xc0, !PT ;  /* 0xfffffffc12127812 */ /* 0x000fc400078ec0ff */
[----:B-1----:R-:W-:Y:S02]  /*6eb0*/  LOP3.LUT R5, R29, 0x3, RZ, 0xc0, !PT ;  /* 0x000000031d057812 */ /* 0x002fe400078ec0ff */
[----:B---3--:R-:W-:Y:S02]  /*6ec0*/  IADD3 R14, P0, PT, R16, UR6, RZ ;  /* 0x00000006100e7c10 */ /* 0x008fe4000ff1e0ff */
[----:B------:R-:W-:Y:S02]  /*6ed0*/  LOP3.LUT R4, R6, 0x3, RZ, 0xc0, !PT ;  /* 0x0000000306047812 */ /* 0x000fe400078ec0ff */
[----:B------:R-:W-:Y:S02]  /*6ee0*/  IADD3 R18, P2, PT, R18, UR4, RZ ;  /* 0x0000000412127c10 */ /* 0x000fe4000ff5e0ff */
[----:B0-----:R-:W-:Y:S02]  /*6ef0*/  IADD3 R16, P1, PT, R16, UR8, RZ ;  /* 0x0000000810107c10 */ /* 0x001fe4000ff3e0ff */
[----:B------:R-:W-:-:S02]  /*6f00*/  IADD3.X R15, PT, PT, R5, UR7, RZ, P0, !PT ;  /* 0x00000007050f7c10 */ /* 0x000fc400087fe4ff */
[----:B------:R-:W-:Y:S02]  /*6f10*/  IADD3.X R19, PT, PT, R4, UR5, RZ, P2, !PT ;  /* 0x0000000504137c10 */ /* 0x000fe400097fe4ff */
[----:B------:R-:W-:Y:S02]  /*6f20*/  IADD3.X R17, PT, PT, R5, UR9, RZ, P1, !PT ;  /* 0x0000000905117c10 */ /* 0x000fe40008ffe4ff */
[C---:B------:R-:W-:Y:S02]  /*6f30*/  IADD3 R4, P0, PT, R18.reuse, R37, RZ ;  /* 0x0000002512047210 */ /* 0x040fe40007f1e0ff */
[C---:B------:R-:W-:Y:S02]  /*6f40*/  IADD3 R6, P1, PT, R18.reuse, R31, RZ ;  /* 0x0000001f12067210 */ /* 0x040fe40007f3e0ff */
[----:B----4-:R-:W-:Y:S02]  /*6f50*/  IADD3 R8, P2, PT, R18, R41, RZ ;  /* 0x0000002912087210 */ /* 0x010fe40007f5e0ff */
[----:B------:R-:W-:-:S02]  /*6f60*/  IADD3.X R5, PT, PT, R19, R35, RZ, P0, !PT ;  /* 0x0000002313057210 */ /* 0x000fc400007fe4ff */
[C---:B------:R-:W-:Y:S02]  /*6f70*/  IADD3.X R7, PT, PT, R19.reuse, R33, RZ, P1, !PT ;  /* 0x0000002113077210 */ /* 0x040fe40000ffe4ff */
[----:B------:R-:W-:Y:S01]  /*6f80*/  IADD3.X R9, PT, PT, R19, R39, RZ, P2, !PT ;  /* 0x0000002713097210 */ /* 0x000fe200017fe4ff */
[----:B--2---:R-:W-:Y:S04]  /*6f90*/  STG.E.64 desc[UR10][R14.64], R20 ;  /* 0x000000140e007986 */ /* 0x004fe8000c101b0a */
        /* <DEDUP_REMOVED lines=49> */
.L_x_747:
        /* <DEDUP_REMOVED lines=13> */
.L_x_3421:


//--------------------- .text._Z35group_norm_nhwc_bwd_one_pass_kernelI11Fp16IOFp32WLi512ELi40ELi640EEv26Group_norm_nhwc_bwd_params --------------------------
	.section	.text._Z35group_norm_nhwc_bwd_one_pass_kernelI11Fp16IOFp32WLi512ELi40ELi640EEv26Group_norm_nhwc_bwd_params,"ax",@progbits
	.align	128
        .global         _Z35group_norm_nhwc_bwd_one_pass_kernelI11Fp16IOFp32WLi512ELi40ELi640EEv26Group_norm_nhwc_bwd_params
        .type           _Z35group_norm_nhwc_bwd_one_pass_kernelI11Fp16IOFp32WLi512ELi40ELi640EEv26Group_norm_nhwc_bwd_params,@function
        .size           _Z35group_norm_nhwc_bwd_one_pass_kernelI11Fp16IOFp32WLi512ELi40ELi640EEv26Group_norm_nhwc_bwd_params,(.L_x_3422 - _Z35group_norm_nhwc_bwd_one_pass_kernelI11Fp16IOFp32WLi512ELi40ELi640EEv26Group_norm_nhwc_bwd_params)
        .other          _Z35group_norm_nhwc_bwd_one_pass_kernelI11Fp16IOFp32WLi512ELi40ELi640EEv26Group_norm_nhwc_bwd_params,@"STO_CUDA_ENTRY STV_DEFAULT"
_Z35group_norm_nhwc_bwd_one_pass_kernelI11Fp16IOFp32WLi512ELi40ELi640EEv26Group_norm_nhwc_bwd_params:
.text._Z35group_norm_nhwc_bwd_one_pass_kernelI11Fp16IOFp32WLi512ELi40ELi640EEv26Group_norm_nhwc_bwd_params:
        /* <DEDUP_REMOVED lines=10> */
[----:B------:R-:W-:Y:S01]  /*00a0*/  HFMA2 R59, -RZ, RZ, 0, 0 ;  /* 0x00000000ff3b7431 */ /* 0x000fe200000001ff */
[----:B------:R-:W-:-:S03]  /*00b0*/  MOV R62, UR6 ;  /* 0x00000006003e7c02 */ /* 0x000fc60008000f00 */
        /* <DEDUP_REMOVED lines=10> */
.L_x_815:
[----:B------:R-:W1:Y:S01]  /*0160*/  LDC R9, c[0x0][0x410] ;  /* 0x00010400ff097b82 */ /* 0x000e620000000800 */
[----:B------:R-:W-:Y:S01]  /*0170*/  IABS R8, R62 ;  /* 0x0000003e00087213 */ /* 0x000fe20000000000 */
[----:B------:R-:W2:Y:S01]  /*0180*/  LDCU.128 UR12, c[0x0][0x400] ;  /* 0x00008000ff0c77ac */ /* 0x000ea20008000c00 */
[----:B------:R-:W-:Y:S02]  /*0190*/  ISETP.GE.AND P3, PT, R62, RZ, PT ;  /* 0x000000ff3e00720c */ /* 0x000fe40003f66270 */
[----:B------:R-:W-:-:S03]  /*01a0*/  MOV R58, RZ ;  /* 0x000000ff003a7202 */ /* 0x000fc60000000f00 */
[----:B------:R-:W3:Y:S01]  /*01b0*/  S2UR UR6, SR_CTAID.X ;  /* 0x00000000000679c3 */ /* 0x000ee20000002500 */
[----:B------:R-:W-:Y:S02]  /*01c0*/  CS2R R56, SRZ ;  /* 0x0000000000387805 */ /* 0x000fe4000001ff00 */
[----:B------:R-:W-:Y:S02]  /*01d0*/  CS2R R54, SRZ ;  /* 0x0000000000367805 */ /* 0x000fe4000001ff00 */
[----:B------:R-:W-:Y:S02]  /*01e0*/  CS2R R52, SRZ ;  /* 0x0000000000347805 */ /* 0x000fe4000001ff00 */
[----:B------:R-:W-:Y:S02]  /*01f0*/  CS2R R50, SRZ ;  /* 0x0000000000327805 */ /* 0x000fe4000001ff00 */
[----:B------:R-:W-:Y:S02]  /*0200*/  CS2R R48, SRZ ;  /* 0x0000000000307805 */ /* 0x000fe4000001ff00 */
[----:B------:R-:W-:-:S02]  /*0210*/  CS2R R46, SRZ ;  /* 0x00000000002e7805 */ /* 0x000fc4000001ff00 */
[----:B------:R-:W-:Y:S02]  /*0220*/  CS2R R44, SRZ ;  /* 0x00000000002c7805 */ /* 0x000fe4000001ff00 */
[----:B------:R-:W-:Y:S02]  /*0230*/  CS2R R42, SRZ ;  /* 0x00000000002a7805 */ /* 0x000fe4000001ff00 */
[----:B------:R-:W-:Y:S01]  /*0240*/  CS2R R40, SRZ ;  /* 0x0000000000287805 */ /* 0x000fe2000001ff00 */
[----:B------:R-:W4:Y:S01]  /*0250*/  LDCU.U8 UR4, c[0x0][0x414] ;  /* 0x00008280ff0477ac */ /* 0x000f220008000000 */
[----:B-1----:R-:W-:-:S04]  /*0260*/  IABS R6, R9 ;  /* 0x0000000900067213 */ /* 0x002fc80000000000 */
[----:B------:R-:W1:Y:S08]  /*0270*/  I2F.RP R3, R6 ;  /* 0x0000000600037306 */ /* 0x000e700000209400 */
[----:B-1----:R-:W1:Y:S02]  /*0280*/  MUFU.RCP R3, R3 ;  /* 0x0000000300037308 */ /* 0x002e640000001000 */
[----:B-1----:R-:W-:-:S06]  /*0290*/  IADD3 R4, PT, PT, R3, 0xffffffe, RZ ;  /* 0x0ffffffe03047810 */ /* 0x002fcc0007ffe0ff */
[----:B0-----:R1:W0:Y:S02]  /*02a0*/  F2I.FTZ.U32.TRUNC.NTZ R5, R4 ;  /* 0x0000000400057305 */ /* 0x001224000021f000 */
[----:B-1----:R-:W-:Y:S02]  /*02b0*/  MOV R4, RZ ;  /* 0x000000ff00047202 */ /* 0x002fe40000000f00 */
[----:B0-----:R-:W-:-:S05]  /*02c0*/  IADD3 R7, PT, PT, RZ, -R5, RZ ;  /* 0x80000005ff077210 */ /* 0x001fca0007ffe0ff */
[----:B------:R-:W-:-:S04]  /*02d0*/  IMAD R7, R7, R6, RZ ;  /* 0x0000000607077224 */ /* 0x000fc800078e02ff */
[----:B------:R-:W-:Y:S01]  /*02e0*/  IMAD.HI.U32 R5, R5, R7, R4 ;  /* 0x0000000705057227 */ /* 0x000fe200078e0004 */
[----:B------:R-:W-:Y:S02]  /*02f0*/  MOV R7, R8 ;  /* 0x0000000800077202 */ /* 0x000fe40000000f00 */
[----:B------:R-:W3:Y:S03]  /*0300*/  LDC R8, c[0x0][0x41c] ;  /* 0x00010700ff087b82 */ /* 0x000ee60000000800 */
[----:B------:R-:W-:-:S05]  /*0310*/  IMAD.HI.U32 R5, R5, R7, RZ ;  /* 0x0000000705057227 */ /* 0x000fca00078e00ff */
[----:B------:R-:W-:-:S05]  /*0320*/  IADD3 R3, PT, PT, -R5, RZ, RZ ;  /* 0x000000ff05037210 */ /* 0x000fca0007ffe1ff */
[----:B------:R-:W-:-:S05]  /*0330*/  IMAD R3, R6, R3, R7 ;  /* 0x0000000306037224 */ /* 0x000fca00078e0207 */
[----:B------:R-:W-:Y:S01]  /*0340*/  ISETP.GT.U32.AND P4, PT, R6, R3, PT ;  /* 0x000000030600720c */ /* 0x000fe20003f84070 */
[----:B---3--:R-:W-:Y:S01]  /*0350*/  IMAD R35, R8, UR6, R61 ;  /* 0x0000000608237c24 */ /* 0x008fe2000f8e023d */
[----:B------:R-:W-:-:S04]  /*0360*/  LOP3.LUT R8, R62, R9, RZ, 0x3c, !PT ;  /* 0x000000093e087212 */ /* 0x000fc800078e3cff */
[----:B--2---:R-:W-:-:S07]  /*0370*/  ISETP.GE.U32.AND P2, PT, R35, UR12, PT ;  /* 0x0000000c23007c0c */ /* 0x004fce000bf46070 */
[-C--:B------:R-:W-:Y:S02]  /*0380*/  @!P4 IADD3 R3, PT, PT, R3, -R6.reuse, RZ ;  /* 0x800000060303c210 */ /* 0x080fe40007ffe0ff */
[----:B------:R-:W-:Y:S02]  /*0390*/  SHF.R.S32.HI R7, RZ, 0x1f, R35 ;  /* 0x0000001fff077819 */ /* 0x000fe40000011423 */
[CC--:B------:R-:W-:Y:S02]  /*03a0*/  ISETP.GE.U32.AND P1, PT, R3.reuse, R6.reuse, PT ;  /* 0x000000060300720c */ /* 0x0c0fe40003f26070 */
[----:B------:R-:W-:Y:S02]  /*03b0*/  ISETP.GT.U32.AND P5, PT, R6, R3, PT ;  /* 0x000000030600720c */ /* 0x000fe40003fa4070 */
[----:B------:R-:W-:Y:S02]  /*03c0*/  IADD3 R4, PT, PT, R3, -R6, RZ ;  /* 0x8000000603047210 */ /* 0x000fe40007ffe0ff */
[----:B------:R-:W-:-:S02]  /*03d0*/  ISETP.GE.AND.EX P2, PT, R7, UR13, PT, P2 ;  /* 0x0000000d07007c0c */ /* 0x000fc4000bf46320 */
[----:B------:R-:W-:Y:S02]  /*03e0*/  ISETP.GE.AND P0, PT, R8, RZ, PT ;  /* 0x000000ff0800720c */ /* 0x000fe40003f06270 */
[----:B------:R-:W-:Y:S02]  /*03f0*/  SEL R3, R4, R3, !P5 ;  /* 0x0000000304037207 */ /* 0x000fe40006800000 */
[----:B------:R-:W-:Y:S02]  /*0400*/  @!P4 IADD3 R5, PT, PT, R5, 0x1, RZ ;  /* 0x000000010505c810 */ /* 0x000fe40007ffe0ff */
[----:B------:R-:W-:Y:S02]  /*0410*/  ISETP.NE.AND P4, PT, R9, RZ, PT ;  /* 0x000000ff0900720c */ /* 0x000fe40003f85270 */
[----:B------:R-:W-:Y:S02]  /*0420*/  LOP3.LUT R4, RZ, R9, RZ, 0x33, !PT ;  /* 0x00000009ff047212 */ /* 0x000fe400078e33ff */
[----:B------:R-:W-:Y:S01]  /*0430*/  IADD3 R9, PT, PT, R35, 0x20, RZ ;  /* 0x0000002023097810 */ /* 0x000fe20007ffe0ff */
[----:B------:R-:W0:Y:S01]  /*0440*/  @!P2 LDC.64 R16, c[0x0][0x3f8] ;  /* 0x0000fe00ff10ab82 */ /* 0x000e220000000a00 */
[----:B------:R-:W-:-:S02]  /*0450*/  @!P3 IADD3 R3, PT, PT, -R3, RZ, RZ ;  /* 0x000000ff0303b210 */ /* 0x000fc40007ffe1ff */
[----:B------:R-:W-:Y:S02]  /*0460*/  @P1 IADD3 R5, PT, PT, R5, 0x1, RZ ;  /* 0x0000000105051810 */ /* 0x000fe40007ffe0ff */
[----:B------:R-:W-:Y:S02]  /*0470*/  ISETP.GE.U32.AND P1, PT, R9, UR12, PT ;  /* 0x0000000c09007c0c */ /* 0x000fe4000bf26070 */
[----:B------:R-:W-:Y:S01]  /*0480*/  SHF.R.S32.HI R11, RZ, 0x1f, R9 ;  /* 0x0000001fff0b7819 */ /* 0x000fe20000011409 */
[----:B------:R-:W1:Y:S01]  /*0490*/  @!P2 LDC.64 R18, c[0x0][0x3a0] ;  /* 0x0000e800ff12ab82 */ /* 0x000e620000000a00 */
[----:B------:R-:W-:Y:S02]  /*04a0*/  SEL R64, R4, R3, !P4 ;  /* 0x0000000304407207 */ /* 0x000fe40006000000 */
[----:B------:R-:W-:Y:S02]  /*04b0*/  @!P0 IADD3 R5, PT, PT, -R5, RZ, RZ ;  /* 0x000000ff05058210 */ /* 0x000fe40007ffe1ff */
[----:B------:R-:W-:Y:S01]  /*04c0*/  ISETP.GE.AND.EX P1, PT, R11, UR13, PT, P1 ;  /* 0x0000000d0b007c0c */ /* 0x000fe2000bf26310 */
[----:B------:R-:W-:Y:S01]  /*04d0*/  IMAD R3, R64, 0x28, RZ ;  /* 0x0000002840037824 */ /* 0x000fe200078e02ff */
[----:B------:R-:W-:Y:S01]  /*04e0*/  SEL R5, R4, R5, !P4 ;  /* 0x0000000504057207 */ /* 0x000fe20006000000 */
[----:B------:R-:W2:Y:S01]  /*04f0*/  @!P2 LDC.64 R20, c[0x0][0x398] ;  /* 0x0000e600ff14ab82 */ /* 0x000ea20000000a00 */
[----:B------:R-:W-:-:S02]  /*0500*/  IADD3 R13, PT, PT, R35, 0x40, RZ ;  /* 0x00000040230d7810 */ /* 0x000fc40007ffe0ff */
[C---:B------:R-:W-:Y:S02]  /*0510*/  IADD3 R66, P0, PT, R3.reuse, R2, RZ ;  /* 0x0000000203427210 */ /* 0x040fe40007f1e0ff */
[----:B------:R-:W-:Y:S02]  /*0520*/  SHF.R.S32.HI R2, RZ, 0x1f, R5 ;  /* 0x0000001fff027819 */ /* 0x000fe40000011405 */
[----:B------:R-:W-:Y:S02]  /*0530*/  LEA.HI.X.SX32 R67, R3, RZ, 0x1, P0 ;  /* 0x000000ff03437211 */ /* 0x000fe400000f0eff */
[----:B------:R-:W-:Y:S01]  /*0540*/  ISETP.GE.U32.AND P3, PT, R13, UR12, PT ;  /* 0x0000000c0d007c0c */ /* 0x000fe2000bf66070 */
[----:B------:R-:W-:Y:S01]  /*0550*/  IMAD R2, R2, UR14, RZ ;  /* 0x0000000e02027c24 */ /* 0x000fe2000f8e02ff */
[----:B------:R-:W3:Y:S01]  /*0560*/  @!P1 LDC.64 R22, c[0x0][0x3f8] ;  /* 0x0000fe00ff169b82 */ /* 0x000ee20000000a00 */
[----:B------:R-:W-:Y:S01]  /*0570*/  IMAD.WIDE.U32 R66, R5, UR14, R66 ;  /* 0x0000000e05427c25 */ /* 0x000fe2000f8e0042 */
[----:B------:R-:W-:-:S03]  /*0580*/  SHF.R.S32.HI R15, RZ, 0x1f, R13 ;  /* 0x0000001fff0f7819 */ /* 0x000fc6000001140d */
[----:B------:R-:W-:Y:S01]  /*0590*/  IMAD R69, R5, UR15, R2 ;  /* 0x0000000f05457c24 */ /* 0x000fe2000f8e0202 */
[----:B------:R-:W-:Y:S01]  /*05a0*/  @!P2 MOV R68, R66 ;  /* 0x000000420044a202 */ /* 0x000fe20000000f00 */
[-C--:B0-----:R-:W-:Y:S01]  /*05b0*/  @!P2 IMAD R2, R7, R16.reuse, RZ ;  /* 0x000000100702a224 */ /* 0x081fe200078e02ff */
[----:B------:R-:W-:Y:S01]  /*05c0*/  ISETP.GE.AND.EX P3, PT, R15, UR13, PT, P3 ;  /* 0x0000000d0f007c0c */ /* 0x000fe2000bf66330 */
[----:B------:R-:W0:Y:S01]  /*05d0*/  @!P1 LDC.64 R28, c[0x0][0x398] ;  /* 0x0000e600ff1c9b82 */ /* 0x000e220000000a00 */
[----:B------:R-:W-:Y:S01]  /*05e0*/  IADD3 R69, PT, PT, R67, R69, RZ ;  /* 0x0000004543457210 */ /* 0x000fe20007ffe0ff */
[C---:B------:R-:W-:Y:S01]  /*05f0*/  @!P2 IMAD R5, R35.reuse, R17, R2 ;  /* 0x000000112305a224 */ /* 0x040fe200078e0202 */
[C---:B------:R-:W-:Y:S02]  /*0600*/  IADD3 R17, PT, PT, R35.reuse, 0x60, RZ ;  /* 0x0000006023117810 */ /* 0x040fe40007ffe0ff */
[----:B------:R-:W-:Y:S01]  /*0610*/  @!P1 MOV R7, R69 ;  /* 0x0000004500079202 */ /* 0x000fe20000000f00 */
[----:B------:R-:W-:-:S02]  /*0620*/  @!P2 IMAD.WIDE.U32 R2, R35, R16, R68 ;  /* 0x000000102302a225 */ /* 0x000fc400078e0044 */
[----:B------:R-:W4:Y:S03]  /*0630*/  @!P1 LDC.64 R26, c[0x0][0x3a0] ;  /* 0x0000e800ff1a9b82 */ /* 0x000f260000000a00 */
[----:B------:R-:W-:Y:S02]  /*0640*/  @!P2 IADD3 R3, PT, PT, R3, R5, RZ ;  /* 0x000000050303a210 */ /* 0x000fe40007ffe0ff */
[C---:B------:R-:W-:Y:S02]  /*0650*/  @!P2 SHF.L.U32 R5, R2.reuse, 0x1, RZ ;  /* 0x000000010205a819 */ /* 0x040fe400000006ff */
[----:B------:R-:W-:Y:S01]  /*0660*/  @!P2 SHF.L.U64.HI R8, R2, 0x1, R3 ;  /* 0x000000010208a819 */ /* 0x000fe20000010203 */
[----:B---3--:R-:W-:Y:S01]  /*0670*/  @!P1 IMAD R6, R11, R22, RZ ;  /* 0x000000160b069224 */ /* 0x008fe200078e02ff */
[C---:B-1----:R-:W-:Y:S01]  /*0680*/  @!P2 IADD3 R2, P0, PT, R5.reuse, R18, RZ ;  /* 0x000000120502a210 */ /* 0x042fe20007f1e0ff */
[----:B------:R-:W1:Y:S01]  /*0690*/  @!P3 LDC.64 R30, c[0x0][0x3f8] ;  /* 0x0000fe00ff1ebb82 */ /* 0x000e620000000a00 */
[----:B--2---:R-:W-:Y:S01]  /*06a0*/  @!P2 IADD3 R4, P4, PT, R5, R20, RZ ;  /* 0x000000140504a210 */ /* 0x004fe20007f9e0ff */
[----:B------:R-:W-:Y:S01]  /*06b0*/  @!P1 IMAD R11, R9, R23, R6 ;  /* 0x00000017090b9224 */ /* 0x000fe200078e0206 */
[----:B------:R-:W-:-:S02]  /*06c0*/  @!P2 IADD3.X R3, PT, PT, R8, R19, RZ, P0, !PT ;  /* 0x000000130803a210 */ /* 0x000fc400007fe4ff */
[----:B------:R-:W-:Y:S02]  /*06d0*/  ISETP.GE.U32.AND P0, PT, R17, UR12, PT ;  /* 0x0000000c11007c0c */ /* 0x000fe4000bf06070 */
[----:B------:R-:W-:Y:S01]  /*06e0*/  SHF.R.S32.HI R23, RZ, 0x1f, R17 ;  /* 0x0000001fff177819 */ /* 0x000fe20000011411 */
[----:B------:R1:W5:Y:S01]  /*06f0*/  @!P2 LDG.E R58, desc[UR8][R2.64] ;  /* 0x00000008023aa981 */ /* 0x000362000c1e1900 */
[----:B------:R-:W-:Y:S01]  /*0700*/  @!P1 MOV R6, R66 ;  /* 0x0000004200069202 */ /* 0x000fe20000000f00 */
[----:B------:R-:W2:Y:S01]  /*0710*/  @!P3 LDC.64 R32, c[0x0][0x3a0] ;  /* 0x0000e800ff20bb82 */ /* 0x000ea20000000a00 */
[----:B------:R-:W-:-:S03]  /*0720*/  ISETP.GE.AND.EX P0, PT, R23, UR13, PT, P0 ;  /* 0x0000000d17007c0c */ /* 0x000fc6000bf06300 */
[----:B------:R-:W-:Y:S01]  /*0730*/  @!P1 IMAD.WIDE.U32 R6, R9, R22, R6 ;  /* 0x0000001609069225 */ /* 0x000fe200078e0006 */
[----:B------:R-:W-:Y:S02]  /*0740*/  IADD3 R19, PT, PT, R35, 0x80, RZ ;  /* 0x0000008023137810 */ /* 0x000fe40007ffe0ff */
[----:B------:R-:W-:Y:S02]  /*0750*/  @!P2 IADD3.X R5, PT, PT, R8, R21, RZ, P4, !PT ;  /* 0x000000150805a210 */ /* 0x000fe400027fe4ff */
[----:B------:R-:W-:Y:S02]  /*0760*/  @!P1 IADD3 R7, PT, PT, R7, R11, RZ ;  /* 0x0000000b07079210 */ /* 0x000fe40007ffe0ff */
[----:B------:R-:W-:Y:S01]  /*0770*/  @!P3 MOV R10, R66 ;  /* 0x00000042000ab202 */ /* 0x000fe20000000f00 */
[----:B------:R3:W5:Y:S02]  /*0780*/  @!P2 LDG.E R57, desc[UR8][R4.64] ;  /* 0x000000080439a981 */ /* 0x000764000c1e1900 */
[----:B------:R-:W2:Y:S01]  /*0790*/  @!P0 LDC.64 R36, c[0x0][0x3f8] ;  /* 0x0000fe00ff248b82 */ /* 0x000ea20000000a00 */
[----:B------:R-:W-:Y:S01]  /*07a0*/  @!P3 MOV R11, R69 ;  /* 0x00000045000bb202 */ /* 0x000fe20000000f00 */
[----:B-1----:R-:W-:Y:S01]  /*07b0*/  @!P3 IMAD R2, R15, R30, RZ ;  /* 0x0000001e0f02b224 */ /* 0x002fe200078e02ff */
[----:B------:R-:W-:-:S02]  /*07c0*/  ISETP.GE.U32.AND P4, PT, R19, UR12, PT ;  /* 0x0000000c13007c0c */ /* 0x000fc4000bf86070 */
[----:B------:R-:W-:Y:S01]  /*07d0*/  SHF.R.S32.HI R25, RZ, 0x1f, R19 ;  /* 0x0000001fff197819 */ /* 0x000fe20000011413 */
[C---:B------:R-:W-:Y:S02]  /*07e0*/  @!P3 IMAD R3, R13.reuse, R31, R2 ;  /* 0x0000001f0d03b224 */ /* 0x040fe400078e0202 */
[----:B------:R-:W-:Y:S01]  /*07f0*/  @!P3 IMAD.WIDE.U32 R10, R13, R30, R10 ;  /* 0x0000001e0d0ab225 */ /* 0x000fe200078e000a */
[----:B------:R-:W-:Y:S01]  /*0800*/  ISETP.GE.AND.EX P2, PT, R25, UR13, PT, P4 ;  /* 0x0000000d19007c0c */ /* 0x000fe2000bf46340 */
[----:B------:R-:W1:Y:S01]  /*0810*/  @!P3 LDC.64 R30, c[0x0][0x398] ;  /* 0x0000e600ff1ebb82 */ /* 0x000e620000000a00 */
[C---:B------:R-:W-:Y:S02]  /*0820*/  @!P1 SHF.L.U32 R9, R6.reuse, 0x1, RZ ;  /* 0x0000000106099819 */ /* 0x040fe400000006ff */
[----:B------:R-:W-:Y:S02]  /*0830*/  @!P1 SHF.L.U64.HI R12, R6, 0x1, R7 ;  /* 0x00000001060c9819 */ /* 0x000fe40000010207 */
[----:B0-----:R-:W-:-:S02]  /*0840*/  @!P1 IADD3 R8, P4, PT, R9, R28, RZ ;  /* 0x0000001c09089210 */ /* 0x001fc40007f9e0ff */
[----:B----4-:R-:W-:Y:S02]  /*0850*/  @!P1 IADD3 R6, P5, PT, R9, R26, RZ ;  /* 0x0000001a09069210 */ /* 0x010fe40007fbe0ff */
[----:B------:R-:W-:Y:S02]  /*0860*/  IADD3 R21, PT, PT, R35, 0xa0, RZ ;  /* 0x000000a023157810 */ /* 0x000fe40007ffe0ff */
[C---:B------:R-:W-:Y:S02]  /*0870*/  @!P1 IADD3.X R9, PT, PT, R12.reuse, R29, RZ, P4, !PT ;  /* 0x0000001d0c099210 */ /* 0x040fe400027fe4ff */
[----:B------:R-:W-:Y:S01]  /*0880*/  @!P1 IADD3.X R7, PT, PT, R12, R27, RZ, P5, !PT ;  /* 0x0000001b0c079210 */ /* 0x000fe20002ffe4ff */
[----:B------:R-:W0:Y:S01]  /*0890*/  @!P0 LDC.64 R28, c[0x0][0x3a0] ;  /* 0x0000e800ff1c8b82 */ /* 0x000e220000000a00 */
[----:B---3--:R-:W-:Y:S01]  /*08a0*/  @!P3 IADD3 R5, PT, PT, R11, R3, RZ ;  /* 0x000000030b05b210 */ /* 0x008fe20007ffe0ff */
[----:B--2---:R-:W-:Y:S01]  /*08b0*/  @!P0 IMAD R14, R23, R36, RZ ;  /* 0x00000024170e8224 */ /* 0x004fe200078e02ff */
[----:B------:R-:W-:Y:S01]  /*08c0*/  ISETP.GE.U32.AND P4, PT, R21, UR12, PT ;  /* 0x0000000c15007c0c */ /* 0x000fe2000bf86070 */
[----:B------:R2:W5:Y:S01]  /*08d0*/  @!P1 LDG.E R56, desc[UR8][R6.64] ;  /* 0x0000000806389981 */ /* 0x000562000c1e1900 */
[----:B------:R-:W-:-:S03]  /*08e0*/  SHF.R.S32.HI R27, RZ, 0x1f, R21 ;  /* 0x0000001fff1b7819 */ /* 0x000fc60000011415 */
[----:B------:R-:W3:Y:S01]  /*08f0*/  @!P2 LDC.64 R2, c[0x0][0x3f8] ;  /* 0x0000fe00ff02ab82 */ /* 0x000ee20000000a00 */
[----:B------:R-:W-:Y:S01]  /*0900*/  ISETP.GE.AND.EX P4, PT, R27, UR13, PT, P4 ;  /* 0x0000000d1b007c0c */ /* 0x000fe2000bf86340 */
[----:B------:R-:W-:Y:S01]  /*0910*/  @!P0 IMAD R23, R17, R37, R14 ;  /* 0x0000002511178224 */ /* 0x000fe200078e020e */
[C---:B------:R-:W-:Y:S01]  /*0920*/  @!P3 SHF.L.U32 R13, R10.reuse, 0x1, RZ ;  /* 0x000000010a0db819 */ /* 0x040fe200000006ff */
[----:B------:R4:W5:Y:S01]  /*0930*/  @!P1 LDG.E R55, desc[UR8][R8.64] ;  /* 0x0000000808379981 */ /* 0x000962000c1e1900 */
[----:B------:R-:W-:Y:S02]  /*0940*/  @!P0 MOV R14, R66 ;  /* 0x00000042000e8202 */ /* 0x000fe40000000f00 */
[----:B------:R-:W-:Y:S01]  /*0950*/  @!P0 MOV R15, R69 ;  /* 0x00000045000f8202 */ /* 0x000fe20000000f00 */
[----:B--2---:R-:W2:Y:S01]  /*0960*/  @!P0 LDC.64 R6, c[0x0][0x398] ;  /* 0x0000e600ff068b82 */ /* 0x004ea20000000a00 */
[----:B------:R-:W-:Y:S02]  /*0970*/  @!P3 SHF.L.U64.HI R4, R10, 0x1, R5 ;  /* 0x000000010a04b819 */ /* 0x000fe40000010205 */
[----:B------:R-:W-:Y:S01]  /*0980*/  @!P3 IADD3 R10, P5, PT, R13, R32, RZ ;  /* 0x000000200d0ab210 */ /* 0x000fe20007fbe0ff */
[----:B------:R-:W-:Y:S01]  /*0990*/  @!P0 IMAD.WIDE.U32 R14, R17, R36, R14 ;  /* 0x00000024110e8225 */ /* 0x000fe200078e000e */
[----:B-1----:R-:W-:-:S02]  /*09a0*/  @!P3 IADD3 R12, P1, PT, R13, R30, RZ ;  /* 0x0000001e0d0cb210 */ /* 0x002fc40007f3e0ff */
[C---:B------:R-:W-:Y:S02]  /*09b0*/  @!P3 IADD3.X R11, PT, PT, R4.reuse, R33, RZ, P5, !PT ;  /* 0x00000021040bb210 */ /* 0x040fe40002ffe4ff */
[----:B------:R-:W-:Y:S01]  /*09c0*/  @!P3 IADD3.X R13, PT, PT, R4, R31, RZ, P1, !PT ;  /* 0x0000001f040db210 */ /* 0x000fe20000ffe4ff */
[----:B------:R-:W1:Y:S01]  /*09d0*/  @!P4 LDC.64 R32, c[0x0][0x398] ;  /* 0x0000e600ff20cb82 */ /* 0x000e620000000a00 */
[----:B----4-:R-:W-:Y:S01]  /*09e0*/  @!P0 IADD3 R9, PT, PT, R15, R23, RZ ;  /* 0x000000170f098210 */ /* 0x010fe20007ffe0ff */
[----:B------:R4:W5:Y:S01]  /*09f0*/  @!P3 LDG.E R54, desc[UR8][R10.64] ;  /* 0x000000080a36b981 */ /* 0x000962000c1e1900 */
[----:B------:R-:W-:-:S05]  /*0a00*/  @!P0 SHF.L.U32 R15, R14, 0x1, RZ ;  /* 0x000000010e0f8819 */ /* 0x000fca00000006ff */
[----:B------:R-:W1:Y:S01]  /*0a10*/  @!P4 LDC.64 R4, c[0x0][0x3f8] ;  /* 0x0000fe00ff04cb82 */ /* 0x000e620000000a00 */
[----:B------:R-:W-:Y:S01]  /*0a20*/  @!P0 SHF.L.U64.HI R14, R14, 0x1, R9 ;  /* 0x000000010e0e8819 */ /* 0x000fe20000010209 */
[----:B---3--:R-:W-:Y:S01]  /*0a30*/  @!P2 IMAD R16, R25, R2, RZ ;  /* 0x000000021910a224 */ /* 0x008fe200078e02ff */
[----:B0-----:R-:W-:Y:S01]  /*0a40*/  @!P0 IADD3 R8, P1, PT, R15, R28, RZ ;  /* 0x0000001c0f088210 */ /* 0x001fe20007f3e0ff */
[----:B------:R0:W5:Y:S01]  /*0a50*/  @!P3 LDG.E R53, desc[UR8][R12.64] ;  /* 0x000000080c35b981 */ /* 0x000162000c1e1900 */
[----:B----4-:R-:W-:Y:S02]  /*0a60*/  @!P2 MOV R10, R66 ;  /* 0x00000042000aa202 */ /* 0x010fe40000000f00 */
[----:B------:R-:W-:Y:S01]  /*0a70*/  @!P2 MOV R11, R69 ;  /* 0x00000045000ba202 */ /* 0x000fe20000000f00 */
[----:B------:R-:W3:Y:S01]  /*0a80*/  @!P2 LDC.64 R30, c[0x0][0x398] ;  /* 0x0000e600ff1eab82 */ /* 0x000ee20000000a00 */
[----:B------:R-:W-:Y:S01]  /*0a90*/  @!P0 IADD3.X R9, PT, PT, R14, R29, RZ, P1, !PT ;  /* 0x0000001d0e098210 */ /* 0x000fe20000ffe4ff */
[----:B------:R-:W-:-:S02]  /*0aa0*/  @!P2 IMAD R17, R19, R3, R16 ;  /* 0x000000031311a224 */ /* 0x000fc400078e0210 */
[----:B------:R-:W-:-:S04]  /*0ab0*/  @!P2 IMAD.WIDE.U32 R2, R19, R2, R10 ;  /* 0x000000021302a225 */ /* 0x000fc800078e000a */
[----:B------:R-:W4:Y:S01]  /*0ac0*/  @!P2 LDC.64 R28, c[0x0][0x3a0] ;  /* 0x0000e800ff1cab82 */ /* 0x000f220000000a00 */
[----:B------:R-:W-:Y:S01]  /*0ad0*/  @!P2 IADD3 R3, PT, PT, R3, R17, RZ ;  /* 0x000000110303a210 */ /* 0x000fe20007ffe0ff */
[----:B------:R-:W5:Y:S01]  /*0ae0*/  @!P0 LDG.E R52, desc[UR8][R8.64] ;  /* 0x0000000808348981 */ /* 0x000f62000c1e1900 */
[----:B------:R-:W-:Y:S02]  /*0af0*/  IADD3 R17, PT, PT, R35, 0xc0, RZ ;  /* 0x000000c023117810 */ /* 0x000fe40007ffe0ff */
[----:B--2---:R-:W-:Y:S02]  /*0b00*/  @!P0 IADD3 R6, P1, PT, R15, R6, RZ ;  /* 0x000000060f068210 */ /* 0x004fe40007f3e0ff */
[----:B------:R-:W-:Y:S02]  /*0b10*/  IADD3 R19, PT, PT, R35, 0xe0, RZ ;  /* 0x000000e023137810 */ /* 0x000fe40007ffe0ff */
[C---:B------:R-:W-:Y:S02]  /*0b20*/  @!P2 SHF.L.U32 R11, R2.reuse, 0x1, RZ ;  /* 0x00000001020ba819 */ /* 0x040fe400000006ff */
[----:B0-----:R-:W-:Y:S01]  /*0b30*/  @!P2 SHF.L.U64.HI R12, R2, 0x1, R3 ;  /* 0x00000001020ca819 */ /* 0x001fe20000010203 */
[----:B-1----:R-:W-:Y:S01]  /*0b40*/  @!P4 IMAD R2, R27, R4, RZ ;  /* 0x000000041b02c224 */ /* 0x002fe200078e02ff */
[----:B------:R-:W-:Y:S01]  /*0b50*/  ISETP.GE.U32.AND P3, PT, R17, UR12, PT ;  /* 0x0000000c11007c0c */ /* 0x000fe2000bf66070 */
[----:B------:R-:W0:Y:S01]  /*0b60*/  @!P4 LDC.64 R26, c[0x0][0x3a0] ;  /* 0x0000e800ff1acb82 */ /* 0x000e220000000a00 */
[----:B------:R-:W-:-:S02]  /*0b70*/  SHF.R.S32.HI R23, RZ, 0x1f, R17 ;  /* 0x0000001fff177819 */ /* 0x000fc40000011411 */
[----:B------:R-:W-:Y:S02]  /*0b80*/  @!P0 IADD3.X R7, PT, PT, R14, R7, RZ, P1, !PT ;  /* 0x000000070e078210 */ /* 0x000fe40000ffe4ff */
[----:B------:R-:W-:Y:S02]  /*0b90*/  ISETP.GE.U32.AND P1, PT, R19, UR12, PT ;  /* 0x0000000c13007c0c */ /* 0x000fe4000bf26070 */
[----:B------:R-:W-:Y:S01]  /*0ba0*/  SHF.R.S32.HI R25, RZ, 0x1f, R19 ;  /* 0x0000001fff197819 */ /* 0x000fe20000011413 */
[----:B------:R-:W-:Y:S01]  /*0bb0*/  @!P4 IMAD R13, R21, R5, R2 ;  /* 0x00000005150dc224 */ /* 0x000fe200078e0202 */
[----:B------:R-:W-:Y:S01]  /*0bc0*/  ISETP.GE.AND.EX P3, PT, R23, UR13, PT, P3 ;  /* 0x0000000d17007c0c */ /* 0x000fe2000bf66330 */
[----:B------:R1:W5:Y:S01]  /*0bd0*/  @!P0 LDG.E R51, desc[UR8][R6.64] ;  /* 0x0000000806338981 */ /* 0x000362000c1e1900 */
[----:B------:R-:W-:Y:S02]  /*0be0*/  @!P4 MOV R2, R66 ;  /* 0x000000420002c202 */ /* 0x000fe40000000f00 */
[----:B------:R-:W-:-:S02]  /*0bf0*/  @!P4 MOV R3, R69 ;  /* 0x000000450003c202 */ /* 0x000fc40000000f00 */
[----:B------:R-:W-:Y:S01]  /*0c00*/  ISETP.GE.AND.EX P1, PT, R25, UR13, PT, P1 ;  /* 0x0000000d19007c0c */ /* 0x000fe2000bf26310 */
[----:B------:R-:W-:Y:S01]  /*0c10*/  @!P4 IMAD.WIDE.U32 R4, R21, R4, R2 ;  /* 0x000000041504c225 */ /* 0x000fe200078e0002 */
[C---:B----4-:R-:W-:Y:S02]  /*0c20*/  @!P2 IADD3 R2, P5, PT, R11.reuse, R28, RZ ;  /* 0x0000001c0b02a210 */ /* 0x050fe40007fbe0ff */
[----:B---3--:R-:W-:-:S03]  /*0c30*/  @!P2 IADD3 R10, P6, PT, R11, R30, RZ ;  /* 0x0000001e0b0aa210 */ /* 0x008fc60007fde0ff */
[----:B-1----:R-:W1:Y:S01]  /*0c40*/  @!P3 LDC.64 R6, c[0x0][0x3a0] ;  /* 0x0000e800ff06bb82 */ /* 0x002e620000000a00 */
[----:B------:R-:W-:-:S07]  /*0c50*/  @!P2 IADD3.X R3, PT, PT, R12, R29, RZ, P5, !PT ;  /* 0x0000001d0c03a210 */ /* 0x000fce0002ffe4ff */
[----:B------:R-:W2:Y:S01]  /*0c60*/  @!P1 LDC.64 R8, c[0x0][0x3f8] ;  /* 0x0000fe00ff089b82 */ /* 0x000ea20000000a00 */
[----:B------:R-:W-:Y:S01]  /*0c70*/  @!P4 IADD3 R5, PT, PT, R5, R13, RZ ;  /* 0x0000000d0505c210 */ /* 0x000fe20007ffe0ff */
[----:B------:R3:W5:Y:S06]  /*0c80*/  @!P2 LDG.E R50, desc[UR8][R2.64] ;  /* 0x000000080232a981 */ /* 0x00076c000c1e1900 */
[----:B------:R-:W4:Y:S01]  /*0c90*/  @!P3 LDC.64 R28, c[0x0][0x3f8] ;  /* 0x0000fe00ff1cbb82 */ /* 0x000f220000000a00 */
[----:B------:R-:W-:Y:S02]  /*0ca0*/  @!P4 SHF.L.U32 R15, R4, 0x1, RZ ;  /* 0x00000001040fc819 */ /* 0x000fe400000006ff */
[----:B------:R-:W-:-:S02]  /*0cb0*/  @!P2 IADD3.X R11, PT, PT, R12, R31, RZ, P6, !PT ;  /* 0x0000001f0c0ba210 */ /* 0x000fc400037fe4ff */
[----:B------:R-:W-:Y:S02]  /*0cc0*/  @!P4 SHF.L.U64.HI R4, R4, 0x1, R5 ;  /* 0x000000010404c819 */ /* 0x000fe40000010205 */
[----:B0-----:R-:W-:Y:S01]  /*0cd0*/  @!P4 IADD3 R12, P0, PT, R15, R26, RZ ;  /* 0x0000001a0f0cc210 */ /* 0x001fe20007f1e0ff */
[----:B------:R0:W5:Y:S01]  /*0ce0*/  @!P2 LDG.E R49, desc[UR8][R10.64] ;  /* 0x000000080a31a981 */ /* 0x000162000c1e1900 */
[----:B------:R-:W-:Y:S01]  /*0cf0*/  IADD3 R21, PT, PT, R35, 0x100, RZ ;  /* 0x0000010023157810 */ /* 0x000fe20007ffe0ff */
[----:B---3--:R-:W3:Y:S01]  /*0d00*/  @!P1 LDC.64 R2, c[0x0][0x3a0] ;  /* 0x0000e800ff029b82 */ /* 0x008ee20000000a00 */
[----:B------:R-:W-:Y:S02]  /*0d10*/  @!P4 IADD3.X R13, PT, PT, R4, R27, RZ, P0, !PT ;  /* 0x0000001b040dc210 */ /* 0x000fe400007fe4ff */
[----:B------:R-:W-:Y:S02]  /*0d20*/  @!P4 IADD3 R14, P0, PT, R15, R32, RZ ;  /* 0x000000200f0ec210 */ /* 0x000fe40007f1e0ff */
[----:B------:R-:W-:Y:S01]  /*0d30*/  ISETP.GE.U32.AND P2, PT, R21, UR12, PT ;  /* 0x0000000c15007c0c */ /* 0x000fe2000bf46070 */
[----:B------:R2:W5:Y:S01]  /*0d40*/  @!P4 LDG.E R48, desc[UR8][R12.64] ;  /* 0x000000080c30c981 */ /* 0x000562000c1e1900 */
[----:B------:R-:W-:-:S02]  /*0d50*/  SHF.R.S32.HI R27, RZ, 0x1f, R21 ;  /* 0x0000001fff1b7819 */ /* 0x000fc40000011415 */
[----:B0-----:R-:W-:Y:S01]  /*0d60*/  @!P3 MOV R11, R69 ;  /* 0x00000045000bb202 */ /* 0x001fe20000000f00 */
[----:B----4-:R-:W-:Y:S02]  /*0d70*/  @!P3 IMAD R10, R23, R28, RZ ;  /* 0x0000001c170ab224 */ /* 0x010fe400078e02ff */
[----:B--2---:R-:W-:Y:S02]  /*0d80*/  @!P1 IMAD R12, R25, R8, RZ ;  /* 0x00000008190c9224 */ /* 0x004fe400078e02ff */
[----:B------:R-:W-:Y:S01]  /*0d90*/  @!P3 IMAD R25, R17, R29, R10 ;  /* 0x0000001d1119b224 */ /* 0x000fe200078e020a */
[----:B------:R-:W-:Y:S02]  /*0da0*/  @!P3 MOV R10, R66 ;  /* 0x00000042000ab202 */ /* 0x000fe40000000f00 */
[----:B------:R-:W-:Y:S02]  /*0db0*/  @!P4 IADD3.X R15, PT, PT, R4, R33, RZ, P0, !PT ;  /* 0x00000021040fc210 */ /* 0x000fe400007fe4ff */
[----:B------:R-:W-:Y:S01]  /*0dc0*/  ISETP.GE.AND.EX P2, PT, R27, UR13, PT, P2 ;  /* 0x0000000d1b007c0c */ /* 0x000fe2000bf46320 */
[----:B------:R-:W0:Y:S01]  /*0dd0*/  @!P3 LDC.64 R4, c[0x0][0x398] ;  /* 0x0000e600ff04bb82 */ /* 0x000e220000000a00 */
[----:B------:R-:W-:Y:S01]  /*0de0*/  @!P3 IMAD.WIDE.U32 R10, R17, R28, R10 ;  /* 0x0000001c110ab225 */ /* 0x000fe200078e000a */
[----:B------:R-:W-:Y:S01]  /*0df0*/  IADD3 R23, PT, PT, R35, 0x120, RZ ;  /* 0x0000012023177810 */ /* 0x000fe20007ffe0ff */
[----:B------:R2:W5:Y:S01]  /*0e00*/  @!P4 LDG.E R47, desc[UR8][R14.64] ;  /* 0x000000080e2fc981 */ /* 0x000562000c1e1900 */
[----:B------:R-:W-:Y:S01]  /*0e10*/  @!P1 MOV R13, R69 ;  /* 0x00000045000d9202 */ /* 0x000fe20000000f00 */
[----:B------:R-:W-:Y:S01]  /*0e20*/  @!P1 IMAD R31, R19, R9, R12 ;  /* 0x00000009131f9224 */ /* 0x000fe200078e020c */
[----:B------:R-:W-:-:S02]  /*0e30*/  @!P1 MOV R12, R66 ;  /* 0x00000042000c9202 */ /* 0x000fc40000000f00 */
[----:B------:R-:W-:Y:S02]  /*0e40*/  @!P3 IADD3 R9, PT, PT, R11, R25, RZ ;  /* 0x000000190b09b210 */ /* 0x000fe40007ffe0ff */
[----:B------:R-:W-:Y:S02]  /*0e50*/  ISETP.GE.U32.AND P4, PT, R23, UR12, PT ;  /* 0x0000000c17007c0c */ /* 0x000fe4000bf86070 */
[----:B------:R-:W-:Y:S01]  /*0e60*/  SHF.R.S32.HI R29, RZ, 0x1f, R23 ;  /* 0x0000001fff1d7819 */ /* 0x000fe20000011417 */
[----:B------:R-:W-:Y:S01]  /*0e70*/  @!P1 IMAD.WIDE.U32 R12, R19, R8, R12 ;  /* 0x00000008130c9225 */ /* 0x000fe200078e000c */
[C---:B------:R-:W-:Y:S02]  /*0e80*/  @!P3 SHF.L.U32 R17, R10.reuse, 0x1, RZ ;  /* 0x000000010a11b819 */ /* 0x040fe400000006ff */
[----:B------:R-:W-:Y:S02]  /*0e90*/  @!P3 SHF.L.U64.HI R22, R10, 0x1, R9 ;  /* 0x000000010a16b819 */ /* 0x000fe40000010209 */
[----:B------:R-:W-:Y:S01]  /*0ea0*/  ISETP.GE.AND.EX P4, PT, R29, UR13, PT, P4 ;  /* 0x0000000d1d007c0c */ /* 0x000fe2000bf86340 */
[----:B------:R-:W4:Y:S01]  /*0eb0*/  @!P2 LDC.64 R10, c[0x0][0x3f8] ;  /* 0x0000fe00ff0aab82 */ /* 0x000f220000000a00 */
[----:B--2---:R-:W-:-:S02]  /*0ec0*/  @!P1 IADD3 R15, PT, PT, R13, R31, RZ ;  /* 0x0000001f0d0f9210 */ /* 0x004fc40007ffe0ff */
[C---:B------:R-:W-:Y:S02]  /*0ed0*/  @!P1 SHF.L.U32 R13, R12.reuse, 0x1, RZ ;  /* 0x000000010c0d9819 */ /* 0x040fe400000006ff */
[----:B------:R-:W-:Y:S02]  /*0ee0*/  @!P1 SHF.L.U64.HI R20, R12, 0x1, R15 ;  /* 0x000000010c149819 */ /* 0x000fe4000001020f */
[----:B---3--:R-:W-:Y:S01]  /*0ef0*/  @!P1 IADD3 R18, P6, PT, R13, R2, RZ ;  /* 0x000000020d129210 */ /* 0x008fe20007fde0ff */
[----:B------:R-:W2:Y:S01]  /*0f00*/  @!P1 LDC.64 R8, c[0x0][0x398] ;  /* 0x0000e600ff089b82 */ /* 0x000ea20000000a00 */
[C---:B0-----:R-:W-:Y:S02]  /*0f10*/  @!P3 IADD3 R16, P5, PT, R17.reuse, R4, RZ ;  /* 0x000000041110b210 */ /* 0x041fe40007fbe0ff */
[----:B------:R-:W-:Y:S02]  /*0f20*/  @!P1 IADD3.X R19, PT, PT, R20, R3, RZ, P6, !PT ;  /* 0x0000000314139210 */ /* 0x000fe400037fe4ff */
[----:B-1----:R-:W-:-:S03]  /*0f30*/  @!P3 IADD3 R14, P0, PT, R17, R6, RZ ;  /* 0x00000006110eb210 */ /* 0x002fc60007f1e0ff */
[----:B------:R-:W0:Y:S01]  /*0f40*/  @!P4 LDC.64 R2, c[0x0][0x3f8] ;  /* 0x0000fe00ff02cb82 */ /* 0x000e220000000a00 */
[C---:B------:R-:W-:Y:S01]  /*0f50*/  @!P3 IADD3.X R17, PT, PT, R22.reuse, R5, RZ, P5, !PT ;  /* 0x000000051611b210 */ /* 0x040fe20002ffe4ff */
[----:B------:R-:W5:Y:S01]  /*0f60*/  @!P1 LDG.E R44, desc[UR8][R18.64] ;  /* 0x00000008122c9981 */ /* 0x000f62000c1e1900 */
[----:B------:R-:W-:Y:S02]  /*0f70*/  @!P3 IADD3.X R15, PT, PT, R22, R7, RZ, P0, !PT ;  /* 0x00000007160fb210 */ /* 0x000fe400007fe4ff */
[----:B------:R-:W-:Y:S01]  /*0f80*/  IADD3 R25, PT, PT, R35, 0x140, RZ ;  /* 0x0000014023197810 */ /* 0x000fe20007ffe0ff */
[----:B------:R-:W5:Y:S02]  /*0f90*/  @!P3 LDG.E R45, desc[UR8][R16.64] ;  /* 0x00000008102db981 */ /* 0x000f64000c1e1900 */
[----:B------:R-:W1:Y:S01]  /*0fa0*/  @!P2 LDC.64 R4, c[0x0][0x3a0] ;  /* 0x0000e800ff04ab82 */ /* 0x000e620000000a00 */
[----:B----4-:R-:W-:Y:S01]  /*0fb0*/  @!P2 IMAD R22, R27, R10, RZ ;  /* 0x0000000a1b16a224 */ /* 0x010fe200078e02ff */
[----:B------:R3:W5:Y:S01]  /*0fc0*/  @!P3 LDG.E R46, desc[UR8][R14.64] ;  /* 0x000000080e2eb981 */ /* 0x000762000c1e1900 */
[----:B------:R-:W-:-:S02]  /*0fd0*/  ISETP.GE.U32.AND P0, PT, R25, UR12, PT ;  /* 0x0000000c19007c0c */ /* 0x000fc4000bf06070 */
[----:B------:R-:W-:-:S03]  /*0fe0*/  @!P2 IMAD R27, R21, R11, R22 ;  /* 0x0000000b151ba224 */ /* 0x000fc600078e0216 */
[----:B------:R-:W4:Y:S01]  /*0ff0*/  @!P2 LDC.64 R6, c[0x0][0x398] ;  /* 0x0000e600ff06ab82 */ /* 0x000f220000000a00 */
[----:B---3--:R-:W-:Y:S02]  /*1000*/  @!P2 MOV R14, R66 ;  /* 0x00000042000ea202 */ /* 0x008fe40000000f00 */
[----:B------:R-:W-:-:S03]  /*1010*/  @!P2 MOV R15, R69 ;  /* 0x00000045000fa202 */ /* 0x000fc60000000f00 */
[----:B------:R-:W-:Y:S01]  /*1020*/  @!P2 IMAD.WIDE.U32 R10, R21, R10, R14 ;  /* 0x0000000a150aa225 */ /* 0x000fe200078e000e */
[----:B------:R-:W-:Y:S02]  /*1030*/  SHF.R.S32.HI R21, RZ, 0x1f, R25 ;  /* 0x0000001fff157819 */ /* 0x000fe40000011419 */
[----:B--2---:R-:W-:Y:S02]  /*1040*/  @!P1 IADD3 R12, P3, PT, R13, R8, RZ ;  /* 0x000000080d0c9210 */ /* 0x004fe40007f7e0ff */
[----:B------:R-:W-:Y:S01]  /*1050*/  ISETP.GE.AND.EX P0, PT, R21, UR13, PT, P0 ;  /* 0x0000000d15007c0c */ /* 0x000fe2000bf06300 */
[----:B0-----:R-:W-:Y:S01]  /*1060*/  @!P4 IMAD R14, R29, R2, RZ ;  /* 0x000000021d0ec224 */ /* 0x001fe200078e02ff */
[----:B------:R-:W-:Y:S02]  /*1070*/  @!P2 IADD3 R11, PT, PT, R11, R27, RZ ;  /* 0x0000001b0b0ba210 */ /* 0x000fe40007ffe0ff */
[----:B------:R-:W-:Y:S01]  /*1080*/  @!P2 SHF.L.U32 R17, R10, 0x1, RZ ;  /* 0x000000010a11a819 */ /* 0x000fe200000006ff */
[----:B------:R-:W-:Y:S01]  /*1090*/  @!P4 IMAD R19, R23, R3, R14 ;  /* 0x000000031713c224 */ /* 0x000fe200078e020e */
[----:B------:R-:W-:-:S02]  /*10a0*/  @!P1 IADD3.X R13, PT, PT, R20, R9, RZ, P3, !PT ;  /* 0x00000009140d9210 */ /* 0x000fc40001ffe4ff */
[----:B------:R-:W-:Y:S01]  /*10b0*/  @!P2 SHF.L.U64.HI R16, R10, 0x1, R11 ;  /* 0x000000010a10a819 */ /* 0x000fe2000001020b */
[----:B------:R-:W0:Y:S01]  /*10c0*/  @!P4 LDC.64 R8, c[0x0][0x3a0] ;  /* 0x0000e800ff08cb82 */ /* 0x000e220000000a00 */
[----:B-1----:R-:W-:Y:S01]  /*10d0*/  @!P2 IADD3 R10, P3, PT, R17, R4, RZ ;  /* 0x00000004110aa210 */ /* 0x002fe20007f7e0ff */
[----:B------:R1:W5:Y:S01]  /*10e0*/  @!P1 LDG.E R43, desc[UR8][R12.64] ;  /* 0x000000080c2b9981 */ /* 0x000362000c1e1900 */
[----:B------:R-:W-:Y:S02]  /*10f0*/  @!P4 MOV R14, R66 ;  /* 0x00000042000ec202 */ /* 0x000fe40000000f00 */
[----:B------:R-:W-:Y:S02]  /*1100*/  @!P4 MOV R15, R69 ;  /* 0x00000045000fc202 */ /* 0x000fe40000000f00 */
[----:B------:R-:W-:Y:S02]  /*1110*/  @!P2 IADD3.X R11, PT, PT, R16, R5, RZ, P3, !PT ;  /* 0x00000005100ba210 */ /* 0x000fe40001ffe4ff */
[----:B------:R-:W2:Y:S01]  /*1120*/  @!P4 LDC.64 R4, c[0x0][0x398] ;  /* 0x0000e600ff04cb82 */ /* 0x000ea20000000a00 */
[----:B------:R-:W-:Y:S01]  /*1130*/  @!P4 IMAD.WIDE.U32 R14, R23, R2, R14 ;  /* 0x00000002170ec225 */ /* 0x000fe200078e000e */
[----:B----4-:R-:W-:Y:S01]  /*1140*/  @!P2 IADD3 R6, P1, PT, R17, R6, RZ ;  /* 0x000000061106a210 */ /* 0x010fe20007f3e0ff */
[----:B------:R-:W5:Y:S05]  /*1150*/  @!P2 LDG.E R42, desc[UR8][R10.64] ;  /* 0x000000080a2aa981 */ /* 0x000f6a000c1e1900 */
[----:B------:R-:W3:Y:S01]  /*1160*/  @!P0 LDC.64 R2, c[0x0][0x3f8] ;  /* 0x0000fe00ff028b82 */ /* 0x000ee20000000a00 */
[----:B------:R-:W-:-:S02]  /*1170*/  @!P4 IADD3 R17, PT, PT, R15, R19, RZ ;  /* 0x000000130f11c210 */ /* 0x000fc40007ffe0ff */
[----:B------:R-:W-:Y:S02]  /*1180*/  @!P2 IADD3.X R7, PT, PT, R16, R7, RZ, P1, !PT ;  /* 0x000000071007a210 */ /* 0x000fe40000ffe4ff */
[C---:B-1----:R-:W-:Y:S02]  /*1190*/  @!P4 SHF.L.U64.HI R12, R14.reuse, 0x1, R17 ;  /* 0x000000010e0cc819 */ /* 0x042fe40000010211 */
[----:B------:R-:W-:Y:S01]  /*11a0*/  IADD3 R17, PT, PT, R35, 0x160, RZ ;  /* 0x0000016023117810 */ /* 0x000fe20007ffe0ff */
[----:B------:R1:W5:Y:S01]  /*11b0*/  @!P2 LDG.E R41, desc[UR8][R6.64] ;  /* 0x000000080629a981 */ /* 0x000362000c1e1900 */
[----:B------:R-:W-:Y:S02]  /*11c0*/  @!P4 SHF.L.U32 R15, R14, 0x1, RZ ;  /* 0x000000010e0fc819 */ /* 0x000fe400000006ff */
[----:B------:R-:W-:Y:S02]  /*11d0*/  ISETP.GE.U32.AND P2, PT, R17, UR12, PT ;  /* 0x0000000c11007c0c */ /* 0x000fe4000bf46070 */
[----:B------:R-:W-:-:S02]  /*11e0*/  SHF.R.S32.HI R33, RZ, 0x1f, R17 ;  /* 0x0000001fff217819 */ /* 0x000fc40000011411 */
[C---:B--2---:R-:W-:Y:S02]  /*11f0*/  @!P4 IADD3 R14, P3, PT, R15.reuse, R4, RZ ;  /* 0x000000040f0ec210 */ /* 0x044fe40007f7e0ff */
[----:B0-----:R-:W-:Y:S01]  /*1200*/  @!P4 IADD3 R8, P1, PT, R15, R8, RZ ;  /* 0x000000080f08c210 */ /* 0x001fe20007f3e0ff */
[----:B-1----:R-:W0:Y:S01]  /*1210*/  @!P0 LDC.64 R6, c[0x0][0x3a0] ;  /* 0x0000e800ff068b82 */ /* 0x002e220000000a00 */
[----:B------:R-:W-:Y:S02]  /*1220*/  ISETP.GE.AND.EX P2, PT, R33, UR13, PT, P2 ;  /* 0x0000000d21007c0c */ /* 0x000fe4000bf46320 */
[----:B------:R-:W-:Y:S01]  /*1230*/  IADD3 R23, PT, PT, R35, 0x180, RZ ;  /* 0x0000018023177810 */ /* 0x000fe20007ffe0ff */
[----:B---3--:R-:W-:Y:S01]  /*1240*/  @!P0 IMAD R4, R21, R2, RZ ;  /* 0x0000000215048224 */ /* 0x008fe200078e02ff */
[C---:B------:R-:W-:Y:S02]  /*1250*/  @!P4 IADD3.X R9, PT, PT, R12.reuse, R9, RZ, P1, !PT ;  /* 0x000000090c09c210 */ /* 0x040fe40000ffe4ff */
[----:B------:R-:W-:Y:S01]  /*1260*/  @!P4 IADD3.X R15, PT, PT, R12, R5, RZ, P3, !PT ;  /* 0x000000050c0fc210 */ /* 0x000fe20001ffe4ff */
[----:B------:R-:W-:Y:S01]  /*1270*/  @!P0 IMAD R11, R25, R3, R4 ;  /* 0x00000003190b8224 */ /* 0x000fe200078e0204 */
[----:B------:R-:W-:Y:S01]  /*1280*/  ISETP.GE.U32.AND P1, PT, R23, UR12, PT ;  /* 0x0000000c17007c0c */ /* 0x000fe2000bf26070 */
[----:B------:R-:W1:Y:S01]  /*1290*/  @!P0 LDC.64 R4, c[0x0][0x398] ;  /* 0x0000e600ff048b82 */ /* 0x000e620000000a00 */
[----:B------:R-:W-:Y:S01]  /*12a0*/  SHF.R.S32.HI R37, RZ, 0x1f, R23 ;  /* 0x0000001fff257819 */ /* 0x000fe20000011417 */
[----:B------:R2:W5:Y:S03]  /*12b0*/  @!P4 LDG.E R40, desc[UR8][R8.64] ;  /* 0x000000080828c981 */ /* 0x000566000c1e1900 */
[----:B------:R-:W-:-:S03]  /*12c0*/  ISETP.GE.AND.EX P1, PT, R37, UR13, PT, P1 ;  /* 0x0000000d25007c0c */ /* 0x000fc6000bf26310 */
[----:B------:R-:W3:Y:S01]  /*12d0*/  @!P2 LDC.64 R12, c[0x0][0x3f8] ;  /* 0x0000fe00ff0cab82 */ /* 0x000ee20000000a00 */
[----:B--2---:R-:W-:Y:S02]  /*12e0*/  @!P0 MOV R8, R66 ;  /* 0x0000004200088202 */ /* 0x004fe40000000f00 */
[----:B------:R-:W-:Y:S02]  /*12f0*/  @!P0 MOV R9, R69 ;  /* 0x0000004500098202 */ /* 0x000fe40000000f00 */
[----:B------:R-:W-:-:S03]  /*1300*/  MOV R3, RZ ;  /* 0x000000ff00037202 */ /* 0x000fc60000000f00 */
[----:B------:R-:W2:Y:S01]  /*1310*/  @!P2 LDC.64 R18, c[0x0][0x398] ;  /* 0x0000e600ff12ab82 */ /* 0x000ea20000000a00 */
[----:B------:R-:W-:Y:S02]  /*1320*/  @!P0 IMAD.WIDE.U32 R8, R25, R2, R8 ;  /* 0x0000000219088225 */ /* 0x000fe400078e0008 */
[----:B------:R0:W5:Y:S03]  /*1330*/  @!P4 LDG.E R3, desc[UR8][R14.64] ;  /* 0x000000080e03c981 */ /* 0x000166000c1e1900 */
[----:B------:R-:W-:Y:S02]  /*1340*/  @!P0 IADD3 R9, PT, PT, R9, R11, RZ ;  /* 0x0000000b09098210 */ /* 0x000fe40007ffe0ff */
[C---:B------:R-:W-:Y:S01]  /*1350*/  @!P0 SHF.L.U32 R21, R8.reuse, 0x1, RZ ;  /* 0x0000000108158819 */ /* 0x040fe200000006ff */
[----:B------:R-:W4:Y:S01]  /*1360*/  @!P1 LDC.64 R10, c[0x0][0x3f8] ;  /* 0x0000fe00ff0a9b82 */ /* 0x000f220000000a00 */
[----:B------:R-:W-:-:S02]  /*1370*/  @!P0 SHF.L.U64.HI R8, R8, 0x1, R9 ;  /* 0x0000000108088819 */ /* 0x000fc40000010209 */
[----:B0-----:R-:W-:-:S04]  /*1380*/  @!P0 IADD3 R14, P6, PT, R21, R6, RZ ;  /* 0x00000006150e8210 */ /* 0x001fc80007fde0ff */
[----:B------:R-:W-:Y:S02]  /*1390*/  @!P0 IADD3.X R15, PT, PT, R8, R7, RZ, P6, !PT ;  /* 0x00000007080f8210 */ /* 0x000fe400037fe4ff */
[----:B-1----:R-:W-:Y:S02]  /*13a0*/  @!P0 IADD3 R20, P6, PT, R21, R4, RZ ;  /* 0x0000000415148210 */ /* 0x002fe40007fde0ff */
[----:B------:R-:W-:Y:S01]  /*13b0*/  IADD3 R26, PT, PT, R35, 0x1a0, RZ ;  /* 0x000001a0231a7810 */ /* 0x000fe20007ffe0ff */
[----:B---3--:R-:W-:Y:S01]  /*13c0*/  @!P2 IMAD R16, R33, R12, RZ ;  /* 0x0000000c2110a224 */ /* 0x008fe200078e02ff */
[----:B------:R-:W-:Y:S01]  /*13d0*/  MOV R4, RZ ;  /* 0x000000ff00047202 */ /* 0x000fe20000000f00 */
[----:B------:R-:W0:Y:S01]  /*13e0*/  @!P2 LDC.64 R6, c[0x0][0x3a0] ;  /* 0x0000e800ff06ab82 */ /* 0x000e220000000a00 */
[----:B------:R-:W-:Y:S02]  /*13f0*/  ISETP.GE.U32.AND P4, PT, R26, UR12, PT ;  /* 0x0000000c1a007c0c */ /* 0x000fe4000bf86070 */
[----:B------:R-:W-:-:S02]  /*1400*/  SHF.R.S32.HI R31, RZ, 0x1f, R26 ;  /* 0x0000001fff1f7819 */ /* 0x000fc4000001141a */
[----:B------:R1:W5:Y:S01]  /*1410*/  @!P0 LDG.E R4, desc[UR8][R14.64] ;  /* 0x000000080e048981 */ /* 0x000362000c1e1900 */
[----:B------:R-:W-:Y:S01]  /*1420*/  @!P2 IMAD R25, R17, R13, R16 ;  /* 0x0000000d1119a224 */ /* 0x000fe200078e0210 */
[----:B------:R-:W-:Y:S02]  /*1430*/  ISETP.GE.AND.EX P4, PT, R31, UR13, PT, P4 ;  /* 0x0000000d1f007c0c */ /* 0x000fe4000bf86340 */
[----:B-1----:R-:W-:Y:S02]  /*1440*/  @!P2 MOV R14, R66 ;  /* 0x00000042000ea202 */ /* 0x002fe40000000f00 */
[----:B------:R-:W-:Y:S01]  /*1450*/  @!P2 MOV R15, R69 ;  /* 0x00000045000fa202 */ /* 0x000fe20000000f00 */
[----:B----4-:R-:W-:Y:S02]  /*1460*/  @!P1 IMAD R16, R37, R10, RZ ;  /* 0x0000000a25109224 */ /* 0x010fe400078e02ff */
[----:B------:R-:W-:Y:S01]  /*1470*/  @!P2 IMAD.WIDE.U32 R12, R17, R12, R14 ;  /* 0x0000000c110ca225 */ /* 0x000fe200078e000e */
[----:B------:R-:W-:-:S02]  /*1480*/  @!P1 MOV R14, R66 ;  /* 0x00000042000e9202 */ /* 0x000fc40000000f00 */
[----:B------:R-:W-:Y:S02]  /*1490*/  @!P1 MOV R15, R69 ;  /* 0x00000045000f9202 */ /* 0x000fe40000000f00 */
[----:B------:R-:W-:Y:S01]  /*14a0*/  @!P2 IADD3 R13, PT, PT, R13, R25, RZ ;  /* 0x000000190d0da210 */ /* 0x000fe20007ffe0ff */
[----:B------:R-:W-:Y:S01]  /*14b0*/  @!P1 IMAD R33, R23, R11, R16 ;  /* 0x0000000b17219224 */ /* 0x000fe200078e0210 */
[----:B------:R-:W-:Y:S01]  /*14c0*/  IADD3 R2, PT, PT, R35, 0x1c0, RZ ;  /* 0x000001c023027810 */ /* 0x000fe20007ffe0ff */
[----:B------:R-:W-:Y:S01]  /*14d0*/  @!P1 IMAD.WIDE.U32 R10, R23, R10, R14 ;  /* 0x0000000a170a9225 */ /* 0x000fe200078e000e */
[----:B------:R-:W-:Y:S01]  /*14e0*/  @!P0 IADD3.X R21, PT, PT, R8, R5, RZ, P6, !PT ;  /* 0x0000000508158210 */ /* 0x000fe200037fe4ff */
[----:B------:R-:W1:Y:S01]  /*14f0*/  @!P4 LDC.64 R16, c[0x0][0x3f8] ;  /* 0x0000fe00ff10cb82 */ /* 0x000e620000000a00 */
[C---:B------:R-:W-:Y:S02]  /*1500*/  @!P2 SHF.L.U32 R23, R12.reuse, 0x1, RZ ;  /* 0x000000010c17a819 */ /* 0x040fe400000006ff */
[----:B------:R-:W-:-:S02]  /*1510*/  @!P2 SHF.L.U64.HI R30, R12, 0x1, R13 ;  /* 0x000000010c1ea819 */ /* 0x000fc4000001020d */
[----:B------:R-:W-:Y:S02]  /*1520*/  ISETP.GE.U32.AND P5, PT, R2, UR12, PT ;  /* 0x0000000c02007c0c */ /* 0x000fe4000bfa6070 */
[----:B------:R-:W-:Y:S01]  /*1530*/  SHF.R.S32.HI R29, RZ, 0x1f, R2 ;  /* 0x0000001fff1d7819 */ /* 0x000fe20000011402 */
[----:B------:R-:W3:Y:S03]  /*1540*/  @!P1 LDC.64 R8, c[0x0][0x3a0] ;  /* 0x0000e800ff089b82 */ /* 0x000ee60000000a00 */
[----:B------:R-:W-:-:S05]  /*1550*/  ISETP.GE.AND.EX P5, PT, R29, UR13, PT, P5 ;  /* 0x0000000d1d007c0c */ /* 0x000fca000bfa6350 */
[----:B------:R-:W4:Y:S01]  /*1560*/  @!P1 LDC.64 R12, c[0x0][0x398] ;  /* 0x0000e600ff0c9b82 */ /* 0x000f220000000a00 */
[----:B------:R-:W-:-:S07]  /*1570*/  MOV R5, RZ ;  /* 0x000000ff00057202 */ /* 0x000fce0000000f00 */
[----:B------:R-:W4:Y:S01]  /*1580*/  LDC.64 R14, c[0x0][0x3b8] ;  /* 0x0000ee00ff0e7b82 */ /* 0x000f220000000a00 */
[----:B------:R-:W-:Y:S01]  /*1590*/  IADD3 R35, PT, PT, R35, 0x1e0, RZ ;  /* 0x000001e023237810 */ /* 0x000fe20007ffe0ff */
[----:B------:R3:W5:Y:S01]  /*15a0*/  @!P0 LDG.E R5, desc[UR8][R20.64] ;  /* 0x0000000814058981 */ /* 0x000762000c1e1900 */
[----:B0-----:R-:W-:Y:S02]  /*15b0*/  @!P2 IADD3 R22, P6, PT, R23, R6, RZ ;  /* 0x000000061716a210 */ /* 0x001fe40007fde0ff */
[----:B------:R-:W-:Y:S02]  /*15c0*/  ISETP.GE.U32.AND P3, PT, R35, UR12, PT ;  /* 0x0000000c23007c0c */ /* 0x000fe4000bf66070 */
[----:B------:R-:W-:Y:S01]  /*15d0*/  SHF.R.S32.HI R27, RZ, 0x1f, R35 ;  /* 0x0000001fff1b7819 */ /* 0x000fe20000011423 */
[----:B------:R-:W0:Y:S01]  /*15e0*/  @!P5 LDC.64 R24, c[0x0][0x3f8] ;  /* 0x0000fe00ff18db82 */ /* 0x000e220000000a00 */
[----:B--2---:R-:W-:Y:S02]  /*15f0*/  @!P2 IADD3 R18, P0, PT, R23, R18, RZ ;  /* 0x000000121712a210 */ /* 0x004fe40007f1e0ff */
[----:B------:R-:W-:-:S02]  /*1600*/  @!P2 IADD3.X R23, PT, PT, R30, R7, RZ, P6, !PT ;  /* 0x000000071e17a210 */ /* 0x000fc400037fe4ff */
[----:B------:R-:W-:Y:S02]  /*1610*/  CS2R R6, SRZ ;  /* 0x0000000000067805 */ /* 0x000fe4000001ff00 */
[----:B------:R-:W-:Y:S02]  /*1620*/  @!P1 IADD3 R11, PT, PT, R11, R33, RZ ;  /* 0x000000210b0b9210 */ /* 0x000fe40007ffe0ff */
[----:B------:R-:W-:Y:S02]  /*1630*/  ISETP.GE.AND.EX P3, PT, R27, UR13, PT, P3 ;  /* 0x0000000d1b007c0c */ /* 0x000fe4000bf66330 */
[C---:B------:R-:W-:Y:S01]  /*1640*/  @!P1 SHF.L.U32 R33, R10.reuse, 0x1, RZ ;  /* 0x000000010a219819 */ /* 0x040fe200000006ff */
[----:B------:R2:W5:Y:S01]  /*1650*/  @!P2 LDG.E R6, desc[UR8][R22.64] ;  /* 0x000000081606a981 */ /* 0x000562000c1e1900 */
[----:B------:R-:W-:Y:S02]  /*1660*/  @!P1 SHF.L.U64.HI R28, R10, 0x1, R11 ;  /* 0x000000010a1c9819 */ /* 0x000fe4000001020b */
[----:B------:R-:W-:Y:S01]  /*1670*/  @!P2 IADD3.X R19, PT, PT, R30, R19, RZ, P0, !PT ;  /* 0x000000131e13a210 */ /* 0x000fe200007fe4ff */
[----:B------:R-:W0:Y:S01]  /*1680*/  @!P4 LDC.64 R10, c[0x0][0x3a0] ;  /* 0x0000e800ff0acb82 */ /* 0x000e220000000a00 */
[----:B---3--:R-:W-:Y:S01]  /*1690*/  @!P1 IADD3 R20, P6, PT, R33, R8, RZ ;  /* 0x0000000821149210 */ /* 0x008fe20007fde0ff */
[----:B-1----:R-:W-:Y:S01]  /*16a0*/  @!P4 IMAD R31, R31, R16, RZ ;  /* 0x000000101f1fc224 */ /* 0x002fe200078e02ff */
[----:B----4-:R-:W-:Y:S01]  /*16b0*/  @!P1 IADD3 R12, P0, PT, R33, R12, RZ ;  /* 0x0000000c210c9210 */ /* 0x010fe20007f1e0ff */
[----:B------:R-:W-:Y:S01]  /*16c0*/  IMAD.WIDE R32, R62, 0x8, R14 ;  /* 0x000000083e207825 */ /* 0x000fe200078e020e */
[----:B--2---:R-:W-:Y:S01]  /*16d0*/  @!P4 MOV R22, R66 ;  /* 0x000000420016c202 */ /* 0x004fe20000000f00 */
[----:B------:R1:W5:Y:S01]  /*16e0*/  @!P2 LDG.E R7, desc[UR8][R18.64] ;  /* 0x000000081207a981 */ /* 0x000362000c1e1900 */
[----:B------:R-:W-:Y:S01]  /*16f0*/  @!P4 MOV R23, R69 ;  /* 0x000000450017c202 */ /* 0x000fe20000000f00 */
[----:B------:R-:W2:Y:S01]  /*1700*/  @!P3 LDC.64 R14, c[0x0][0x3f8] ;  /* 0x0000fe00ff0ebb82 */ /* 0x000ea20000000a00 */
[----:B------:R-:W-:Y:S01]  /*1710*/  @!P1 IADD3.X R21, PT, PT, R28, R9, RZ, P6, !PT ;  /* 0x000000091c159210 */ /* 0x000fe200037fe4ff */
[----:B------:R-:W-:-:S02]  /*1720*/  @!P4 IMAD R9, R26, R17, R31 ;  /* 0x000000111a09c224 */ /* 0x000fc400078e021f */
[----:B------:R-:W-:Y:S02]  /*1730*/  @!P4 IMAD.WIDE.U32 R22, R26, R16, R22 ;  /* 0x000000101a16c225 */ /* 0x000fe400078e0016 */
[----:B------:R3:W4:Y:S02]  /*1740*/  LDG.E.64 R16, desc[UR8][R32.64] ;  /* 0x0000000820107981 */ /* 0x000724000c1e1b00 */
[----:B0-----:R-:W-:Y:S01]  /*1750*/  @!P5 IMAD R29, R29, R24, RZ ;  /* 0x000000181d1dd224 */ /* 0x001fe200078e02ff */
[----:B-1----:R-:W-:Y:S01]  /*1760*/  @!P5 MOV R18, R66 ;  /* 0x000000420012d202 */ /* 0x002fe20000000f00 */
[----:B------:R-:W0:Y:S01]  /*1770*/  @!P4 LDC.64 R30, c[0x0][0x398] ;  /* 0x0000e600ff1ecb82 */ /* 0x000e220000000a00 */
[----:B------:R-:W-:Y:S02]  /*1780*/  @!P5 MOV R19, R69 ;  /* 0x000000450013d202 */ /* 0x000fe40000000f00 */
[----:B------:R-:W-:Y:S02]  /*1790*/  @!P4 IADD3 R9, PT, PT, R23, R9, RZ ;  /* 0x000000091709c210 */ /* 0x000fe40007ffe0ff */
[----:B------:R-:W-:Y:S01]  /*17a0*/  @!P4 SHF.L.U32 R39, R22, 0x1, RZ ;  /* 0x000000011627c819 */ /* 0x000fe200000006ff */
[----:B------:R-:W-:Y:S01]  /*17b0*/  @!P5 IMAD R37, R2, R25, R29 ;  /* 0x000000190225d224 */ /* 0x000fe200078e021d */
[----:B------:R-:W-:Y:S01]  /*17c0*/  @!P4 SHF.L.U64.HI R36, R22, 0x1, R9 ;  /* 0x000000011624c819 */ /* 0x000fe20000010209 */
[----:B------:R-:W-:Y:S01]  /*17d0*/  @!P5 IMAD.WIDE.U32 R24, R2, R24, R18 ;  /* 0x000000180218d225 */ /* 0x000fe200078e0012 */
[----:B---3--:R-:W-:Y:S01]  /*17e0*/  @!P4 IADD3 R32, P2, PT, R39, R10, RZ ;  /* 0x0000000a2720c210 */ /* 0x008fe20007f5e0ff */
[----:B------:R-:W1:Y:S01]  /*17f0*/  @!P5 LDC.64 R18, c[0x0][0x3a0] ;  /* 0x0000e800ff12db82 */ /* 0x000e620000000a00 */
[----:B------:R-:W-:-:S02]  /*1800*/  @!P1 IADD3.X R13, PT, PT, R28, R13, RZ, P0, !PT ;  /* 0x0000000d1c0d9210 */ /* 0x000fc400007fe4ff */
[----:B------:R-:W-:Y:S02]  /*1810*/  @!P4 IADD3.X R33, PT, PT, R36, R11, RZ, P2, !PT ;  /* 0x0000000b2421c210 */ /* 0x000fe400017fe4ff */
[----:B------:R-:W-:-:S03]  /*1820*/  @!P5 IADD3 R11, PT, PT, R25, R37, RZ ;  /* 0x00000025190bd210 */ /* 0x000fc60007ffe0ff */
[----:B------:R-:W3:Y:S01]  /*1830*/  @!P5 LDC.64 R28, c[0x0][0x398] ;  /* 0x0000e600ff1cdb82 */ /* 0x000ee20000000a00 */
[----:B------:R-:W-:Y:S01]  /*1840*/  MOV R8, RZ ;  /* 0x000000ff00087202 */ /* 0x000fe20000000f00 */
[----:B--2---:R-:W-:Y:S01]  /*1850*/  @!P3 IMAD R38, R27, R14, RZ ;  /* 0x0000000e1b26b224 */ /* 0x004fe200078e02ff */
[C---:B------:R-:W-:Y:S02]  /*1860*/  @!P5 SHF.L.U32 R37, R24.reuse, 0x1, RZ ;  /* 0x000000011825d819 */ /* 0x040fe400000006ff */
[----:B------:R-:W-:Y:S02]  /*1870*/  @!P5 SHF.L.U64.HI R34, R24, 0x1, R11 ;  /* 0x000000011822d819 */ /* 0x000fe4000001020b */
[----:B------:R-:W-:Y:S01]  /*1880*/  MOV R9, RZ ;  /* 0x000000ff00097202 */ /* 0x000fe20000000f00 */
[----:B------:R-:W2:Y:S01]  /*1890*/  @!P3 LDC.64 R24, c[0x0][0x3a0] ;  /* 0x0000e800ff18bb82 */ /* 0x000ea20000000a00 */
[----:B------:R1:W5:Y:S04]  /*18a0*/  @!P1 LDG.E R8, desc[UR8][R20.64] ;  /* 0x0000000814089981 */ /* 0x000368000c1e1900 */
[----:B------:R1:W5:Y:S03]  /*18b0*/  @!P1 LDG.E R9, desc[UR8][R12.64] ;  /* 0x000000080c099981 */ /* 0x000366000c1e1900 */
[----:B------:R-:W2:Y:S01]  /*18c0*/  @!P3 LDC.64 R26, c[0x0][0x398] ;  /* 0x0000e600ff1abb82 */ /* 0x000ea20000000a00 */
[----:B0-----:R-:W-:-:S07]  /*18d0*/  @!P4 IADD3 R30, P1, PT, R39, R30, RZ ;  /* 0x0000001e271ec210 */ /* 0x001fce0007f3e0ff */
[----:B-1----:R-:W0:Y:S01]  /*18e0*/  LDC.64 R20, c[0x0][0x3a8] ;  /* 0x0000ea00ff147b82 */ /* 0x002e220000000a00 */
[----:B------:R-:W-:Y:S02]  /*18f0*/  @!P3 MOV R12, R66 ;  /* 0x00000042000cb202 */ /* 0x000fe40000000f00 */
[----:B------:R-:W-:Y:S01]  /*1900*/  @!P3 MOV R13, R69 ;  /* 0x00000045000db202 */ /* 0x000fe20000000f00 */
[C---:B------:R-:W-:Y:S01]  /*1910*/  @!P3 IMAD R39, R35.reuse, R15, R38 ;  /* 0x0000000f2327b224 */ /* 0x040fe200078e0226 */
[----:B------:R-:W-:Y:S02]  /*1920*/  MOV R10, RZ ;  /* 0x000000ff000a7202 */ /* 0x000fe40000000f00 */
[----:B------:R-:W-:Y:S01]  /*1930*/  @!P4 IADD3.X R31, PT, PT, R36, R31, RZ, P1, !PT ;  /* 0x0000001f241fc210 */ /* 0x000fe20000ffe4ff */
[----:B------:R-:W-:Y:S01]  /*1940*/  @!P3 IMAD.WIDE.U32 R14, R35, R14, R12 ;  /* 0x0000000e230eb225 */ /* 0x000fe200078e000c */
[----:B------:R-:W-:Y:S02]  /*1950*/  @!P5 IADD3 R18, P1, PT, R37, R18, RZ ;  /* 0x000000122512d210 */ /* 0x000fe40007f3e0ff */
[----:B------:R1:W5:Y:S02]  /*1960*/  @!P4 LDG.E R10, desc[UR8][R32.64] ;  /* 0x00000008200ac981 */ /* 0x000364000c1e1900 */
[----:B------:R-:W-:-:S02]  /*1970*/  @!P5 IADD3.X R19, PT, PT, R34, R19, RZ, P1, !PT ;  /* 0x000000132213d210 */ /* 0x000fc40000ffe4ff */
[----:B---3--:R-:W-:Y:S02]  /*1980*/  @!P5 IADD3 R28, P1, PT, R37, R28, RZ ;  /* 0x0000001c251cd210 */ /* 0x008fe40007f3e0ff */
[----:B------:R-:W-:Y:S02]  /*1990*/  LOP3.LUT R2, R60, 0xffff, RZ, 0xc0, !PT ;  /* 0x0000ffff3c027812 */ /* 0x000fe400078ec0ff */
[----:B-1----:R-:W-:Y:S02]  /*19a0*/  @!P3 IADD3 R33, PT, PT, R15, R39, RZ ;  /* 0x000000270f21b210 */ /* 0x002fe40007ffe0ff */
[----:B------:R-:W-:Y:S02]  /*19b0*/  @!P3 SHF.L.U32 R15, R14, 0x1, RZ ;  /* 0x000000010e0fb819 */ /* 0x000fe400000006ff */
[----:B------:R-:W-:Y:S01]  /*19c0*/  @!P5 IADD3.X R29, PT, PT, R34, R29, RZ, P1, !PT ;  /* 0x0000001d221dd210 */ /* 0x000fe20000ffe4ff */
[----:B------:R-:W-:Y:S01]  /*19d0*/  IMAD R13, R64, 0x28, R2 ;  /* 0x00000028400d7824 */ /* 0x000fe200078e0202 */
[----:B------:R-:W-:-:S02]  /*19e0*/  @!P3 SHF.L.U64.HI R14, R14, 0x1, R33 ;  /* 0x000000010e0eb819 */ /* 0x000fc40000010221 */
[C---:B--2---:R-:W-:Y:S02]  /*19f0*/  @!P3 IADD3 R24, P1, PT, R15.reuse, R24, RZ ;  /* 0x000000180f18b210 */ /* 0x044fe40007f3e0ff */
[----:B------:R-:W-:Y:S01]  /*1a00*/  @!P3 IADD3 R26, P2, PT, R15, R26, RZ ;  /* 0x0000001a0f1ab210 */ /* 0x000fe20007f5e0ff */
[----:B0-----:R-:W-:Y:S01]  /*1a10*/  IMAD.WIDE R20, R13, 0x4, R20 ;  /* 0x000000040d147825 */ /* 0x001fe200078e0214 */
[C---:B------:R-:W-:Y:S02]  /*1a20*/  @!P3 IADD3.X R25, PT, PT, R14.reuse, R25, RZ, P1, !PT ;  /* 0x000000190e19b210 */ /* 0x040fe40000ffe4ff */
[----:B------:R-:W-:Y:S02]  /*1a30*/  @!P3 IADD3.X R27, PT, PT, R14, R27, RZ, P2, !PT ;  /* 0x0000001b0e1bb210 */ /* 0x000fe400017fe4ff */
[----:B------:R-:W-:Y:S02]  /*1a40*/  CS2R R14, SRZ ;  /* 0x00000000000e7805 */ /* 0x000fe4000001ff00 */
[----:B------:R-:W-:Y:S01]  /*1a50*/  MOV R11, RZ ;  /* 0x000000ff000b7202 */ /* 0x000fe20000000f00 */
[----:B------:R-:W5:Y:S04]  /*1a60*/  LDG.E.64 R20, desc[UR8][R20.64] ;  /* 0x0000000814147981 */ /* 0x000f68000c1e1b00 */
[----:B------:R-:W5:Y:S04]  /*1a70*/  @!P3 LDG.E R14, desc[UR8][R24.64] ;  /* 0x00000008180eb981 */ /* 0x000f68000c1e1900 */
[----:B------:R-:W5:Y:S04]  /*1a80*/  @!P4 LDG.E R11, desc[UR8][R30.64] ;  /* 0x000000081e0bc981 */ /* 0x000f68000c1e1900 */
[----:B------:R-:W5:Y:S01]  /*1a90*/  @!P3 LDG.E R15, desc[UR8][R26.64] ;  /* 0x000000081a0fb981 */ /* 0x000f62000c1e1900 */
[----:B------:R-:W-:-:S13]  /*1aa0*/  ISETP.NE.AND P0, PT, RZ, UR4, PT ;  /* 0x00000004ff007c0c */ /* 0x000fda000bf05270 */
[----:B------:R-:W0:Y:S02]  /*1ab0*/  @P0 LDC.64 R22, c[0x0][0x3b0] ;  /* 0x0000ec00ff160b82 */ /* 0x000e240000000a00 */
[----:B0-----:R-:W-:Y:S01]  /*1ac0*/  @P0 IMAD.WIDE R22, R13, 0x4, R22 ;  /* 0x000000040d160825 */ /* 0x001fe200078e0216 */
[----:B------:R-:W-:-:S06]  /*1ad0*/  CS2R R12, SRZ ;  /* 0x00000000000c7805 */ /* 0x000fcc000001ff00 */
[----:B------:R0:W5:Y:S04]  /*1ae0*/  @!P5 LDG.E R12, desc[UR8][R18.64] ;  /* 0x00000008120cd981 */ /* 0x000168000c1e1900 */
[----:B------:R4:W5:Y:S01]  /*1af0*/  @!P5 LDG.E R13, desc[UR8][R28.64] ;  /* 0x000000081c0dd981 */ /* 0x000962000c1e1900 */
[----:B0-----:R-:W-:-:S06]  /*1b00*/  CS2R R18, SRZ ;  /* 0x0000000000127805 */ /* 0x001fcc000001ff00 */
[----:B------:R0:W5:Y:S01]  /*1b10*/  @P0 LDG.E.64 R18, desc[UR8][R22.64] ;  /* 0x0000000816120981 */ /* 0x000162000c1e1b00 */
[----:B------:R-:W-:Y:S01]  /*1b20*/  MOV R63, 0x3f800000 ;  /* 0x3f800000003f7802 */ /* 0x000fe20000000f00 */
[----:B------:R-:W-:Y:S01]  /*1b30*/  UISETP.NE.AND UP0, UPT, UR4, URZ, UPT ;  /* 0x000000ff0400728c */ /* 0x000fe2000bf05270 */
[----:B----4-:R-:W-:-:S05]  /*1b40*/  FFMA.FTZ R28, -R16, R16, R17 ;  /* 0x00000010101c7223 */ /* 0x010fca0000010111 */
[----:B------:R-:W-:-:S13]  /*1b50*/  FSETP.GTU.FTZ.AND P0, PT, R28, RZ, PT ;  /* 0x000000ff1c00720b */ /* 0x000fda0003f1c000 */
[----:B------:R-:W1:Y:S02]  /*1b60*/  @P0 LDC R17, c[0x0][0x3c0] ;  /* 0x0000f000ff110b82 */ /* 0x000e640000000800 */
[----:B-1----:R-:W-:-:S04]  /*1b70*/  @P0 FADD.FTZ R17, R28, R17 ;  /* 0x000000111c110221 */ /* 0x002fc80000010000 */
[----:B------:R0:W1:Y:S01]  /*1b80*/  @P0 MUFU.RSQ R63, R17 ;  /* 0x00000011003f0308 */ /* 0x0000620000001400 */
[----:B------:R-:W-:Y:S05]  /*1b90*/  BRA.U UP0, `(.L_x_749) ;  /* 0x0000001100847547 */ /* 0x000fea000b800000 */
[--C-:B0----5:R-:W-:Y:S02]  /*1ba0*/  HADD2.F32 R23, -RZ, R58.reuse.H0_H0 ;  /* 0x2000003aff177230 */ /* 0x121fe40000004100 */
[----:B------:R-:W-:Y:S02]  /*1bb0*/  HADD2.F32 R25, -RZ, R58.H1_H1 ;  /* 0x3000003aff197230 */ /* 0x000fe40000004100 */
[--C-:B------:R-:W-:Y:S02]  /*1bc0*/  HADD2.F32 R17, -RZ, R57.reuse.H0_H0 ;  /* 0x20000039ff117230 */ /* 0x100fe40000004100 */
[C---:B------:R-:W-:Y:S01]  /*1bd0*/  FADD.FTZ R24, -R16.reuse, R23 ;  /* 0x0000001710187221 */ /* 0x040fe20000010100 */
[----:B------:R-:W-:Y:S02]  /*1be0*/  HADD2.F32 R22, -RZ, R57.H1_H1 ;  /* 0x30000039ff167230 */ /* 0x000fe40000004100 */
[----:B------:R-:W-:Y:S01]  /*1bf0*/  FADD.FTZ R26, -R16, R25 ;  /* 0x00000019101a7221 */ /* 0x000fe20000010100 */
[----:B------:R-:W-:-:S02]  /*1c00*/  HADD2.F32 R29, -RZ, R56.H0_H0 ;  /* 0x20000038ff1d7230 */ /* 0x000fc40000004100 */
[----:B------:R-:W-:Y:S01]  /*1c10*/  FMUL.FTZ R25, R20, R17 ;  /* 0x0000001114197220 */ /* 0x000fe20000410000 */
[-C--:B-1----:R-:W-:Y:S01]  /*1c20*/  FMUL.FTZ R24, R24, R63.reuse ;  /* 0x0000003f18187220 */ /* 0x082fe20000410000 */
        /* <DEDUP_REMOVED lines=8> */
[----:B------:R-:W-:Y:S01]  /*1cb0*/  FFMA.FTZ R24, R17, R24, RZ ;  /* 0x0000001811187223 */ /* 0x000fe200000100ff */
[----:B------:R-:W-:Y:S01]  /*1cc0*/  FADD.FTZ R28, RZ, R17 ;  /* 0x00000011ff1c7221 */ /* 0x000fe20000010000 */
[----:B------:R-:W-:Y:S01]  /*1cd0*/  FMUL.FTZ R32, R20, R25 ;  /* 0x0000001914207220 */ /* 0x000fe20000410000 */
[----:B------:R-:W-:Y:S01]  /*1ce0*/  FMUL.FTZ R29, R30, R63 ;  /* 0x0000003f1e1d7220 */ /* 0x000fe20000410000 */
[----:B------:R-:W-:-:S02]  /*1cf0*/  HADD2.F32 R17, -RZ, R56.H1_H1 ;  /* 0x30000038ff117230 */ /* 0x000fc40000004100 */
[----:B------:R-:W-:Y:S01]  /*1d00*/  FADD.FTZ R28, R25, R28 ;  /* 0x0000001c191c7221 */ /* 0x000fe20000010000 */
[----:B------:R-:W-:Y:S01]  /*1d10*/  FADD.FTZ R27, R27, R32 ;  /* 0x000000201b1b7221 */ /* 0x000fe20000010000 */
[----:B------:R-:W-:Y:S01]  /*1d20*/  FFMA.FTZ R30, R25, R29, R24 ;  /* 0x0000001d191e7223 */ /* 0x000fe20000010018 */
[----:B------:R-:W-:Y:S01]  /*1d30*/  FFMA.FTZ R32, R29, R32, R26 ;  /* 0x000000201d207223 */ /* 0x000fe2000001001a */
[----:B------:R-:W-:Y:S01]  /*1d40*/  FADD.FTZ R26, -R16, R17 ;  /* 0x00000011101a7221 */ /* 0x000fe20000010100 */
[----:B------:R-:W-:Y:S02]  /*1d50*/  HADD2.F32 R24, -RZ, R55.H1_H1 ;  /* 0x30000037ff187230 */ /* 0x000fe40000004100 */
[----:B------:R-:W-:Y:S01]  /*1d60*/  FFMA.FTZ R23, R22, R23, RZ ;  /* 0x0000001716177223 */ /* 0x000fe200000100ff */
[----:B------:R-:W-:Y:S01]  /*1d70*/  FADD.FTZ R25, RZ, R22 ;  /* 0x00000016ff197221 */ /* 0x000fe20000010000 */
[----:B------:R-:W-:Y:S01]  /*1d80*/  FMUL.FTZ R17, R26, R63 ;  /* 0x0000003f1a117220 */ /* 0x000fe20000410000 */
[----:B------:R-:W-:-:S02]  /*1d90*/  HADD2.F32 R29, -RZ, R54.H0_H0 ;  /* 0x20000036ff1d7230 */ /* 0x000fc40000004100 */
[----:B------:R-:W-:Y:S01]  /*1da0*/  FMUL.FTZ R22, R21, R24 ;  /* 0x0000001815167220 */ /* 0x000fe20000410000 */
[----:B------:R-:W-:Y:S02]  /*1db0*/  HADD2.F32 R31, -RZ, R54.H1_H1 ;  /* 0x30000036ff1f7230 */ /* 0x000fe40000004100 */
[C---:B------:R-:W-:Y:S01]  /*1dc0*/  FADD.FTZ R25, R24.reuse, R25 ;  /* 0x0000001918197221 */ /* 0x040fe20000010000 */
[----:B------:R-:W-:Y:S01]  /*1dd0*/  FFMA.FTZ R23, R24, R17, R23 ;  /* 0x0000001118177223 */ /* 0x000fe20000010017 */
[----:B------:R-:W-:Y:S01]  /*1de0*/  FFMA.FTZ R32, R17, R22, R32 ;  /* 0x0000001611207223 */ /* 0x000fe20000010020 */
[C---:B------:R-:W-:Y:S01]  /*1df0*/  FADD.FTZ R24, -R16.reuse, R29 ;  /* 0x0000001d10187221 */ /* 0x040fe20000010100 */
[--C-:B------:R-:W-:Y:S02]  /*1e00*/  HADD2.F32 R17, -RZ, R53.reuse.H0_H0 ;  /* 0x20000035ff117230 */ /* 0x100fe40000004100 */
[----:B------:R-:W-:Y:S01]  /*1e10*/  FADD.FTZ R26, -R16, R31 ;  /* 0x0000001f101a7221 */ /* 0x000fe20000010100 */
[----:B------:R-:W-:Y:S01]  /*1e20*/  FADD.FTZ R27, R22, R27 ;  /* 0x0000001b161b7221 */ /* 0x000fe20000010000 */
[----:B------:R-:W-:-:S02]  /*1e30*/  HADD2.F32 R22, -RZ, R53.H1_H1 ;  /* 0x30000035ff167230 */ /* 0x000fc40000004100 */
[-C--:B------:R-:W-:Y:S01]  /*1e40*/  FMUL.FTZ R29, R24, R63.reuse ;  /* 0x0000003f181d7220 */ /* 0x080fe20000410000 */
[----:B------:R-:W-:Y:S01]  /*1e50*/  FMUL.FTZ R26, R26, R63 ;  /* 0x0000003f1a1a7220 */ /* 0x000fe20000410000 */
[----:B------:R-:W-:Y:S02]  /*1e60*/  HADD2.F32 R31, -RZ, R52.H0_H0 ;  /* 0x20000034ff1f7230 */ /* 0x000fe40000004100 */
        /* <DEDUP_REMOVED lines=9> */
[----:B------:R-:W-:-:S02]  /*1f00*/  HADD2.F32 R27, -RZ, R51.H0_H0 ;  /* 0x20000033ff1b7230 */ /* 0x000fc40000004100 */
[----:B------:R-:W-:Y:S01]  /*1f10*/  FADD.FTZ R22, R17, R22 ;  /* 0x0000001611167221 */ /* 0x000fe20000010000 */
[----:B------:R-:W-:Y:S01]  /*1f20*/  FFMA.FTZ R29, R26, R17, R29 ;  /* 0x000000111a1d7223 */ /* 0x000fe2000001001d */
[----:B------:R-:W-:Y:S01]  /*1f30*/  FMUL.FTZ R24, R24, R63 ;  /* 0x0000003f18187220 */ /* 0x000fe20000410000 */
[----:B------:R-:W-:Y:S02]  /*1f40*/  HADD2.F32 R17, -RZ, R52.H1_H1 ;  /* 0x30000034ff117230 */ /* 0x000fe40000004100 */
[----:B------:R-:W-:Y:S01]  /*1f50*/  FMUL.FTZ R31, R20, R27 ;  /* 0x0000001b141f7220 */ /* 0x000fe20000410000 */
[----:B------:R-:W-:Y:S01]  /*1f60*/  FADD.FTZ R28, R28, R27 ;  /* 0x0000001b1c1c7221 */ /* 0x000fe20000010000 */
[----:B------:R-:W-:Y:S01]  /*1f70*/  FFMA.FTZ R30, R27, R24, R30 ;  /* 0x000000181b1e7223 */ /* 0x000fe2000001001e */
[----:B------:R-:W-:Y:S02]  /*1f80*/  HADD2.F32 R27, -RZ, R50.H0_H0 ;  /* 0x20000032ff1b7230 */ /* 0x000fe40000004100 */
[----:B------:R-:W-:Y:S01]  /*1f90*/  FADD.FTZ R26, R22, R31 ;  /* 0x0000001f161a7221 */ /* 0x000fe20000010000 */
[----:B------:R-:W-:Y:S01]  /*1fa0*/  FFMA.FTZ R29, R24, R31, R29 ;  /* 0x0000001f181d7223 */ /* 0x000fe2000001001d */
[----:B------:R-:W-:Y:S01]  /*1fb0*/  FADD.FTZ R24, -R16, R17 ;  /* 0x0000001110187221 */ /* 0x000fe20000010100 */
[----:B------:R-:W-:-:S02]  /*1fc0*/  HADD2.F32 R22, -RZ, R51.H1_H1 ;  /* 0x30000033ff167230 */ /* 0x000fc40000004100 */
[----:B------:R-:W-:Y:S01]  /*1fd0*/  FADD.FTZ R32, -R16, R27 ;  /* 0x0000001b10207221 */ /* 0x000fe20000010100 */
[--C-:B------:R-:W-:Y:S02]  /*1fe0*/  HADD2.F32 R31, -RZ, R49.reuse.H0_H0 ;  /* 0x20000031ff1f7230 */ /* 0x100fe40000004100 */
[-C--:B------:R-:W-:Y:S01]  /*1ff0*/  FMUL.FTZ R24, R24, R63.reuse ;  /* 0x0000003f18187220 */ /* 0x080fe20000410000 */
[----:B------:R-:W-:Y:S02]  /*2000*/  HADD2.F32 R27, -RZ, R50.H1_H1 ;  /* 0x30000032ff1b7230 */ /* 0x000fe40000004100 */
[----:B------:R-:W-:Y:S01]  /*2010*/  FMUL.FTZ R32, R32, R63 ;  /* 0x0000003f20207220 */ /* 0x000fe20000410000 */
[----:B------:R-:W-:Y:S01]  /*2020*/  FMUL.FTZ R17, R21, R22 ;  /* 0x0000001615117220 */ /* 0x000fe20000410000 */
[----:B------:R-:W-:Y:S01]  /*2030*/  FADD.FTZ R25, R25, R22 ;  /* 0x0000001619197221 */ /* 0x000fe20000010000 */
[----:B------:R-:W-:Y:S01]  /*2040*/  FFMA.FTZ R23, R22, R24, R23 ;  /* 0x0000001816177223 */ /* 0x000fe20000010017 */
[----:B------:R-:W-:Y:S01]  /*2050*/  FADD.FTZ R28, R28, R31 ;  /* 0x0000001f1c1c7221 */ /* 0x000fe20000010000 */
[----:B------:R-:W-:Y:S01]  /*2060*/  FFMA.FTZ R30, R31, R32, R30 ;  /* 0x000000201f1e7223 */ /* 0x000fe2000001001e */
[----:B------:R-:W-:Y:S01]  /*2070*/  FFMA.FTZ R29, R24, R17, R29 ;  /* 0x00000011181d7223 */ /* 0x000fe2000001001d */
[----:B------:R-:W-:-:S02]  /*2080*/  HADD2.F32 R22, -RZ, R49.H1_H1 ;  /* 0x30000031ff167230 */ /* 0x000fc40000004100 */
[----:B------:R-:W-:Y:S01]  /*2090*/  FMUL.FTZ R31, R20, R31 ;  /* 0x0000001f141f7220 */ /* 0x000fe20000410000 */
[----:B------:R-:W-:Y:S01]  /*20a0*/  FADD.FTZ R26, R17, R26 ;  /* 0x0000001a111a7221 */ /* 0x000fe20000010000 */
[----:B------:R-:W-:Y:S01]  /*20b0*/  FADD.FTZ R24, -R16, R27 ;  /* 0x0000001b10187221 */ /* 0x000fe20000010100 */
[--C-:B------:R-:W-:Y:S02]  /*20c0*/  HADD2.F32 R27, -RZ, R48.reuse.H0_H0 ;  /* 0x20000030ff1b7230 */ /* 0x100fe40000004100 */
[----:B------:R-:W-:Y:S01]  /*20d0*/  FFMA.FTZ R29, R32, R31, R29 ;  /* 0x0000001f201d7223 */ /* 0x000fe2000001001d */
[----:B------:R-:W-:Y:S01]  /*20e0*/  FADD.FTZ R26, R26, R31 ;  /* 0x0000001f1a1a7221 */ /* 0x000fe20000010000 */
[----:B------:R-:W-:Y:S01]  /*20f0*/  FMUL.FTZ R24, R24, R63 ;  /* 0x0000003f18187220 */ /* 0x000fe20000410000 */
[----:B------:R-:W-:Y:S01]  /*2100*/  FMUL.FTZ R17, R21, R22 ;  /* 0x0000001615117220 */ /* 0x000fe20000410000 */
[----:B------:R-:W-:Y:S02]  /*2110*/  HADD2.F32 R31, -RZ, R48.H1_H1 ;  /* 0x30000030ff1f7230 */ /* 0x000fe40000004100 */
[----:B------:R-:W-:Y:S01]  /*2120*/  FADD.FTZ R25, R25, R22 ;  /* 0x0000001619197221 */ /* 0x000fe20000010000 */
[----:B------:R-:W-:Y:S01]  /*2130*/  FFMA.FTZ R23, R22, R24, R23 ;  /* 0x0000001816177223 */ /* 0x000fe20000010017 */
[----:B------:R-:W-:Y:S01]  /*2140*/  FFMA.FTZ R29, R24, R17, R29 ;  /* 0x00000011181d7223 */ /* 0x000fe2000001001d */
[C---:B------:R-:W-:Y:S01]  /*2150*/  FADD.FTZ R24, -R16.reuse, R27 ;  /* 0x0000001b10187221 */ /* 0x040fe20000010100 */
[----:B------:R-:W-:Y:S01]  /*2160*/  FADD.FTZ R32, -R16, R31 ;  /* 0x0000001f10207221 */ /* 0x000fe20000010100 */
[----:B------:R-:W-:Y:S01]  /*2170*/  FADD.FTZ R26, R17, R26 ;  /* 0x0000001a111a7221 */ /* 0x000fe20000010000 */
[----:B------:R-:W-:-:S02]  /*2180*/  HADD2.F32 R17, -RZ, R47.H0_H0 ;  /* 0x2000002fff117230 */ /* 0x000fc40000004100 */
[-C--:B------:R-:W-:Y:S01]  /*2190*/  FMUL.FTZ R24, R24, R63.reuse ;  /* 0x0000003f18187220 */ /* 0x080fe20000410000 */
[----:B------:R-:W-:Y:S02]  /*21a0*/  HADD2.F32 R22, -RZ, R47.H1_H1 ;  /* 0x3000002fff167230 */ /* 0x000fe40000004100 */
[----:B------:R-:W-:Y:S01]  /*21b0*/  FMUL.FTZ R32, R32, R63 ;  /* 0x0000003f20207220 */ /* 0x000fe20000410000 */
[----:B------:R-:W-:Y:S02]  /*21c0*/  HADD2.F32 R31, -RZ, R46.H0_H0 ;  /* 0x2000002eff1f7230 */ /* 0x000fe40000004100 */
        /* <DEDUP_REMOVED lines=9> */
[----:B------:R-:W-:-:S02]  /*2260*/  HADD2.F32 R31, -RZ, R45.H0_H0 ;  /* 0x2000002dff1f7230 */ /* 0x000fc40000004100 */
[----:B------:R-:W-:Y:S01]  /*2270*/  FMUL.FTZ R22, R22, R63 ;  /* 0x0000003f16167220 */ /* 0x000fe20000410000 */
[----:B------:R-:W-:Y:S01]  /*2280*/  FADD.FTZ R26, R27, R26 ;  /* 0x0000001a1b1a7221 */ /* 0x000fe20000010000 */
[----:B------:R-:W-:Y:S01]  /*2290*/  FFMA.FTZ R29, R32, R27, R29 ;  /* 0x0000001b201d7223 */ /* 0x000fe2000001001d */
[----:B------:R-:W-:Y:S02]  /*22a0*/  HADD2.F32 R17, -RZ, R46.H1_H1 ;  /* 0x3000002eff117230 */ /* 0x000fe40000004100 */
[----:B------:R-:W-:Y:S01]  /*22b0*/  FMUL.FTZ R27, R20, R31 ;  /* 0x0000001f141b7220 */ /* 0x000fe20000410000 */
[----:B------:R-:W-:Y:S01]  /*22c0*/  FADD.FTZ R28, R28, R31 ;  /* 0x0000001f1c1c7221 */ /* 0x000fe20000010000 */
[----:B------:R-:W-:Y:S01]  /*22d0*/  FFMA.FTZ R30, R31, R22, R30 ;  /* 0x000000161f1e7223 */ /* 0x000fe2000001001e */
[----:B------:R-:W-:Y:S02]  /*22e0*/  HADD2.F32 R31, -RZ, R44.H0_H0 ;  /* 0x2000002cff1f7230 */ /* 0x000fe40000004100 */
[----:B------:R-:W-:Y:S01]  /*22f0*/  FFMA.FTZ R29, R22, R27, R29 ;  /* 0x0000001b161d7223 */ /* 0x000fe2000001001d */
[----:B------:R-:W-:Y:S01]  /*2300*/  FADD.FTZ R24, -R16, R17 ;  /* 0x0000001110187221 */ /* 0x000fe20000010100 */
[----:B------:R-:W-:-:S02]  /*2310*/  HADD2.F32 R22, -RZ, R45.H1_H1 ;  /* 0x3000002dff167230 */ /* 0x000fc40000004100 */
[----:B------:R-:W-:Y:S01]  /*2320*/  FADD.FTZ R26, R26, R27 ;  /* 0x0000001b1a1a7221 */ /* 0x000fe20000010000 */
        /* <DEDUP_REMOVED lines=118> */
[----:B------:R-:W-:Y:S01]  /*2a90*/  FADD.FTZ R28, -R16, R27 ;  /* 0x0000001b101c7221 */ /* 0x000fe20000010100 */
[----:B------:R-:W-:-:S02]  /*2aa0*/  HADD2.F32 R22, -RZ, R11.H1_H1 ;  /* 0x3000000bff167230 */ /* 0x000fc40000004100 */
[----:B------:R-:W-:Y:S01]  /*2ab0*/  FMUL.FTZ R31, R20, R31 ;  /* 0x0000001f141f7220 */ /* 0x000fe20000410000 */
[----:B------:R-:W-:Y:S01]  /*2ac0*/  FADD.FTZ R26, R17, R26 ;  /* 0x0000001a111a7221 */ /* 0x000fe20000010000 */
[----:B------:R-:W-:Y:S01]  /*2ad0*/  FFMA.FTZ R29, R24, R17, R29 ;  /* 0x00000011181d7223 */ /* 0x000fe2000001001d */
[--C-:B------:R-:W-:Y:S02]  /*2ae0*/  HADD2.F32 R27, -RZ, R12.reuse.H0_H0 ;  /* 0x2000000cff1b7230 */ /* 0x100fe40000004100 */
[----:B------:R-:W-:Y:S01]  /*2af0*/  FMUL.FTZ R28, R28, R63 ;  /* 0x0000003f1c1c7220 */ /* 0x000fe20000410000 */
[----:B------:R-:W-:Y:S01]  /*2b00*/  FADD.FTZ R26, R26, R31 ;  /* 0x0000001f1a1a7221 */ /* 0x000fe20000010000 */
[----:B------:R-:W-:Y:S01]  /*2b10*/  FFMA.FTZ R29, R32, R31, R29 ;  /* 0x0000001f201d7223 */ /* 0x000fe2000001001d */
[----:B------:R-:W-:Y:S01]  /*2b20*/  FMUL.FTZ R17, R21, R22 ;  /* 0x0000001615117220 */ /* 0x000fe20000410000 */
[----:B------:R-:W-:Y:S02]  /*2b30*/  HADD2.F32 R35, -RZ, R13.H0_H0 ;  /* 0x2000000dff237230 */ /* 0x000fe40000004100 */
[----:B------:R-:W-:Y:S01]  /*2b40*/  FADD.FTZ R24, -R16, R27 ;  /* 0x0000001b10187221 */ /* 0x000fe20000010100 */
[----:B------:R-:W-:-:S02]  /*2b50*/  HADD2.F32 R31, -RZ, R12.H1_H1 ;  /* 0x3000000cff1f7230 */ /* 0x000fc40000004100 */
[----:B------:R-:W-:Y:S01]  /*2b60*/  FADD.FTZ R25, R25, R22 ;  /* 0x0000001619197221 */ /* 0x000fe20000010000 */
[----:B------:R-:W-:Y:S01]  /*2b70*/  FFMA.FTZ R23, R22, R28, R23 ;  /* 0x0000001c16177223 */ /* 0x000fe20000010017 */
[----:B------:R-:W-:Y:S01]  /*2b80*/  FADD.FTZ R26, R17, R26 ;  /* 0x0000001a111a7221 */ /* 0x000fe20000010000 */
[----:B------:R-:W-:Y:S01]  /*2b90*/  FFMA.FTZ R29, R28, R17, R29 ;  /* 0x000000111c1d7223 */ /* 0x000fe2000001001d */
[----:B------:R-:W-:Y:S02]  /*2ba0*/  HADD2.F32 R22, -RZ, R13.H1_H1 ;  /* 0x3000000dff167230 */ /* 0x000fe40000004100 */
[----:B------:R-:W-:Y:S01]  /*2bb0*/  FMUL.FTZ R28, R24, R63 ;  /* 0x0000003f181c7220 */ /* 0x000fe20000410000 */
[----:B------:R-:W-:Y:S01]  /*2bc0*/  FMUL.FTZ R17, R20, R35 ;  /* 0x0000002314117220 */ /* 0x000fe20000410000 */
[----:B------:R-:W-:Y:S01]  /*2bd0*/  FADD.FTZ R24, -R16, R31 ;  /* 0x0000001f10187221 */ /* 0x000fe20000010100 */
[----:B------:R-:W-:Y:S02]  /*2be0*/  HADD2.F32 R27, -RZ, R14.H0_H0 ;  /* 0x2000000eff1b7230 */ /* 0x000fe40000004100 */
[----:B------:R-:W-:Y:S01]  /*2bf0*/  FFMA.FTZ R30, R35, R28, R30 ;  /* 0x0000001c231e7223 */ /* 0x000fe2000001001e */
[----:B------:R-:W-:Y:S01]  /*2c00*/  FADD.FTZ R26, R26, R17 ;  /* 0x000000111a1a7221 */ /* 0x000fe20000010000 */
[----:B------:R-:W-:Y:S01]  /*2c10*/  FFMA.FTZ R29, R28, R17, R29 ;  /* 0x000000111c1d7223 */ /* 0x000fe2000001001d */
[----:B------:R-:W-:Y:S01]  /*2c20*/  FMUL.FTZ R24, R24, R63 ;  /* 0x0000003f18187220 */ /* 0x000fe20000410000 */
[----:B------:R-:W-:Y:S01]  /*2c30*/  FMUL.FTZ R17, R21, R22 ;  /* 0x0000001615117220 */ /* 0x000fe20000410000 */
[----:B------:R-:W-:-:S02]  /*2c40*/  HADD2.F32 R31, -RZ, R15.H0_H0 ;  /* 0x2000000fff1f7230 */ /* 0x000fc40000004100 */
[----:B------:R-:W-:Y:S01]  /*2c50*/  FADD.FTZ R33, R33, R35 ;  /* 0x0000002321217221 */ /* 0x000fe20000010000 */
[----:B------:R-:W-:Y:S01]  /*2c60*/  FFMA.FTZ R23, R22, R24, R23 ;  /* 0x0000001816177223 */ /* 0x000fe20000010017 */
[----:B------:R-:W-:Y:S01]  /*2c70*/  FADD.FTZ R26, R17, R26 ;  /* 0x0000001a111a7221 */ /* 0x000fe20000010000 */
[----:B------:R-:W-:Y:S01]  /*2c80*/  FFMA.FTZ R29, R24, R17, R29 ;  /* 0x00000011181d7223 */ /* 0x000fe2000001001d */
[----:B------:R-:W-:Y:S01]  /*2c90*/  FADD.FTZ R24, -R16, R27 ;  /* 0x0000001b10187221 */ /* 0x000fe20000010100 */
[----:B------:R-:W-:Y:S02]  /*2ca0*/  HADD2.F32 R17, -RZ, R14.H1_H1 ;  /* 0x3000000eff117230 */ /* 0x000fe40000004100 */
[----:B------:R-:W-:Y:S01]  /*2cb0*/  FMUL.FTZ R27, R20, R31 ;  /* 0x0000001f141b7220 */ /* 0x000fe20000410000 */
[----:B------:R-:W-:Y:S02]  /*2cc0*/  HADD2.F32 R28, -RZ, R15.H1_H1 ;  /* 0x3000000fff1c7230 */ /* 0x000fe40000004100 */
[----:B------:R-:W-:Y:S01]  /*2cd0*/  FMUL.FTZ R32, R24, R63 ;  /* 0x0000003f18207220 */ /* 0x000fe20000410000 */
[----:B------:R-:W-:Y:S01]  /*2ce0*/  FADD.FTZ R25, R25, R22 ;  /* 0x0000001619197221 */ /* 0x000fe20000010000 */
[----:B------:R-:W-:Y:S01]  /*2cf0*/  FADD.FTZ R24, -R16, R17 ;  /* 0x0000001110187221 */ /* 0x000fe20000010100 */
[----:B------:R-:W-:Y:S01]  /*2d00*/  FADD.FTZ R35, R26, R27 ;  /* 0x0000001b1a237221 */ /* 0x000fe20000010000 */
[----:B------:R-:W-:Y:S01]  /*2d10*/  FFMA.FTZ R34, R32, R27, R29 ;  /* 0x0000001b20227223 */ /* 0x000fe2000001001d */
        /* <DEDUP_REMOVED lines=9> */
.L_x_749:
[--C-:B0----5:R-:W-:Y:S02]  /*2db0*/  HADD2.F32 R17, -RZ, R58.reuse.H0_H0 ;  /* 0x2000003aff117230 */ /* 0x121fe40000004100 */
[----:B------:R-:W-:Y:S02]  /*2dc0*/  HADD2.F32 R25, -RZ, R58.H1_H1 ;  /* 0x3000003aff197230 */ /* 0x000fe40000004100 */
[--C-:B------:R-:W-:Y:S02]  /*2dd0*/  HADD2.F32 R31, -RZ, R56.reuse.H1_H1 ;  /* 0x30000038ff1f7230 */ /* 0x100fe40000004100 */
[----:B------:R-:W-:Y:S01]  /*2de0*/  FADD.FTZ R22, -R16, R17 ;  /* 0x0000001110167221 */ /* 0x000fe20000010100 */
[--C-:B------:R-:W-:Y:S02]  /*2df0*/  HADD2.F32 R32, -RZ, R57.reuse.H0_H0 ;  /* 0x20000039ff207230 */ /* 0x100fe40000004100 */
[----:B------:R-:W-:Y:S02]  /*2e00*/  HADD2.F32 R35, -RZ, R57.H1_H1 ;  /* 0x30000039ff237230 */ /* 0x000fe40000004100 */
[----:B-1----:R-:W-:Y:S01]  /*2e10*/  FMUL.FTZ R17, R22, R63 ;  /* 0x0000003f16117220 */ /* 0x002fe20000410000 */
[----:B------:R-:W-:Y:S01]  /*2e20*/  FADD.FTZ R22, -R16, R25 ;  /* 0x0000001910167221 */ /* 0x000fe20000010100 */
[----:B------:R-:W-:-:S02]  /*2e30*/  HADD2.F32 R25, -RZ, R56.H0_H0 ;  /* 0x20000038ff197230 */ /* 0x000fc40000004100 */
[--C-:B------:R-:W-:Y:S01]  /*2e40*/  FFMA.FTZ R23, R20, R17, R18.reuse ;  /* 0x0000001114177223 */ /* 0x100fe20000010012 */
[-C--:B------:R-:W-:Y:S01]  /*2e50*/  FMUL.FTZ R22, R22, R63.reuse ;  /* 0x0000003f16167220 */ /* 0x080fe20000410000 */
[----:B------:R-:W-:Y:S02]  /*2e60*/  HADD2.F32 R38, -RZ, R55.H0_H0 ;  /* 0x20000037ff267230 */ /* 0x000fe40000004100 */
[----:B------:R-:W-:Y:S01]  /*2e70*/  FADD.FTZ R34, -R16, R25 ;  /* 0x0000001910227221 */ /* 0x000fe20000010100 */
[----:B------:R-:W-:Y:S01]  /*2e80*/  FMUL.FTZ R24, R23, -1.4426950216293334961 ;  /* 0xbfb8aa3b17187820 */ /* 0x000fe20000410000 */
[----:B------:R-:W-:Y:S01]  /*2e90*/  FFMA.FTZ R26, R21, R22, R19 ;  /* 0x00000016151a7223 */ /* 0x000fe20000010013 */
[----:B------:R-:W-:Y:S02]  /*2ea0*/  HADD2.F32 R72, -RZ, R49.H0_H0 ;  /* 0x20000031ff487230 */ /* 0x000fe40000004100 */
[----:B------:R-:W-:Y:S01]  /*2eb0*/  FMUL.FTZ R25, R34, R63 ;  /* 0x0000003f22197220 */ /* 0x000fe20000410000 */
[----:B------:R-:W-:Y:S01]  /*2ec0*/  FADD.FTZ R34, -R16, R31 ;  /* 0x0000001f10227221 */ /* 0x000fe20000010100 */
[----:B------:R-:W-:Y:S01]  /*2ed0*/  FMUL.FTZ R28, R26, -1.4426950216293334961 ;  /* 0xbfb8aa3b1a1c7820 */ /* 0x000fe20000410000 */
[----:B------:R-:W0:Y:S01]  /*2ee0*/  MUFU.EX2 R24, R24 ;  /* 0x0000001800187308 */ /* 0x000e220000000800 */
[----:B------:R-:W-:-:S04]  /*2ef0*/  FFMA.FTZ R31, R20, R25, R18 ;  /* 0x00000019141f7223 */ /* 0x000fc80000010012 */
[----:B------:R-:W-:-:S03]  /*2f00*/  FMUL.FTZ R33, R31, -1.4426950216293334961 ;  /* 0xbfb8aa3b1f217820 */ /* 0x000fc60000410000 */
[----:B------:R-:W1:Y:S08]  /*2f10*/  MUFU.EX2 R28, R28 ;  /* 0x0000001c001c7308 */ /* 0x000e700000000800 */
[----:B------:R-:W2:Y:S01]  /*2f20*/  MUFU.EX2 R33, R33 ;  /* 0x0000002100217308 */ /* 0x000ea20000000800 */
[----:B0-----:R-:W-:-:S07]  /*2f30*/  FADD.FTZ R27, R24, 1 ;  /* 0x3f800000181b7421 */ /* 0x001fce0000010000 */
[----:B------:R-:W0:Y:S01]  /*2f40*/  MUFU.RCP R27, R27 ;  /* 0x0000001b001b7308 */ /* 0x000e220000001000 */
[----:B-1----:R-:W-:-:S07]  /*2f50*/  FADD.FTZ R29, R28, 1 ;  /* 0x3f8000001c1d7421 */ /* 0x002fce0000010000 */
[----:B------:R1:W3:Y:S01]  /*2f60*/  MUFU.RCP R30, R29 ;  /* 0x0000001d001e7308 */ /* 0x0002e20000001000 */
[----:B--2---:R-:W-:-:S07]  /*2f70*/  FADD.FTZ R33, R33, 1 ;  /* 0x3f80000021217421 */ /* 0x004fce0000010000 */
[----:B------:R-:W-:Y:S01]  /*2f80*/  MUFU.RCP R33, R33 ;  /* 0x0000002100217308 */ /* 0x000fe20000001000 */
[----:B0-----:R-:W-:Y:S01]  /*2f90*/  FADD.FTZ R24, -R27, 1 ;  /* 0x3f8000001b187421 */ /* 0x001fe20000010100 */
[----:B------:R-:W-:Y:S01]  /*2fa0*/  FMUL.FTZ R28, R32, R27 ;  /* 0x0000001b201c7220 */ /* 0x000fe20000410000 */
[----:B------:R-:W-:Y:S02]  /*2fb0*/  HADD2.F32 R27, -RZ, R54.H0_H0 ;  /* 0x20000036ff1b7230 */ /* 0x000fe40000004100 */
[----:B------:R-:W-:Y:S01]  /*2fc0*/  FFMA.FTZ R23, R23, R24, 1 ;  /* 0x3f80000017177423 */ /* 0x000fe20000010018 */
[----:B------:R-:W-:-:S03]  /*2fd0*/  FMUL.FTZ R24, R34, R63 ;  /* 0x0000003f22187220 */ /* 0x000fc60000410000 */
[----:B-1----:R-:W-:Y:S01]  /*2fe0*/  FMUL.FTZ R29, R28, R23 ;  /* 0x000000171c1d7220 */ /* 0x002fe20000410000 */
[----:B------:R-:W-:Y:S01]  /*2ff0*/  FFMA.FTZ R32, R21, R24, R19 ;  /* 0x0000001815207223 */ /* 0x000fe20000010013 */
[----:B---3--:R-:W-:Y:S01]  /*3000*/  FADD.FTZ R23, -R30, 1 ;  /* 0x3f8000001e177421 */ /* 0x008fe20000010100 */
[----:B------:R-:W-:Y:S02]  /*3010*/  FADD.FTZ R28, -R16, R27 ;  /* 0x0000001b101c7221 */ /* 0x000fe40000010100 */
[----:B------:R-:W-:Y:S01]  /*3020*/  FMUL.FTZ R34, R32, -1.4426950216293334961 ;  /* 0xbfb8aa3b20227820 */ /* 0x000fe20000410000 */
[----:B------:R-:W-:Y:S01]  /*3030*/  FFMA.FTZ R27, R26, R23, 1 ;  /* 0x3f8000001a1b7423 */ /* 0x000fe20000010017 */
[----:B------:R-:W-:Y:S01]  /*3040*/  FMUL.FTZ R23, R28, R63 ;  /* 0x0000003f1c177220 */ /* 0x000fe20000410000 */
[----:B------:R-:W-:-:S03]  /*3050*/  FMUL.FTZ R28, R35, R30 ;  /* 0x0000001e231c7220 */ /* 0x000fc60000410000 */
[----:B------:R-:W0:Y:S01]  /*3060*/  MUFU.EX2 R34, R34 ;  /* 0x0000002200227308 */ /* 0x000e220000000800 */
[----:B------:R-:W-:Y:S01]  /*3070*/  FMUL.FTZ R28, R28, R27 ;  /* 0x0000001b1c1c7220 */ /* 0x000fe20000410000 */
[----:B------:R-:W-:Y:S02]  /*3080*/  HADD2.F32 R27, -RZ, R54.H1_H1 ;  /* 0x30000036ff1b7230 */ /* 0x000fe40000004100 */
[----:B------:R-:W-:-:S03]  /*3090*/  FFMA.FTZ R35, R20, R23, R18 ;  /* 0x0000001714237223 */ /* 0x000fc60000010012 */
[----:B------:R-:W-:Y:S01]  /*30a0*/  FADD.FTZ R26, -R16, R27 ;  /* 0x0000001b101a7221 */ /* 0x000fe20000010100 */
[----:B------:R-:W-:-:S03]  /*30b0*/  FMUL.FTZ R30, R35, -1.4426950216293334961 ;  /* 0xbfb8aa3b231e7820 */ /* 0x000fc60000410000 */
[----:B------:R-:W-:-:S03]  /*30c0*/  FMUL.FTZ R26, R26, R63 ;  /* 0x0000003f1a1a7220 */ /* 0x000fc60000410000 */
[----:B------:R-:W1:Y:S01]  /*30d0*/  MUFU.EX2 R30, R30 ;  /* 0x0000001e001e7308 */ /* 0x000e620000000800 */
[----:B0-----:R-:W-:Y:S01]  /*30e0*/  FADD.FTZ R27, R34, 1 ;  /* 0x3f800000221b7421 */ /* 0x001fe20000010000 */
[----:B------:R-:W-:-:S04]  /*30f0*/  FFMA.FTZ R34, R21, R26, R19 ;  /* 0x0000001a15227223 */ /* 0x000fc80000010013 */
[----:B------:R-:W-:Y:S02]  /*3100*/  FMUL.FTZ R37, R34, -1.4426950216293334961 ;  /* 0xbfb8aa3b22257820 */ /* 0x000fe40000410000 */
[----:B------:R-:W0:Y:S08]  /*3110*/  MUFU.RCP R27, R27 ;  /* 0x0000001b001b7308 */ /* 0x000e300000001000 */
[----:B------:R-:W2:Y:S01]  /*3120*/  MUFU.EX2 R37, R37 ;  /* 0x0000002500257308 */ /* 0x000ea20000000800 */
[----:B-1----:R-:W-:Y:S01]  /*3130*/  FADD.FTZ R36, R30, 1 ;  /* 0x3f8000001e247421 */ /* 0x002fe20000010000 */
[----:B------:R-:W-:Y:S01]  /*3140*/  FADD.FTZ R30, -R33, 1 ;  /* 0x3f800000211e7421 */ /* 0x000fe20000010100 */
[----:B------:R-:W-:Y:S01]  /*3150*/  FMUL.FTZ R33, R38, R33 ;  /* 0x0000002126217220 */ /* 0x000fe20000410000 */
[----:B------:R-:W-:-:S02]  /*3160*/  HADD2.F32 R38, -RZ, R55.H1_H1 ;  /* 0x30000037ff267230 */ /* 0x000fc40000004100 */
[----:B------:R-:W-:Y:S02]  /*3170*/  FFMA.FTZ R30, R31, R30, 1 ;  /* 0x3f8000001f1e7423 */ /* 0x000fe4000001001e */
[----:B------:R-:W1:Y:S01]  /*3180*/  MUFU.RCP R36, R36 ;  /* 0x0000002400247308 */ /* 0x000e620000001000 */
[----:B0-----:R-:W-:Y:S01]  /*3190*/  FADD.FTZ R31, -R27, 1 ;  /* 0x3f8000001b1f7421 */ /* 0x001fe20000010100 */
[----:B------:R-:W-:-:S03]  /*31a0*/  FMUL.FTZ R27, R38, R27 ;  /* 0x0000001b261b7220 */ /* 0x000fc60000410000 */
[----:B------:R-:W-:Y:S01]  /*31b0*/  FFMA.FTZ R32, R32, R31, 1 ;  /* 0x3f80000020207423 */ /* 0x000fe2000001001f */
[----:B--2---:R-:W-:Y:S01]  /*31c0*/  FADD.FTZ R31, R37, 1 ;  /* 0x3f800000251f7421 */ /* 0x004fe20000010000 */
[----:B------:R-:W-:-:S05]  /*31d0*/  HADD2.F32 R37, -RZ, R53.H0_H0 ;  /* 0x20000035ff257230 */ /* 0x000fca0000004100 */
[----:B------:R-:W0:Y:S01]  /*31e0*/  MUFU.RCP R31, R31 ;  /* 0x0000001f001f7308 */ /* 0x000e220000001000 */
[----:B-1----:R-:W-:Y:S01]  /*31f0*/  FADD.FTZ R38, -R36, 1 ;  /* 0x3f80000024267421 */ /* 0x002fe20000010100 */
[----:B------:R-:W-:-:S03]  /*3200*/  FMUL.FTZ R36, R37, R36 ;  /* 0x0000002425247220 */ /* 0x000fc60000410000 */
[----:B------:R-:W-:Y:S01]  /*3210*/  FFMA.FTZ R35, R35, R38, 1 ;  /* 0x3f80000023237423 */ /* 0x000fe20000010026 */
[----:B------:R-:W-:Y:S02]  /*3220*/  HADD2.F32 R38, -RZ, R53.H1_H1 ;  /* 0x30000035ff267230 */ /* 0x000fe40000004100 */
[----:B0-----:R-:W-:-:S03]  /*3230*/  FADD.FTZ R39, -R31, 1 ;  /* 0x3f8000001f277421 */ /* 0x001fc60000010100 */
[----:B------:R-:W-:Y:S01]  /*3240*/  FMUL.FTZ R37, R38, R31 ;  /* 0x0000001f26257220 */ /* 0x000fe20000410000 */
[----:B------:R-:W-:Y:S01]  /*3250*/  FMUL.FTZ R31, R36, R35 ;  /* 0x00000023241f7220 */ /* 0x000fe20000410000 */
[----:B------:R-:W-:Y:S01]  /*3260*/  FMUL.FTZ R35, R21, R28 ;  /* 0x0000001c15237220 */ /* 0x000fe20000410000 */
[----:B------:R-:W-:Y:S01]  /*3270*/  FFMA.FTZ R34, R34, R39, 1 ;  /* 0x3f80000022227423 */ /* 0x000fe20000010027 */
[----:B------:R-:W-:Y:S01]  /*3280*/  FMUL.FTZ R39, R33, R30 ;  /* 0x0000001e21277220 */ /* 0x000fe20000410000 */
[----:B------:R-:W-:Y:S01]  /*3290*/  FMUL.FTZ R33, R27, R32 ;  /* 0x000000201b217220 */ /* 0x000fe20000410000 */
[----:B------:R-:W-:Y:S02]  /*32a0*/  HADD2.F32 R27, -RZ, R52.H0_H0 ;  /* 0x20000034ff1b7230 */ /* 0x000fe40000004100 */
[----:B------:R-:W-:Y:S01]  /*32b0*/  FMUL.FTZ R32, R20, R29 ;  /* 0x0000001d14207220 */ /* 0x000fe20000410000 */
[----:B------:R-:W-:Y:S02]  /*32c0*/  FMUL.FTZ R30, R37, R34 ;  /* 0x00000022251e7220 */ /* 0x000fe40000410000 */
[----:B------:R-:W-:Y:S01]  /*32d0*/  FADD.FTZ R36, -R16, R27 ;  /* 0x0000001b10247221 */ /* 0x000fe20000010100 */
[----:B------:R-:W-:Y:S01]  /*32e0*/  FFMA.FTZ R37, R17, R32, RZ ;  /* 0x0000002011257223 */ /* 0x000fe200000100ff */
[----:B------:R-:W-:-:S02]  /*32f0*/  FADD.FTZ R34, RZ, R32 ;  /* 0x00000020ff227221 */ /* 0x000fc40000010000 */
[----:B------:R-:W-:Y:S01]  /*3300*/  FMUL.FTZ R27, R36, R63 ;  /* 0x0000003f241b7220 */ /* 0x000fe20000410000 */
[----:B------:R-:W-:Y:S01]  /*3310*/  FFMA.FTZ R32, R22, R35, R37 ;  /* 0x0000002316207223 */ /* 0x000fe20000010025 */
[----:B------:R-:W-:Y:S01]  /*3320*/  FADD.FTZ R35, R35, R34 ;  /* 0x0000002223237221 */ /* 0x000fe20000010000 */
[----:B------:R-:W-:Y:S01]  /*3330*/  FFMA.FTZ R36, R17, R29, RZ ;  /* 0x0000001d11247223 */ /* 0x000fe200000100ff */
[----:B------:R-:W-:Y:S01]  /*3340*/  FFMA.FTZ R37, R20, R27, R18 ;  /* 0x0000001b14257223 */ /* 0x000fe20000010012 */
[----:B------:R-:W-:Y:S01]  /*3350*/  FADD.FTZ R34, RZ, R29 ;  /* 0x0000001dff227221 */ /* 0x000fe20000010000 */
[----:B------:R-:W-:Y:S02]  /*3360*/  HADD2.F32 R17, -RZ, R51.H0_H0 ;  /* 0x20000033ff117230 */ /* 0x000fe40000004100 */
[-C--:B------:R-:W-:Y:S01]  /*3370*/  FFMA.FTZ R36, R25, R39.reuse, R36 ;  /* 0x0000002719247223 */ /* 0x080fe20000010024 */
[----:B------:R-:W-:Y:S01]  /*3380*/  FMUL.FTZ R65, R37, -1.4426950216293334961 ;  /* 0xbfb8aa3b25417820 */ /* 0x000fe20000410000 */
[----:B------:R-:W-:Y:S01]  /*3390*/  FADD.FTZ R34, R34, R39 ;  /* 0x0000002722227221 */ /* 0x000fe20000010000 */
[----:B------:R-:W-:Y:S01]  /*33a0*/  FMUL.FTZ R39, R20, R39 ;  /* 0x0000002714277220 */ /* 0x000fe20000410000 */
[----:B------:R-:W-:Y:S01]  /*33b0*/  FFMA.FTZ R29, R22, R28, RZ ;  /* 0x0000001c161d7223 */ /* 0x000fe200000100ff */
[----:B------:R-:W-:Y:S01]  /*33c0*/  FADD.FTZ R28, RZ, R28 ;  /* 0x0000001cff1c7221 */ /* 0x000fe20000010000 */
[----:B------:R-:W-:Y:S01]  /*33d0*/  FADD.FTZ R34, R34, R31 ;  /* 0x0000001f22227221 */ /* 0x000fe20000010000 */
[----:B------:R-:W0:Y:S01]  /*33e0*/  MUFU.EX2 R65, R65 ;  /* 0x0000004100417308 */ /* 0x000e220000000800 */
[----:B------:R-:W-:Y:S01]  /*33f0*/  FFMA.FTZ R38, R25, R39, R32 ;  /* 0x0000002719267223 */ /* 0x000fe20000010020 */
[----:B------:R-:W-:-:S02]  /*3400*/  HADD2.F32 R25, -RZ, R52.H1_H1 ;  /* 0x30000034ff197230 */ /* 0x000fc40000004100 */
[----:B------:R-:W-:Y:S01]  /*3410*/  FFMA.FTZ R29, R24, R33, R29 ;  /* 0x00000021181d7223 */ /* 0x000fe2000001001d */
[-C--:B------:R-:W-:Y:S01]  /*3420*/  FFMA.FTZ R36, R23, R31.reuse, R36 ;  /* 0x0000001f17247223 */ /* 0x080fe20000010024 */
[----:B------:R-:W-:Y:S01]  /*3430*/  FMUL.FTZ R31, R20, R31 ;  /* 0x0000001f141f7220 */ /* 0x000fe20000410000 */
[----:B0-----:R-:W-:-:S06]  /*3440*/  FADD.FTZ R70, R65, 1 ;  /* 0x3f80000041467421 */ /* 0x001fcc0000010000 */
[----:B------:R-:W0:Y:S02]  /*3450*/  MUFU.RCP R70, R70 ;  /* 0x0000004600467308 */ /* 0x000e240000001000 */
[----:B0-----:R-:W-:Y:S01]  /*3460*/  FADD.FTZ R32, -R70, 1 ;  /* 0x3f80000046207421 */ /* 0x001fe20000010100 */
[----:B------:R-:W-:Y:S01]  /*3470*/  FMUL.FTZ R17, R17, R70 ;  /* 0x0000004611117220 */ /* 0x000fe20000410000 */
[----:B------:R-:W-:Y:S02]  /*3480*/  FADD.FTZ R70, -R16, R25 ;  /* 0x0000001910467221 */ /* 0x000fe40000010100 */
[----:B------:R-:W-:-:S04]  /*3490*/  FFMA.FTZ R32, R37, R32, 1 ;  /* 0x3f80000025207423 */ /* 0x000fc80000010020 */
[----:B------:R-:W-:Y:S01]  /*34a0*/  FMUL.FTZ R17, R17, R32 ;  /* 0x0000002011117220 */ /* 0x000fe20000410000 */
[----:B------:R-:W-:Y:S01]  /*34b0*/  FMUL.FTZ R32, R70, R63 ;  /* 0x0000003f46207220 */ /* 0x000fe20000410000 */
[----:B------:R-:W-:Y:S01]  /*34c0*/  FADD.FTZ R70, R35, R39 ;  /* 0x0000002723467221 */ /* 0x000fe20000010000 */
[----:B------:R-:W-:Y:S01]  /*34d0*/  FADD.FTZ R35, R28, R33 ;  /* 0x000000211c237221 */ /* 0x000fe20000010000 */
[C---:B------:R-:W-:Y:S01]  /*34e0*/  FMUL.FTZ R33, R21.reuse, R33 ;  /* 0x0000002115217220 */ /* 0x040fe20000410000 */
[----:B------:R-:W-:Y:S01]  /*34f0*/  FFMA.FTZ R25, R21, R32, R19 ;  /* 0x0000002015197223 */ /* 0x000fe20000010013 */
[----:B------:R-:W-:Y:S01]  /*3500*/  FFMA.FTZ R36, R27, R17, R36 ;  /* 0x000000111b247223 */ /* 0x000fe20000010024 */
[----:B------:R-:W-:Y:S01]  /*3510*/  FADD.FTZ R35, R35, R30 ;  /* 0x0000001e23237221 */ /* 0x000fe20000010000 */
[----:B------:R-:W-:Y:S01]  /*3520*/  FFMA.FTZ R38, R24, R33, R38 ;  /* 0x0000002118267223 */ /* 0x000fe20000010026 */
[----:B------:R-:W-:Y:S01]  /*3530*/  FMUL.FTZ R37, R25, -1.4426950216293334961 ;  /* 0xbfb8aa3b19257820 */ /* 0x000fe20000410000 */
[----:B------:R-:W-:-:S02]  /*3540*/  HADD2.F32 R24, -RZ, R51.H1_H1 ;  /* 0x30000033ff187230 */ /* 0x000fc40000004100 */
[----:B------:R-:W-:Y:S01]  /*3550*/  FADD.FTZ R70, R33, R70 ;  /* 0x0000004621467221 */ /* 0x000fe20000010000 */
[----:B------:R-:W-:Y:S01]  /*3560*/  FFMA.FTZ R38, R23, R31, R38 ;  /* 0x0000001f17267223 */ /* 0x000fe20000010026 */
[----:B------:R-:W-:Y:S01]  /*3570*/  FADD.FTZ R34, R34, R17 ;  /* 0x0000001122227221 */ /* 0x000fe20000010000 */
[----:B------:R-:W0:Y:S01]  /*3580*/  MUFU.EX2 R37, R37 ;  /* 0x0000002500257308 */ /* 0x000e220000000800 */
[----:B------:R-:W-:Y:S01]  /*3590*/  FADD.FTZ R70, R70, R31 ;  /* 0x0000001f46467221 */ /* 0x000fe20000010000 */
[----:B------:R-:W-:Y:S01]  /*35a0*/  FFMA.FTZ R31, R26, R30, R29 ;  /* 0x0000001e1a1f7223 */ /* 0x000fe2000001001d */
[----:B0-----:R-:W-:Y:S01]  /*35b0*/  FADD.FTZ R39, R37, 1 ;  /* 0x3f80000025277421 */ /* 0x001fe20000010000 */
[----:B------:R-:W-:-:S05]  /*35c0*/  HADD2.F32 R37, -RZ, R50.H0_H0 ;  /* 0x20000032ff257230 */ /* 0x000fca0000004100 */
[----:B------:R-:W0:Y:S02]  /*35d0*/  MUFU.RCP R39, R39 ;  /* 0x0000002700277308 */ /* 0x000e240000001000 */
[----:B0-----:R-:W-:Y:S01]  /*35e0*/  FADD.FTZ R22, -R39, 1 ;  /* 0x3f80000027167421 */ /* 0x001fe20000010100 */
[----:B------:R-:W-:-:S03]  /*35f0*/  FMUL.FTZ R24, R24, R39 ;  /* 0x0000002718187220 */ /* 0x000fc60000410000 */
[----:B------:R-:W-:Y:S01]  /*3600*/  FFMA.FTZ R25, R25, R22, 1 ;  /* 0x3f80000019197423 */ /* 0x000fe20000010016 */
[----:B------:R-:W-:-:S03]  /*3610*/  FADD.FTZ R22, -R16, R37 ;  /* 0x0000002510167221 */ /* 0x000fc60000010100 */
[----:B------:R-:W-:Y:S01]  /*3620*/  FMUL.FTZ R24, R24, R25 ;  /* 0x0000001918187220 */ /* 0x000fe20000410000 */
[----:B------:R-:W-:-:S03]  /*3630*/  FMUL.FTZ R25, R22, R63 ;  /* 0x0000003f16197220 */ /* 0x000fc60000410000 */
[----:B------:R-:W-:Y:S01]  /*3640*/  FADD.FTZ R35, R35, R24 ;  /* 0x0000001823237221 */ /* 0x000fe20000010000 */
[----:B------:R-:W-:Y:S01]  /*3650*/  FFMA.FTZ R22, R20, R25, R18 ;  /* 0x0000001914167223 */ /* 0x000fe20000010012 */
[----:B------:R-:W-:-:S03]  /*3660*/  FFMA.FTZ R31, R32, R24, R31 ;  /* 0x00000018201f7223 */ /* 0x000fc6000001001f */
[----:B------:R-:W-:-:S06]  /*3670*/  FMUL.FTZ R28, R22, -1.4426950216293334961 ;  /* 0xbfb8aa3b161c7820 */ /* 0x000fcc0000410000 */
[----:B------:R-:W0:Y:S02]  /*3680*/  MUFU.EX2 R28, R28 ;  /* 0x0000001c001c7308 */ /* 0x000e240000000800 */
[----:B0-----:R-:W-:-:S06]  /*3690*/  FADD.FTZ R33, R28, 1 ;  /* 0x3f8000001c217421 */ /* 0x001fcc0000010000 */
[----:B------:R-:W0:Y:S02]  /*36a0*/  MUFU.RCP R33, R33 ;  /* 0x0000002100217308 */ /* 0x000e240000001000 */
[----:B0-----:R-:W-:Y:S01]  /*36b0*/  FADD.FTZ R37, -R33, 1 ;  /* 0x3f80000021257421 */ /* 0x001fe20000010100 */
[----:B------:R-:W-:Y:S01]  /*36c0*/  FMUL.FTZ R23, R72, R33 ;  /* 0x0000002148177220 */ /* 0x000fe20000410000 */
[----:B------:R-:W-:Y:S01]  /*36d0*/  FMUL.FTZ R33, R21, R30 ;  /* 0x0000001e15217220 */ /* 0x000fe20000410000 */
[----:B------:R-:W-:Y:S02]  /*36e0*/  HADD2.F32 R72, -RZ, R47.H0_H0 ;  /* 0x2000002fff487230 */ /* 0x000fe40000004100 */
[----:B------:R-:W-:Y:S01]  /*36f0*/  FFMA.FTZ R22, R22, R37, 1 ;  /* 0x3f80000016167423 */ /* 0x000fe20000010025 */
[----:B------:R-:W-:Y:S02]  /*3700*/  HADD2.F32 R37, -RZ, R50.H1_H1 ;  /* 0x30000032ff257230 */ /* 0x000fe40000004100 */
[----:B------:R-:W-:Y:S01]  /*3710*/  FFMA.FTZ R38, R26, R33, R38 ;  /* 0x000000211a267223 */ /* 0x000fe20000010026 */
[----:B------:R-:W-:-:S02]  /*3720*/  HADD2.F32 R26, -RZ, R49.H1_H1 ;  /* 0x30000031ff1a7230 */ /* 0x000fc40000004100 */
[----:B------:R-:W-:Y:S01]  /*3730*/  FMUL.FTZ R23, R23, R22 ;  /* 0x0000001617177220 */ /* 0x000fe20000410000 */
[----:B------:R-:W-:Y:S01]  /*3740*/  FADD.FTZ R70, R33, R70 ;  /* 0x0000004621467221 */ /* 0x000fe20000010000 */
[----:B------:R-:W-:Y:S01]  /*3750*/  FADD.FTZ R28, -R16, R37 ;  /* 0x00000025101c7221 */ /* 0x000fe20000010100 */
[----:B------:R-:W-:Y:S01]  /*3760*/  FMUL.FTZ R33, R20, R17 ;  /* 0x0000001114217220 */ /* 0x000fe20000410000 */
[----:B------:R-:W-:Y:S01]  /*3770*/  FFMA.FTZ R36, R25, R23, R36 ;  /* 0x0000001719247223 */ /* 0x000fe20000010024 */
[----:B------:R-:W-:Y:S01]  /*3780*/  FADD.FTZ R34, R34, R23 ;  /* 0x0000001722227221 */ /* 0x000fe20000010000 */
[----:B------:R-:W-:Y:S01]  /*3790*/  FMUL.FTZ R22, R28, R63 ;  /* 0x0000003f1c167220 */ /* 0x000fe20000410000 */
[----:B------:R-:W-:Y:S01]  /*37a0*/  FFMA.FTZ R38, R27, R33, R38 ;  /* 0x000000211b267223 */ /* 0x000fe20000010026 */
[----:B------:R-:W-:Y:S01]  /*37b0*/  FADD.FTZ R70, R70, R33 ;  /* 0x0000002146467221 */ /* 0x000fe20000010000 */
[C---:B------:R-:W-:Y:S01]  /*37c0*/  FMUL.FTZ R33, R21.reuse, R24 ;  /* 0x0000001815217220 */ /* 0x040fe20000410000 */
[----:B------:R-:W-:Y:S01]  /*37d0*/  FFMA.FTZ R28, R21, R22, R19 ;  /* 0x00000016151c7223 */ /* 0x000fe20000010013 */
[----:B------:R-:W-:-:S02]  /*37e0*/  HADD2.F32 R24, -RZ, R47.H1_H1 ;  /* 0x3000002fff187230 */ /* 0x000fc40000004100 */
[----:B------:R-:W-:Y:S01]  /*37f0*/  FFMA.FTZ R38, R32, R33, R38 ;  /* 0x0000002120267223 */ /* 0x000fe20000010026 */
[----:B------:R-:W-:Y:S01]  /*3800*/  FMUL.FTZ R37, R28, -1.4426950216293334961 ;  /* 0xbfb8aa3b1c257820 */ /* 0x000fe20000410000 */
[----:B------:R-:W-:Y:S01]  /*3810*/  FADD.FTZ R70, R33, R70 ;  /* 0x0000004621467221 */ /* 0x000fe20000010000 */
[----:B------:R-:W-:-:S04]  /*3820*/  FMUL.FTZ R33, R20, R23 ;  /* 0x0000001714217220 */ /* 0x000fc80000410000 */
[----:B------:R-:W0:Y:S01]  /*3830*/  MUFU.EX2 R37, R37 ;  /* 0x0000002500257308 */ /* 0x000e220000000800 */
[----:B------:R-:W-:Y:S01]  /*3840*/  FFMA.FTZ R38, R25, R33, R38 ;  /* 0x0000002119267223 */ /* 0x000fe20000010026 */
[----:B------:R-:W-:Y:S01]  /*3850*/  FADD.FTZ R70, R70, R33 ;  /* 0x0000002146467221 */ /* 0x000fe20000010000 */
[----:B0-----:R-:W-:Y:S01]  /*3860*/  FADD.FTZ R39, R37, 1 ;  /* 0x3f80000025277421 */ /* 0x001fe20000010000 */
[----:B------:R-:W-:-:S05]  /*3870*/  HADD2.F32 R37, -RZ, R48.H0_H0 ;  /* 0x20000030ff257230 */ /* 0x000fca0000004100 */
[----:B------:R-:W0:Y:S01]  /*3880*/  MUFU.RCP R39, R39 ;  /* 0x0000002700277308 */ /* 0x000e220000001000 */
[----:B------:R-:W-:Y:S01]  /*3890*/  FADD.FTZ R30, -R16, R37 ;  /* 0x00000025101e7221 */ /* 0x000fe20000010100 */
[----:B0-----:R-:W-:Y:S01]  /*38a0*/  FADD.FTZ R29, -R39, 1 ;  /* 0x3f800000271d7421 */ /* 0x001fe20000010100 */
[----:B------:R-:W-:Y:S01]  /*38b0*/  FMUL.FTZ R26, R26, R39 ;  /* 0x000000271a1a7220 */ /* 0x000fe20000410000 */
[----:B------:R-:W-:Y:S02]  /*38c0*/  HADD2.F32 R39, -RZ, R46.H0_H0 ;  /* 0x2000002eff277230 */ /* 0x000fe40000004100 */
[----:B------:R-:W-:-:S04]  /*38d0*/  FFMA.FTZ R29, R28, R29, 1 ;  /* 0x3f8000001c1d7423 */ /* 0x000fc8000001001d */
[----:B------:R-:W-:Y:S01]  /*38e0*/  FMUL.FTZ R28, R26, R29 ;  /* 0x0000001d1a1c7220 */ /* 0x000fe20000410000 */
[----:B------:R-:W-:-:S03]  /*38f0*/  FMUL.FTZ R29, R30, R63 ;  /* 0x0000003f1e1d7220 */ /* 0x000fc60000410000 */
[-C--:B------:R-:W-:Y:S01]  /*3900*/  FMUL.FTZ R33, R21, R28.reuse ;  /* 0x0000001c15217220 */ /* 0x080fe20000410000 */
[----:B------:R-:W-:Y:S01]  /*3910*/  FFMA.FTZ R26, R20, R29, R18 ;  /* 0x0000001d141a7223 */ /* 0x000fe20000010012 */
[----:B------:R-:W-:Y:S01]  /*3920*/  FADD.FTZ R35, R35, R28 ;  /* 0x0000001c23237221 */ /* 0x000fe20000010000 */
[C---:B------:R-:W-:Y:S01]  /*3930*/  FFMA.FTZ R31, R22.reuse, R28, R31 ;  /* 0x0000001c161f7223 */ /* 0x040fe2000001001f */
[----:B------:R-:W-:Y:S01]  /*3940*/  FFMA.FTZ R38, R22, R33, R38 ;  /* 0x0000002116267223 */ /* 0x000fe20000010026 */
[----:B------:R-:W-:Y:S01]  /*3950*/  FMUL.FTZ R30, R26, -1.4426950216293334961 ;  /* 0xbfb8aa3b1a1e7820 */ /* 0x000fe20000410000 */
[----:B------:R-:W-:Y:S02]  /*3960*/  HADD2.F32 R28, -RZ, R45.H1_H1 ;  /* 0x3000002dff1c7230 */ /* 0x000fe40000004100 */
[----:B------:R-:W-:-:S03]  /*3970*/  FADD.FTZ R70, R33, R70 ;  /* 0x0000004621467221 */ /* 0x000fc60000010000 */
[----:B------:R-:W0:Y:S02]  /*3980*/  MUFU.EX2 R30, R30 ;  /* 0x0000001e001e7308 */ /* 0x000e240000000800 */
[----:B0-----:R-:W-:-:S06]  /*3990*/  FADD.FTZ R37, R30, 1 ;  /* 0x3f8000001e257421 */ /* 0x001fcc0000010000 */
[----:B------:R-:W0:Y:S02]  /*39a0*/  MUFU.RCP R37, R37 ;  /* 0x0000002500257308 */ /* 0x000e240000001000 */
[----:B0-----:R-:W-:Y:S01]  /*39b0*/  FADD.FTZ R27, -R37, 1 ;  /* 0x3f800000251b7421 */ /* 0x001fe20000010100 */
[----:B------:R-:W-:Y:S01]  /*39c0*/  FMUL.FTZ R17, R72, R37 ;  /* 0x0000002548117220 */ /* 0x000fe20000410000 */
[----:B------:R-:W-:Y:S02]  /*39d0*/  HADD2.F32 R72, -RZ, R45.H0_H0 ;  /* 0x2000002dff487230 */ /* 0x000fe40000004100 */
[----:B------:R-:W-:Y:S01]  /*39e0*/  FFMA.FTZ R26, R26, R27, 1 ;  /* 0x3f8000001a1a7423 */ /* 0x000fe2000001001b */
[----:B------:R-:W-:-:S03]  /*39f0*/  HADD2.F32 R27, -RZ, R48.H1_H1 ;  /* 0x30000030ff1b7230 */ /* 0x000fc60000004100 */
[----:B------:R-:W-:Y:S02]  /*3a00*/  FMUL.FTZ R17, R17, R26 ;  /* 0x0000001a11117220 */ /* 0x000fe40000410000 */
[----:B------:R-:W-:Y:S02]  /*3a10*/  FADD.FTZ R30, -R16, R27 ;  /* 0x0000001b101e7221 */ /* 0x000fe40000010100 */
[-C--:B------:R-:W-:Y:S01]  /*3a20*/  FMUL.FTZ R33, R20, R17.reuse ;  /* 0x0000001114217220 */ /* 0x080fe20000410000 */
[C---:B------:R-:W-:Y:S01]  /*3a30*/  FFMA.FTZ R36, R29.reuse, R17, R36 ;  /* 0x000000111d247223 */ /* 0x040fe20000010024 */
[----:B------:R-:W-:Y:S01]  /*3a40*/  FMUL.FTZ R26, R30, R63 ;  /* 0x0000003f1e1a7220 */ /* 0x000fe20000410000 */
[----:B------:R-:W-:Y:S01]  /*3a50*/  FADD.FTZ R34, R34, R17 ;  /* 0x0000001122227221 */ /* 0x000fe20000010000 */
        /* <DEDUP_REMOVED lines=10> */
[----:B------:R-:W-:Y:S01]  /*3b00*/  FADD.FTZ R32, -R16, R39 ;  /* 0x0000002710207221 */ /* 0x000fe20000010100 */
[----:B------:R-:W-:Y:S02]  /*3b10*/  HADD2.F32 R39, -RZ, R44.H0_H0 ;  /* 0x2000002cff277230 */ /* 0x000fe40000004100 */
        /* <DEDUP_REMOVED lines=184> */
[C---:B------:R-:W-:Y:S01]  /*46a0*/  FFMA.FTZ R31, R22.reuse, R28, R31 ;  /* 0x0000001c161f7223 */ /* 0x040fe2000001001f */
[----:B------:R-:W-:Y:S01]  /*46b0*/  FADD.FTZ R35, R35, R28 ;  /* 0x0000001c23237221 */ /* 0x000fe20000010000 */
        /* <DEDUP_REMOVED lines=118> */
[----:B------:R-:W-:Y:S02]  /*4e20*/  FFMA.FTZ R36, R29, R23, R36 ;  /* 0x000000171d247223 */ /* 0x000fe40000010024 */
        /* <DEDUP_REMOVED lines=9> */
[----:B------:R-:W-:-:S03]  /*4ec0*/  FADD.FTZ R24, -R16, R39 ;  /* 0x0000002710187221 */ /* 0x000fc60000010100 */
[----:B------:R-:W-:Y:S01]  /*4ed0*/  FMUL.FTZ R22, R22, R27 ;  /* 0x0000001b16167220 */ /* 0x000fe20000410000 */
[----:B------:R-:W-:-:S03]  /*4ee0*/  FMUL.FTZ R27, R24, R63 ;  /* 0x0000003f181b7220 */ /* 0x000fc60000410000 */
[----:B------:R-:W-:Y:S01]  /*4ef0*/  FFMA.FTZ R31, R30, R22, R31 ;  /* 0x000000161e1f7223 */ /* 0x000fe2000001001f */
        /* <DEDUP_REMOVED lines=10> */
[----:B------:R-:W-:Y:S01]  /*4fa0*/  FADD.FTZ R32, -R16, R25 ;  /* 0x0000001910207221 */ /* 0x000fe20000010100 */
[----:B------:R-:W-:Y:S01]  /*4fb0*/  FMUL.FTZ R25, R21, R26 ;  /* 0x0000001a15197220 */ /* 0x000fe20000410000 */
[----:B------:R-:W-:Y:S02]  /*4fc0*/  HADD2.F32 R26, -RZ, R15.H1_H1 ;  /* 0x3000000fff1a7230 */ /* 0x000fe40000004100 */
[----:B------:R-:W-:Y:S01]  /*4fd0*/  FMUL.FTZ R32, R32, R63 ;  /* 0x0000003f20207220 */ /* 0x000fe20000410000 */
[----:B------:R-:W-:Y:S01]  /*4fe0*/  FFMA.FTZ R38, R28, R25, R38 ;  /* 0x000000191c267223 */ /* 0x000fe20000010026 */
[----:B------:R-:W-:Y:S01]  /*4ff0*/  FADD.FTZ R70, R25, R70 ;  /* 0x0000004619467221 */ /* 0x000fe20000010000 */
        /* <DEDUP_REMOVED lines=8> */
[----:B0-----:R-:W-:Y:S01]  /*5080*/  FADD.FTZ R39, -R37, 1 ;  /* 0x3f80000025277421 */ /* 0x001fe20000010100 */
[----:B------:R-:W-:-:S03]  /*5090*/  FMUL.FTZ R26, R26, R37 ;  /* 0x000000251a1a7220 */ /* 0x000fc60000410000 */
[----:B------:R-:W-:-:S04]  /*50a0*/  FFMA.FTZ R39, R24, R39, 1 ;  /* 0x3f80000018277423 */ /* 0x000fc80000010027 */
[----:B------:R-:W-:Y:S01]  /*50b0*/  FMUL.FTZ R39, R26, R39 ;  /* 0x000000271a277220 */ /* 0x000fe20000410000 */
[----:B------:R-:W-:Y:S01]  /*50c0*/  FADD.FTZ R26, R34, R23 ;  /* 0x00000017221a7221 */ /* 0x000fe20000010000 */
[----:B------:R-:W-:Y:S01]  /*50d0*/  FMUL.FTZ R23, R21, R22 ;  /* 0x0000001615177220 */ /* 0x000fe20000410000 */
[----:B------:R-:W-:Y:S02]  /*50e0*/  FADD.FTZ R22, R35, R22 ;  /* 0x0000001623167221 */ /* 0x000fe40000010000 */
[----:B------:R-:W-:Y:S01]  /*50f0*/  FADD.FTZ R26, R26, R17 ;  /* 0x000000111a1a7221 */ /* 0x000fe20000010000 */
[----:B------:R-:W-:Y:S01]  /*5100*/  FFMA.FTZ R24, R30, R23, R29 ;  /* 0x000000171e187223 */ /* 0x000fe2000001001d */
[----:B------:R-:W-:Y:S01]  /*5110*/  FADD.FTZ R70, R23, R70 ;  /* 0x0000004617467221 */ /* 0x000fe20000010000 */
[----:B------:R-:W-:-:S04]  /*5120*/  FMUL.FTZ R23, R20, R17 ;  /* 0x0000001114177220 */ /* 0x000fc80000410000 */
[----:B------:R-:W-:Y:S01]  /*5130*/  FFMA.FTZ R25, R27, R23, R24 ;  /* 0x000000171b197223 */ /* 0x000fe20000010018 */
[----:B------:R-:W-:Y:S01]  /*5140*/  FADD.FTZ R70, R70, R23 ;  /* 0x0000001746467221 */ /* 0x000fe20000010000 */
[----:B------:R-:W-:Y:S01]  /*5150*/  FMUL.FTZ R23, R21, R39 ;  /* 0x0000002715177220 */ /* 0x000fe20000410000 */
[----:B------:R-:W-:Y:S01]  /*5160*/  FFMA.FTZ R24, R27, R17, R36 ;  /* 0x000000111b187223 */ /* 0x000fe20000010024 */
[----:B------:R-:W-:Y:S02]  /*5170*/  FADD.FTZ R27, R22, R39 ;  /* 0x00000027161b7221 */ /* 0x000fe40000010000 */
[C---:B------:R-:W-:Y:S01]  /*5180*/  FFMA.FTZ R34, R32.reuse, R23, R25 ;  /* 0x0000001720227223 */ /* 0x040fe20000010019 */
[----:B------:R-:W-:Y:S01]  /*5190*/  FADD.FTZ R35, R23, R70 ;  /* 0x0000004617237221 */ /* 0x000fe20000010000 */
[----:B------:R-:W-:-:S07]  /*51a0*/  FFMA.FTZ R25, R32, R39, R31 ;  /* 0x0000002720197223 */ /* 0x000fce000001001f */
.L_x_750:
[----:B------:R-:W0:Y:S01]  /*51b0*/  SHFL.DOWN PT, R17, R34, 0x1, 0x1f ;  /* 0x08201f0022117f89 */ /* 0x000e2200000e0000 */
[C---:B------:R-:W-:Y:S01]  /*51c0*/  ISETP.GT.AND P0, PT, R0.reuse, 0x1e, PT ;  /* 0x0000001e0000780c */ /* 0x040fe20003f04270 */
[----:B------:R-:W1:Y:S01]  /*51d0*/  S2UR UR7, SR_CgaCtaId ;  /* 0x00000000000779c3 */ /* 0x000e620000008800 */
[----:B------:R-:W-:Y:S01]  /*51e0*/  UMOV UR5, 0x400 ;  /* 0x0000040000057882 */ /* 0x000fe20000000000 */
[----:B------:R-:W2:Y:S01]  /*51f0*/  SHFL.DOWN PT, R22, R35, 0x1, 0x1f ;  /* 0x08201f0023167f89 */ /* 0x000ea200000e0000 */
[----:B------:R-:W-:Y:S01]  /*5200*/  UIADD3 UR4, UPT, UPT, UR5, 0xd0, URZ ;  /* 0x000000d005047890 */ /* 0x000fe2000fffe0ff */
[C---:B------:R-:W-:Y:S01]  /*5210*/  ISETP.GT.AND P2, PT, R0.reuse, 0xf, PT ;  /* 0x0000000f0000780c */ /* 0x040fe20003f44270 */
[----:B------:R-:W-:Y:S01]  /*5220*/  BSSY.RECONVERGENT B0, `(.L_x_751) ;  /* 0x0000025000007945 */ /* 0x000fe20003800200 */
[----:B------:R-:W-:-:S06]  /*5230*/  ISETP.GT.AND P1, PT, R0, 0x17, PT ;  /* 0x000000170000780c */ /* 0x000fcc0003f24270 */
[----:B0-----:R-:W-:Y:S01]  /*5240*/  @!P0 FADD.FTZ R34, R17, R34 ;  /* 0x0000002211228221 */ /* 0x001fe20000010000 */
[----:B-1----:R-:W-:Y:S01]  /*5250*/  ULEA UR4, UR7, UR4, 0x18 ;  /* 0x0000000407047291 */ /* 0x002fe2000f8ec0ff */
[----:B--2---:R-:W-:-:S03]  /*5260*/  @!P0 FADD.FTZ R35, R22, R35 ;  /* 0x0000002316238221 */ /* 0x004fc60000010000 */
[----:B------:R-:W0:Y:S01]  /*5270*/  SHFL.DOWN PT, R17, R34, 0x2, 0x1f ;  /* 0x08401f0022117f89 */ /* 0x000e2200000e0000 */
[----:B------:R-:W-:-:S03]  /*5280*/  ISETP.GT.AND P0, PT, R0, 0x1d, PT ;  /* 0x0000001d0000780c */ /* 0x000fc60003f04270 */
[----:B------:R-:W1:Y:S10]  /*5290*/  SHFL.DOWN PT, R22, R35, 0x2, 0x1f ;  /* 0x08401f0023167f89 */ /* 0x000e7400000e0000 */
        /* <DEDUP_REMOVED lines=9> */
[C---:B0-----:R-:W-:Y:S02]  /*5330*/  LEA R65, R17.reuse, UR4, 0x4 ;  /* 0x0000000411417c11 */ /* 0x041fe4000f8e20ff */
[C---:B------:R-:W-:Y:S01]  /*5340*/  ISETP.NE.AND P0, PT, R17.reuse, RZ, PT ;  /* 0x000000ff1100720c */ /* 0x040fe20003f05270 */
[----:B------:R-:W0:Y:S01]  /*5350*/  SHFL.DOWN PT, R23, R35, 0x8, 0x1f ;  /* 0x09001f0023177f89 */ /* 0x000e2200000e0000 */
[----:B------:R-:W-:-:S03]  /*5360*/  ISETP.GT.U32.AND P3, PT, R17, 0x13, PT ;  /* 0x000000131100780c */ /* 0x000fc60003f64070 */
[----:B------:R2:W-:Y:S01]  /*5370*/  STS.128 [R65], R24 ;  /* 0x0000001841007388 */ /* 0x0005e20000000c00 */
[----:B-1----:R-:W-:Y:S01]  /*5380*/  FADD.FTZ R29, R34, R22 ;  /* 0x00000016221d7221 */ /* 0x002fe20000010000 */
[----:B0-----:R-:W-:-:S04]  /*5390*/  FADD.FTZ R30, R35, R23 ;  /* 0x00000017231e7221 */ /* 0x001fc80000010000 */
[----:B------:R-:W-:Y:S02]  /*53a0*/  FSEL R22, R34, R29, P1 ;  /* 0x0000001d22167208 */ /* 0x000fe40000800000 */
[----:B------:R-:W-:-:S03]  /*53b0*/  FSEL R23, R35, R30, P1 ;  /* 0x0000001e23177208 */ /* 0x000fc60000800000 */
[----:B------:R2:W0:Y:S04]  /*53c0*/  SHFL.DOWN PT, R32, R22, 0x10, 0x1f ;  /* 0x0a001f0016207f89 */ /* 0x00042800000e0000 */
[----:B------:R2:W1:Y:S01]  /*53d0*/  SHFL.DOWN PT, R31, R23, 0x10, 0x1f ;  /* 0x0a001f00171f7f89 */ /* 0x00046200000e0000 */
[----:B------:R-:W-:Y:S05]  /*53e0*/  @P2 BRA `(.L_x_752) ;  /* 0x0000000000202947 */ /* 0x000fea0003800000 */
[----:B------:R-:W-:Y:S01]  /*53f0*/  ISETP.NE.AND P1, PT, R0, RZ, PT ;  /* 0x000000ff0000720c */ /* 0x000fe20003f25270 */
[----:B0-2---:R-:W-:Y:S01]  /*5400*/  FADD.FTZ R22, R29, R32 ;  /* 0x000000201d167221 */ /* 0x005fe20000010000 */
[----:B-1----:R-:W-:-:S11]  /*5410*/  FADD.FTZ R23, R30, R31 ;  /* 0x0000001f1e177221 */ /* 0x002fd60000010000 */
[----:B------:R-:W-:Y:S01]  /*5420*/  VOTEU.ALL UP0, P1 ;  /* 0x0000000000ff7886 */ /* 0x000fe20000800000 */
[----:B------:R-:W-:-:S04]  /*5430*/  @!P1 SHF.R.U32.HI R28, RZ, 0x2, R17 ;  /* 0x00000002ff1c9819 */ /* 0x000fc80000011611 */
[----:B------:R-:W-:Y:S01]  /*5440*/  @!UP0 ULEA UR4, UR7, UR5, 0x18 ;  /* 0x0000000507048291 */ /* 0x000fe2000f8ec0ff */
[----:B------:R-:W-:-:S08]  /*5450*/  @!P1 LOP3.LUT R28, R28, 0xf8, RZ, 0xc0, !PT ;  /* 0x000000f81c1c9812 */ /* 0x000fd000078ec0ff */
[----:B------:R3:W-:Y:S03]  /*5460*/  @!P1 STS.64 [R28+UR4+0x18], R22 ;  /* 0x000018161c009988 */ /* 0x0007e60008000a04 */
.L_x_752:
[----:B------:R-:W-:Y:S05]  /*5470*/  BSYNC.RECONVERGENT B0 ;  /* 0x0000000000007941 */ /* 0x000fea0003800200 */
.L_x_751:
[----:B------:R-:W-:Y:S06]  /*5480*/  BAR.SYNC.DEFER_BLOCKING 0x0 ;  /* 0x0000000000007b1d */ /* 0x000fec0000010000 */
[----:B------:R-:W-:Y:S04]  /*5490*/  BSSY.RECONVERGENT B0, `(.L_x_753) ;  /* 0x0000033000007945 */ /* 0x000fe80003800200 */
[----:B------:R-:W-:Y:S05]  /*54a0*/  @P0 BRA `(.L_x_754) ;  /* 0x0000000000c40947 */ /* 0x000fea0003800000 */
[----:B------:R-:W-:-:S09]  /*54b0*/  ULEA UR4, UR7, UR5, 0x18 ;  /* 0x0000000507047291 */ /* 0x000fd2000f8ec0ff */
[----:B0-----:R-:W0:Y:S04]  /*54c0*/  LDS.128 R32, [UR4+0x20] ;  /* 0x00002004ff207984 */ /* 0x001e280008000c00 */
[----:B-1-3--:R-:W1:Y:S01]  /*54d0*/  LDS.128 R28, [UR4+0x30] ;  /* 0x00003004ff1c7984 */ /* 0x00ae620008000c00 */
[----:B0-----:R-:W-:Y:S01]  /*54e0*/  FADD.FTZ R37, R22, R32 ;  /* 0x0000002016257221 */ /* 0x001fe20000010000 */
[----:B--2---:R-:W-:-:S03]  /*54f0*/  FADD.FTZ R22, R23, R33 ;  /* 0x0000002117167221 */ /* 0x004fc60000010000 */
[----:B------:R-:W-:Y:S01]  /*5500*/  FADD.FTZ R23, R37, R34 ;  /* 0x0000002225177221 */ /* 0x000fe20000010000 */
[----:B------:R-:W-:Y:S01]  /*5510*/  FADD.FTZ R22, R22, R35 ;  /* 0x0000002316167221 */ /* 0x000fe20000010000 */
[----:B------:R-:W0:Y:S02]  /*5520*/  LDS.128 R36, [UR4+0x40] ;  /* 0x00004004ff247984 */ /* 0x000e240008000c00 */
[----:B-1----:R-:W-:Y:S01]  /*5530*/  FADD.FTZ R23, R23, R28 ;  /* 0x0000001c17177221 */ /* 0x002fe20000010000 */
[----:B------:R-:W-:Y:S01]  /*5540*/  FADD.FTZ R22, R22, R29 ;  /* 0x0000001d16167221 */ /* 0x000fe20000010000 */
[----:B------:R-:W1:Y:S02]  /*5550*/  LDS.128 R32, [UR4+0x50] ;  /* 0x00005004ff207984 */ /* 0x000e640008000c00 */
        /* <DEDUP_REMOVED lines=38> */
.L_x_754:
[----:B------:R-:W-:Y:S05]  /*57c0*/  BSYNC.RECONVERGENT B0 ;  /* 0x0000000000007941 */ /* 0x000fea0003800200 */
.L_x_753:
[----:B------:R-:W-:Y:S06]  /*57d0*/  BAR.SYNC.DEFER_BLOCKING 0x0 ;  /* 0x0000000000007b1d */ /* 0x000fec0000010000 */
[----:B------:R-:W-:Y:S04]  /*57e0*/  BSSY.RECONVERGENT B0, `(.L_x_755) ;  /* 0x000009d000007945 */ /* 0x000fe80003800200 */
[----:B------:R-:W-:Y:S05]  /*57f0*/  @P3 BRA `(.L_x_756) ;  /* 0x00000008006c3947 */ /* 0x000fea0003800000 */
[----:B-1-3--:R-:W1:Y:S04]  /*5800*/  LDS.128 R28, [R65+0x140] ;  /* 0x00014000411c7984 */ /* 0x00ae680000000c00 */
[----:B0-----:R-:W0:Y:S04]  /*5810*/  LDS.128 R32, [R65+0x280] ;  /* 0x0002800041207984 */ /* 0x001e280000000c00 */
[----:B------:R-:W3:Y:S01]  /*5820*/  LDS.128 R36, [R65+0x3c0] ;  /* 0x0003c00041247984 */ /* 0x000ee20000000c00 */
[----:B-1----:R-:W-:Y:S01]  /*5830*/  FADD.FTZ R71, R24, R28 ;  /* 0x0000001c18477221 */ /* 0x002fe20000010000 */
[----:B--2---:R-:W-:Y:S01]  /*5840*/  FADD.FTZ R24, R25, R29 ;  /* 0x0000001d19187221 */ /* 0x004fe20000010000 */
[----:B------:R-:W-:Y:S01]  /*5850*/  FADD.FTZ R25, R26, R30 ;  /* 0x0000001e1a197221 */ /* 0x000fe20000010000 */
[----:B------:R-:W-:Y:S01]  /*5860*/  FADD.FTZ R26, R27, R31 ;  /* 0x0000001f1b1a7221 */ /* 0x000fe20000010000 */
[----:B0-----:R-:W-:Y:S01]  /*5870*/  FADD.FTZ R71, R71, R32 ;  /* 0x0000002047477221 */ /* 0x001fe20000010000 */
[----:B------:R-:W-:Y:S01]  /*5880*/  FADD.FTZ R24, R24, R33 ;  /* 0x0000002118187221 */ /* 0x000fe20000010000 */
[----:B------:R-:W-:Y:S01]  /*5890*/  FADD.FTZ R25, R25, R34 ;  /* 0x0000002219197221 */ /* 0x000fe20000010000 */
[----:B------:R-:W0:Y:S01]  /*58a0*/  LDS.128 R28, [R65+0x500] ;  /* 0x00050000411c7984 */ /* 0x000e220000000c00 */
[----:B------:R-:W-:Y:S01]  /*58b0*/  FADD.FTZ R32, R26, R35 ;  /* 0x000000231a207221 */ /* 0x000fe20000010000 */
[----:B---3--:R-:W-:Y:S01]  /*58c0*/  FADD.FTZ R34, R24, R37 ;  /* 0x0000002518227221 */ /* 0x008fe20000010000 */
[----:B------:R-:W-:Y:S01]  /*58d0*/  FADD.FTZ R33, R25, R38 ;  /* 0x0000002619217221 */ /* 0x000fe20000010000 */
[----:B------:R-:W-:Y:S01]  /*58e0*/  FADD.FTZ R71, R71, R36 ;  /* 0x0000002447477221 */ /* 0x000fe20000010000 */
[----:B------:R-:W1:Y:S01]  /*58f0*/  LDS.128 R24, [R65+0x640] ;  /* 0x0006400041187984 */ /* 0x000e620000000c00 */
[----:B------:R-:W-:-:S02]  /*5900*/  FADD.FTZ R32, R32, R39 ;  /* 0x0000002720207221 */ /* 0x000fc40000010000 */
        /* <DEDUP_REMOVED lines=126> */
[----:B------:R-:W-:Y:S01]  /*60f0*/  LDS.128 R32, [R65+0x26c0] ;  /* 0x0026c00041207984 */ /* 0x000fe20000000c00 */
[----:B------:R-:W-:Y:S01]  /*6100*/  FADD.FTZ R37, R37, R26 ;  /* 0x0000001a25257221 */ /* 0x000fe20000010000 */
[----:B------:R-:W-:-:S02]  /*6110*/  FADD.FTZ R36, R36, R27 ;  /* 0x0000001b24247221 */ /* 0x000fc40000010000 */
[----:B------:R-:W0:Y:S02]  /*6120*/  LDS.128 R28, [R65+0x2580] ;  /* 0x00258000411c7984 */ /* 0x000e240000000c00 */
[----:B0-----:R-:W-:Y:S01]  /*6130*/  FADD.FTZ R26, R24, R29 ;  /* 0x0000001d181a7221 */ /* 0x001fe20000010000 */
[----:B------:R-:W-:Y:S01]  /*6140*/  FADD.FTZ R71, R71, R28 ;  /* 0x0000001c47477221 */ /* 0x000fe20000010000 */
[----:B------:R-:W-:Y:S01]  /*6150*/  FADD.FTZ R37, R37, R30 ;  /* 0x0000001e25257221 */ /* 0x000fe20000010000 */
[----:B------:R-:W-:Y:S01]  /*6160*/  FADD.FTZ R36, R36, R31 ;  /* 0x0000001f24247221 */ /* 0x000fe20000010000 */
[----:B------:R-:W-:Y:S01]  /*6170*/  FADD.FTZ R25, R26, R33 ;  /* 0x000000211a197221 */ /* 0x000fe20000010000 */
[----:B------:R-:W-:Y:S01]  /*6180*/  FADD.FTZ R24, R71, R32 ;  /* 0x0000002047187221 */ /* 0x000fe20000010000 */
[----:B------:R-:W-:Y:S01]  /*6190*/  FADD.FTZ R26, R37, R34 ;  /* 0x00000022251a7221 */ /* 0x000fe20000010000 */
[----:B------:R-:W-:-:S07]  /*61a0*/  FADD.FTZ R27, R36, R35 ;  /* 0x00000023241b7221 */ /* 0x000fce0000010000 */
.L_x_756:
[----:B------:R-:W-:Y:S05]  /*61b0*/  BSYNC.RECONVERGENT B0 ;  /* 0x0000000000007941 */ /* 0x000fea0003800200 */
.L_x_755:
[----:B------:R-:W4:Y:S01]  /*61c0*/  LDC R36, c[0x0][0x370] ;  /* 0x0000dc00ff247b82 */ /* 0x000f220000000800 */
[----:B------:R-:W-:Y:S01]  /*61d0*/  BSSY.RECONVERGENT B0, `(.L_x_757) ;  /* 0x000001e000007945 */ /* 0x000fe20003800200 */
[----:B----4-:R-:W-:-:S03]  /*61e0*/  ISETP.GE.U32.AND P1, PT, R36, 0x2, PT ;  /* 0x000000022400780c */ /* 0x010fc60003f26070 */
[----:B------:R-:W-:Y:S10]  /*61f0*/  @P3 BRA `(.L_x_758) ;  /* 0x00000000006c3947 */ /* 0x000ff40003800000 */
[----:B---3--:R-:W0:Y:S01]  /*6200*/  LDC.64 R28, c[0x0][0x3f8] ;  /* 0x0000fe00ff1c7b82 */ /* 0x008e220000000a00 */
[----:B------:R-:W-:-:S07]  /*6210*/  IMAD R35, R64, 0x14, R17 ;  /* 0x0000001440237824 */ /* 0x000fce00078e0211 */
[----:B-1----:R-:W1:Y:S01]  /*6220*/  LDC.64 R30, c[0x0][0x3d8] ;  /* 0x0000f600ff1e7b82 */ /* 0x002e620000000a00 */
[----:B0-----:R-:W-:Y:S01]  /*6230*/  IMAD.WIDE.U32 R32, R28, 0x3, RZ ;  /* 0x000000031c207825 */ /* 0x001fe200078e00ff */
[----:B------:R-:W-:-:S04]  /*6240*/  LEA R37, R29, R29, 0x1 ;  /* 0x0000001d1d257211 */ /* 0x000fc800078e08ff */
[----:B------:R-:W-:Y:S01]  /*6250*/  IADD3 R37, PT, PT, R33, R37, RZ ;  /* 0x0000002521257210 */ /* 0x000fe20007ffe0ff */
[----:B-1----:R-:W-:-:S03]  /*6260*/  IMAD.WIDE R30, R35, 0x4, R30 ;  /* 0x00000004231e7825 */ /* 0x002fc600078e021e */
[----:B------:R-:W-:-:S04]  /*6270*/  LEA.HI R32, P2, R37, R32, RZ, 0x1 ;  /* 0x0000002025207211 */ /* 0x000fc800078508ff */
[----:B------:R-:W-:Y:S01]  /*6280*/  IADD3.X R37, PT, PT, RZ, R37, RZ, P2, !PT ;  /* 0x00000025ff257210 */ /* 0x000fe200017fe4ff */
[----:B------:R4:W-:Y:S01]  /*6290*/  REDG.E.ADD.F32.FTZ.RN.STRONG.GPU desc[UR8][R30.64], R24 ;  /* 0x000000181e0079a6 */ /* 0x0009e2000c12f308 */
[----:B------:R-:W-:Y:S02]  /*62a0*/  LEA.HI R39, P2, R29, R28, RZ, 0x1 ;  /* 0x0000001c1d277211 */ /* 0x000fe400078508ff */
[C---:B------:R-:W-:Y:S02]  /*62b0*/  SHF.L.U64.HI R37, R32.reuse, 0x1, R37 ;  /* 0x0000000120257819 */ /* 0x040fe40000010225 */
[----:B------:R-:W-:Y:S02]  /*62c0*/  SHF.L.U32 R35, R32, 0x1, RZ ;  /* 0x0000000120237819 */ /* 0x000fe400000006ff */
[----:B------:R-:W-:Y:S02]  /*62d0*/  IADD3.X R32, PT, PT, RZ, R29, RZ, P2, !PT ;  /* 0x0000001dff207210 */ /* 0x000fe400017fe4ff */
[----:B------:R-:W-:-:S02]  /*62e0*/  SHF.L.U32 R33, R39, 0x1, RZ ;  /* 0x0000000127217819 */ /* 0x000fc400000006ff */
[----:B------:R-:W-:Y:S02]  /*62f0*/  SHF.L.U64.HI R39, R39, 0x1, R32 ;  /* 0x0000000127277819 */ /* 0x000fe40000010220 */
[----:B------:R-:W-:Y:S02]  /*6300*/  LOP3.LUT R33, R33, 0xfffffffc, RZ, 0xc0, !PT ;  /* 0xfffffffc21217812 */ /* 0x000fe400078ec0ff */
[----:B------:R-:W-:Y:S02]  /*6310*/  LEA R32, P3, R28, R30, 0x2 ;  /* 0x0000001e1c207211 */ /* 0x000fe400078610ff */
[----:B------:R-:W-:Y:S02]  /*6320*/  LOP3.LUT R35, R35, 0xfffffffc, RZ, 0xc0, !PT ;  /* 0xfffffffc23237812 */ /* 0x000fe400078ec0ff */
        /* <DEDUP_REMOVED lines=8> */
.L_x_758:
[----:B------:R-:W-:Y:S05]  /*63b0*/  BSYNC.RECONVERGENT B0 ;  /* 0x0000000000007941 */ /* 0x000fea0003800200 */
.L_x_757:
[----:B------:R-:W-:Y:S05]  /*63c0*/  @!P1 BRA `(.L_x_759) ;  /* 0x0000001400049947 */ /* 0x000fea0003800000 */
[----:B------:R-:W-:Y:S05]  /*63d0*/  @P0 BRA `(.L_x_760) ;  /* 0x0000000000880947 */ /* 0x000fea0003800000 */
[----:B-1--4-:R-:W1:Y:S01]  /*63e0*/  LDC R31, c[0x0][0x374] ;  /* 0x0000dd00ff1f7b82 */ /* 0x012e620000000800 */
[----:B------:R-:W4:Y:S01]  /*63f0*/  S2R R30, SR_CTAID.Y ;  /* 0x00000000001e7919 */ /* 0x000f220000002600 */
[----:B---3--:R-:W-:-:S06]  /*6400*/  LOP3.LUT R28, R59, 0x1, RZ, 0xc0, !PT ;  /* 0x000000013b1c7812 */ /* 0x008fcc00078ec0ff */
[----:B------:R-:W3:Y:S08]  /*6410*/  LDC R33, c[0x0][0x370] ;  /* 0x0000dc00ff217b82 */ /* 0x000ef00000000800 */
[----:B--2---:R-:W2:Y:S01]  /*6420*/  LDC.64 R26, c[0x0][0x3d0] ;  /* 0x0000f400ff1a7b82 */ /* 0x004ea20000000a00 */
[----:B-1----:R-:W-:-:S07]  /*6430*/  IMAD R28, R28, R31, RZ ;  /* 0x0000001f1c1c7224 */ /* 0x002fce00078e02ff */
[----:B------:R-:W1:Y:S01]  /*6440*/  LDC.64 R24, c[0x0][0x3c8] ;  /* 0x0000f200ff187b82 */ /* 0x000e620000000a00 */
[----:B---3--:R-:W-:Y:S02]  /*6450*/  IMAD R29, R28, R33, RZ ;  /* 0x000000211c1d7224 */ /* 0x008fe400078e02ff */
[----:B----4-:R-:W-:-:S03]  /*6460*/  IMAD R31, R31, UR6, R30 ;  /* 0x000000061f1f7c24 */ /* 0x010fc6000f8e021e */
[----:B------:R-:W-:-:S05]  /*6470*/  SHF.L.U32 R29, R29, 0x1, RZ ;  /* 0x000000011d1d7819 */ /* 0x000fca00000006ff */
[----:B--2---:R-:W-:Y:S01]  /*6480*/  IMAD.WIDE R26, R29, 0x4, R26 ;  /* 0x000000041d1a7825 */ /* 0x004fe200078e021a */
[----:B------:R-:W-:Y:S02]  /*6490*/  IADD3 R29, PT, PT, R28, R30, RZ ;  /* 0x0000001e1c1d7210 */ /* 0x000fe40007ffe0ff */
[----:B------:R-:W-:Y:S01]  /*64a0*/  LOP3.LUT P0, R28, R59, 0x2, RZ, 0xc0, !PT ;  /* 0x000000023b1c7812 */ /* 0x000fe2000780c0ff */
[----:B------:R-:W-:-:S03]  /*64b0*/  IMAD.WIDE.U32 R26, R31, 0x8, R26 ;  /* 0x000000081f1a7825 */ /* 0x000fc600078e001a */
[----:B------:R-:W-:Y:S02]  /*64c0*/  SEL R33, R33, RZ, !P0 ;  /* 0x000000ff21217207 */ /* 0x000fe40004000000 */
[----:B------:R-:W-:Y:S01]  /*64d0*/  IADD3 R31, PT, PT, -R28, 0x1, RZ ;  /* 0x000000011c1f7810 */ /* 0x000fe20007ffe1ff */
[----:B-1----:R-:W-:Y:S01]  /*64e0*/  IMAD.WIDE.U32 R24, R29, 0x4, R24 ;  /* 0x000000041d187825 */ /* 0x002fe200078e0018 */
[----:B------:R-:W-:Y:S01]  /*64f0*/  ISETP.NE.AND P0, PT, R33, -0x1, PT ;  /* 0xffffffff2100780c */ /* 0x000fe20003f05270 */
[----:B------:R1:W-:Y:S01]  /*6500*/  STG.E.64 desc[UR8][R26.64], R22 ;  /* 0x000000161a007986 */ /* 0x0003e2000c101b08 */
[----:B------:R-:W-:Y:S06]  /*6510*/  MEMBAR.ALL.GPU ;  /* 0x0000000000007992 */ /* 0x000fec000000a000 */
[----:B------:R-:W-:-:S00]  /*6520*/  ERRBAR ;  /* 0x00000000000079ab */ /* 0x000fc00000000000 */
[----:B------:R-:W-:Y:S06]  /*6530*/  CGAERRBAR ;  /* 0x00000000000075ab */ /* 0x000fec0000000000 */
[----:B------:R1:W-:Y:S01]  /*6540*/  REDG.E.ADD.S32.STRONG.GPU desc[UR8][R24.64], R31 ;  /* 0x0000001f1800798e */ /* 0x0003e2000c12e308 */
[----:B------:R-:W-:Y:S05]  /*6550*/  @!P0 BRA `(.L_x_760) ;  /* 0x0000000000288947 */ /* 0x000fea0003800000 */
[----:B------:R-:W2:Y:S01]  /*6560*/  LDC R29, c[0x0][0x2f8] ;  /* 0x0000be00ff1d7b82 */ /* 0x000ea20000000800 */
[----:B-1----:R-:W-:-:S07]  /*6570*/  MOV R26, 0xffffffff ;  /* 0xffffffff001a7802 */ /* 0x002fce0000000f00 */
.L_x_761:
[----:B------:R-:W3:Y:S04]  /*6580*/  LDG.E.STRONG.GPU R28, desc[UR8][R24.64] ;  /* 0x00000008181c7981 */ /* 0x000ee8000c1ef900 */
[----:B---3--:R-:W-:Y:S01]  /*6590*/  CCTL.IVALL ;  /* 0x00000000ff00798f */ /* 0x008fe20002000000 */
[----:B--2---:R-:W-:Y:S01]  /*65a0*/  IADD3 R27, PT, PT, R29, -R29, RZ ;  /* 0x8000001d1d1b7210 */ /* 0x004fe20007ffe0ff */
[----:B------:R-:W-:Y:S05]  /*65b0*/  YIELD ;  /* 0x0000000000007946 */ /* 0x000fea0003800000 */
[----:B------:R-:W-:-:S13]  /*65c0*/  ISETP.EQ.AND P0, PT, R27, RZ, PT ;  /* 0x000000ff1b00720c */ /* 0x000fda0003f02270 */
[----:B------:R-:W-:-:S04]  /*65d0*/  @P0 MOV R26, R28 ;  /* 0x0000001c001a0202 */ /* 0x000fc80000000f00 */
[----:B------:R-:W-:-:S13]  /*65e0*/  ISETP.NE.AND P0, PT, R26, R33, PT ;  /* 0x000000211a00720c */ /* 0x000fda0003f05270 */
[----:B------:R-:W-:Y:S05]  /*65f0*/  @P0 BRA `(.L_x_761) ;  /* 0xfffffffc00e00947 */ /* 0x000fea000383ffff */
.L_x_760:
[----:B------:R-:W-:Y:S05]  /*6600*/  WARPSYNC.ALL ;  /* 0x0000000000007948 */ /* 0x000fea0003800000 */
[----:B------:R-:W-:Y:S01]  /*6610*/  ISETP.GE.U32.AND P0, PT, R36, 0x8, PT ;  /* 0x000000082400780c */ /* 0x000fe20003f06070 */
[----:B------:R-:W-:Y:S01]  /*6620*/  BAR.SYNC.DEFER_BLOCKING 0x0 ;  /* 0x0000000000007b1d */ /* 0x000fe20000010000 */
[----:B----4-:R-:W-:-:S11]  /*6630*/  HFMA2 R33, -RZ, RZ, 0, 0 ;  /* 0x00000000ff217431 */ /* 0x010fd600000001ff */
[----:B------:R-:W-:Y:S05]  /*6640*/  @!P0 BRA `(.L_x_762) ;  /* 0x0000000800748947 */ /* 0x000fea0003800000 */
[----:B------:R-:W4:Y:S01]  /*6650*/  S2UR UR15, SR_CTAID.Y ;  /* 0x00000000000f79c3 */ /* 0x000f220000002600 */
[----:B------:R-:W4:Y:S01]  /*6660*/  LDCU UR4, c[0x0][0x374] ;  /* 0x00006e80ff0477ac */ /* 0x000f220008000800 */
[----:B---3--:R-:W3:Y:S01]  /*6670*/  S2R R28, SR_TID.X ;  /* 0x00000000001c7919 */ /* 0x008ee20000002100 */
[----:B------:R-:W-:Y:S01]  /*6680*/  MOV R30, RZ ;  /* 0x000000ff001e7202 */ /* 0x000fe20000000f00 */
[----:B------:R-:W-:-:S04]  /*6690*/  UIADD3 UR5, UPT, UPT, -UR6, URZ, URZ ;  /* 0x000000ff06057290 */ /* 0x000fc8000fffe1ff */
[----:B------:R-:W0:Y:S01]  /*66a0*/  S2UR UR6, SR_CTAID.X ;  /* 0x00000000000679c3 */ /* 0x000e220000002500 */
[----:B----4-:R-:W-:Y:S02]  /*66b0*/  UIMAD UR7, UR4, 0x3, UR15 ;  /* 0x00000003040778a4 */ /* 0x010fe4000f8e020f */
[----:B------:R-:W-:Y:S01]  /*66c0*/  MOV R29, UR15 ;  /* 0x0000000f001d7c02 */ /* 0x000fe20008000f00 */
[----:B------:R-:W-:Y:S02]  /*66d0*/  ULEA UR10, UR4, UR15, 0x1 ;  /* 0x0000000f040a7291 */ /* 0x000fe4000f8e08ff */
[----:B------:R-:W-:Y:S02]  /*66e0*/  UIMAD UR11, UR4, 0x6, UR15 ;  /* 0x00000006040b78a4 */ /* 0x000fe4000f8e020f */
[----:B------:R-:W-:Y:S01]  /*66f0*/  ULEA UR12, UR4, UR15, 0x2 ;  /* 0x0000000f040c7291 */ /* 0x000fe2000f8e10ff */
[----:B0-----:R-:W-:Y:S01]  /*6700*/  MOV R32, UR7 ;  /* 0x0000000700207c02 */ /* 0x001fe20008000f00 */
[----:B------:R-:W-:Y:S01]  /*6710*/  UIMAD UR13, UR4, 0x7, UR15 ;  /* 0x00000007040d78a4 */ /* 0x000fe2000f8e020f */
[----:B------:R-:W-:Y:S01]  /*6720*/  MOV R36, UR10 ;  /* 0x0000000a00247c02 */ /* 0x000fe20008000f00 */
[----:B------:R-:W-:Y:S01]  /*6730*/  UIMAD UR14, UR4, 0x5, UR15 ;  /* 0x00000005040e78a4 */ /* 0x000fe2000f8e020f */
[----:B------:R-:W-:Y:S01]  /*6740*/  MOV R35, UR11 ;  /* 0x0000000b00237c02 */ /* 0x000fe20008000f00 */
[----:B------:R-:W-:Y:S01]  /*6750*/  UIADD3 UR4, UPT, UPT, UR15, UR4, URZ ;  /* 0x000000040f047290 */ /* 0x000fe2000fffe0ff */
[----:B-1----:R-:W-:-:S02]  /*6760*/  MOV R31, UR12 ;  /* 0x0000000c001f7c02 */ /* 0x002fc40008000f00 */
[----:B------:R-:W-:Y:S02]  /*6770*/  MOV R33, UR13 ;  /* 0x0000000d00217c02 */ /* 0x000fe40008000f00 */
[----:B------:R-:W-:Y:S02]  /*6780*/  MOV R34, UR14 ;  /* 0x0000000e00227c02 */ /* 0x000fe40008000f00 */
[----:B---3--:R-:W-:-:S07]  /*6790*/  MOV R37, UR4 ;  /* 0x0000000400257c02 */ /* 0x008fce0008000f00 */
.L_x_763:
[----:B------:R-:W-:-:S04]  /*67a0*/  ISETP.NE.AND P1, PT, RZ, UR5, PT ;  /* 0x00000005ff007c0c */ /* 0x000fc8000bf25270 */
[----:B------:R-:W-:Y:S02]  /*67b0*/  ISETP.NE.OR P1, PT, R17, RZ, !P1 ;  /* 0x000000ff1100720c */ /* 0x000fe40004f25670 */
[----:B------:R-:W-:-:S04]  /*67c0*/  IADD3 R17, PT, PT, R30, 0x1, RZ ;  /* 0x000000011e117810 */ /* 0x000fc80007ffe0ff */
[----:B------:R-:W-:Y:S02]  /*67d0*/  ISETP.NE.AND P2, PT, R17, UR6, PT ;  /* 0x0000000611007c0c */ /* 0x000fe4000bf45270 */
[----:B------:R-:W-:-:S04]  /*67e0*/  MOV R17, R28 ;  /* 0x0000001c00117202 */ /* 0x000fc80000000f00 */
[----:B------:R-:W-:Y:S01]  /*67f0*/  ISETP.NE.OR P2, PT, R17, RZ, !P2 ;  /* 0x000000ff1100720c */ /* 0x000fe20005745670 */
[----:B--2---:R-:W0:Y:S01]  /*6800*/  @!P1 LDC R24, c[0x0][0x374] ;  /* 0x0000dd00ff189b82 */ /* 0x004e220000000800 */
[----:B------:R-:W-:-:S07]  /*6810*/  @!P1 LOP3.LUT R27, R59, 0x1, RZ, 0xc0, !PT ;  /* 0x000000013b1b9812 */ /* 0x000fce00078ec0ff */
[----:B------:R-:W1:Y:S08]  /*6820*/  @!P1 LDC R25, c[0x0][0x370] ;  /* 0x0000dc00ff199b82 */ /* 0x000e700000000800 */
[----:B------:R-:W2:Y:S01]  /*6830*/  @!P2 LDC R38, c[0x0][0x374] ;  /* 0x0000dd00ff26ab82 */ /* 0x000ea20000000800 */
[----:B0-----:R-:W-:-:S07]  /*6840*/  @!P1 IMAD R24, R27, R24, RZ ;  /* 0x000000181b189224 */ /* 0x001fce00078e02ff */
[----:B------:R-:W0:Y:S01]  /*6850*/  @!P2 LDC R39, c[0x0][0x370] ;  /* 0x0000dc00ff27ab82 */ /* 0x000e220000000800 */
[----:B-1----:R-:W-:-:S07]  /*6860*/  @!P1 IMAD R24, R24, R25, RZ ;  /* 0x0000001918189224 */ /* 0x002fce00078e02ff */
[----:B------:R-:W1:Y:S01]  /*6870*/  @!P1 LDC.64 R26, c[0x0][0x3d0] ;  /* 0x0000f400ff1a9b82 */ /* 0x000e620000000a00 */
[----:B------:R-:W-:-:S05]  /*6880*/  @!P2 LOP3.LUT R25, R59, 0x1, RZ, 0xc0, !PT ;  /* 0x000000013b19a812 */ /* 0x000fca00078ec0ff */
[----:B--2---:R-:W-:Y:S01]  /*6890*/  @!P2 IMAD R38, R25, R38, RZ ;  /* 0x000000261926a224 */ /* 0x004fe200078e02ff */
[----:B------:R-:W-:-:S03]  /*68a0*/  @!P1 SHF.L.U32 R25, R24, 0x1, RZ ;  /* 0x0000000118199819 */ /* 0x000fc600000006ff */
[----:B0-----:R-:W-:Y:S02]  /*68b0*/  @!P2 IMAD R38, R38, R39, RZ ;  /* 0x000000272626a224 */ /* 0x001fe400078e02ff */
[----:B-1----:R-:W-:Y:S02]  /*68c0*/  @!P1 IMAD.WIDE R26, R25, 0x4, R26 ;  /* 0x00000004191a9825 */ /* 0x002fe400078e021a */
[----:B------:R-:W0:Y:S02]  /*68d0*/  @!P2 LDC.64 R24, c[0x0][0x3d0] ;  /* 0x0000f400ff18ab82 */ /* 0x000e240000000a00 */
[----:B------:R-:W-:Y:S01]  /*68e0*/  @!P1 IMAD.WIDE.U32 R26, R29, 0x8, R26 ;  /* 0x000000081d1a9825 */ /* 0x000fe200078e001a */
[----:B------:R-:W-:-:S05]  /*68f0*/  @!P2 SHF.L.U32 R39, R38, 0x1, RZ ;  /* 0x000000012627a819 */ /* 0x000fca00000006ff */
[----:B------:R-:W2:Y:S01]  /*6900*/  @!P1 LDG.E.64 R26, desc[UR8][R26.64] ;  /* 0x000000081a1a9981 */ /* 0x000ea2000c1e1b00 */
[----:B0-----:R-:W-:-:S04]  /*6910*/  @!P2 IMAD.WIDE R24, R39, 0x4, R24 ;  /* 0x000000042718a825 */ /* 0x001fc800078e0218 */
[----:B------:R-:W-:-:S06]  /*6920*/  @!P2 IMAD.WIDE.U32 R24, R37, 0x8, R24 ;  /* 0x000000082518a825 */ /* 0x000fcc00078e0018 */
[----:B------:R-:W3:Y:S01]  /*6930*/  @!P2 LDG.E.64 R24, desc[UR8][R24.64] ;  /* 0x000000081818a981 */ /* 0x000ee2000c1e1b00 */
[----:B------:R-:W-:-:S04]  /*6940*/  IADD3 R38, PT, PT, R30, 0x2, RZ ;  /* 0x000000021e267810 */ /* 0x000fc80007ffe0ff */
[----:B------:R-:W-:-:S04]  /*6950*/  ISETP.NE.AND P0, PT, R38, UR6, PT ;  /* 0x0000000626007c0c */ /* 0x000fc8000bf05270 */
[----:B------:R-:W-:-:S13]  /*6960*/  ISETP.NE.OR P0, PT, R17, RZ, !P0 ;  /* 0x000000ff1100720c */ /* 0x000fda0004705670 */
[----:B------:R-:W0:Y:S08]  /*6970*/  @!P0 LDC R38, c[0x0][0x374] ;  /* 0x0000dd00ff268b82 */ /* 0x000e300000000800 */
[----:B------:R-:W1:Y:S01]  /*6980*/  @!P0 LDC R39, c[0x0][0x370] ;  /* 0x0000dc00ff278b82 */ /* 0x000e620000000800 */
[----:B--2---:R-:W-:Y:S01]  /*6990*/  @!P1 FADD.FTZ R23, R23, R27 ;  /* 0x0000001b17179221 */ /* 0x004fe20000010000 */
[----:B------:R-:W-:Y:S01]  /*69a0*/  @!P0 LOP3.LUT R27, R59, 0x1, RZ, 0xc0, !PT ;  /* 0x000000013b1b8812 */ /* 0x000fe200078ec0ff */
[----:B------:R-:W-:-:S04]  /*69b0*/  @!P1 FADD.FTZ R22, R22, R26 ;  /* 0x0000001a16169221 */ /* 0x000fc80000010000 */
[----:B0-----:R-:W-:Y:S01]  /*69c0*/  @!P0 IMAD R26, R27, R38, RZ ;  /* 0x000000261b1a8224 */ /* 0x001fe200078e02ff */
[----:B------:R-:W-:-:S04]  /*69d0*/  IADD3 R27, PT, PT, R30, 0x3, RZ ;  /* 0x000000031e1b7810 */ /* 0x000fc80007ffe0ff */
[----:B------:R-:W-:-:S04]  /*69e0*/  ISETP.NE.AND P1, PT, R27, UR6, PT ;  /* 0x000000061b007c0c */ /* 0x000fc8000bf25270 */
[----:B------:R-:W-:Y:S01]  /*69f0*/  ISETP.NE.OR P1, PT, R17, RZ, !P1 ;  /* 0x000000ff1100720c */ /* 0x000fe20004f25670 */
[----:B---3--:R-:W-:Y:S01]  /*6a00*/  @!P2 FADD.FTZ R22, R22, R24 ;  /* 0x000000181616a221 */ /* 0x008fe20000010000 */
[----:B-1----:R-:W-:-:S11]  /*6a10*/  @!P0 IMAD R24, R26, R39, RZ ;  /* 0x000000271a188224 */ /* 0x002fd600078e02ff */
[----:B------:R-:W0:Y:S01]  /*6a20*/  @!P1 LDC R38, c[0x0][0x374] ;  /* 0x0000dd00ff269b82 */ /* 0x000e220000000800 */
[----:B------:R-:W-:-:S07]  /*6a30*/  @!P0 SHF.L.U32 R39, R24, 0x1, RZ ;  /* 0x0000000118278819 */ /* 0x000fce00000006ff */
[----:B------:R-:W1:Y:S02]  /*6a40*/  @!P0 LDC.64 R26, c[0x0][0x3d0] ;  /* 0x0000f400ff1a8b82 */ /* 0x000e640000000a00 */
[----:B-1----:R-:W-:Y:S01]  /*6a50*/  @!P0 IMAD.WIDE R26, R39, 0x4, R26 ;  /* 0x00000004271a8825 */ /* 0x002fe200078e021a */
[----:B------:R-:W-:-:S05]  /*6a60*/  @!P1 LOP3.LUT R39, R59, 0x1, RZ, 0xc0, !PT ;  /* 0x000000013b279812 */ /* 0x000fca00078ec0ff */
[----:B0-----:R-:W-:Y:S02]  /*6a70*/  @!P1 IMAD R24, R39, R38, RZ ;  /* 0x0000002627189224 */ /* 0x001fe400078e02ff */
[----:B------:R-:W0:Y:S01]  /*6a80*/  @!P1 LDC R39, c[0x0][0x370] ;  /* 0x0000dc00ff279b82 */ /* 0x000e220000000800 */
[----:B------:R-:W-:-:S04]  /*6a90*/  @!P0 IMAD.WIDE.U32 R26, R36, 0x8, R26 ;  /* 0x00000008241a8825 */ /* 0x000fc800078e001a */
[----:B------:R-:W-:Y:S02]  /*6aa0*/  @!P2 FADD.FTZ R23, R23, R25 ;  /* 0x000000191717a221 */ /* 0x000fe40000010000 */
[----:B------:R-:W2:Y:S01]  /*6ab0*/  @!P0 LDG.E.64 R26, desc[UR8][R26.64] ;  /* 0x000000081a1a8981 */ /* 0x000ea2000c1e1b00 */
[----:B0-----:R-:W-:Y:S02]  /*6ac0*/  @!P1 IMAD R38, R24, R39, RZ ;  /* 0x0000002718269224 */ /* 0x001fe400078e02ff */
[----:B------:R-:W0:Y:S03]  /*6ad0*/  @!P1 LDC.64 R24, c[0x0][0x3d0] ;  /* 0x0000f400ff189b82 */ /* 0x000e260000000a00 */
[----:B------:R-:W-:-:S05]  /*6ae0*/  @!P1 SHF.L.U32 R39, R38, 0x1, RZ ;  /* 0x0000000126279819 */ /* 0x000fca00000006ff */
[----:B0-----:R-:W-:-:S04]  /*6af0*/  @!P1 IMAD.WIDE R24, R39, 0x4, R24 ;  /* 0x0000000427189825 */ /* 0x001fc800078e0218 */
[----:B------:R-:W-:-:S06]  /*6b00*/  @!P1 IMAD.WIDE.U32 R24, R32, 0x8, R24 ;  /* 0x0000000820189825 */ /* 0x000fcc00078e0018 */
[----:B------:R-:W3:Y:S01]  /*6b10*/  @!P1 LDG.E.64 R24, desc[UR8][R24.64] ;  /* 0x0000000818189981 */ /* 0x000ee2000c1e1b00 */
[----:B------:R-:W-:-:S04]  /*6b20*/  IADD3 R38, PT, PT, R30, 0x4, RZ ;  /* 0x000000041e267810 */ /* 0x000fc80007ffe0ff */
[----:B------:R-:W-:-:S04]  /*6b30*/  ISETP.NE.AND P2, PT, R38, UR6, PT ;  /* 0x0000000626007c0c */ /* 0x000fc8000bf45270 */
[----:B------:R-:W-:-:S13]  /*6b40*/  ISETP.NE.OR P2, PT, R17, RZ, !P2 ;  /* 0x000000ff1100720c */ /* 0x000fda0005745670 */
[----:B------:R-:W0:Y:S01]  /*6b50*/  @!P2 LDC R38, c[0x0][0x374] ;  /* 0x0000dd00ff26ab82 */ /* 0x000e220000000800 */
[----:B--2---:R-:W-:Y:S01]  /*6b60*/  @!P0 FADD.FTZ R22, R22, R26 ;  /* 0x0000001a16168221 */ /* 0x004fe20000010000 */
[----:B------:R-:W-:Y:S01]  /*6b70*/  IADD3 R26, PT, PT, R30, 0x5, RZ ;  /* 0x000000051e1a7810 */ /* 0x000fe20007ffe0ff */
[----:B------:R-:W-:Y:S01]  /*6b80*/  @!P0 FADD.FTZ R23, R23, R27 ;  /* 0x0000001b17178221 */ /* 0x000fe20000010000 */
[----:B------:R-:W-:Y:S02]  /*6b90*/  @!P2 LOP3.LUT R27, R59, 0x1, RZ, 0xc0, !PT ;  /* 0x000000013b1ba812 */ /* 0x000fe400078ec0ff */
[----:B------:R-:W-:-:S03]  /*6ba0*/  ISETP.NE.AND P3, PT, R26, UR6, PT ;  /* 0x000000061a007c0c */ /* 0x000fc6000bf65270 */
[----:B0-----:R-:W-:Y:S01]  /*6bb0*/  @!P2 IMAD R26, R27, R38, RZ ;  /* 0x000000261b1aa224 */ /* 0x001fe200078e02ff */
[----:B------:R-:W-:Y:S01]  /*6bc0*/  ISETP.NE.OR P0, PT, R17, RZ, !P3 ;  /* 0x000000ff1100720c */ /* 0x000fe20005f05670 */
[----:B------:R-:W0:-:S12]  /*6bd0*/  @!P2 LDC R27, c[0x0][0x370] ;  /* 0x0000dc00ff1bab82 */ /* 0x000e180000000800 */
[----:B------:R-:W1:Y:S08]  /*6be0*/  @!P0 LDC R38, c[0x0][0x374] ;  /* 0x0000dd00ff268b82 */ /* 0x000e700000000800 */
[----:B------:R-:W2:Y:S01]  /*6bf0*/  @!P0 LDC R39, c[0x0][0x370] ;  /* 0x0000dc00ff278b82 */ /* 0x000ea20000000800 */
[----:B0-----:R-:W-:-:S05]  /*6c00*/  @!P2 IMAD R26, R26, R27, RZ ;  /* 0x0000001b1a1aa224 */ /* 0x001fca00078e02ff */
[----:B------:R-:W-:Y:S01]  /*6c10*/  @!P2 SHF.L.U32 R27, R26, 0x1, RZ ;  /* 0x000000011a1ba819 */ /* 0x000fe200000006ff */
[----:B---3--:R-:W-:Y:S01]  /*6c20*/  @!P1 FADD.FTZ R23, R23, R25 ;  /* 0x0000001917179221 */ /* 0x008fe20000010000 */
[----:B------:R-:W-:Y:S01]  /*6c30*/  @!P0 LOP3.LUT R25, R59, 0x1, RZ, 0xc0, !PT ;  /* 0x000000013b198812 */ /* 0x000fe200078ec0ff */
[----:B------:R-:W-:-:S04]  /*6c40*/  @!P1 FADD.FTZ R22, R22, R24 ;  /* 0x0000001816169221 */ /* 0x000fc80000010000 */
[----:B-1----:R-:W-:Y:S02]  /*6c50*/  @!P0 IMAD R38, R25, R38, RZ ;  /* 0x0000002619268224 */ /* 0x002fe400078e02ff */
[----:B------:R-:W0:Y:S02]  /*6c60*/  @!P2 LDC.64 R24, c[0x0][0x3d0] ;  /* 0x0000f400ff18ab82 */ /* 0x000e240000000a00 */
[----:B--2---:R-:W-:Y:S02]  /*6c70*/  @!P0 IMAD R38, R38, R39, RZ ;  /* 0x0000002726268224 */ /* 0x004fe400078e02ff */
[----:B0-----:R-:W-:-:S04]  /*6c80*/  @!P2 IMAD.WIDE R24, R27, 0x4, R24 ;  /* 0x000000041b18a825 */ /* 0x001fc800078e0218 */
[----:B------:R-:W0:Y:S01]  /*6c90*/  @!P0 LDC.64 R26, c[0x0][0x3d0] ;  /* 0x0000f400ff1a8b82 */ /* 0x000e220000000a00 */
        /* <DEDUP_REMOVED lines=21> */
[----:B------:R-:W-:Y:S01]  /*6df0*/  @!P0 FADD.FTZ R23, R23, R27 ;  /* 0x0000001b17178221 */ /* 0x000fe20000010000 */
[----:B------:R-:W-:-:S06]  /*6e00*/  @!P1 SHF.L.U32 R39, R26, 0x1, RZ ;  /* 0x000000011a279819 */ /* 0x000fcc00000006ff */
[----:B------:R-:W1:Y:S02]  /*6e10*/  @!P1 LDC.64 R24, c[0x0][0x3d0] ;  /* 0x0000f400ff189b82 */ /* 0x000e640000000a00 */
[----:B-1----:R-:W-:Y:S01]  /*6e20*/  @!P1 IMAD.WIDE R24, R39, 0x4, R24 ;  /* 0x0000000427189825 */ /* 0x002fe200078e0218 */
[----:B------:R-:W-:-:S05]  /*6e30*/  @!P2 LOP3.LUT R39, R59, 0x1, RZ, 0xc0, !PT ;  /* 0x000000013b27a812 */ /* 0x000fca00078ec0ff */
[----:B0-----:R-:W-:Y:S02]  /*6e40*/  @!P2 IMAD R26, R39, R38, RZ ;  /* 0x00000026271aa224 */ /* 0x001fe400078e02ff */
[----:B------:R-:W0:Y:S01]  /*6e50*/  @!P2 LDC R39, c[0x0][0x370] ;  /* 0x0000dc00ff27ab82 */ /* 0x000e220000000800 */
[----:B------:R-:W-:-:S06]  /*6e60*/  @!P1 IMAD.WIDE.U32 R24, R35, 0x8, R24 ;  /* 0x0000000823189825 */ /* 0x000fcc00078e0018 */
[----:B------:R-:W2:Y:S01]  /*6e70*/  @!P1 LDG.E.64 R24, desc[UR8][R24.64] ;  /* 0x0000000818189981 */ /* 0x000ea2000c1e1b00 */
[----:B0-----:R-:W-:Y:S02]  /*6e80*/  @!P2 IMAD R38, R26, R39, RZ ;  /* 0x000000271a26a224 */ /* 0x001fe400078e02ff */
[----:B------:R-:W0:Y:S03]  /*6e90*/  @!P2 LDC.64 R26, c[0x0][0x3d0] ;  /* 0x0000f400ff1aab82 */ /* 0x000e260000000a00 */
[----:B------:R-:W-:-:S05]  /*6ea0*/  @!P2 SHF.L.U32 R39, R38, 0x1, RZ ;  /* 0x000000012627a819 */ /* 0x000fca00000006ff */
[----:B0-----:R-:W-:-:S04]  /*6eb0*/  @!P2 IMAD.WIDE R26, R39, 0x4, R26 ;  /* 0x00000004271aa825 */ /* 0x001fc800078e021a */
[----:B------:R-:W-:-:S06]  /*6ec0*/  @!P2 IMAD.WIDE.U32 R26, R33, 0x8, R26 ;  /* 0x00000008211aa825 */ /* 0x000fcc00078e001a */
[----:B------:R-:W3:Y:S01]  /*6ed0*/  @!P2 LDG.E.64 R26, desc[UR8][R26.64] ;  /* 0x000000081a1aa981 */ /* 0x000ee2000c1e1b00 */
[----:B------:R-:W0:Y:S08]  /*6ee0*/  LDC R38, c[0x0][0x374] ;  /* 0x0000dd00ff267b82 */ /* 0x000e300000000800 */
[----:B------:R-:W1:Y:S01]  /*6ef0*/  LDC R39, c[0x0][0x370] ;  /* 0x0000dc00ff277b82 */ /* 0x000e620000000800 */
[----:B------:R-:W-:Y:S01]  /*6f00*/  IADD3 R30, PT, PT, R30, 0x8, RZ ;  /* 0x000000081e1e7810 */ /* 0x000fe20007ffe0ff */
[----:B------:R-:W-:Y:S01]  /*6f10*/  UIADD3 UR5, UPT, UPT, UR5, 0x8, URZ ;  /* 0x0000000805057890 */ /* 0x000fe2000fffe0ff */
[----:B0-----:R-:W-:-:S02]  /*6f20*/  LEA R29, R38, R29, 0x3 ;  /* 0x0000001d261d7211 */ /* 0x001fc400078e18ff */
[C---:B------:R-:W-:Y:S02]  /*6f30*/  LEA R37, R38.reuse, R37, 0x3 ;  /* 0x0000002526257211 */ /* 0x040fe400078e18ff */
[C---:B------:R-:W-:Y:S02]  /*6f40*/  LEA R36, R38.reuse, R36, 0x3 ;  /* 0x0000002426247211 */ /* 0x040fe400078e18ff */
[C---:B------:R-:W-:Y:S02]  /*6f50*/  LEA R32, R38.reuse, R32, 0x3 ;  /* 0x0000002026207211 */ /* 0x040fe400078e18ff */
[C---:B------:R-:W-:Y:S02]  /*6f60*/  LEA R31, R38.reuse, R31, 0x3 ;  /* 0x0000001f261f7211 */ /* 0x040fe400078e18ff */
[C---:B------:R-:W-:Y:S02]  /*6f70*/  LEA R34, R38.reuse, R34, 0x3 ;  /* 0x0000002226227211 */ /* 0x040fe400078e18ff */
[----:B------:R-:W-:-:S02]  /*6f80*/  LEA R35, R38, R35, 0x3 ;  /* 0x0000002326237211 */ /* 0x000fc400078e18ff */
[----:B------:R-:W-:Y:S01]  /*6f90*/  LEA R33, R38, R33, 0x3 ;  /* 0x0000002126217211 */ /* 0x000fe200078e18ff */
[----:B--2---:R-:W-:Y:S01]  /*6fa0*/  @!P1 FADD.FTZ R23, R23, R25 ;  /* 0x0000001917179221 */ /* 0x004fe20000010000 */
[----:B-1----:R-:W-:-:S04]  /*6fb0*/  LOP3.LUT R25, R39, 0x7ffffff8, RZ, 0xc0, !PT ;  /* 0x7ffffff827197812 */ /* 0x002fc800078ec0ff */
[----:B------:R-:W-:Y:S01]  /*6fc0*/  ISETP.NE.AND P0, PT, R30, R25, PT ;  /* 0x000000191e00720c */ /* 0x000fe20003f05270 */
[----:B------:R-:W-:-:S04]  /*6fd0*/  @!P1 FADD.FTZ R22, R22, R24 ;  /* 0x0000001816169221 */ /* 0x000fc80000010000 */
[----:B---3--:R-:W-:Y:S01]  /*6fe0*/  @!P2 FADD.FTZ R22, R22, R26 ;  /* 0x0000001a1616a221 */ /* 0x008fe20000010000 */
[----:B------:R-:W-:-:S07]  /*6ff0*/  @!P2 FADD.FTZ R23, R23, R27 ;  /* 0x0000001b1717a221 */ /* 0x000fce0000010000 */
[----:B------:R-:W-:Y:S05]  /*7000*/  @P0 BRA `(.L_x_763) ;  /* 0xfffffff400e40947 */ /* 0x000fea000383ffff */
[----:B------:R-:W-:-:S07]  /*7010*/  MOV R33, R25 ;  /* 0x0000001900217202 */ /* 0x000fce0000000f00 */
.L_x_762:
[----:B0-----:R-:W1:Y:S02]  /*7020*/  LDC R32, c[0x0][0x370] ;  /* 0x0000dc00ff207b82 */ /* 0x001e640000000800 */
[----:B-12---:R-:W-:-:S13]  /*7030*/  LOP3.LUT P0, R24, R32, 0x7, RZ, 0xc0, !PT ;  /* 0x0000000720187812 */ /* 0x006fda000780c0ff */
[----:B------:R-:W-:Y:S05]  /*7040*/  @!P0 BRA `(.L_x_759) ;  /* 0x0000000400e48947 */ /* 0x000fea0003800000 */
[----:B------:R-:W-:Y:S02]  /*7050*/  IADD3 R24, PT, PT, R24, -0x1, RZ ;  /* 0xffffffff18187810 */ /* 0x000fe40007ffe0ff */
[----:B------:R-:W-:Y:S02]  /*7060*/  LOP3.LUT P4, R34, R32, 0x3, RZ, 0xc0, !PT ;  /* 0x0000000320227812 */ /* 0x000fe4000788c0ff */
[----:B------:R-:W-:-:S13]  /*7070*/  ISETP.GE.U32.AND P0, PT, R24, 0x3, PT ;  /* 0x000000031800780c */ /* 0x000fda0003f06070 */
[----:B------:R-:W-:Y:S05]  /*7080*/  @!P0 BRA `(.L_x_764) ;  /* 0x0000000000f88947 */ /* 0x000fea0003800000 */
[----:B------:R-:W-:Y:S02]  /*7090*/  ISETP.NE.AND P0, PT, R17, RZ, PT ;  /* 0x000000ff1100720c */ /* 0x000fe40003f05270 */
[C---:B------:R-:W-:Y:S02]  /*70a0*/  IADD3 R27, PT, PT, R33.reuse, 0x1, RZ ;  /* 0x00000001211b7810 */ /* 0x040fe40007ffe0ff */
[----:B------:R-:W-:Y:S02]  /*70b0*/  ISETP.EQ.OR P1, PT, R33, UR6, P0 ;  /* 0x0000000621007c0c */ /* 0x000fe40008722670 */
[----:B------:R-:W-:Y:S02]  /*70c0*/  ISETP.EQ.OR P2, PT, R27, UR6, P0 ;  /* 0x000000061b007c0c */ /* 0x000fe40008742670 */
[C---:B------:R-:W-:Y:S02]  /*70d0*/  IADD3 R30, PT, PT, R33.reuse, 0x2, RZ ;  /* 0x00000002211e7810 */ /* 0x040fe40007ffe0ff */
[----:B------:R-:W-:-:S02]  /*70e0*/  IADD3 R36, PT, PT, R33, 0x3, RZ ;  /* 0x0000000321247810 */ /* 0x000fc40007ffe0ff */
[----:B------:R-:W-:Y:S02]  /*70f0*/  ISETP.EQ.OR P3, PT, R30, UR6, P0 ;  /* 0x000000061e007c0c */ /* 0x000fe40008762670 */
[----:B------:R-:W-:-:S03]  /*7100*/  ISETP.EQ.OR P0, PT, R36, UR6, P0 ;  /* 0x0000000624007c0c */ /* 0x000fc60008702670 */
[----:B------:R-:W0:Y:S01]  /*7110*/  @!P1 LDC R26, c[0x0][0x374] ;  /* 0x0000dd00ff1a9b82 */ /* 0x000e220000000800 */
[----:B------:R-:W1:Y:S01]  /*7120*/  @!P1 S2R R31, SR_CTAID.Y ;  /* 0x00000000001f9919 */ /* 0x000e620000002600 */
[----:B------:R-:W-:Y:S01]  /*7130*/  @!P1 LOP3.LUT R27, R59, 0x1, RZ, 0xc0, !PT ;  /* 0x000000013b1b9812 */ /* 0x000fe200078ec0ff */
[----:B------:R-:W2:Y:S05]  /*7140*/  @!P2 S2R R35, SR_CTAID.Y ;  /* 0x000000000023a919 */ /* 0x000eaa0000002600 */
[----:B------:R-:W4:Y:S01]  /*7150*/  @!P1 LDC.64 R24, c[0x0][0x3d0] ;  /* 0x0000f400ff189b82 */ /* 0x000f220000000a00 */
[----:B------:R-:W5:Y:S01]  /*7160*/  @!P3 S2R R37, SR_CTAID.Y ;  /* 0x000000000025b919 */ /* 0x000f620000002600 */
[----:B------:R-:W5:Y:S06]  /*7170*/  @!P0 S2R R39, SR_CTAID.Y ;  /* 0x0000000000278919 */ /* 0x000f6c0000002600 */
[----:B---3--:R-:W3:Y:S01]  /*7180*/  @!P2 LDC R28, c[0x0][0x374] ;  /* 0x0000dd00ff1cab82 */ /* 0x008ee20000000800 */
[----:B0-----:R-:W-:-:S04]  /*7190*/  @!P1 IMAD R27, R27, R26, RZ ;  /* 0x0000001a1b1b9224 */ /* 0x001fc800078e02ff */
[----:B------:R-:W-:-:S05]  /*71a0*/  @!P1 IMAD R27, R27, R32, RZ ;  /* 0x000000201b1b9224 */ /* 0x000fca00078e02ff */
[----:B------:R-:W-:Y:S01]  /*71b0*/  @!P1 SHF.L.U32 R29, R27, 0x1, RZ ;  /* 0x000000011b1d9819 */ /* 0x000fe200000006ff */
[----:B-1----:R-:W-:Y:S02]  /*71c0*/  @!P1 IMAD R27, R33, R26, R31 ;  /* 0x0000001a211b9224 */ /* 0x002fe400078e021f */
[----:B------:R-:W5:Y:S02]  /*71d0*/  @!P3 LDC R31, c[0x0][0x374] ;  /* 0x0000dd00ff1fbb82 */ /* 0x000f640000000800 */
[----:B----4-:R-:W-:Y:S01]  /*71e0*/  @!P1 IMAD.WIDE R24, R29, 0x4, R24 ;  /* 0x000000041d189825 */ /* 0x010fe200078e0218 */
[----:B------:R-:W-:-:S03]  /*71f0*/  @!P2 LOP3.LUT R29, R59, 0x1, RZ, 0xc0, !PT ;  /* 0x000000013b1da812 */ /* 0x000fc600078ec0ff */
[----:B------:R-:W-:Y:S02]  /*7200*/  @!P1 IMAD.WIDE.U32 R24, R27, 0x8, R24 ;  /* 0x000000081b189825 */ /* 0x000fe400078e0018 */
[----:B------:R-:W0:Y:S02]  /*7210*/  @!P0 LDC R65, c[0x0][0x374] ;  /* 0x0000dd00ff418b82 */ /* 0x000e240000000800 */
[-C--:B---3--:R-:W-:Y:S02]  /*7220*/  @!P2 IMAD R29, R29, R28.reuse, RZ ;  /* 0x0000001c1d1da224 */ /* 0x088fe400078e02ff */
[----:B------:R-:W-:Y:S01]  /*7230*/  @!P2 IMAD R28, R33, R28, R28 ;  /* 0x0000001c211ca224 */ /* 0x000fe200078e021c */
[----:B------:R-:W3:Y:S01]  /*7240*/  @!P1 LDG.E.64 R24, desc[UR8][R24.64] ;  /* 0x0000000818189981 */ /* 0x000ee2000c1e1b00 */
[----:B------:R-:W-:Y:S02]  /*7250*/  @!P2 IMAD R29, R29, R32, RZ ;  /* 0x000000201d1da224 */ /* 0x000fe400078e02ff */
[----:B------:R-:W1:Y:S01]  /*7260*/  @!P2 LDC.64 R26, c[0x0][0x3d0] ;  /* 0x0000f400ff1aab82 */ /* 0x000e620000000a00 */
[----:B--2---:R-:W-:-:S02]  /*7270*/  @!P2 IADD3 R35, PT, PT, R28, R35, RZ ;  /* 0x000000231c23a210 */ /* 0x004fc40007ffe0ff */
[----:B------:R-:W-:Y:S02]  /*7280*/  @!P2 SHF.L.U32 R29, R29, 0x1, RZ ;  /* 0x000000011d1da819 */ /* 0x000fe400000006ff */
[C---:B------:R-:W-:Y:S01]  /*7290*/  @!P3 LOP3.LUT R28, R59.reuse, 0x1, RZ, 0xc0, !PT ;  /* 0x000000013b1cb812 */ /* 0x040fe200078ec0ff */
[----:B-----5:R-:W-:Y:S01]  /*72a0*/  @!P3 IMAD R37, R30, R31, R37 ;  /* 0x0000001f1e25b224 */ /* 0x020fe200078e0225 */
[----:B------:R-:W-:-:S03]  /*72b0*/  @!P0 LOP3.LUT R30, R59, 0x1, RZ, 0xc0, !PT ;  /* 0x000000013b1e8812 */ /* 0x000fc600078ec0ff */
[----:B------:R-:W-:-:S04]  /*72c0*/  @!P3 IMAD R31, R28, R31, RZ ;  /* 0x0000001f1c1fb224 */ /* 0x000fc800078e02ff */
[----:B------:R-:W-:Y:S02]  /*72d0*/  @!P3 IMAD R31, R31, R32, RZ ;  /* 0x000000201f1fb224 */ /* 0x000fe400078e02ff */
[-C--:B0-----:R-:W-:Y:S02]  /*72e0*/  @!P0 IMAD R39, R36, R65.reuse, R39 ;  /* 0x0000004124278224 */ /* 0x081fe400078e0227 */
[----:B------:R-:W-:Y:S01]  /*72f0*/  @!P0 IMAD R65, R30, R65, RZ ;  /* 0x000000411e418224 */ /* 0x000fe200078e02ff */
[----:B------:R-:W-:-:S03]  /*7300*/  @!P3 SHF.L.U32 R31, R31, 0x1, RZ ;  /* 0x000000011f1fb819 */ /* 0x000fc600000006ff */
[----:B------:R-:W-:Y:S02]  /*7310*/  @!P0 IMAD R65, R65, R32, RZ ;  /* 0x0000002041418224 */ /* 0x000fe400078e02ff */
[----:B-1----:R-:W-:Y:S02]  /*7320*/  @!P2 IMAD.WIDE R26, R29, 0x4, R26 ;  /* 0x000000041d1aa825 */ /* 0x002fe400078e021a */
[----:B------:R-:W0:Y:S01]  /*7330*/  @!P3 LDC.64 R28, c[0x0][0x3d0] ;  /* 0x0000f400ff1cbb82 */ /* 0x000e220000000a00 */
[----:B------:R-:W-:Y:S01]  /*7340*/  @!P0 SHF.L.U32 R65, R65, 0x1, RZ ;  /* 0x0000000141418819 */ /* 0x000fe200000006ff */
[----:B------:R-:W-:-:S06]  /*7350*/  @!P2 IMAD.WIDE.U32 R26, R35, 0x8, R26 ;  /* 0x00000008231aa825 */ /* 0x000fcc00078e001a */
[----:B------:R-:W2:Y:S01]  /*7360*/  @!P2 LDG.E.64 R26, desc[UR8][R26.64] ;  /* 0x000000081a1aa981 */ /* 0x000ea2000c1e1b00 */
[----:B0-----:R-:W-:Y:S02]  /*7370*/  @!P3 IMAD.WIDE R28, R31, 0x4, R28 ;  /* 0x000000041f1cb825 */ /* 0x001fe400078e021c */
[----:B------:R-:W0:Y:S02]  /*7380*/  @!P0 LDC.64 R30, c[0x0][0x3d0] ;  /* 0x0000f400ff1e8b82 */ /* 0x000e240000000a00 */
[----:B------:R-:W-:-:S06]  /*7390*/  @!P3 IMAD.WIDE.U32 R28, R37, 0x8, R28 ;  /* 0x00000008251cb825 */ /* 0x000fcc00078e001c */
[----:B------:R-:W4:Y:S01]  /*73a0*/  @!P3 LDG.E.64 R28, desc[UR8][R28.64] ;  /* 0x000000081c1cb981 */ /* 0x000f22000c1e1b00 */
[----:B0-----:R-:W-:-:S04]  /*73b0*/  @!P0 IMAD.WIDE R30, R65, 0x4, R30 ;  /* 0x00000004411e8825 */ /* 0x001fc800078e021e */
[----:B------:R-:W-:-:S06]  /*73c0*/  @!P0 IMAD.WIDE.U32 R30, R39, 0x8, R30 ;  /* 0x00000008271e8825 */ /* 0x000fcc00078e001e */
[----:B------:R-:W5:Y:S01]  /*73d0*/  @!P0 LDG.E.64 R30, desc[UR8][R30.64] ;  /* 0x000000081e1e8981 */ /* 0x000f62000c1e1b00 */
[----:B------:R-:W-:Y:S01]  /*73e0*/  IADD3 R33, PT, PT, R33, 0x4, RZ ;  /* 0x0000000421217810 */ /* 0x000fe20007ffe0ff */
[----:B---3--:R-:W-:Y:S01]  /*73f0*/  @!P1 FADD.FTZ R22, R22, R24 ;  /* 0x0000001816169221 */ /* 0x008fe20000010000 */
[----:B------:R-:W-:-:S03]  /*7400*/  @!P1 FADD.FTZ R23, R23, R25 ;  /* 0x0000001917179221 */ /* 0x000fc60000010000 */
[----:B--2---:R-:W-:Y:S01]  /*7410*/  @!P2 FADD.FTZ R22, R22, R26 ;  /* 0x0000001a1616a221 */ /* 0x004fe20000010000 */
[----:B------:R-:W-:-:S03]  /*7420*/  @!P2 FADD.FTZ R23, R23, R27 ;  /* 0x0000001b1717a221 */ /* 0x000fc60000010000 */
[----:B----4-:R-:W-:Y:S01]  /*7430*/  @!P3 FADD.FTZ R22, R22, R28 ;  /* 0x0000001c1616b221 */ /* 0x010fe20000010000 */
[----:B------:R-:W-:-:S03]  /*7440*/  @!P3 FADD.FTZ R23, R23, R29 ;  /* 0x0000001d1717b221 */ /* 0x000fc60000010000 */
[----:B-----5:R-:W-:Y:S01]  /*7450*/  @!P0 FADD.FTZ R22, R22, R30 ;  /* 0x0000001e16168221 */ /* 0x020fe20000010000 */
[----:B------:R-:W-:-:S07]  /*7460*/  @!P0 FADD.FTZ R23, R23, R31 ;  /* 0x0000001f17178221 */ /* 0x000fce0000010000 */
.L_x_764:
        /* <DEDUP_REMOVED lines=8> */
[----:B------:R-:W1:Y:S01]  /*74f0*/  @!P1 S2R R34, SR_CTAID.Y ;  /* 0x0000000000229919 */ /* 0x000e620000002600 */
[C---:B------:R-:W-:Y:S02]  /*7500*/  @!P1 LOP3.LUT R29, R59.reuse, 0x1, RZ, 0xc0, !PT ;  /* 0x000000013b1d9812 */ /* 0x040fe400078ec0ff */
[----:B------:R-:W-:Y:S01]  /*7510*/  @!P0 LOP3.LUT R31, R59, 0x1, RZ, 0xc0, !PT ;  /* 0x000000013b1f8812 */ /* 0x000fe200078ec0ff */
[----:B------:R-:W2:Y:S03]  /*7520*/  @!P0 S2R R35, SR_CTAID.Y ;  /* 0x0000000000238919 */ /* 0x000ea60000002600 */
[----:B---3--:R-:W3:Y:S08]  /*7530*/  @!P0 LDC R28, c[0x0][0x374] ;  /* 0x0000dd00ff1c8b82 */ /* 0x008ef00000000800 */
[----:B------:R-:W4:Y:S08]  /*7540*/  @!P1 LDC.64 R24, c[0x0][0x3d0] ;  /* 0x0000f400ff189b82 */ /* 0x000f300000000a00 */
[----:B------:R-:W5:Y:S01]  /*7550*/  @!P0 LDC.64 R26, c[0x0][0x3d0] ;  /* 0x0000f400ff1a8b82 */ /* 0x000f620000000a00 */
[----:B0-----:R-:W-:-:S04]  /*7560*/  @!P1 IMAD R29, R29, R30, RZ ;  /* 0x0000001e1d1d9224 */ /* 0x001fc800078e02ff */
[----:B------:R-:W-:Y:S02]  /*7570*/  @!P1 IMAD R29, R29, R32, RZ ;  /* 0x000000201d1d9224 */ /* 0x000fe400078e02ff */
[----:B---3--:R-:W-:-:S03]  /*7580*/  @!P0 IMAD R31, R31, R28, RZ ;  /* 0x0000001c1f1f8224 */ /* 0x008fc600078e02ff */
[----:B------:R-:W-:Y:S01]  /*7590*/  @!P1 SHF.L.U32 R29, R29, 0x1, RZ ;  /* 0x000000011d1d9819 */ /* 0x000fe200000006ff */
[----:B------:R-:W-:Y:S02]  /*75a0*/  @!P0 IMAD R28, R33, R28, R28 ;  /* 0x0000001c211c8224 */ /* 0x000fe400078e021c */
[----:B------:R-:W-:Y:S02]  /*75b0*/  @!P0 IMAD R31, R31, R32, RZ ;  /* 0x000000201f1f8224 */ /* 0x000fe400078e02ff */
[----:B----4-:R-:W-:-:S03]  /*75c0*/  @!P1 IMAD.WIDE R24, R29, 0x4, R24 ;  /* 0x000000041d189825 */ /* 0x010fc600078e0218 */
[----:B------:R-:W-:Y:S01]  /*75d0*/  @!P0 SHF.L.U32 R31, R31, 0x1, RZ ;  /* 0x000000011f1f8819 */ /* 0x000fe200000006ff */
[----:B-1----:R-:W-:-:S04]  /*75e0*/  @!P1 IMAD R29, R33, R30, R34 ;  /* 0x0000001e211d9224 */ /* 0x002fc800078e0222 */
[----:B-----5:R-:W-:Y:S01]  /*75f0*/  @!P0 IMAD.WIDE R26, R31, 0x4, R26 ;  /* 0x000000041f1a8825 */ /* 0x020fe200078e021a */
[----:B--2---:R-:W-:-:S03]  /*7600*/  @!P0 IADD3 R31, PT, PT, R28, R35, RZ ;  /* 0x000000231c1f8210 */ /* 0x004fc60007ffe0ff */
        /* <DEDUP_REMOVED lines=9> */
.L_x_765:
[----:B------:R-:W-:Y:S01]  /*76a0*/  ISETP.NE.AND P0, PT, R33, UR6, PT ;  /* 0x0000000621007c0c */ /* 0x000fe2000bf05270 */
[----:B------:R-:W-:Y:S01]  /*76b0*/  BSSY.RECONVERGENT B0, `(.L_x_759) ;  /* 0x0000012000007945 */ /* 0x000fe20003800200 */
[----:B------:R-:W-:Y:S02]  /*76c0*/  LOP3.LUT R24, R32, 0x1, RZ, 0xc0, !PT ;  /* 0x0000000120187812 */ /* 0x000fe400078ec0ff */
[----:B------:R-:W-:-:S04]  /*76d0*/  ISETP.NE.OR P0, PT, R17, RZ, !P0 ;  /* 0x000000ff1100720c */ /* 0x000fc80004705670 */
[----:B------:R-:W-:-:S13]  /*76e0*/  ISETP.NE.U32.OR P0, PT, R24, 0x1, P0 ;  /* 0x000000011800780c */ /* 0x000fda0000705470 */
[----:B------:R-:W-:Y:S05]  /*76f0*/  @P0 BRA `(.L_x_766) ;  /* 0x0000000000340947 */ /* 0x000fea0003800000 */
[----:B------:R-:W0:Y:S01]  /*7700*/  LDCU UR4, c[0x0][0x374] ;  /* 0x00006e80ff0477ac */ /* 0x000e220008000800 */
[----:B------:R-:W1:Y:S01]  /*7710*/  S2R R26, SR_CTAID.Y ;  /* 0x00000000001a7919 */ /* 0x000e620000002600 */
[----:B------:R-:W2:Y:S01]  /*7720*/  LDC.64 R24, c[0x0][0x3d0] ;  /* 0x0000f400ff187b82 */ /* 0x000ea20000000a00 */
[----:B------:R-:W-:-:S05]  /*7730*/  LOP3.LUT R27, R59, 0x1, RZ, 0xc0, !PT ;  /* 0x000000013b1b7812 */ /* 0x000fca00078ec0ff */
[----:B0-----:R-:W-:-:S04]  /*7740*/  IMAD R27, R27, UR4, RZ ;  /* 0x000000041b1b7c24 */ /* 0x001fc8000f8e02ff */
[----:B------:R-:W-:-:S05]  /*7750*/  IMAD R27, R27, R32, RZ ;  /* 0x000000201b1b7224 */ /* 0x000fca00078e02ff */
[----:B------:R-:W-:-:S05]  /*7760*/  SHF.L.U32 R27, R27, 0x1, RZ ;  /* 0x000000011b1b7819 */ /* 0x000fca00000006ff */
[----:B--2---:R-:W-:-:S04]  /*7770*/  IMAD.WIDE R24, R27, 0x4, R24 ;  /* 0x000000041b187825 */ /* 0x004fc800078e0218 */
[----:B-1----:R-:W-:-:S04]  /*7780*/  IMAD R33, R33, UR4, R26 ;  /* 0x0000000421217c24 */ /* 0x002fc8000f8e021a */
[----:B------:R-:W-:-:S06]  /*7790*/  IMAD.WIDE.U32 R24, R33, 0x8, R24 ;  /* 0x0000000821187825 */ /* 0x000fcc00078e0018 */
[----:B------:R-:W3:Y:S02]  /*77a0*/  LDG.E.64 R24, desc[UR8][R24.64] ;  /* 0x0000000818187981 */ /* 0x000ee4000c1e1b00 */
[----:B---3--:R-:W-:Y:S01]  /*77b0*/  FADD.FTZ R22, R22, R24 ;  /* 0x0000001816167221 */ /* 0x008fe20000010000 */
[----:B------:R-:W-:-:S07]  /*77c0*/  FADD.FTZ R23, R23, R25 ;  /* 0x0000001917177221 */ /* 0x000fce0000010000 */
.L_x_766:
[----:B------:R-:W-:Y:S05]  /*77d0*/  BSYNC.RECONVERGENT B0 ;  /* 0x0000000000007941 */ /* 0x000fea0003800200 */
.L_x_759:
[----:B------:R-:W5:Y:S01]  /*77e0*/  S2UR UR5, SR_CgaCtaId ;  /* 0x00000000000579c3 */ /* 0x000f620000008800 */
[----:B------:R-:W-:Y:S01]  /*77f0*/  ISETP.NE.AND P0, PT, R17, RZ, PT ;  /* 0x000000ff1100720c */ /* 0x000fe20003f05270 */
[----:B------:R-:W-:Y:S01]  /*7800*/  UMOV UR4, 0x400 ;  /* 0x0000040000047882 */ /* 0x000fe20000000000 */
[----:B------:R-:W0:Y:S01]  /*7810*/  LDCU.64 UR10, c[0x0][0x400] ;  /* 0x00008000ff0a77ac */ /* 0x000e220008000a00 */
[--C-:B--2-4-:R-:W-:Y:S02]  /*7820*/  HADD2.F32 R27, -RZ, R58.reuse.H0_H0 ;  /* 0x2000003aff1b7230 */ /* 0x114fe40000004100 */
[----:B-1----:R-:W-:Y:S02]  /*7830*/  HADD2.F32 R31, -RZ, R58.H1_H1 ;  /* 0x3000003aff1f7230 */ /* 0x002fe40000004100 */
[----:B------:R-:W1:Y:S01]  /*7840*/  LDC R26, c[0x0][0x41c] ;  /* 0x00010700ff1a7b82 */ /* 0x000e620000000800 */
[----:B-----5:R-:W-:Y:S01]  /*7850*/  ULEA UR4, UR5, UR4, 0x18 ;  /* 0x0000000405047291 */ /* 0x020fe2000f8ec0ff */
[----:B------:R-:W2:Y:S01]  /*7860*/  LDCU.U8 UR5, c[0x0][0x414] ;  /* 0x00008280ff0577ac */ /* 0x000ea20008000000 */
[----:B-1----:R-:W-:-:S07]  /*7870*/  IMAD R29, R26, UR6, R61 ;  /* 0x000000061a1d7c24 */ /* 0x002fce000f8e023d */
[----:B------:R3:W-:Y:S01]  /*7880*/  @!P0 STS.64 [UR4+0xc0], R22 ;  /* 0x0000c016ff008988 */ /* 0x0007e20008000a04 */
[----:B------:R-:W-:Y:S01]  /*7890*/  BAR.SYNC.DEFER_BLOCKING 0x0 ;  /* 0x0000000000007b1d */ /* 0x000fe20000010000 */
[----:B0-----:R-:W-:Y:S02]  /*78a0*/  ISETP.GE.U32.AND P0, PT, R29, UR10, PT ;  /* 0x0000000a1d007c0c */ /* 0x001fe4000bf06070 */
[----:B------:R-:W-:Y:S01]  /*78b0*/  SHF.R.S32.HI R38, RZ, 0x1f, R29 ;  /* 0x0000001fff267819 */ /* 0x000fe2000001141d */
[----:B---3--:R-:W-:Y:S01]  /*78c0*/  FADD.FTZ R22, -R16, R27 ;  /* 0x0000001b10167221 */ /* 0x008fe20000010100 */
[----:B--2---:R-:W-:Y:S02]  /*78d0*/  UISETP.NE.AND UP0, UPT, UR5, URZ, UPT ;  /* 0x000000ff0500728c */ /* 0x004fe4000bf05270 */
[----:B------:R-:W-:Y:S01]  /*78e0*/  ISETP.GE.AND.EX P0, PT, R38, UR11, PT, P0 ;  /* 0x0000000b26007c0c */ /* 0x000fe2000bf06300 */
[--C-:B------:R-:W-:Y:S01]  /*78f0*/  HADD2.F32 R23, -RZ, R57.reuse.H0_H0 ;  /* 0x20000039ff177230 */ /* 0x100fe20000004100 */
[----:B------:R-:W0:Y:S01]  /*7900*/  LDS.64 R24, [UR4+0xc0] ;  /* 0x0000c004ff187984 */ /* 0x000e220008000a00 */
[----:B------:R-:W0:Y:S02]  /*7910*/  LDCU UR4, c[0x0][0x42c] ;  /* 0x00008580ff0477ac */ /* 0x000e240008000800 */
[----:B0-----:R-:W-:Y:S01]  /*7920*/  FMUL.FTZ R26, R24, UR4 ;  /* 0x00000004181a7c20 */ /* 0x001fe20008410000 */
[----:B------:R-:W-:Y:S01]  /*7930*/  FMUL.FTZ R27, R25, UR4 ;  /* 0x00000004191b7c20 */ /* 0x000fe20008410000 */
[----:B------:R-:W-:Y:S01]  /*7940*/  FMUL.FTZ R25, R22, R63 ;  /* 0x0000003f16197220 */ /* 0x000fe20000410000 */
[----:B------:R-:W-:Y:S01]  /*7950*/  FADD.FTZ R24, -R16, R31 ;  /* 0x0000001f10187221 */ /* 0x000fe20000010100 */
[----:B------:R-:W-:-:S02]  /*7960*/  HADD2.F32 R22, -RZ, R57.H1_H1 ;  /* 0x30000039ff167230 */ /* 0x000fc40000004100 */
[----:B------:R-:W-:Y:S01]  /*7970*/  FFMA.FTZ R37, R26, R25, R27 ;  /* 0x000000191a257223 */ /* 0x000fe2000001001b */
[----:B------:R-:W-:Y:S01]  /*7980*/  FMUL.FTZ R36, R24, R63 ;  /* 0x0000003f18247220 */ /* 0x000fe20000410000 */
        /* <DEDUP_REMOVED lines=19> */
.L_x_767:
[----:B------:R-:W-:Y:S01]  /*7ac0*/  FFMA.FTZ R30, R26, R36, R27 ;  /* 0x000000241a1e7223 */ /* 0x000fe2000001001b */
        /* <DEDUP_REMOVED lines=20> */
.L_x_769:
[----:B------:R-:W-:Y:S05]  /*7c10*/  BSYNC.RECONVERGENT B0 ;  /* 0x0000000000007941 */ /* 0x000fea0003800200 */
.L_x_768:
[--C-:B0-----:R-:W-:Y:S01]  /*7c20*/  HADD2.F32 R23, -RZ, R56.reuse.H0_H0 ;  /* 0x20000038ff177230 */ /* 0x101fe20000004100 */
[----:B------:R-:W-:Y:S01]  /*7c30*/  ISETP.GE.U32.AND P0, PT, R31, UR10, PT ;  /* 0x0000000a1f007c0c */ /* 0x000fe2000bf06070 */
[----:B------:R-:W-:Y:S01]  /*7c40*/  HADD2.F32 R25, -RZ, R56.H1_H1 ;  /* 0x30000038ff197230 */ /* 0x000fe20000004100 */
[----:B------:R-:W-:Y:S01]  /*7c50*/  ISETP.GE.U32.AND P1, PT, R28, UR10, PT ;  /* 0x0000000a1c007c0c */ /* 0x000fe2000bf26070 */
[----:B------:R-:W-:Y:S02]  /*7c60*/  HADD2.F32 R65, -RZ, R54.H0_H0 ;  /* 0x20000036ff417230 */ /* 0x000fe40000004100 */
[C---:B------:R-:W-:Y:S01]  /*7c70*/  FADD.FTZ R22, -R16.reuse, R23 ;  /* 0x0000001710167221 */ /* 0x040fe20000010100 */
[----:B------:R-:W-:Y:S01]  /*7c80*/  SHF.R.S32.HI R57, RZ, 0x1f, R31 ;  /* 0x0000001fff397819 */ /* 0x000fe2000001141f */
[----:B------:R-:W-:Y:S01]  /*7c90*/  FADD.FTZ R24, -R16, R25 ;  /* 0x0000001910187221 */ /* 0x000fe20000010100 */
[----:B------:R-:W-:Y:S01]  /*7ca0*/  SHF.R.S32.HI R30, RZ, 0x1f, R28 ;  /* 0x0000001fff1e7819 */ /* 0x000fe2000001141c */
[----:B------:R-:W-:Y:S01]  /*7cb0*/  FMUL.FTZ R33, R22, R63 ;  /* 0x0000003f16217220 */ /* 0x000fe20000410000 */
[--C-:B------:R-:W-:Y:S01]  /*7cc0*/  HADD2.F32 R23, -RZ, R55.reuse.H0_H0 ;  /* 0x20000037ff177230 */ /* 0x100fe20000004100 */
[----:B------:R-:W-:Y:S01]  /*7cd0*/  ISETP.GE.AND.EX P0, PT, R57, UR11, PT, P0 ;  /* 0x0000000b39007c0c */ /* 0x000fe2000bf06300 */
[----:B------:R-:W-:Y:S01]  /*7ce0*/  HADD2.F32 R22, -RZ, R55.H1_H1 ;  /* 0x30000037ff167230 */ /* 0x000fe20000004100 */
[----:B------:R-:W-:Y:S01]  /*7cf0*/  ISETP.GE.AND.EX P1, PT, R30, UR11, PT, P1 ;  /* 0x0000000b1e007c0c */ /* 0x000fe2000bf26310 */
[----:B------:R-:W-:Y:S01]  /*7d00*/  FFMA.FTZ R55, R26, R33, R27 ;  /* 0x000000211a377223 */ /* 0x000fe2000001001b */
[----:B------:R-:W-:Y:S01]  /*7d10*/  FMUL.FTZ R38, R24, R63 ;  /* 0x0000003f18267220 */ /* 0x000fe20000410000 */
[----:B------:R-:W-:Y:S10]  /*7d20*/  BRA.U !UP0, `(.L_x_770) ;  /* 0x0000000108487547 */ /* 0x000ff4000b800000 */
        /* <DEDUP_REMOVED lines=18> */
.L_x_770:
[----:B------:R-:W-:Y:S01]  /*7e50*/  FFMA.FTZ R32, R26, R38, R27 ;  /* 0x000000261a207223 */ /* 0x000fe2000001001b */
[----:B------:R-:W-:Y:S01]  /*7e60*/  BSSY.RECONVERGENT B0, `(.L_x_771) ;  /* 0x0000014000007945 */ /* 0x000fe20003800200 */
[----:B------:R-:W-:Y:S01]  /*7e70*/  FFMA.FTZ R24, R20, R23, -R55 ;  /* 0x0000001714187223 */ /* 0x000fe20000010837 */
[----:B------:R-:W-:Y:S02]  /*7e80*/  HADD2.F32 R33, -RZ, R54.H1_H1 ;  /* 0x30000036ff217230 */ /* 0x000fe40000004100 */
[----:B------:R-:W-:Y:S01]  /*7e90*/  FADD.FTZ R36, -R16, R65 ;  /* 0x0000004110247221 */ /* 0x000fe20000010100 */
[----:B------:R-:W-:Y:S01]  /*7ea0*/  FFMA.FTZ R34, R21, R22, -R32 ;  /* 0x0000001615227223 */ /* 0x000fe20000010820 */
        /* <DEDUP_REMOVED lines=8> */
[-C--:B------:R-:W-:Y:S01]  /*7f30*/  FMUL.FTZ R32, R24, R63.reuse ;  /* 0x0000003f18207220 */ /* 0x080fe20000410000 */
[----:B------:R-:W-:Y:S01]  /*7f40*/  FMUL.FTZ R31, R34, R63 ;  /* 0x0000003f221f7220 */ /* 0x000fe20000410000 */
[C---:B-1----:R-:W-:Y:S02]  /*7f50*/  LEA R24, P0, R22.reuse, UR6, 0x1 ;  /* 0x0000000616187c11 */ /* 0x042fe4000f8008ff */
[----:B------:R-:W-:Y:S02]  /*7f60*/  IADD3 R25, PT, PT, R23, R25, RZ ;  /* 0x0000001917197210 */ /* 0x000fe40007ffe0ff */
[----:B------:R-:W-:Y:S02]  /*7f70*/  F2FP.F16.F32.PACK_AB R31, R31, R32 ;  /* 0x000000201f1f723e */ /* 0x000fe400000000ff */
[----:B------:R-:W-:-:S05]  /*7f80*/  LEA.HI.X R25, R22, UR7, R25, 0x1, P0 ;  /* 0x0000000716197c11 */ /* 0x000fca00080f0c19 */
[----:B------:R0:W-:Y:S02]  /*7f90*/  STG.E desc[UR8][R24.64], R31 ;  /* 0x0000001f18007986 */ /* 0x0001e4000c101908 */
.L_x_772:
[----:B------:R-:W-:Y:S05]  /*7fa0*/  BSYNC.RECONVERGENT B0 ;  /* 0x0000000000007941 */ /* 0x000fea0003800200 */
.L_x_771:
[----:B0-----:R-:W-:Y:S01]  /*7fb0*/  FMUL.FTZ R25, R36, R63 ;  /* 0x0000003f24197220 */ /* 0x001fe20000410000 */
[----:B------:R-:W-:Y:S01]  /*7fc0*/  FADD.FTZ R24, -R16, R33 ;  /* 0x0000002110187221 */ /* 0x000fe20000010100 */
[--C-:B------:R-:W-:Y:S02]  /*7fd0*/  HADD2.F32 R23, -RZ, R53.reuse.H0_H0 ;  /* 0x20000035ff177230 */ /* 0x100fe40000004100 */
[----:B------:R-:W-:Y:S02]  /*7fe0*/  HADD2.F32 R22, -RZ, R53.H1_H1 ;  /* 0x30000035ff167230 */ /* 0x000fe40000004100 */
        /* <DEDUP_REMOVED lines=21> */
.L_x_773:
        /* <DEDUP_REMOVED lines=16> */
[----:B-1----:R-:W-:Y:S02]  /*8240*/  LEA R24, P0, R22, UR6, 0x1 ;  /* 0x0000000616187c11 */ /* 0x002fe4000f8008ff */
[----:B------:R-:W-:Y:S02]  /*8250*/  IADD3 R25, PT, PT, R23, R25, RZ ;  /* 0x0000001917197210 */ /* 0x000fe40007ffe0ff */
[----:B------:R-:W-:Y:S02]  /*8260*/  F2FP.F16.F32.PACK_AB R23, R28, R33 ;  /* 0x000000211c17723e */ /* 0x000fe400000000ff */
[----:B------:R-:W-:-:S05]  /*8270*/  LEA.HI.X R25, R22, UR7, R25, 0x1, P0 ;  /* 0x0000000716197c11 */ /* 0x000fca00080f0c19 */
[----:B------:R0:W-:Y:S02]  /*8280*/  STG.E desc[UR8][R24.64], R23 ;  /* 0x0000001718007986 */ /* 0x0001e4000c101908 */
.L_x_775:
[----:B------:R-:W-:Y:S05]  /*8290*/  BSYNC.RECONVERGENT B0 ;  /* 0x0000000000007941 */ /* 0x000fea0003800200 */
.L_x_774:
        /* <DEDUP_REMOVED lines=35> */
.L_x_776:
        /* <DEDUP_REMOVED lines=8> */
[----:B------:R-:W-:Y:S01]  /*8550*/  MOV R24, R66 ;  /* 0x0000004200187202 */ /* 0x000fe20000000f00 */
[----:B------:R-:W-:Y:S01]  /*8560*/  FMUL.FTZ R28, R28, R63 ;  /* 0x0000003f1c1c7220 */ /* 0x000fe20000410000 */
[----:B------:R-:W-:Y:S01]  /*8570*/  MOV R25, R69 ;  /* 0x0000004500197202 */ /* 0x000fe20000000f00 */
[----:B------:R-:W1:Y:S01]  /*8580*/  LDCU.64 UR6, c[0x0][0x380] ;  /* 0x00007000ff0677ac */ /* 0x000e620008000a00 */
[----:B------:R-:W-:-:S05]  /*8590*/  FMUL.FTZ R23, R30, R63 ;  /* 0x0000003f1e177220 */ /* 0x000fca0000410000 */
[----:B------:R-:W-:Y:S01]  /*85a0*/  F2FP.F16.F32.PACK_AB R23, R23, R28 ;  /* 0x0000001c1717723e */ /* 0x000fe200000000ff */
[----:B0-----:R-:W-:Y:S02]  /*85b0*/  IMAD R53, R53, UR4, RZ ;  /* 0x0000000435357c24 */ /* 0x001fe4000f8e02ff */
[----:B------:R-:W-:-:S04]  /*85c0*/  IMAD.WIDE.U32 R24, R32, UR4, R24 ;  /* 0x0000000420187c25 */ /* 0x000fc8000f8e0018 */
[----:B------:R-:W-:Y:S01]  /*85d0*/  IMAD R53, R32, UR5, R53 ;  /* 0x0000000520357c24 */ /* 0x000fe2000f8e0235 */
[----:B-1----:R-:W-:-:S04]  /*85e0*/  LEA R32, P0, R24, UR6, 0x1 ;  /* 0x0000000618207c11 */ /* 0x002fc8000f8008ff */
[----:B------:R-:W-:-:S04]  /*85f0*/  IADD3 R53, PT, PT, R25, R53, RZ ;  /* 0x0000003519357210 */ /* 0x000fc80007ffe0ff */
[----:B------:R-:W-:-:S05]  /*8600*/  LEA.HI.X R33, R24, UR7, R53, 0x1, P0 ;  /* 0x0000000718217c11 */ /* 0x000fca00080f0c35 */
[----:B------:R0:W-:Y:S02]  /*8610*/  STG.E desc[UR8][R32.64], R23 ;  /* 0x0000001720007986 */ /* 0x0001e4000c101908 */
.L_x_778:
[----:B------:R-:W-:Y:S05]  /*8620*/  BSYNC.RECONVERGENT B0 ;  /* 0x0000000000007941 */ /* 0x000fea0003800200 */
.L_x_777:
[----:B------:R-:W-:Y:S01]  /*8630*/  FMUL.FTZ R25, R34, R63 ;  /* 0x0000003f22197220 */ /* 0x000fe20000410000 */
[----:B------:R-:W-:Y:S01]  /*8640*/  FADD.FTZ R28, -R16, R35 ;  /* 0x00000023101c7221 */ /* 0x000fe20000010100 */
[--C-:B0-----:R-:W-:Y:S02]  /*8650*/  HADD2.F32 R23, -RZ, R49.reuse.H0_H0 ;  /* 0x20000031ff177230 */ /* 0x101fe40000004100 */
        /* <DEDUP_REMOVED lines=22> */
.L_x_779:
[----:B------:R-:W-:Y:S01]  /*87c0*/  FFMA.FTZ R30, R26, R38, R27 ;  /* 0x000000261a1e7223 */ /* 0x000fe2000001001b */
[----:B------:R-:W-:Y:S01]  /*87d0*/  BSSY.RECONVERGENT B0, `(.L_x_780) ;  /* 0x0000014000007945 */ /* 0x000fe20003800200 */
[----:B------:R-:W-:Y:S01]  /*87e0*/  FFMA.FTZ R28, R20, R23, -R39 ;  /* 0x00000017141c7223 */ /* 0x000fe20000010827 */
[--C-:B------:R-:W-:Y:S02]  /*87f0*/  HADD2.F32 R33, -RZ, R48.reuse.H0_H0 ;  /* 0x20000030ff217230 */ /* 0x100fe40000004100 */
[----:B------:R-:W-:Y:S01]  /*8800*/  FFMA.FTZ R30, R21, R24, -R30 ;  /* 0x00000018151e7223 */ /* 0x000fe2000001081e */
[----:B------:R-:W-:Y:S01]  /*8810*/  HADD2.F32 R35, -RZ, R48.H1_H1 ;  /* 0x30000030ff237230 */ /* 0x000fe20000004100 */
[----:B------:R-:W-:Y:S06]  /*8820*/  @P1 BRA `(.L_x_781) ;  /* 0x0000000000381947 */ /* 0x000fec0003800000 */
[----:B------:R-:W0:Y:S01]  /*8830*/  LDCU.64 UR4, c[0x0][0x3f8] ;  /* 0x00007f00ff0477ac */ /* 0x000e220008000a00 */
[----:B------:R-:W-:Y:S01]  /*8840*/  MOV R23, R69 ;  /* 0x0000004500177202 */ /* 0x000fe20000000f00 */
[----:B------:R-:W1:Y:S01]  /*8850*/  LDCU.64 UR6, c[0x0][0x380] ;  /* 0x00007000ff0677ac */ /* 0x000e620008000a00 */
[----:B0-----:R-:W-:Y:S01]  /*8860*/  IMAD R24, R22, UR4, RZ ;  /* 0x0000000416187c24 */ /* 0x001fe2000f8e02ff */
[----:B------:R-:W-:-:S03]  /*8870*/  MOV R22, R66 ;  /* 0x0000004200167202 */ /* 0x000fc60000000f00 */
[C---:B------:R-:W-:Y:S02]  /*8880*/  IMAD R25, R31.reuse, UR5, R24 ;  /* 0x000000051f197c24 */ /* 0x040fe4000f8e0218 */
[----:B------:R-:W-:-:S04]  /*8890*/  IMAD.WIDE.U32 R22, R31, UR4, R22 ;  /* 0x000000041f167c25 */ /* 0x000fc8000f8e0016 */
[-C--:B------:R-:W-:Y:S01]  /*88a0*/  FMUL.FTZ R31, R28, R63.reuse ;  /* 0x0000003f1c1f7220 */ /* 0x080fe20000410000 */
[----:B------:R-:W-:Y:S01]  /*88b0*/  FMUL.FTZ R28, R30, R63 ;  /* 0x0000003f1e1c7220 */ /* 0x000fe20000410000 */
[----:B-1----:R-:W-:Y:S02]  /*88c0*/  LEA R24, P0, R22, UR6, 0x1 ;  /* 0x0000000616187c11 */ /* 0x002fe4000f8008ff */
[----:B------:R-:W-:Y:S02]  /*88d0*/  IADD3 R25, PT, PT, R23, R25, RZ ;  /* 0x0000001917197210 */ /* 0x000fe40007ffe0ff */
[----:B------:R-:W-:Y:S02]  /*88e0*/  F2FP.F16.F32.PACK_AB R23, R28, R31 ;  /* 0x0000001f1c17723e */ /* 0x000fe400000000ff */
[----:B------:R-:W-:-:S05]  /*88f0*/  LEA.HI.X R25, R22, UR7, R25, 0x1, P0 ;  /* 0x0000000716197c11 */ /* 0x000fca00080f0c19 */
[----:B------:R0:W-:Y:S02]  /*8900*/  STG.E desc[UR8][R24.64], R23 ;  /* 0x0000001718007986 */ /* 0x0001e4000c101908 */
.L_x_781:
[----:B------:R-:W-:Y:S05]  /*8910*/  BSYNC.RECONVERGENT B0 ;  /* 0x0000000000007941 */ /* 0x000fea0003800200 */
.L_x_780:
[----:B0-----:R-:W-:Y:S02]  /*8920*/  HADD2.F32 R25, -RZ, R46.H1_H1 ;  /* 0x3000002eff197230 */ /* 0x001fe40000004100 */
[C---:B------:R-:W-:Y:S01]  /*8930*/  FADD.FTZ R52, -R16.reuse, R35 ;  /* 0x0000002310347221 */ /* 0x040fe20000010100 */
[----:B------:R-:W-:Y:S02]  /*8940*/  HADD2.F32 R31, -RZ, R44.H0_H0 ;  /* 0x2000002cff1f7230 */ /* 0x000fe40000004100 */
[C---:B------:R-:W-:Y:S01]  /*8950*/  FADD.FTZ R50, -R16.reuse, R33 ;  /* 0x0000002110327221 */ /* 0x040fe20000010100 */
[----:B------:R-:W-:Y:S02]  /*8960*/  HADD2.F32 R39, -RZ, R42.H0_H0 ;  /* 0x2000002aff277230 */ /* 0x000fe40000004100 */
[C---:B------:R-:W-:Y:S01]  /*8970*/  FADD.FTZ R22, -R16.reuse, R25 ;  /* 0x0000001910167221 */ /* 0x040fe20000010100 */
[----:B------:R-:W-:Y:S02]  /*8980*/  HADD2.F32 R37, -RZ, R44.H1_H1 ;  /* 0x3000002cff257230 */ /* 0x000fe40000004100 */
[----:B------:R-:W-:Y:S01]  /*8990*/  FADD.FTZ R48, -R16, R31 ;  /* 0x0000001f10307221 */ /* 0x000fe20000010100 */
[----:B------:R-:W-:-:S02]  /*89a0*/  HADD2.F32 R49, -RZ, R42.H1_H1 ;  /* 0x3000002aff317230 */ /* 0x000fc40000004100 */
[C---:B------:R-:W-:Y:S01]  /*89b0*/  FADD.FTZ R44, -R16.reuse, R39 ;  /* 0x00000027102c7221 */ /* 0x040fe20000010100 */
[----:B------:R-:W-:Y:S01]  /*89c0*/  HADD2.F32 R51, -RZ, R40.H0_H0 ;  /* 0x20000028ff337230 */ /* 0x000fe20000004100 */
[C---:B------:R-:W-:Y:S01]  /*89d0*/  IADD3 R25, PT, PT, R29.reuse, 0xa0, RZ ;  /* 0x000000a01d197810 */ /* 0x040fe20007ffe0ff */
[----:B------:R-:W-:Y:S01]  /*89e0*/  HADD2.F32 R23, -RZ, R46.H0_H0 ;  /* 0x2000002eff177230 */ /* 0x000fe20000004100 */
[C---:B------:R-:W-:Y:S01]  /*89f0*/  IADD3 R39, PT, PT, R29.reuse, 0xc0, RZ ;  /* 0x000000c01d277810 */ /* 0x040fe20007ffe0ff */
[----:B------:R-:W-:Y:S01]  /*8a00*/  HADD2.F32 R53, -RZ, R40.H1_H1 ;  /* 0x30000028ff357230 */ /* 0x000fe20000004100 */
[C---:B------:R-:W-:Y:S01]  /*8a10*/  IADD3 R35, PT, PT, R29.reuse, 0xe0, RZ ;  /* 0x000000e01d237810 */ /* 0x040fe20007ffe0ff */
[--C-:B------:R-:W-:Y:S01]  /*8a20*/  HADD2.F32 R55, -RZ, R4.reuse.H0_H0 ;  /* 0x20000004ff377230 */ /* 0x100fe20000004100 */
[----:B------:R-:W-:Y:S01]  /*8a30*/  IADD3 R31, PT, PT, R29, 0x100, RZ ;  /* 0x000001001d1f7810 */ /* 0x000fe20007ffe0ff */
[----:B------:R-:W-:Y:S02]  /*8a40*/  HADD2.F32 R57, -RZ, R4.H1_H1 ;  /* 0x30000004ff397230 */ /* 0x000fe40000004100 */
[----:B------:R-:W-:Y:S01]  /*8a50*/  FADD.FTZ R46, -R16, R37 ;  /* 0x00000025102e7221 */ /* 0x000fe20000010100 */
[----:B------:R-:W-:-:S02]  /*8a60*/  HADD2.F32 R65, -RZ, R6.H0_H0 ;  /* 0x20000006ff417230 */ /* 0x000fc40000004100 */
[C---:B------:R-:W-:Y:S01]  /*8a70*/  FADD.FTZ R42, -R16.reuse, R49 ;  /* 0x00000031102a7221 */ /* 0x040fe20000010100 */
[----:B------:R-:W-:Y:S02]  /*8a80*/  HADD2.F32 R71, -RZ, R6.H1_H1 ;  /* 0x30000006ff477230 */ /* 0x000fe40000004100 */
[----:B------:R-:W-:Y:S01]  /*8a90*/  FADD.FTZ R38, -R16, R51 ;  /* 0x0000003310267221 */ /* 0x000fe20000010100 */
[--C-:B------:R-:W-:Y:S01]  /*8aa0*/  HADD2.F32 R73, -RZ, R8.reuse.H0_H0 ;  /* 0x20000008ff497230 */ /* 0x100fe20000004100 */
[----:B------:R-:W-:Y:S01]  /*8ab0*/  ISETP.GE.U32.AND P0, PT, R25, UR10, PT ;  /* 0x0000000a19007c0c */ /* 0x000fe2000bf06070 */
[----:B------:R-:W-:Y:S01]  /*8ac0*/  HADD2.F32 R75, -RZ, R8.H1_H1 ;  /* 0x30000008ff4b7230 */ /* 0x000fe20000004100 */
[----:B------:R-:W-:Y:S01]  /*8ad0*/  ISETP.GE.U32.AND P1, PT, R39, UR10, PT ;  /* 0x0000000a27007c0c */ /* 0x000fe2000bf26070 */
[--C-:B------:R-:W-:Y:S01]  /*8ae0*/  HADD2.F32 R77, -RZ, R10.reuse.H0_H0 ;  /* 0x2000000aff4d7230 */ /* 0x100fe20000004100 */
[----:B------:R-:W-:Y:S01]  /*8af0*/  ISETP.GE.U32.AND P2, PT, R35, UR10, PT ;  /* 0x0000000a23007c0c */ /* 0x000fe2000bf46070 */
[----:B------:R-:W-:Y:S01]  /*8b00*/  HADD2.F32 R79, -RZ, R10.H1_H1 ;  /* 0x3000000aff4f7230 */ /* 0x000fe20000004100 */
[----:B------:R-:W-:Y:S01]  /*8b10*/  ISETP.GE.U32.AND P3, PT, R31, UR10, PT ;  /* 0x0000000a1f007c0c */ /* 0x000fe2000bf66070 */
[--C-:B------:R-:W-:Y:S01]  /*8b20*/  HADD2.F32 R81, -RZ, R12.reuse.H0_H0 ;  /* 0x2000000cff517230 */ /* 0x100fe20000004100 */
[----:B------:R-:W-:Y:S01]  /*8b30*/  SHF.R.S32.HI R64, RZ, 0x1f, R25 ;  /* 0x0000001fff407819 */ /* 0x000fe20000011419 */
[----:B------:R-:W-:Y:S01]  /*8b40*/  HADD2.F32 R83, -RZ, R12.H1_H1 ;  /* 0x3000000cff537230 */ /* 0x000fe20000004100 */
[----:B------:R-:W-:Y:S01]  /*8b50*/  SHF.R.S32.HI R49, RZ, 0x1f, R39 ;  /* 0x0000001fff317819 */ /* 0x000fe20000011427 */
[--C-:B------:R-:W-:Y:S01]  /*8b60*/  HADD2.F32 R85, -RZ, R14.reuse.H0_H0 ;  /* 0x2000000eff557230 */ /* 0x100fe20000004100 */
[----:B------:R-:W-:Y:S01]  /*8b70*/  SHF.R.S32.HI R37, RZ, 0x1f, R35 ;  /* 0x0000001fff257819 */ /* 0x000fe20000011423 */
[----:B------:R-:W-:Y:S01]  /*8b80*/  HADD2.F32 R87, -RZ, R14.H1_H1 ;  /* 0x3000000eff577230 */ /* 0x000fe20000004100 */
[----:B------:R-:W-:Y:S01]  /*8b90*/  SHF.R.S32.HI R33, RZ, 0x1f, R31 ;  /* 0x0000001fff217819 */ /* 0x000fe2000001141f */
[----:B------:R-:W-:Y:S01]  /*8ba0*/  FMUL.FTZ R51, R50, R63 ;  /* 0x0000003f32337220 */ /* 0x000fe20000410000 */
[C---:B------:R-:W-:Y:S01]  /*8bb0*/  FADD.FTZ R24, -R16.reuse, R23 ;  /* 0x0000001710187221 */ /* 0x040fe20000010100 */
        /* <DEDUP_REMOVED lines=11> */
[----:B------:R-:W-:Y:S01]  /*8c70*/  FADD.FTZ R6, -R16, R85 ;  /* 0x0000005510067221 */ /* 0x000fe20000010100 */
[----:B------:R-:W-:Y:S01]  /*8c80*/  ISETP.GE.AND.EX P0, PT, R64, UR11, PT, P0 ;  /* 0x0000000b40007c0c */ /* 0x000fe2000bf06300 */
[----:B------:R-:W-:Y:S01]  /*8c90*/  FADD.FTZ R16, -R16, R87 ;  /* 0x0000005710107221 */ /* 0x000fe20000010100 */
[----:B------:R-:W-:Y:S01]  /*8ca0*/  ISETP.GE.AND.EX P1, PT, R49, UR11, PT, P1 ;  /* 0x0000000b31007c0c */ /* 0x000fe2000bf26310 */
        /* <DEDUP_REMOVED lines=25> */
.L_x_782:
[----:B------:R-:W-:Y:S01]  /*8e40*/  FFMA.FTZ R54, R26, R58, R27 ;  /* 0x0000003a1a367223 */ /* 0x000fe2000001001b */
[----:B------:R-:W-:Y:S01]  /*8e50*/  BSSY.RECONVERGENT B0, `(.L_x_783) ;  /* 0x0000014000007945 */ /* 0x000fe20003800200 */
[----:B------:R-:W-:Y:S01]  /*8e60*/  FFMA.FTZ R52, R20, R23, -R65 ;  /* 0x0000001714347223 */ /* 0x000fe20000010841 */
[-C--:B------:R-:W-:Y:S01]  /*8e70*/  FMUL.FTZ R51, R24, R63.reuse ;  /* 0x0000003f18337220 */ /* 0x080fe20000410000 */
[----:B------:R-:W-:Y:S01]  /*8e80*/  FMUL.FTZ R56, R22, R63 ;  /* 0x0000003f16387220 */ /* 0x000fe20000410000 */
        /* <DEDUP_REMOVED lines=16> */
.L_x_784:
[----:B------:R-:W-:Y:S05]  /*8f90*/  BSYNC.RECONVERGENT B0 ;  /* 0x0000000000007941 */ /* 0x000fea0003800200 */
.L_x_783:
[--C-:B------:R-:W-:Y:S02]  /*8fa0*/  HADD2.F32 R23, -RZ, R45.reuse.H0_H0 ;  /* 0x2000002dff177230 */ /* 0x100fe40000004100 */
[C-C-:B------:R-:W-:Y:S01]  /*8fb0*/  FFMA.FTZ R57, R26.reuse, R51, R27.reuse ;  /* 0x000000331a397223 */ /* 0x140fe2000001001b */
[----:B------:R-:W-:Y:S01]  /*8fc0*/  FFMA.FTZ R54, R26, R56, R27 ;  /* 0x000000381a367223 */ /* 0x000fe2000001001b */
[----:B------:R-:W-:Y:S01]  /*8fd0*/  HADD2.F32 R22, -RZ, R45.H1_H1 ;  /* 0x3000002dff167230 */ /* 0x000fe20000004100 */
        /* <DEDUP_REMOVED lines=19> */
.L_x_785:
[----:B------:R-:W-:Y:S01]  /*9110*/  BSSY.RECONVERGENT B0, `(.L_x_786) ;  /* 0x0000013000007945 */ /* 0x000fe20003800200 */
[----:B0-----:R-:W-:Y:S01]  /*9120*/  FFMA.FTZ R24, R20, R23, -R57 ;  /* 0x0000001714187223 */ /* 0x001fe20000010839 */
[----:B------:R-:W-:Y:S01]  /*9130*/  FMUL.FTZ R45, R48, R63 ;  /* 0x0000003f302d7220 */ /* 0x000fe20000410000 */
        /* <DEDUP_REMOVED lines=16> */
.L_x_787:
[----:B------:R-:W-:Y:S05]  /*9240*/  BSYNC.RECONVERGENT B0 ;  /* 0x0000000000007941 */ /* 0x000fea0003800200 */
.L_x_786:
[--C-:B------:R-:W-:Y:S02]  /*9250*/  HADD2.F32 R23, -RZ, R43.reuse.H0_H0 ;  /* 0x2000002bff177230 */ /* 0x100fe40000004100 */
[----:B------:R-:W-:Y:S01]  /*9260*/  FFMA.FTZ R51, R26, R45, R27 ;  /* 0x0000002d1a337223 */ /* 0x000fe2000001001b */
[----:B------:R-:W-:Y:S02]  /*9270*/  HADD2.F32 R22, -RZ, R43.H1_H1 ;  /* 0x3000002bff167230 */ /* 0x000fe40000004100 */
[----:B------:R-:W-:Y:S01]  /*9280*/  FMUL.FTZ R50, R46, R63 ;  /* 0x0000003f2e327220 */ /* 0x000fe20000410000 */
        /* <DEDUP_REMOVED lines=19> */
.L_x_788:
[----:B------:R-:W-:Y:S01]  /*93c0*/  FFMA.FTZ R46, R26, R50, R27 ;  /* 0x000000321a2e7223 */ /* 0x000fe2000001001b */
[----:B------:R-:W-:Y:S01]  /*93d0*/  BSSY.RECONVERGENT B0, `(.L_x_789) ;  /* 0x0000014000007945 */ /* 0x000fe20003800200 */
[----:B0-----:R-:W-:Y:S01]  /*93e0*/  FMUL.FTZ R39, R44, R63 ;  /* 0x0000003f2c277220 */ /* 0x001fe20000410000 */
[----:B------:R-:W-:Y:S01]  /*93f0*/  FFMA.FTZ R24, R20, R23, -R51 ;  /* 0x0000001714187223 */ /* 0x000fe20000010833 */
        /* <DEDUP_REMOVED lines=17> */
.L_x_790:
[----:B------:R-:W-:Y:S05]  /*9510*/  BSYNC.RECONVERGENT B0 ;  /* 0x0000000000007941 */ /* 0x000fea0003800200 */
.L_x_789:
        /* <DEDUP_REMOVED lines=23> */
.L_x_791:
[----:B------:R-:W-:Y:S01]  /*9690*/  BSSY.RECONVERGENT B0, `(.L_x_792) ;  /* 0x0000012000007945 */ /* 0x000fe20003800200 */
[----:B------:R-:W-:Y:S01]  /*96a0*/  FFMA.FTZ R42, R20, R23, -R45 ;  /* 0x00000017142a7223 */ /* 0x000fe2000001082d */
[----:B------:R-:W-:Y:S02]  /*96b0*/  FFMA.FTZ R46, R21, R22, -R46 ;  /* 0x00000016152e7223 */ /* 0x000fe4000001082e */
[----:B------:R-:W-:Y:S05]  /*96c0*/  @P3 BRA `(.L_x_793) ;  /* 0x0000000000383947 */ /* 0x000fea0003800000 */
[----:B------:R-:W1:Y:S01]  /*96d0*/  LDCU.64 UR4, c[0x0][0x3f8] ;  /* 0x00007f00ff0477ac */ /* 0x000e620008000a00 */
[----:B------:R-:W-:Y:S01]  /*96e0*/  MOV R22, R66 ;  /* 0x0000004200167202 */ /* 0x000fe20000000f00 */
[----:B------:R-:W-:Y:S01]  /*96f0*/  FMUL.FTZ R42, R42, R63 ;  /* 0x0000003f2a2a7220 */ /* 0x000fe20000410000 */
[----:B------:R-:W-:Y:S01]  /*9700*/  MOV R23, R69 ;  /* 0x0000004500177202 */ /* 0x000fe20000000f00 */
[----:B------:R-:W2:Y:S01]  /*9710*/  LDCU.64 UR6, c[0x0][0x380] ;  /* 0x00007000ff0677ac */ /* 0x000ea20008000a00 */
[----:B-1----:R-:W-:Y:S02]  /*9720*/  IMAD R44, R33, UR4, RZ ;  /* 0x00000004212c7c24 */ /* 0x002fe4000f8e02ff */
[----:B0-----:R-:W-:-:S04]  /*9730*/  IMAD.WIDE.U32 R24, R31, UR4, R22 ;  /* 0x000000041f187c25 */ /* 0x001fc8000f8e0016 */
[----:B------:R-:W-:Y:S02]  /*9740*/  IMAD R23, R31, UR5, R44 ;  /* 0x000000051f177c24 */ /* 0x000fe4000f8e022c */
[----:B------:R-:W-:Y:S01]  /*9750*/  FMUL.FTZ R31, R46, R63 ;  /* 0x0000003f2e1f7220 */ /* 0x000fe20000410000 */
[C---:B--2---:R-:W-:Y:S02]  /*9760*/  LEA R22, P0, R24.reuse, UR6, 0x1 ;  /* 0x0000000618167c11 */ /* 0x044fe4000f8008ff */
[----:B------:R-:W-:Y:S02]  /*9770*/  IADD3 R23, PT, PT, R25, R23, RZ ;  /* 0x0000001719177210 */ /* 0x000fe40007ffe0ff */
[----:B------:R-:W-:Y:S02]  /*9780*/  F2FP.F16.F32.PACK_AB R31, R31, R42 ;  /* 0x0000002a1f1f723e */ /* 0x000fe400000000ff */
[----:B------:R-:W-:-:S05]  /*9790*/  LEA.HI.X R23, R24, UR7, R23, 0x1, P0 ;  /* 0x0000000718177c11 */ /* 0x000fca00080f0c17 */
[----:B------:R1:W-:Y:S02]  /*97a0*/  STG.E desc[UR8][R22.64], R31 ;  /* 0x0000001f16007986 */ /* 0x0003e4000c101908 */
.L_x_793:
[----:B------:R-:W-:Y:S05]  /*97b0*/  BSYNC.RECONVERGENT B0 ;  /* 0x0000000000007941 */ /* 0x000fea0003800200 */
.L_x_792:
[-C--:B------:R-:W-:Y:S01]  /*97c0*/  FMUL.FTZ R42, R36, R63.reuse ;  /* 0x0000003f242a7220 */ /* 0x080fe20000410000 */
[--C-:B-1----:R-:W-:Y:S02]  /*97d0*/  HADD2.F32 R23, -RZ, R3.reuse.H0_H0 ;  /* 0x20000003ff177230 */ /* 0x102fe40000004100 */
[-C--:B------:R-:W-:Y:S01]  /*97e0*/  FMUL.FTZ R36, R28, R63.reuse ;  /* 0x0000003f1c247220 */ /* 0x080fe20000410000 */
[----:B------:R-:W-:Y:S01]  /*97f0*/  HADD2.F32 R22, -RZ, R3.H1_H1 ;  /* 0x30000003ff167230 */ /* 0x000fe20000004100 */
[C---:B0-----:R-:W-:Y:S01]  /*9800*/  IADD3 R25, PT, PT, R29.reuse, 0x120, RZ ;  /* 0x000001201d197810 */ /* 0x041fe20007ffe0ff */
[-C--:B------:R-:W-:Y:S01]  /*9810*/  FMUL.FTZ R55, R38, R63.reuse ;  /* 0x0000003f26377220 */ /* 0x080fe20000410000 */
[C---:B------:R-:W-:Y:S01]  /*9820*/  IADD3 R43, PT, PT, R29.reuse, 0x140, RZ ;  /* 0x000001401d2b7810 */ /* 0x040fe20007ffe0ff */
        /* <DEDUP_REMOVED lines=9> */
[----:B------:R-:W-:Y:S01]  /*98c0*/  IADD3 R29, PT, PT, R29, 0x1e0, RZ ;  /* 0x000001e01d1d7810 */ /* 0x000fe20007ffe0ff */
[-C--:B------:R-:W-:Y:S01]  /*98d0*/  FMUL.FTZ R12, R12, R63.reuse ;  /* 0x0000003f0c0c7220 */ /* 0x080fe20000410000 */
[----:B------:R-:W-:Y:S01]  /*98e0*/  ISETP.GE.U32.AND P2, PT, R25, UR10, PT ;  /* 0x0000000a19007c0c */ /* 0x000fe2000bf46070 */
        /* <DEDUP_REMOVED lines=8> */
[----:B------:R-:W-:Y:S01]  /*9970*/  FMUL.FTZ R54, R4, R63 ;  /* 0x0000003f04367220 */ /* 0x000fe20000410000 */
[----:B------:R-:W-:-:S02]  /*9980*/  ISETP.GE.U32.AND P5, PT, R3, UR10, PT ;  /* 0x0000000a03007c0c */ /* 0x000fc4000bfa6070 */
[----:B------:R-:W-:Y:S02]  /*9990*/  SHF.R.S32.HI R57, RZ, 0x1f, R25 ;  /* 0x0000001fff397819 */ /* 0x000fe40000011419 */
[----:B------:R-:W-:Y:S02]  /*99a0*/  SHF.R.S32.HI R46, RZ, 0x1f, R43 ;  /* 0x0000001fff2e7819 */ /* 0x000fe4000001142b */
[----:B------:R-:W-:Y:S02]  /*99b0*/  SHF.R.S32.HI R41, RZ, 0x1f, R37 ;  /* 0x0000001fff297819 */ /* 0x000fe40000011425 */
[----:B------:R-:W-:Y:S02]  /*99c0*/  SHF.R.S32.HI R35, RZ, 0x1f, R33 ;  /* 0x0000001fff237819 */ /* 0x000fe40000011421 */
[----:B------:R-:W-:Y:S02]  /*99d0*/  SHF.R.S32.HI R32, RZ, 0x1f, R28 ;  /* 0x0000001fff207819 */ /* 0x000fe4000001141c */
[----:B------:R-:W-:-:S02]  /*99e0*/  SHF.R.S32.HI R30, RZ, 0x1f, R3 ;  /* 0x0000001fff1e7819 */ /* 0x000fc40000011403 */
[----:B------:R-:W-:Y:S02]  /*99f0*/  ISETP.GE.U32.AND P3, PT, R29, UR10, PT ;  /* 0x0000000a1d007c0c */ /* 0x000fe4000bf66070 */
[----:B------:R-:W-:Y:S02]  /*9a00*/  ISETP.GE.AND.EX P2, PT, R57, UR11, PT, P2 ;  /* 0x0000000b39007c0c */ /* 0x000fe4000bf46320 */
[----:B------:R-:W-:Y:S02]  /*9a10*/  ISETP.GE.AND.EX P1, PT, R46, UR11, PT, P1 ;  /* 0x0000000b2e007c0c */ /* 0x000fe4000bf26310 */
[----:B------:R-:W-:Y:S02]  /*9a20*/  ISETP.GE.AND.EX P0, PT, R41, UR11, PT, P0 ;  /* 0x0000000b29007c0c */ /* 0x000fe4000bf06300 */
[----:B------:R-:W-:Y:S02]  /*9a30*/  ISETP.GE.AND.EX P6, PT, R35, UR11, PT, P6 ;  /* 0x0000000b23007c0c */ /* 0x000fe4000bfc6360 */
[----:B------:R-:W-:-:S02]  /*9a40*/  ISETP.GE.AND.EX P4, PT, R32, UR11, PT, P4 ;  /* 0x0000000b20007c0c */ /* 0x000fc4000bf86340 */
        /* <DEDUP_REMOVED lines=20> */
.L_x_794:
[C-C-:B------:R-:W-:Y:S01]  /*9b90*/  FFMA.FTZ R55, R26.reuse, R55, R27.reuse ;  /* 0x000000371a377223 */ /* 0x140fe2000001001b */
[C-C-:B------:R-:W-:Y:S01]  /*9ba0*/  FFMA.FTZ R54, R26.reuse, R54, R27.reuse ;  /* 0x000000361a367223 */ /* 0x140fe2000001001b */
[----:B------:R-:W-:Y:S01]  /*9bb0*/  BSSY.RECONVERGENT B0, `(.L_x_795) ;  /* 0x000001e000007945 */ /* 0x000fe20003800200 */
[C-C-:B------:R-:W-:Y:S01]  /*9bc0*/  FFMA.FTZ R53, R26.reuse, R39, R27.reuse ;  /* 0x000000271a357223 */ /* 0x140fe2000001001b */
        /* <DEDUP_REMOVED lines=10> */
[----:B------:R-:W-:Y:S01]  /*9c70*/  FFMA.FTZ R26, R26, R16, R27 ;  /* 0x000000101a1a7223 */ /* 0x000fe2000001001b */
[----:B------:R-:W-:Y:S01]  /*9c80*/  FFMA.FTZ R24, R20, R23, -R55 ;  /* 0x0000001714187223 */ /* 0x000fe20000010837 */
[----:B------:R-:W-:Y:S01]  /*9c90*/  FFMA.FTZ R56, R21, R22, -R54 ;  /* 0x0000001615387223 */ /* 0x000fe20000010836 */
[----:B------:R-:W-:Y:S06]  /*9ca0*/  @P2 BRA `(.L_x_796) ;  /* 0x0000000000382947 */ /* 0x000fec0003800000 */
[----:B------:R-:W0:Y:S01]  /*9cb0*/  LDCU.64 UR4, c[0x0][0x3f8] ;  /* 0x00007f00ff0477ac */ /* 0x000e220008000a00 */
[----:B------:R-:W-:Y:S01]  /*9cc0*/  MOV R23, R69 ;  /* 0x0000004500177202 */ /* 0x000fe20000000f00 */
[-C--:B------:R-:W-:Y:S01]  /*9cd0*/  FMUL.FTZ R54, R24, R63.reuse ;  /* 0x0000003f18367220 */ /* 0x080fe20000410000 */
[----:B------:R-:W-:Y:S01]  /*9ce0*/  FMUL.FTZ R27, R56, R63 ;  /* 0x0000003f381b7220 */ /* 0x000fe20000410000 */
[----:B------:R-:W1:Y:S04]  /*9cf0*/  LDCU.64 UR6, c[0x0][0x380] ;  /* 0x00007000ff0677ac */ /* 0x000e680008000a00 */
[----:B------:R-:W-:Y:S01]  /*9d00*/  F2FP.F16.F32.PACK_AB R27, R27, R54 ;  /* 0x000000361b1b723e */ /* 0x000fe200000000ff */
[----:B0-----:R-:W-:-:S04]  /*9d10*/  IMAD R22, R57, UR4, RZ ;  /* 0x0000000439167c24 */ /* 0x001fc8000f8e02ff */
[----:B------:R-:W-:Y:S01]  /*9d20*/  IMAD R55, R25, UR5, R22 ;  /* 0x0000000519377c24 */ /* 0x000fe2000f8e0216 */
[----:B------:R-:W-:-:S05]  /*9d30*/  MOV R22, R66 ;  /* 0x0000004200167202 */ /* 0x000fca0000000f00 */
[----:B------:R-:W-:-:S05]  /*9d40*/  IMAD.WIDE.U32 R22, R25, UR4, R22 ;  /* 0x0000000419167c25 */ /* 0x000fca000f8e0016 */
[----:B------:R-:W-:Y:S02]  /*9d50*/  IADD3 R55, PT, PT, R23, R55, RZ ;  /* 0x0000003717377210 */ /* 0x000fe40007ffe0ff */
[----:B-1----:R-:W-:-:S04]  /*9d60*/  LEA R24, P2, R22, UR6, 0x1 ;  /* 0x0000000616187c11 */ /* 0x002fc8000f8408ff */
[----:B------:R-:W-:-:S05]  /*9d70*/  LEA.HI.X R25, R22, UR7, R55, 0x1, P2 ;  /* 0x0000000716197c11 */ /* 0x000fca00090f0c37 */
[----:B------:R0:W-:Y:S04]  /*9d80*/  STG.E desc[UR8][R24.64], R27 ;  /* 0x0000001b18007986 */ /* 0x0001e8000c101908 */
.L_x_796:
[----:B------:R-:W-:Y:S05]  /*9d90*/  BSYNC.RECONVERGENT B0 ;  /* 0x0000000000007941 */ /* 0x000fea0003800200 */
.L_x_795:
[--C-:B------:R-:W-:Y:S02]  /*9da0*/  HADD2.F32 R22, -RZ, R5.reuse.H0_H0 ;  /* 0x20000005ff167230 */ /* 0x100fe40000004100 */
[----:B------:R-:W-:Y:S01]  /*9db0*/  HADD2.F32 R5, -RZ, R5.H1_H1 ;  /* 0x30000005ff057230 */ /* 0x000fe20000004100 */
[----:B------:R-:W-:Y:S06]  /*9dc0*/  BRA.U !UP0, `(.L_x_797) ;  /* 0x0000000108487547 */ /* 0x000fec000b800000 */
[----:B------:R-:W-:Y:S01]  /*9dd0*/  FFMA.FTZ R42, R21, R42, R19 ;  /* 0x0000002a152a7223 */ /* 0x000fe20000010013 */
[----:B------:R-:W-:-:S03]  /*9de0*/  FFMA.FTZ R39, R20, R39, R18 ;  /* 0x0000002714277223 */ /* 0x000fc60000010012 */
[----:B0-----:R-:W-:Y:S01]  /*9df0*/  FMUL.FTZ R27, R42, -1.4426950216293334961 ;  /* 0xbfb8aa3b2a1b7820 */ /* 0x001fe20000410000 */
        /* <DEDUP_REMOVED lines=15> */
.L_x_797:
[----:B------:R-:W-:Y:S01]  /*9ef0*/  BSSY.RECONVERGENT B0, `(.L_x_798) ;  /* 0x0000012000007945 */ /* 0x000fe20003800200 */
[----:B------:R-:W-:Y:S01]  /*9f00*/  FFMA.FTZ R22, R20, R22, -R53 ;  /* 0x0000001614167223 */ /* 0x000fe20000010835 */
[----:B0-----:R-:W-:Y:S02]  /*9f10*/  FFMA.FTZ R24, R21, R5, -R4 ;  /* 0x0000000515187223 */ /* 0x001fe40000010804 */
        /* <DEDUP_REMOVED lines=15> */
.L_x_799:
[----:B------:R-:W-:Y:S05]  /*a010*/  BSYNC.RECONVERGENT B0 ;  /* 0x0000000000007941 */ /* 0x000fea0003800200 */
.L_x_798:
        /* <DEDUP_REMOVED lines=21> */
.L_x_800:
[----:B------:R-:W-:Y:S01]  /*a170*/  BSSY.RECONVERGENT B0, `(.L_x_801) ;  /* 0x0000012000007945 */ /* 0x000fe20003800200 */
[----:B0-----:R-:W-:Y:S01]  /*a180*/  FFMA.FTZ R22, R20, R4, -R51 ;  /* 0x0000000414167223 */ /* 0x001fe20000010833 */
[----:B------:R-:W-:Y:S02]  /*a190*/  FFMA.FTZ R52, R21, R7, -R52 ;  /* 0x0000000715347223 */ /* 0x000fe40000010834 */
[----:B------:R-:W-:Y:S05]  /*a1a0*/  @P0 BRA `(.L_x_802) ;  /* 0x0000000000380947 */ /* 0x000fea0003800000 */
        /* <DEDUP_REMOVED lines=11> */
[----:B------:R-:W-:Y:S02]  /*a260*/  F2FP.F16.F32.PACK_AB R7, R7, R24 ;  /* 0x000000180707723e */ /* 0x000fe400000000ff */
[----:B------:R-:W-:-:S05]  /*a270*/  LEA.HI.X R23, R4, UR7, R37, 0x1, P0 ;  /* 0x0000000704177c11 */ /* 0x000fca00080f0c25 */
[----:B------:R0:W-:Y:S02]  /*a280*/  STG.E desc[UR8][R22.64], R7 ;  /* 0x0000000716007986 */ /* 0x0001e4000c101908 */
.L_x_802:
[----:B------:R-:W-:Y:S05]  /*a290*/  BSYNC.RECONVERGENT B0 ;  /* 0x0000000000007941 */ /* 0x000fea0003800200 */
.L_x_801:
        /* <DEDUP_REMOVED lines=21> */
.L_x_803:
        /* <DEDUP_REMOVED lines=9> */
[----:B0-----:R-:W-:-:S05]  /*a480*/  FMUL.FTZ R7, R50, R63 ;  /* 0x0000003f32077220 */ /* 0x001fca0000410000 */
        /* <DEDUP_REMOVED lines=8> */
.L_x_805:
[----:B------:R-:W-:Y:S05]  /*a510*/  BSYNC.RECONVERGENT B0 ;  /* 0x0000000000007941 */ /* 0x000fea0003800200 */
.L_x_804:
[--C-:B-1----:R-:W-:Y:S02]  /*a520*/  HADD2.F32 R4, -RZ, R11.reuse.H0_H0 ;  /* 0x2000000bff047230 */ /* 0x102fe40000004100 */
        /* <DEDUP_REMOVED lines=20> */
.L_x_806:
        /* <DEDUP_REMOVED lines=18> */
.L_x_808:
[----:B------:R-:W-:Y:S05]  /*a790*/  BSYNC.RECONVERGENT B0 ;  /* 0x0000000000007941 */ /* 0x000fea0003800200 */
.L_x_807:
        /* <DEDUP_REMOVED lines=21> */
.L_x_809:
        /* <DEDUP_REMOVED lines=10> */
[----:B------:R-:W-:-:S04]  /*a990*/  IMAD.WIDE.U32 R8, R3, UR4, R4 ;  /* 0x0000000403087c25 */ /* 0x000fc8000f8e0004 */
[----:B------:R-:W-:Y:S02]  /*a9a0*/  IMAD R5, R3, UR5, R30 ;  /* 0x0000000503057c24 */ /* 0x000fe4000f8e021e */
[----:B------:R-:W-:Y:S01]  /*a9b0*/  FMUL.FTZ R3, R44, R63 ;  /* 0x0000003f2c037220 */ /* 0x000fe20000410000 */
[C---:B--2---:R-:W-:Y:S02]  /*a9c0*/  LEA R4, P0, R8.reuse, UR6, 0x1 ;  /* 0x0000000608047c11 */ /* 0x044fe4000f8008ff */
[----:B------:R-:W-:Y:S02]  /*a9d0*/  IADD3 R5, PT, PT, R9, R5, RZ ;  /* 0x0000000509057210 */ /* 0x000fe40007ffe0ff */
[----:B------:R-:W-:Y:S02]  /*a9e0*/  F2FP.F16.F32.PACK_AB R3, R3, R10 ;  /* 0x0000000a0303723e */ /* 0x000fe400000000ff */
[----:B------:R-:W-:-:S05]  /*a9f0*/  LEA.HI.X R5, R8, UR7, R5, 0x1, P0 ;  /* 0x0000000708057c11 */ /* 0x000fca00080f0c05 */
[----:B------:R1:W-:Y:S02]  /*aa00*/  STG.E desc[UR8][R4.64], R3 ;  /* 0x0000000304007986 */ /* 0x0003e4000c101908 */
.L_x_811:
[----:B------:R-:W-:Y:S05]  /*aa10*/  BSYNC.RECONVERGENT B0 ;  /* 0x0000000000007941 */ /* 0x000fea0003800200 */
.L_x_810:
[--C-:B-1----:R-:W-:Y:S01]  /*aa20*/  HADD2.F32 R3, -RZ, R15.reuse.H0_H0 ;  /* 0x2000000fff037230 */ /* 0x102fe20000004100 */
[----:B------:R-:W-:Y:S01]  /*aa30*/  SHF.R.S32.HI R12, RZ, 0x1f, R29 ;  /* 0x0000001fff0c7819 */ /* 0x000fe2000001141d */
        /* <DEDUP_REMOVED lines=20> */
.L_x_812:
        /* <DEDUP_REMOVED lines=9> */
[----:B------:R-:W-:Y:S01]  /*ac10*/  F2FP.F16.F32.PACK_AB R3, R26, R3 ;  /* 0x000000031a03723e */ /* 0x000fe200000000ff */
        /* <DEDUP_REMOVED lines=8> */
.L_x_814:
[----:B------:R-:W-:Y:S05]  /*aca0*/  BSYNC.RECONVERGENT B0 ;  /* 0x0000000000007941 */ /* 0x000fea0003800200 */
.L_x_813:
[----:B-1----:R-:W1:Y:S01]  /*acb0*/  LDC R3, c[0x0][0x374] ;  /* 0x0000dd00ff037b82 */ /* 0x002e620000000800 */
[----:B------:R-:W2:Y:S01]  /*acc0*/  LDCU UR4, c[0x0][0x410] ;  /* 0x00008200ff0477ac */ /* 0x000ea20008000800 */
[----:B------:R-:W-:Y:S01]  /*acd0*/  IADD3 R59, PT, PT, R59, 0x1, RZ ;  /* 0x000000013b3b7810 */ /* 0x000fe20007ffe0ff */
[----:B------:R-:W2:Y:S02]  /*ace0*/  LDCU UR5, c[0x0][0x3e0] ;  /* 0x00007c00ff0577ac */ /* 0x000ea40008000800 */
[----:B--2---:R-:W-:Y:S01]  /*acf0*/  UIMAD UR4, UR4, UR5, URZ ;  /* 0x00000005040472a4 */ /* 0x004fe2000f8e02ff */
[----:B-1----:R-:W-:-:S05]  /*ad00*/  IADD3 R62, PT, PT, R3, R62, RZ ;  /* 0x0000003e033e7210 */ /* 0x002fca0007ffe0ff */
[----:B------:R-:W-:-:S13]  /*ad10*/  ISETP.GE.AND P0, PT, R62, UR4, PT ;  /* 0x000000043e007c0c */ /* 0x000fda000bf06270 */
[----:B------:R-:W-:Y:S05]  /*ad20*/  @!P0 BRA `(.L_x_815) ;  /* 0xffffff54000c8947 */ /* 0x000fea000383ffff */
.L_x_748:
[----:B------:R-:W1:Y:S01]  /*ad30*/  LDC R4, c[0x0][0x370] ;  /* 0x0000dc00ff047b82 */ /* 0x000e620000000800 */
[----:B------:R-:W-:Y:S01]  /*ad40*/  ISETP.NE.AND P1, PT, R17, RZ, PT ;  /* 0x000000ff1100720c */ /* 0x000fe20003f25270 */
[----:B------:R-:W-:Y:S06]  /*ad50*/  BSSY.RECONVERGENT B0, `(.L_x_816) ;  /* 0x000000d000007945 */ /* 0x000fec0003800200 */
[----:B0-----:R-:W0:Y:S08]  /*ad60*/  LDC R7, c[0x0][0x374] ;  /* 0x0000dd00ff077b82 */ /* 0x001e300000000800 */
[----:B------:R-:W2:Y:S01]  /*ad70*/  LDC.64 R2, c[0x0][0x3c8] ;  /* 0x0000f200ff027b82 */ /* 0x000ea20000000a00 */
[----:B-1----:R-:W-:-:S02]  /*ad80*/  ISETP.NE.AND P0, PT, R4, 0x1, PT ;  /* 0x000000010400780c */ /* 0x002fc40003f05270 */
[----:B0-----:R-:W-:-:S04]  /*ad90*/  SHF.L.U32 R0, R7, 0x1, RZ ;  /* 0x0000000107007819 */ /* 0x001fc800000006ff */
[----:B------:R-:W-:-:S05]  /*ada0*/  SEL R5, R0, RZ, P0 ;  /* 0x000000ff00057207 */ /* 0x000fca0000000000 */
[----:B--2---:R-:W-:Y:S01]  /*adb0*/  IMAD.WIDE.U32 R2, R5, 0x4, R2 ;  /* 0x0000000405027825 */ /* 0x004fe200078e0002 */
[----:B------:R-:W-:Y:S06]  /*adc0*/  @P1 BRA `(.L_x_817) ;  /* 0x0000000000141947 */ /* 0x000fec0003800000 */
[----:B------:R-:W-:Y:S01]  /*add0*/  HFMA2 R5, -RZ, RZ, 0, 5.9604644775390625e-08 ;  /* 0x00000001ff057431 */ /* 0x000fe200000001ff */
[----:B------:R-:W-:Y:S06]  /*ade0*/  MEMBAR.ALL.GPU ;  /* 0x0000000000007992 */ /* 0x000fec000000a000 */
[----:B------:R-:W-:-:S00]  /*adf0*/  ERRBAR ;  /* 0x00000000000079ab */ /* 0x000fc00000000000 */
[----:B------:R-:W-:Y:S06]  /*ae00*/  CGAERRBAR ;  /* 0x00000000000075ab */ /* 0x000fec0000000000 */
[----:B------:R0:W-:Y:S02]  /*ae10*/  REDG.E.ADD.S32.STRONG.GPU desc[UR8][R2.64], R5 ;  /* 0x000000050200798e */ /* 0x0001e4000c12e308 */
.L_x_817:
[----:B------:R-:W-:Y:S05]  /*ae20*/  BSYNC.RECONVERGENT B0 ;  /* 0x0000000000007941 */ /* 0x000fea0003800200 */
.L_x_816:
        /* <DEDUP_REMOVED lines=11> */
.L_x_819:
[----:B------:R-:W2:Y:S04]  /*aee0*/  LDG.E.STRONG.GPU R5, desc[UR8][R2.64] ;  /* 0x0000000802057981 */ /* 0x000ea8000c1ef900 */
[----:B--2---:R-:W-:Y:S01]  /*aef0*/  CCTL.IVALL ;  /* 0x00000000ff00798f */ /* 0x004fe20002000000 */
[----:B------:R-:W-:Y:S05]  /*af00*/  YIELD ;  /* 0x0000000000007946 */ /* 0x000fea0003800000 */
[----:B------:R-:W-:-:S13]  /*af10*/  ISETP.NE.AND P0, PT, R5, R0, PT ;  /* 0x000000000500720c */ /* 0x000fda0003f05270 */
[----:B------:R-:W-:Y:S05]  /*af20*/  @P0 BRA `(.L_x_819) ;  /* 0xfffffffc00ec0947 */ /* 0x000fea000383ffff */
.L_x_818:
        /* <DEDUP_REMOVED lines=58> */
[----:B------:R-:W-:-:S02]  /*b2d0*/  SHF.L.U32 R31, R5, 0x2, RZ ;  /* 0x00000002051f7819 */ /* 0x000fc400000006ff */
[----:B------:R-:W-:Y:S02]  /*b2e0*/  SHF.L.U64.HI R33, R0, 0x2, R3 ;  /* 0x0000000200217819 */ /* 0x000fe40000010203 */
[----:B------:R-:W-:Y:S02]  /*b2f0*/  SHF.L.U64.HI R29, R30, 0x2, R35 ;  /* 0x000000021e1d7819 */ /* 0x000fe40000010223 */
[----:B0-----:R-:W-:Y:S01]  /*b300*/  LEA R27, P1, R17, UR4, 0x2 ;  /* 0x00000004111b7c11 */ /* 0x001fe2000f8210ff */
        /* <DEDUP_REMOVED lines=12> */
.L_x_822:
        /* <DEDUP_REMOVED lines=29> */
.L_x_821:
[----:B------:R-:W-:Y:S05]  /*b5a0*/  BSYNC.RECONVERGENT B0 ;  /* 0x0000000000007941 */ /* 0x000fea0003800200 */
.L_x_820:
        /* <DEDUP_REMOVED lines=10> */
.L_x_823:
[C---:B0-----:R-:W-:Y:S02]  /*b650*/  SHF.L.U32 R18, R17.reuse, 0x2, RZ ;  /* 0x0000000211127819 */ /* 0x041fe400000006ff */
[----:B----4-:R-:W-:Y:S02]  /*b660*/  SHF.L.U64.HI R13, R17, 0x2, R2 ;  /* 0x00000002110d7819 */ /* 0x010fe40000010202 */
[----:B-1----:R-:W-:-:S04]  /*b670*/  IADD3 R4, P0, PT, R18, UR4, RZ ;  /* 0x0000000412047c10 */ /* 0x002fc8000ff1e0ff */
[----:B------:R-:W-:Y:S02]  /*b680*/  IADD3.X R5, PT, PT, R13, UR5, RZ, P0, !PT ;  /* 0x000000050d057c10 */ /* 0x000fe400087fe4ff */
[C---:B------:R-:W-:Y:S02]  /*b690*/  IADD3 R6, P0, PT, R4.reuse, R37, RZ ;  /* 0x0000002504067210 */ /* 0x040fe40007f1e0ff */
[C---:B------:R-:W-:Y:S01]  /*b6a0*/  IADD3 R10, P1, PT, R4.reuse, R41, RZ ;  /* 0x00000029040a7210 */ /* 0x040fe20007f3e0ff */
[----:B------:R0:W4:Y:S01]  /*b6b0*/  LDG.E R20, desc[UR8][R4.64] ;  /* 0x0000000804147981 */ /* 0x000122000c1e1900 */
[C---:B------:R-:W-:Y:S02]  /*b6c0*/  IADD3.X R7, PT, PT, R5.reuse, R35, RZ, P0, !PT ;  /* 0x0000002305077210 */ /* 0x040fe400007fe4ff */
[----:B------:R-:W-:Y:S02]  /*b6d0*/  IADD3 R8, P0, PT, R4, R31, RZ ;  /* 0x0000001f04087210 */ /* 0x000fe40007f1e0ff */
[C---:B------:R-:W-:Y:S01]  /*b6e0*/  IADD3.X R11, PT, PT, R5.reuse, R39, RZ, P1, !PT ;  /* 0x00000027050b7210 */ /* 0x040fe20000ffe4ff */
[----:B------:R1:W4:Y:S01]  /*b6f0*/  LDG.E R21, desc[UR8][R6.64] ;  /* 0x0000000806157981 */ /* 0x000322000c1e1900 */
[----:B------:R-:W-:-:S03]  /*b700*/  IADD3.X R9, PT, PT, R5, R33, RZ, P0, !PT ;  /* 0x0000002105097210 */ /* 0x000fc600007fe4ff */
[----:B------:R-:W5:Y:S04]  /*b710*/  LDG.E R23, desc[UR8][R10.64] ;  /* 0x000000080a177981 */ /* 0x000f68000c1e1900 */
[----:B------:R1:W5:Y:S01]  /*b720*/  LDG.E R22, desc[UR8][R8.64] ;  /* 0x0000000808167981 */ /* 0x000362000c1e1900 */
[C---:B------:R-:W-:Y:S02]  /*b730*/  SHF.L.U32 R28, R17.reuse, 0x3, RZ ;  /* 0x00000003111c7819 */ /* 0x040fe400000006ff */
[----:B------:R-:W-:Y:S02]  /*b740*/  SHF.L.U64.HI R29, R17, 0x3, R2 ;  /* 0x00000003111d7819 */ /* 0x000fe40000010202 */
[----:B------:R-:W-:Y:S02]  /*b750*/  LOP3.LUT R14, R28, 0xfffffff8, RZ, 0xc0, !PT ;  /* 0xfffffff81c0e7812 */ /* 0x000fe400078ec0ff */
[----:B------:R-:W-:-:S02]  /*b760*/  LOP3.LUT R18, R18, 0xfffffffc, RZ, 0xc0, !PT ;  /* 0xfffffffc12127812 */ /* 0x000fc400078ec0ff */
[C---:B--2---:R-:W-:Y:S02]  /*b770*/  IADD3 R12, P0, PT, R14.reuse, UR6, RZ ;  /* 0x000000060e0c7c10 */ /* 0x044fe4000ff1e0ff */
[----:B0-----:R-:W-:Y:S02]  /*b780*/  LOP3.LUT R4, R29, 0x3, RZ, 0xc0, !PT ;  /* 0x000000031d047812 */ /* 0x001fe400078ec0ff */
[----:B---3--:R-:W-:Y:S02]  /*b790*/  IADD3 R14, P1, PT, R14, UR10, RZ ;  /* 0x0000000a0e0e7c10 */ /* 0x008fe4000ff3e0ff */
[----:B------:R-:W-:Y:S02]  /*b7a0*/  LOP3.LUT R2, R13, 0x3, RZ, 0xc0, !PT ;  /* 0x000000030d027812 */ /* 0x000fe400078ec0ff */
[----:B------:R-:W-:Y:S02]  /*b7b0*/  IADD3 R18, P2, PT, R18, UR4, RZ ;  /* 0x0000000412127c10 */ /* 0x000fe4000ff5e0ff */
[----:B------:R-:W-:-:S02]  /*b7c0*/  IADD3.X R13, PT, PT, R4, UR7, RZ, P0, !PT ;  /* 0x00000007040d7c10 */ /* 0x000fc400087fe4ff */
[----:B------:R-:W-:Y:S02]  /*b7d0*/  IADD3.X R15, PT, PT, R4, UR11, RZ, P1, !PT ;  /* 0x0000000b040f7c10 */ /* 0x000fe40008ffe4ff */
[----:B------:R-:W-:Y:S02]  /*b7e0*/  IADD3.X R19, PT, PT, R2, UR5, RZ, P2, !PT ;  /* 0x0000000502137c10 */ /* 0x000fe400097fe4ff */
[C---:B------:R-:W-:Y:S02]  /*b7f0*/  IADD3 R4, P0, PT, R18.reuse, R37, RZ ;  /* 0x0000002512047210 */ /* 0x040fe40007f1e0ff */
[C---:B-1----:R-:W-:Y:S02]  /*b800*/  IADD3 R6, P1, PT, R18.reuse, R31, RZ ;  /* 0x0000001f12067210 */ /* 0x042fe40007f3e0ff */
[----:B------:R-:W-:Y:S02]  /*b810*/  IADD3 R8, P2, PT, R18, R41, RZ ;  /* 0x0000002912087210 */ /* 0x000fe40007f5e0ff */
[----:B------:R-:W-:-:S02]  /*b820*/  IADD3.X R5, PT, PT, R19, R35, RZ, P0, !PT ;  /* 0x0000002313057210 */ /* 0x000fc400007fe4ff */
[C---:B------:R-:W-:Y:S02]  /*b830*/  IADD3.X R7, PT, PT, R19.reuse, R33, RZ, P1, !PT ;  /* 0x0000002113077210 */ /* 0x040fe40000ffe4ff */
[----:B------:R-:W-:Y:S01]  /*b840*/  IADD3.X R9, PT, PT, R19, R39, RZ, P2, !PT ;  /* 0x0000002713097210 */ /* 0x000fe200017fe4ff */
[----:B----4-:R0:W-:Y:S04]  /*b850*/  STG.E.64 desc[UR8][R12.64], R20 ;  /* 0x000000140c007986 */ /* 0x0101e8000c101b08 */
[----:B-----5:R1:W-:Y:S04]  /*b860*/  STG.E.64 desc[UR8][R14.64], R22 ;  /* 0x000000160e007986 */ /* 0x0203e8000c101b08 */
        /* <DEDUP_REMOVED lines=48> */
.L_x_824:
        /* <DEDUP_REMOVED lines=9> */
.L_x_3422:


//--------------------- .text._Z35group_norm_nhwc_bwd_one_pass_kernelI11Fp16IOBf16WLi64ELi40ELi640EEv26Group_norm_nhwc_bwd_params --------------------------
	.section	.text._Z35group_norm_nhwc_bwd_one_pass_kernelI11Fp16IOBf16WLi64ELi40ELi640EEv26Group_norm_nhwc_bwd_params,"ax",@progbits
	.align	128
        .global         _Z35group_norm_nhwc_bwd_one_pass_kernelI11Fp16IOBf16WLi64ELi40ELi640EEv26Group_norm_nhwc_bwd_params
        .type           _Z35group_norm_nhwc_bwd_one_pass_kernelI11Fp16IOBf16WLi64ELi40ELi640EEv26Group_norm_nhwc_bwd_params,@function
        .size           _Z35group_norm_nhwc_bwd_one_pass_kernelI11Fp16IOBf16WLi64ELi40ELi640EEv26Group_norm_nhwc_bwd_params,(.L_x_3423 - _Z35group_norm_nhwc_bwd_one_pass_kernelI11Fp16IOBf16WLi64ELi40ELi640EEv26Group_norm_nhwc_bwd_params)
        .other          _Z35group_norm_nhwc_bwd_one_pass_kernelI11Fp16IOBf16WLi64ELi40ELi640EEv26Group_norm_nhwc_bwd_params,@"STO_CUDA_ENTRY STV_DEFAULT"
_Z35group_norm_nhwc_bwd_one_pass_kernelI11Fp16IOBf16WLi64ELi40ELi640EEv26Group_norm_nhwc_bwd_params:
.text._Z35group_norm_nhwc_bwd_one_pass_kernelI11Fp16IOBf16WLi64ELi40ELi640EEv26Group_norm_nhwc_bwd_params:
        /* <DEDUP_REMOVED lines=24> */
.L_x_850:
[----:B------:R-:W2:Y:S01]  /*0180*/  LDC R13, c[0x0][0x410] ;  /* 0x00010400ff0d7b82 */ /* 0x000ea20000000800 */
[----:B------:R-:W-:Y:S01]  /*0190*/  IABS R12, R32 ;  /* 0x00000020000c7213 */ /* 0x000fe20000000000 */
[----:B------:R-:W3:Y:S01]  /*01a0*/  LDCU.128 UR12, c[0x0][0x400] ;  /* 0x00008000ff0c77ac */ /* 0x000ee20008000c00 */
[----:B------:R-:W-:Y:S01]  /*01b0*/  ISETP.GE.AND P1, PT, R32, RZ, PT ;  /* 0x000000ff2000720c */ /* 0x000fe20003f26270 */
[----:B------:R-:W4:Y:S04]  /*01c0*/  LDCU.U8 UR4, c[0x0][0x414] ;  /* 0x00008280ff0477ac */ /* 0x000f280008000000 */
[----:B------:R-:W1:Y:S01]  /*01d0*/  LDC R14, c[0x0][0x41c] ;  /* 0x00010700ff0e7b82 */ /* 0x000e620000000800 */
[----:B0-2---:R-:W-:-:S04]  /*01e0*/  IABS R9, R13 ;  /* 0x0000000d00097213 */ /* 0x005fc80000000000 */
[----:B------:R-:W2:Y:S08]  /*01f0*/  I2F.RP R8, R9 ;  /* 0x0000000900087306 */ /* 0x000eb00000209400 */
[----:B--2---:R-:W2:Y:S02]  /*0200*/  MUFU.RCP R8, R8 ;  /* 0x0000000800087308 */ /* 0x004ea40000001000 */
[----:B--2---:R-:W-:-:S06]  /*0210*/  IADD3 R6, PT, PT, R8, 0xffffffe, RZ ;  /* 0x0ffffffe08067810 */ /* 0x004fcc0007ffe0ff */
[----:B------:R2:W0:Y:S02]  /*0220*/  F2I.FTZ.U32.TRUNC.NTZ R7, R6 ;  /* 0x0000000600077305 */ /* 0x000424000021f000 */
[----:B--2---:R-:W-:Y:S02]  /*0230*/  MOV R6, RZ ;  /* 0x000000ff00067202 */ /* 0x004fe40000000f00 */
[----:B0-----:R-:W-:-:S05]  /*0240*/  IADD3 R10, PT, PT, RZ, -R7, RZ ;  /* 0x80000007ff0a7210 */ /* 0x001fca0007ffe0ff */
[----:B------:R-:W-:-:S04]  /*0250*/  IMAD R11, R10, R9, RZ ;  /* 0x000000090a0b7224 */ /* 0x000fc800078e02ff */
[----:B------:R-:W-:-:S04]  /*0260*/  IMAD.HI.U32 R7, R7, R11, R6 ;  /* 0x0000000b07077227 */ /* 0x000fc800078e0006 */
[----:B-1----:R-:W-:Y:S02]  /*0270*/  IMAD R11, R14, UR9, R35 ;  /* 0x000000090e0b7c24 */ /* 0x002fe4000f8e0223 */
[----:B------:R-:W-:Y:S02]  /*0280*/  IMAD.HI.U32 R10, R7, R12, RZ ;  /* 0x0000000c070a7227 */ /* 0x000fe400078e00ff */
[----:B------:R-:W0:Y:S01]  /*0290*/  LDC.64 R6, c[0x0][0x3b8] ;  /* 0x0000ee00ff067b82 */ /* 0x000e220000000a00 */
[C---:B---3--:R-:W-:Y:S02]  /*02a0*/  ISETP.GE.U32.AND P0, PT, R11.reuse, UR12, PT ;  /* 0x0000000c0b007c0c */ /* 0x048fe4000bf06070 */
[----:B------:R-:W-:Y:S02]  /*02b0*/  IADD3 R8, PT, PT, -R10, RZ, RZ ;  /* 0x000000ff0a087210 */ /* 0x000fe40007ffe1ff */
[----:B------:R-:W-:Y:S02]  /*02c0*/  SHF.R.S32.HI R17, RZ, 0x1f, R11 ;  /* 0x0000001fff117819 */ /* 0x000fe4000001140b */
[----:B------:R-:W-:Y:S01]  /*02d0*/  IADD3 R27, PT, PT, R11, 0x20, RZ ;  /* 0x000000200b1b7810 */ /* 0x000fe20007ffe0ff */
[----:B------:R-:W-:Y:S01]  /*02e0*/  IMAD R8, R9, R8, R12 ;  /* 0x0000000809087224 */ /* 0x000fe200078e020c */
[----:B------:R-:W-:-:S02]  /*02f0*/  LOP3.LUT R12, R32, R13, RZ, 0x3c, !PT ;  /* 0x0000000d200c7212 */ /* 0x000fc400078e3cff */
[----:B------:R-:W-:Y:S02]  /*0300*/  ISETP.GE.AND.EX P0, PT, R17, UR13, PT, P0 ;  /* 0x0000000d11007c0c */ /* 0x000fe4000bf06300 */
[----:B------:R-:W-:Y:S02]  /*0310*/  ISETP.GT.U32.AND P3, PT, R9, R8, PT ;  /* 0x000000080900720c */ /* 0x000fe40003f64070 */
[----:B------:R-:W-:Y:S01]  /*0320*/  ISETP.GE.AND P2, PT, R12, RZ, PT ;  /* 0x000000ff0c00720c */ /* 0x000fe20003f46270 */
[----:B0-----:R-:W-:-:S08]  /*0330*/  IMAD.WIDE R6, R32, 0x8, R6 ;  /* 0x0000000820067825 */ /* 0x001fd000078e0206 */
[----:B------:R-:W0:Y:S02]  /*0340*/  @!P0 LDC.64 R24, c[0x0][0x3f8] ;  /* 0x0000fe00ff188b82 */ /* 0x000e240000000a00 */
[-C--:B------:R-:W-:Y:S02]  /*0350*/  @!P3 IADD3 R8, PT, PT, R8, -R9.reuse, RZ ;  /* 0x800000090808b210 */ /* 0x080fe40007ffe0ff */
[----:B------:R-:W-:Y:S02]  /*0360*/  @!P3 IADD3 R10, PT, PT, R10, 0x1, RZ ;  /* 0x000000010a0ab810 */ /* 0x000fe40007ffe0ff */
[CC--:B------:R-:W-:Y:S01]  /*0370*/  ISETP.GE.U32.AND P4, PT, R8.reuse, R9.reuse, PT ;  /* 0x000000090800720c */ /* 0x0c0fe20003f86070 */
[----:B------:R-:W2:Y:S01]  /*0380*/  LDG.E.64 R6, desc[UR6][R6.64] ;  /* 0x0000000606067981 */ /* 0x000ea2000c1e1b00 */
[----:B------:R-:W-:Y:S01]  /*0390*/  ISETP.GT.U32.AND P5, PT, R9, R8, PT ;  /* 0x000000080900720c */ /* 0x000fe20003fa4070 */
[----:B------:R-:W1:Y:S01]  /*03a0*/  @!P0 LDC.64 R20, c[0x0][0x3a0] ;  /* 0x0000e800ff148b82 */ /* 0x000e620000000a00 */
[----:B------:R-:W-:-:S02]  /*03b0*/  IADD3 R9, PT, PT, R8, -R9, RZ ;  /* 0x8000000908097210 */ /* 0x000fc40007ffe0ff */
[----:B------:R-:W-:Y:S02]  /*03c0*/  ISETP.NE.AND P3, PT, R13, RZ, PT ;  /* 0x000000ff0d00720c */ /* 0x000fe40003f65270 */
[----:B------:R-:W-:Y:S02]  /*03d0*/  SEL R8, R9, R8, !P5 ;  /* 0x0000000809087207 */ /* 0x000fe40006800000 */
[----:B------:R-:W-:Y:S02]  /*03e0*/  SHF.R.S32.HI R9, RZ, 0x1f, R27 ;  /* 0x0000001fff097819 */ /* 0x000fe4000001141b */
[----:B------:R-:W-:Y:S02]  /*03f0*/  @!P1 IADD3 R8, PT, PT, -R8, RZ, RZ ;  /* 0x000000ff08089210 */ /* 0x000fe40007ffe1ff */
[----:B------:R-:W-:Y:S02]  /*0400*/  ISETP.GE.U32.AND P1, PT, R27, UR12, PT ;  /* 0x0000000c1b007c0c */ /* 0x000fe4000bf26070 */
[----:B------:R-:W-:-:S02]  /*0410*/  LOP3.LUT R13, RZ, R13, RZ, 0x33, !PT ;  /* 0x0000000dff0d7212 */ /* 0x000fc400078e33ff */
[----:B------:R-:W-:Y:S02]  /*0420*/  @P4 IADD3 R10, PT, PT, R10, 0x1, RZ ;  /* 0x000000010a0a4810 */ /* 0x000fe40007ffe0ff */
[----:B------:R-:W-:Y:S02]  /*0430*/  ISETP.GE.AND.EX P1, PT, R9, UR13, PT, P1 ;  /* 0x0000000d09007c0c */ /* 0x000fe4000bf26310 */
[C---:B------:R-:W-:Y:S02]  /*0440*/  SEL R40, R13.reuse, R8, !P3 ;  /* 0x000000080d287207 */ /* 0x040fe40005800000 */
[----:B------:R-:W-:Y:S02]  /*0450*/  @!P2 IADD3 R10, PT, PT, -R10, RZ, RZ ;  /* 0x000000ff0a0aa210 */ /* 0x000fe40007ffe1ff */
[----:B----4-:R-:W-:Y:S01]  /*0460*/  ISETP.NE.AND P2, PT, RZ, UR4, PT ;  /* 0x00000004ff007c0c */ /* 0x010fe2000bf45270 */
[----:B------:R-:W-:Y:S01]  /*0470*/  IMAD R15, R40, 0x28, RZ ;  /* 0x00000028280f7824 */ /* 0x000fe200078e02ff */
[----:B------:R-:W-:-:S04]  /*0480*/  SEL R13, R13, R10, !P3 ;  /* 0x0000000a0d0d7207 */ /* 0x000fc80005800000 */
[C---:B------:R-:W-:Y:S01]  /*0490*/  IADD3 R42, P3, PT, R15.reuse, R4, RZ ;  /* 0x000000040f2a7210 */ /* 0x040fe20007f7e0ff */
[----:B------:R-:W3:Y:S01]  /*04a0*/  @!P1 LDC.64 R18, c[0x0][0x3f8] ;  /* 0x0000fe00ff129b82 */ /* 0x000ee20000000a00 */
[----:B------:R-:W-:Y:S02]  /*04b0*/  SHF.R.S32.HI R4, RZ, 0x1f, R13 ;  /* 0x0000001fff047819 */ /* 0x000fe4000001140d */
[----:B------:R-:W-:-:S03]  /*04c0*/  LEA.HI.X.SX32 R43, R15, RZ, 0x1, P3 ;  /* 0x000000ff0f2b7211 */ /* 0x000fc600018f0eff */
[----:B------:R-:W-:Y:S02]  /*04d0*/  IMAD R4, R4, UR14, RZ ;  /* 0x0000000e04047c24 */ /* 0x000fe4000f8e02ff */
[C---:B------:R-:W-:Y:S01]  /*04e0*/  IMAD.WIDE.U32 R42, R13.reuse, UR14, R42 ;  /* 0x0000000e0d2a7c25 */ /* 0x040fe2000f8e002a */
[----:B------:R-:W4:Y:S03]  /*04f0*/  @P2 LDC.64 R22, c[0x0][0x3b0] ;  /* 0x0000ec00ff162b82 */ /* 0x000f260000000a00 */
[----:B------:R-:W-:Y:S01]  /*0500*/  IMAD R45, R13, UR15, R4 ;  /* 0x0000000f0d2d7c24 */ /* 0x000fe2000f8e0204 */
[----:B------:R-:W-:Y:S01]  /*0510*/  @!P0 MOV R44, R42 ;  /* 0x0000002a002c8202 */ /* 0x000fe20000000f00 */
[----:B0-----:R-:W-:-:S03]  /*0520*/  @!P0 IMAD R4, R17, R24, RZ ;  /* 0x0000001811048224 */ /* 0x001fc600078e02ff */
[----:B------:R-:W-:Y:S01]  /*0530*/  IADD3 R45, PT, PT, R43, R45, RZ ;  /* 0x0000002d2b2d7210 */ /* 0x000fe20007ffe0ff */
[C---:B------:R-:W-:Y:S01]  /*0540*/  @!P0 IMAD R29, R11.reuse, R25, R4 ;  /* 0x000000190b1d8224 */ /* 0x040fe200078e0204 */
[----:B------:R-:W0:Y:S01]  /*0550*/  LDC.64 R16, c[0x0][0x3a8] ;  /* 0x0000ea00ff107b82 */ /* 0x000e220000000a00 */
[----:B------:R-:W-:-:S07]  /*0560*/  @!P0 IMAD.WIDE.U32 R24, R11, R24, R44 ;  /* 0x000000180b188225 */ /* 0x000fce00078e002c */
[----:B------:R-:W1:Y:S01]  /*0570*/  @!P1 LDC.64 R12, c[0x0][0x3a0] ;  /* 0x0000e800ff0c9b82 */ /* 0x000e620000000a00 */
[----:B------:R-:W-:Y:S01]  /*0580*/  @!P0 IADD3 R29, PT, PT, R25, R29, RZ ;  /* 0x0000001d191d8210 */ /* 0x000fe20007ffe0ff */
[----:B---3--:R-:W-:-:S06]  /*0590*/  @!P1 IMAD R8, R9, R18, RZ ;  /* 0x0000001209089224 */ /* 0x008fcc00078e02ff */
[----:B------:R-:W3:Y:S01]  /*05a0*/  @!P1 LDC.64 R14, c[0x0][0x398] ;  /* 0x0000e600ff0e9b82 */ /* 0x000ee20000000a00 */
[C---:B------:R-:W-:Y:S02]  /*05b0*/  @!P0 SHF.L.U32 R26, R24.reuse, 0x1, RZ ;  /* 0x00000001181a8819 */ /* 0x040fe400000006ff */
[----:B------:R-:W-:Y:S01]  /*05c0*/  @!P0 SHF.L.U64.HI R24, R24, 0x1, R29 ;  /* 0x0000000118188819 */ /* 0x000fe2000001021d */
[C---:B------:R-:W-:Y:S01]  /*05d0*/  @!P1 IMAD R29, R27.reuse, R19, R8 ;  /* 0x000000131b1d9224 */ /* 0x040fe200078e0208 */
[----:B------:R-:W-:Y:S02]  /*05e0*/  @!P1 MOV R8, R42 ;  /* 0x0000002a00089202 */ /* 0x000fe40000000f00 */
[----:B------:R-:W-:Y:S01]  /*05f0*/  @!P1 MOV R9, R45 ;  /* 0x0000002d00099202 */ /* 0x000fe20000000f00 */
[----:B------:R-:W3:Y:S01]  /*0600*/  @!P0 LDC.64 R10, c[0x0][0x398] ;  /* 0x0000e600ff0a8b82 */ /* 0x000ee20000000a00 */
[----:B------:R-:W-:Y:S01]  /*0610*/  LOP3.LUT R4, R34, 0xffff, RZ, 0xc0, !PT ;  /* 0x0000ffff22047812 */ /* 0x000fe200078ec0ff */
[----:B------:R-:W-:-:S04]  /*0620*/  @!P1 IMAD.WIDE.U32 R18, R27, R18, R8 ;  /* 0x000000121b129225 */ /* 0x000fc800078e0008 */
[----:B------:R-:W-:Y:S01]  /*0630*/  IMAD R25, R40, 0x28, R4 ;  /* 0x0000002828197824 */ /* 0x000fe200078e0204 */
[----:B------:R-:W-:Y:S02]  /*0640*/  @!P1 IADD3 R27, PT, PT, R19, R29, RZ ;  /* 0x0000001d131b9210 */ /* 0x000fe40007ffe0ff */
[C---:B------:R-:W-:Y:S01]  /*0650*/  @!P1 SHF.L.U32 R19, R18.reuse, 0x1, RZ ;  /* 0x0000000112139819 */ /* 0x040fe200000006ff */
[----:B----4-:R-:W-:Y:S01]  /*0660*/  @P2 IMAD.WIDE R22, R25, 0x2, R22 ;  /* 0x0000000219162825 */ /* 0x010fe200078e0216 */
[----:B------:R-:W-:Y:S02]  /*0670*/  @!P1 SHF.L.U64.HI R18, R18, 0x1, R27 ;  /* 0x0000000112129819 */ /* 0x000fe4000001021b */
[----:B-1----:R-:W-:Y:S01]  /*0680*/  @!P1 IADD3 R12, P4, PT, R19, R12, RZ ;  /* 0x0000000c130c9210 */ /* 0x002fe20007f9e0ff */
[----:B0-----:R-:W-:Y:S01]  /*0690*/  IMAD.WIDE R16, R25, 0x2, R16 ;  /* 0x0000000219107825 */ /* 0x001fe200078e0210 */
[----:B---3--:R-:W-:Y:S02]  /*06a0*/  @!P1 IADD3 R14, P5, PT, R19, R14, RZ ;  /* 0x0000000e130e9210 */ /* 0x008fe40007fbe0ff */
[----:B------:R-:W-:-:S02]  /*06b0*/  CS2R R28, SRZ ;  /* 0x00000000001c7805 */ /* 0x000fc4000001ff00 */
[C---:B------:R-:W-:Y:S01]  /*06c0*/  @!P1 IADD3.X R13, PT, PT, R18.reuse, R13, RZ, P4, !PT ;  /* 0x0000000d120d9210 */ /* 0x040fe200027fe4ff */
[----:B------:R-:W3:Y:S01]  /*06d0*/  @P2 LDG.E.U16 R8, desc[UR6][R22.64] ;  /* 0x0000000616082981 */ /* 0x000ee2000c1e1500 */
[----:B------:R-:W-:-:S03]  /*06e0*/  @!P1 IADD3.X R15, PT, PT, R18, R15, RZ, P5, !PT ;  /* 0x0000000f120f9210 */ /* 0x000fc60002ffe4ff */
[----:B------:R-:W4:Y:S04]  /*06f0*/  @P2 LDG.E.U16 R9, desc[UR6][R22.64+0x2] ;  /* 0x0000020616092981 */ /* 0x000f28000c1e1500 */
[----:B------:R-:W4:Y:S04]  /*0700*/  LDG.E.U16 R36, desc[UR6][R16.64] ;  /* 0x0000000610247981 */ /* 0x000f28000c1e1500 */
[----:B------:R-:W4:Y:S04]  /*0710*/  LDG.E.U16 R19, desc[UR6][R16.64+0x2] ;  /* 0x0000020610137981 */ /* 0x000f28000c1e1500 */
[----:B------:R0:W5:Y:S04]  /*0720*/  @!P1 LDG.E R29, desc[UR6][R12.64] ;  /* 0x000000060c1d9981 */ /* 0x000168000c1e1900 */
[----:B------:R0:W5:Y:S01]  /*0730*/  @!P1 LDG.E R28, desc[UR6][R14.64] ;  /* 0x000000060e1c9981 */ /* 0x000162000c1e1900 */
[----:B------:R-:W-:-:S04]  /*0740*/  @!P0 IADD3 R20, P3, PT, R26, R20, RZ ;  /* 0x000000141a148210 */ /* 0x000fc80007f7e0ff */
[----:B------:R-:W-:Y:S02]  /*0750*/  @!P0 IADD3.X R21, PT, PT, R24, R21, RZ, P3, !PT ;  /* 0x0000001518158210 */ /* 0x000fe40001ffe4ff */
[----:B------:R-:W-:Y:S02]  /*0760*/  @!P0 IADD3 R10, P3, PT, R26, R10, RZ ;  /* 0x0000000a1a0a8210 */ /* 0x000fe40007f7e0ff */
[----:B------:R-:W-:Y:S02]  /*0770*/  CS2R R30, SRZ ;  /* 0x00000000001e7805 */ /* 0x000fe4000001ff00 */
[----:B------:R-:W-:-:S04]  /*0780*/  @!P0 IADD3.X R11, PT, PT, R24, R11, RZ, P3, !PT ;  /* 0x0000000b180b8210 */ /* 0x000fc80001ffe4ff */
[----:B------:R0:W5:Y:S04]  /*0790*/  @!P0 LDG.E R31, desc[UR6][R20.64] ;  /* 0x00000006141f8981 */ /* 0x000168000c1e1900 */
[----:B------:R0:W5:Y:S01]  /*07a0*/  @!P0 LDG.E R30, desc[UR6][R10.64] ;  /* 0x000000060a1e8981 */ /* 0x000162000c1e1900 */
[----:B------:R-:W-:Y:S01]  /*07b0*/  MOV R39, 0x3f800000 ;  /* 0x3f80000000277802 */ /* 0x000fe20000000f00 */
[----:B------:R-:W-:Y:S01]  /*07c0*/  UISETP.NE.AND UP0, UPT, UR4, URZ, UPT ;  /* 0x000000ff0400728c */ /* 0x000fe2000bf05270 */
[----:B------:R-:W-:Y:S02]  /*07d0*/  MOV R38, RZ ;  /* 0x000000ff00267202 */ /* 0x000fe40000000f00 */
[----:B------:R-:W-:Y:S01]  /*07e0*/  MOV R37, RZ ;  /* 0x000000ff00257202 */ /* 0x000fe20000000f00 */
[----:B--2---:R-:W-:-:S05]  /*07f0*/  FFMA.FTZ R7, -R6, R6, R7 ;  /* 0x0000000606077223 */ /* 0x004fca0000010107 */
[----:B------:R-:W-:-:S13]  /*0800*/  FSETP.GTU.FTZ.AND P0, PT, R7, RZ, PT ;  /* 0x000000ff0700720b */ /* 0x000fda0003f1c000 */
[----:B------:R-:W1:Y:S02]  /*0810*/  @P0 LDC R18, c[0x0][0x3c0] ;  /* 0x0000f000ff120b82 */ /* 0x000e640000000800 */
[----:B-1----:R-:W-:-:S04]  /*0820*/  @P0 FADD.FTZ R18, R7, R18 ;  /* 0x0000001207120221 */ /* 0x002fc80000010000 */
[----:B------:R0:W1:Y:S01]  /*0830*/  @P0 MUFU.RSQ R39, R18 ;  /* 0x0000001200270308 */ /* 0x0000620000001400 */
[----:B---3--:R-:W-:Y:S02]  /*0840*/  @P2 SHF.L.U32 R38, R8, 0x10, RZ ;  /* 0x0000001008262819 */ /* 0x008fe400000006ff */
[----:B----4-:R-:W-:Y:S02]  /*0850*/  @P2 SHF.L.U32 R37, R9, 0x10, RZ ;  /* 0x0000001009252819 */ /* 0x010fe400000006ff */
[----:B------:R-:W-:Y:S02]  /*0860*/  SHF.L.U32 R36, R36, 0x10, RZ ;  /* 0x0000001024247819 */ /* 0x000fe400000006ff */
[----:B------:R-:W-:Y:S01]  /*0870*/  SHF.L.U32 R7, R19, 0x10, RZ ;  /* 0x0000001013077819 */ /* 0x000fe200000006ff */
[----:B01----:R-:W-:Y:S06]  /*0880*/  BRA.U UP0, `(.L_x_826) ;  /* 0x0000000100947547 */ /* 0x003fec000b800000 */
[--C-:B-----5:R-:W-:Y:S02]  /*0890*/  HADD2.F32 R11, -RZ, R31.reuse.H0_H0 ;  /* 0x2000001fff0b7230 */ /* 0x120fe40000004100 */
[----:B------:R-:W-:Y:S02]  /*08a0*/  HADD2.F32 R13, -RZ, R31.H1_H1 ;  /* 0x3000001fff0d7230 */ /* 0x000fe40000004100 */
[--C-:B------:R-:W-:Y:S02]  /*08b0*/  HADD2.F32 R9, -RZ, R30.reuse.H0_H0 ;  /* 0x2000001eff097230 */ /* 0x100fe40000004100 */
[C---:B------:R-:W-:Y:S01]  /*08c0*/  FADD.FTZ R10, -R6.reuse, R11 ;  /* 0x0000000b060a7221 */ /* 0x040fe20000010100 */
[----:B------:R-:W-:Y:S02]  /*08d0*/  HADD2.F32 R8, -RZ, R30.H1_H1 ;  /* 0x3000001eff087230 */ /* 0x000fe40000004100 */
[----:B------:R-:W-:Y:S01]  /*08e0*/  FADD.FTZ R12, -R6, R13 ;  /* 0x0000000d060c7221 */ /* 0x000fe20000010100 */
[----:B------:R-:W-:-:S02]  /*08f0*/  HADD2.F32 R17, -RZ, R29.H0_H0 ;  /* 0x2000001dff117230 */ /* 0x000fc40000004100 */
[----:B------:R-:W-:Y:S01]  /*0900*/  FMUL.FTZ R11, R36, R9 ;  /* 0x00000009240b7220 */ /* 0x000fe20000410000 */
[-C--:B------:R-:W-:Y:S01]  /*0910*/  FMUL.FTZ R10, R10, R39.reuse ;  /* 0x000000270a0a7220 */ /* 0x080fe20000410000 */
        /* <DEDUP_REMOVED lines=16> */
[----:B------:R-:W-:Y:S01]  /*0a20*/  FMUL.FTZ R20, R7, R16 ;  /* 0x0000001007147220 */ /* 0x000fe20000410000 */
[----:B------:R-:W-:Y:S01]  /*0a30*/  FADD.FTZ R18, RZ, R9 ;  /* 0x00000009ff127221 */ /* 0x000fe20000010000 */
[----:B------:R-:W-:Y:S01]  /*0a40*/  FFMA.FTZ R13, R8, R13, RZ ;  /* 0x0000000d080d7223 */ /* 0x000fe200000100ff */
[----:B------:R-:W-:Y:S01]  /*0a50*/  FMUL.FTZ R19, R14, R39 ;  /* 0x000000270e137220 */ /* 0x000fe20000410000 */
[----:B------:R-:W-:Y:S01]  /*0a60*/  FADD.FTZ R15, RZ, R8 ;  /* 0x00000008ff0f7221 */ /* 0x000fe20000010000 */
[----:B------:R-:W-:Y:S01]  /*0a70*/  FADD.FTZ R9, R20, R17 ;  /* 0x0000001114097221 */ /* 0x000fe20000010000 */
[----:B------:R-:W-:Y:S01]  /*0a80*/  FADD.FTZ R14, R11, R18 ;  /* 0x000000120b0e7221 */ /* 0x000fe20000010000 */
[----:B------:R-:W-:Y:S01]  /*0a90*/  FFMA.FTZ R17, R19, R20, R22 ;  /* 0x0000001413117223 */ /* 0x000fe20000010016 */
[----:B------:R-:W-:Y:S01]  /*0aa0*/  FFMA.FTZ R12, R11, R12, R10 ;  /* 0x0000000c0b0c7223 */ /* 0x000fe2000001000a */
[C---:B------:R-:W-:Y:S01]  /*0ab0*/  FADD.FTZ R15, R16.reuse, R15 ;  /* 0x0000000f100f7221 */ /* 0x040fe20000010000 */
[----:B------:R-:W-:Y:S01]  /*0ac0*/  FFMA.FTZ R13, R16, R19, R13 ;  /* 0x00000013100d7223 */ /* 0x000fe2000001000d */
[----:B------:R-:W-:Y:S06]  /*0ad0*/  BRA `(.L_x_827) ;  /* 0x0000000400207947 */ /* 0x000fec0003800000 */
.L_x_826:
[--C-:B-----5:R-:W-:Y:S02]  /*0ae0*/  HADD2.F32 R9, -RZ, R31.reuse.H0_H0 ;  /* 0x2000001fff097230 */ /* 0x120fe40000004100 */
[----:B------:R-:W-:Y:S02]  /*0af0*/  HADD2.F32 R11, -RZ, R31.H1_H1 ;  /* 0x3000001fff0b7230 */ /* 0x000fe40000004100 */
[--C-:B------:R-:W-:Y:S02]  /*0b00*/  HADD2.F32 R13, -RZ, R29.reuse.H1_H1 ;  /* 0x3000001dff0d7230 */ /* 0x100fe40000004100 */
[----:B------:R-:W-:Y:S01]  /*0b10*/  FADD.FTZ R8, -R6, R9 ;  /* 0x0000000906087221 */ /* 0x000fe20000010100 */
[----:B------:R-:W-:Y:S02]  /*0b20*/  HADD2.F32 R24, -RZ, R30.H1_H1 ;  /* 0x3000001eff187230 */ /* 0x000fe40000004100 */
[----:B------:R-:W-:Y:S02]  /*0b30*/  HADD2.F32 R23, -RZ, R28.H0_H0 ;  /* 0x2000001cff177230 */ /* 0x000fe40000004100 */
[----:B------:R-:W-:Y:S01]  /*0b40*/  FMUL.FTZ R9, R8, R39 ;  /* 0x0000002708097220 */ /* 0x000fe20000410000 */
[----:B------:R-:W-:Y:S01]  /*0b50*/  FADD.FTZ R8, -R6, R11 ;  /* 0x0000000b06087221 */ /* 0x000fe20000010100 */
[----:B------:R-:W-:-:S02]  /*0b60*/  HADD2.F32 R11, -RZ, R29.H0_H0 ;  /* 0x2000001dff0b7230 */ /* 0x000fc40000004100 */
[--C-:B------:R-:W-:Y:S01]  /*0b70*/  FFMA.FTZ R15, R36, R9, R38.reuse ;  /* 0x00000009240f7223 */ /* 0x100fe20000010026 */
[-C--:B------:R-:W-:Y:S01]  /*0b80*/  FMUL.FTZ R8, R8, R39.reuse ;  /* 0x0000002708087220 */ /* 0x080fe20000410000 */
[----:B------:R-:W-:Y:S02]  /*0b90*/  HADD2.F32 R25, -RZ, R28.H1_H1 ;  /* 0x3000001cff197230 */ /* 0x000fe40000004100 */
[----:B------:R-:W-:Y:S01]  /*0ba0*/  FADD.FTZ R10, -R6, R11 ;  /* 0x0000000b060a7221 */ /* 0x000fe20000010100 */
[----:B------:R-:W-:Y:S01]  /*0bb0*/  FMUL.FTZ R16, R15, -1.4426950216293334961 ;  /* 0xbfb8aa3b0f107820 */ /* 0x000fe20000410000 */
[----:B------:R-:W-:Y:S02]  /*0bc0*/  FFMA.FTZ R14, R7, R8, R37 ;  /* 0x00000008070e7223 */ /* 0x000fe40000010025 */
[----:B------:R-:W-:Y:S01]  /*0bd0*/  FMUL.FTZ R11, R10, R39 ;  /* 0x000000270a0b7220 */ /* 0x000fe20000410000 */
[----:B------:R-:W-:Y:S01]  /*0be0*/  FADD.FTZ R10, -R6, R13 ;  /* 0x0000000d060a7221 */ /* 0x000fe20000010100 */
[----:B------:R-:W-:Y:S01]  /*0bf0*/  FMUL.FTZ R18, R14, -1.4426950216293334961 ;  /* 0xbfb8aa3b0e127820 */ /* 0x000fe20000410000 */
[----:B------:R-:W0:Y:S01]  /*0c00*/  MUFU.EX2 R16, R16 ;  /* 0x0000001000107308 */ /* 0x000e220000000800 */
[----:B------:R-:W-:Y:S01]  /*0c10*/  FFMA.FTZ R13, R36, R11, R38 ;  /* 0x0000000b240d7223 */ /* 0x000fe20000010026 */
[----:B------:R-:W-:-:S03]  /*0c20*/  FMUL.FTZ R10, R10, R39 ;  /* 0x000000270a0a7220 */ /* 0x000fc60000410000 */
[----:B------:R-:W-:Y:S01]  /*0c30*/  FMUL.FTZ R19, R13, -1.4426950216293334961 ;  /* 0xbfb8aa3b0d137820 */ /* 0x000fe20000410000 */
[----:B------:R-:W-:Y:S02]  /*0c40*/  FFMA.FTZ R12, R7, R10, R37 ;  /* 0x0000000a070c7223 */ /* 0x000fe40000010025 */
[----:B------:R-:W1:Y:S02]  /*0c50*/  MUFU.EX2 R18, R18 ;  /* 0x0000001200127308 */ /* 0x000e640000000800 */
[----:B------:R-:W-:-:S06]  /*0c60*/  FMUL.FTZ R21, R12, -1.4426950216293334961 ;  /* 0xbfb8aa3b0c157820 */ /* 0x000fcc0000410000 */
        /* <DEDUP_REMOVED lines=8> */
[----:B0-----:R-:W-:-:S07]  /*0cf0*/  FADD.FTZ R16, R21, 1 ;  /* 0x3f80000015107421 */ /* 0x001fce0000010000 */
[----:B------:R-:W0:Y:S01]  /*0d00*/  MUFU.RCP R18, R18 ;  /* 0x0000001200127308 */ /* 0x000e220000001000 */
[----:B-1----:R-:W-:Y:S01]  /*0d10*/  FADD.FTZ R22, -R20, 1 ;  /* 0x3f80000014167421 */ /* 0x002fe20000010100 */
[----:B------:R-:W-:-:S03]  /*0d20*/  FMUL.FTZ R19, R19, R20 ;  /* 0x0000001413137220 */ /* 0x000fc60000410000 */
[----:B------:R-:W-:-:S03]  /*0d30*/  FFMA.FTZ R22, R15, R22, 1 ;  /* 0x3f8000000f167423 */ /* 0x000fc60000010016 */
[----:B------:R-:W1:Y:S01]  /*0d40*/  MUFU.RCP R16, R16 ;  /* 0x0000001000107308 */ /* 0x000e620000001000 */
[----:B--2---:R-:W-:Y:S01]  /*0d50*/  FADD.FTZ R21, -R17, 1 ;  /* 0x3f80000011157421 */ /* 0x004fe20000010100 */
[----:B------:R-:W-:-:S03]  /*0d60*/  FMUL.FTZ R17, R24, R17 ;  /* 0x0000001118117220 */ /* 0x000fc60000410000 */
[----:B------:R-:W-:Y:S01]  /*0d70*/  FFMA.FTZ R20, R14, R21, 1 ;  /* 0x3f8000000e147423 */ /* 0x000fe20000010015 */
[----:B------:R-:W-:Y:S01]  /*0d80*/  FMUL.FTZ R14, R19, R22 ;  /* 0x00000016130e7220 */ /* 0x000fe20000410000 */
[----:B0-----:R-:W-:Y:S01]  /*0d90*/  FADD.FTZ R24, -R18, 1 ;  /* 0x3f80000012187421 */ /* 0x001fe20000010100 */
[----:B------:R-:W-:-:S03]  /*0da0*/  FMUL.FTZ R15, R23, R18 ;  /* 0x00000012170f7220 */ /* 0x000fc60000410000 */
[----:B------:R-:W-:Y:S01]  /*0db0*/  FFMA.FTZ R24, R13, R24, 1 ;  /* 0x3f8000000d187423 */ /* 0x000fe20000010018 */
[----:B------:R-:W-:Y:S01]  /*0dc0*/  FMUL.FTZ R13, R17, R20 ;  /* 0x00000014110d7220 */ /* 0x000fe20000410000 */
[----:B-1----:R-:W-:Y:S01]  /*0dd0*/  FMUL.FTZ R18, R25, R16 ;  /* 0x0000001019127220 */ /* 0x002fe20000410000 */
[----:B------:R-:W-:Y:S01]  /*0de0*/  FADD.FTZ R19, -R16, 1 ;  /* 0x3f80000010137421 */ /* 0x000fe20000010100 */
[----:B------:R-:W-:Y:S01]  /*0df0*/  FMUL.FTZ R16, R36, R14 ;  /* 0x0000000e24107220 */ /* 0x000fe20000410000 */
[----:B------:R-:W-:Y:S01]  /*0e00*/  FMUL.FTZ R15, R15, R24 ;  /* 0x000000180f0f7220 */ /* 0x000fe20000410000 */
[----:B------:R-:W-:Y:S01]  /*0e10*/  FMUL.FTZ R17, R7, R13 ;  /* 0x0000000d07117220 */ /* 0x000fe20000410000 */
[----:B------:R-:W-:Y:S01]  /*0e20*/  FFMA.FTZ R21, R12, R19, 1 ;  /* 0x3f8000000c157423 */ /* 0x000fe20000010013 */
[----:B------:R-:W-:Y:S01]  /*0e30*/  FFMA.FTZ R19, R9, R16, RZ ;  /* 0x0000001009137223 */ /* 0x000fe200000100ff */
[----:B------:R-:W-:Y:S02]  /*0e40*/  FADD.FTZ R20, RZ, R16 ;  /* 0x00000010ff147221 */ /* 0x000fe40000010000 */
[----:B------:R-:W-:Y:S01]  /*0e50*/  FMUL.FTZ R16, R18, R21 ;  /* 0x0000001512107220 */ /* 0x000fe20000410000 */
[----:B------:R-:W-:Y:S01]  /*0e60*/  FMUL.FTZ R21, R36, R15 ;  /* 0x0000000f24157220 */ /* 0x000fe20000410000 */
[----:B------:R-:W-:Y:S01]  /*0e70*/  FFMA.FTZ R12, R8, R17, R19 ;  /* 0x00000011080c7223 */ /* 0x000fe20000010013 */
[----:B------:R-:W-:Y:S01]  /*0e80*/  FADD.FTZ R20, R17, R20 ;  /* 0x0000001411147221 */ /* 0x000fe20000010000 */
[----:B------:R-:W-:-:S02]  /*0e90*/  FMUL.FTZ R19, R7, R16 ;  /* 0x0000001007137220 */ /* 0x000fc40000410000 */
        /* <DEDUP_REMOVED lines=12> */
.L_x_827:
        /* <DEDUP_REMOVED lines=44> */
.L_x_829:
[----:B------:R-:W-:Y:S05]  /*1220*/  BSYNC.RECONVERGENT B0 ;  /* 0x0000000000007941 */ /* 0x000fea0003800200 */
.L_x_828:
[----:B------:R-:W-:Y:S06]  /*1230*/  BAR.SYNC.DEFER_BLOCKING 0x0 ;  /* 0x0000000000007b1d */ /* 0x000fec0000010000 */
[----:B------:R-:W-:Y:S04]  /*1240*/  BSSY.RECONVERGENT B0, `(.L_x_830) ;  /* 0x0000033000007945 */ /* 0x000fe80003800200 */
[----:B------:R-:W-:Y:S05]  /*1250*/  @P1 BRA `(.L_x_831) ;  /* 0x0000000000c41947 */ /* 0x000fea0003800000 */
[----:B------:R-:W-:-:S09]  /*1260*/  ULEA UR4, UR8, UR5, 0x18 ;  /* 0x0000000508047291 */ /* 0x000fd2000f8ec0ff */
[----:B-12---:R-:W1:Y:S04]  /*1270*/  LDS.128 R16, [UR4+0x20] ;  /* 0x00002004ff107984 */ /* 0x006e680008000c00 */
[----:B------:R-:W2:Y:S04]  /*1280*/  LDS.128 R20, [UR4+0x30] ;  /* 0x00003004ff147984 */ /* 0x000ea80008000c00 */
[----:B------:R-:W4:Y:S01]  /*1290*/  LDS.128 R24, [UR4+0x40] ;  /* 0x00004004ff187984 */ /* 0x000f220008000c00 */
        /* <DEDUP_REMOVED lines=8> */
[----:B------:R-:W-:-:S03]  /*1320*/  FADD.FTZ R16, R16, R23 ;  /* 0x0000001710107221 */ /* 0x000fc60000010000 */
[----:B----4-:R-:W-:Y:S01]  /*1330*/  FADD.FTZ R21, R17, R24 ;  /* 0x0000001811157221 */ /* 0x010fe20000010000 */
[----:B------:R-:W-:Y:S02]  /*1340*/  FADD.FTZ R20, R16, R25 ;  /* 0x0000001910147221 */ /* 0x000fe40000010000 */
[----:B------:R-:W1:Y:S01]  /*1350*/  LDS.128 R16, [UR4+0x60] ;  /* 0x00006004ff107984 */ /* 0x000e620008000c00 */
        /* <DEDUP_REMOVED lines=33> */
.L_x_831:
[----:B------:R-:W-:Y:S05]  /*1570*/  BSYNC.RECONVERGENT B0 ;  /* 0x0000000000007941 */ /* 0x000fea0003800200 */
.L_x_830:
[----:B------:R-:W-:Y:S06]  /*1580*/  BAR.SYNC.DEFER_BLOCKING 0x0 ;  /* 0x0000000000007b1d */ /* 0x000fec0000010000 */
[----:B------:R-:W-:Y:S04]  /*1590*/  BSSY.RECONVERGENT B0, `(.L_x_832) ;  /* 0x000009d000007945 */ /* 0x000fe80003800200 */
[----:B------:R-:W-:Y:S05]  /*15a0*/  @P3 BRA `(.L_x_833) ;  /* 0x00000008006c3947 */ /* 0x000fea0003800000 */
[----:B------:R-:W4:Y:S04]  /*15b0*/  LDS.128 R24, [R41+0x140] ;  /* 0x0001400029187984 */ /* 0x000f280000000c00 */
[----:B------:R-:W5:Y:S04]  /*15c0*/  LDS.128 R20, [R41+0x280] ;  /* 0x0002800029147984 */ /* 0x000f680000000c00 */
[----:B-12---:R-:W1:Y:S01]  /*15d0*/  LDS.128 R16, [R41+0x3c0] ;  /* 0x0003c00029107984 */ /* 0x006e620000000c00 */
[----:B----4-:R-:W-:Y:S01]  /*15e0*/  FADD.FTZ R11, R14, R26 ;  /* 0x0000001a0e0b7221 */ /* 0x010fe20000010000 */
[----:B------:R-:W-:Y:S01]  /*15f0*/  FADD.FTZ R24, R12, R24 ;  /* 0x000000180c187221 */ /* 0x000fe20000010000 */
[----:B---3--:R-:W-:Y:S01]  /*1600*/  FADD.FTZ R10, R13, R25 ;  /* 0x000000190d0a7221 */ /* 0x008fe20000010000 */
[----:B------:R-:W-:Y:S01]  /*1610*/  FADD.FTZ R26, R15, R27 ;  /* 0x0000001b0f1a7221 */ /* 0x000fe20000010000 */
[----:B-----5:R-:W-:Y:S01]  /*1620*/  FADD.FTZ R11, R11, R22 ;  /* 0x000000160b0b7221 */ /* 0x020fe20000010000 */
[----:B------:R-:W2:Y:S01]  /*1630*/  LDS.128 R12, [R41+0x500] ;  /* 0x00050000290c7984 */ /* 0x000ea20000000c00 */
[----:B------:R-:W-:Y:S01]  /*1640*/  FADD.FTZ R25, R24, R20 ;  /* 0x0000001418197221 */ /* 0x000fe20000010000 */
[----:B------:R-:W-:Y:S01]  /*1650*/  FADD.FTZ R10, R10, R21 ;  /* 0x000000150a0a7221 */ /* 0x000fe20000010000 */
[----:B------:R-:W-:-:S02]  /*1660*/  FADD.FTZ R26, R26, R23 ;  /* 0x000000171a1a7221 */ /* 0x000fc40000010000 */
[----:B------:R-:W3:Y:S01]  /*1670*/  LDS.128 R20, [R41+0x640] ;  /* 0x0006400029147984 */ /* 0x000ee20000000c00 */
        /* <DEDUP_REMOVED lines=10> */
[----:B---3--:R-:W-:Y:S01]  /*1720*/  FADD.FTZ R11, R11, R20 ;  /* 0x000000140b0b7221 */ /* 0x008fe20000010000 */
[----:B------:R-:W-:Y:S01]  /*1730*/  FADD.FTZ R10, R10, R21 ;  /* 0x000000150a0a7221 */ /* 0x000fe20000010000 */
[----:B------:R-:W-:Y:S01]  /*1740*/  FADD.FTZ R25, R25, R22 ;  /* 0x0000001619197221 */ /* 0x000fe20000010000 */
[----:B------:R-:W-:Y:S02]  /*1750*/  FADD.FTZ R26, R26, R23 ;  /* 0x000000171a1a7221 */ /* 0x000fe40000010000 */
        /* <DEDUP_REMOVED lines=11> */
[----:B---3--:R-:W-:Y:S01]  /*1810*/  FADD.FTZ R11, R11, R20 ;  /* 0x000000140b0b7221 */ /* 0x008fe20000010000 */
        /* <DEDUP_REMOVED lines=92> */
[----:B------:R-:W-:Y:S01]  /*1de0*/  FADD.FTZ R10, R26, R23 ;  /* 0x000000171a0a7221 */ /* 0x000fe20000010000 */
[----:B-1----:R-:W-:Y:S01]  /*1df0*/  FADD.FTZ R11, R11, R16 ;  /* 0x000000100b0b7221 */ /* 0x002fe20000010000 */
[----:B------:R-:W-:Y:S01]  /*1e00*/  FADD.FTZ R16, R20, R17 ;  /* 0x0000001114107221 */ /* 0x000fe20000010000 */
[----:B------:R-:W-:Y:S01]  /*1e10*/  FADD.FTZ R25, R25, R18 ;  /* 0x0000001219197221 */ /* 0x000fe20000010000 */
[----:B------:R-:W1:Y:S01]  /*1e20*/  LDS.128 R20, [R41+0x2440] ;  /* 0x0024400029147984 */ /* 0x000e620000000c00 */
[----:B------:R-:W-:Y:S01]  /*1e30*/  FADD.FTZ R10, R10, R19 ;  /* 0x000000130a0a7221 */ /* 0x000fe20000010000 */
[----:B--2---:R-:W-:Y:S01]  /*1e40*/  FADD.FTZ R11, R11, R12 ;  /* 0x0000000c0b0b7221 */ /* 0x004fe20000010000 */
        /* <DEDUP_REMOVED lines=17> */
.L_x_833:
[----:B------:R-:W-:Y:S05]  /*1f60*/  BSYNC.RECONVERGENT B0 ;  /* 0x0000000000007941 */ /* 0x000fea0003800200 */
.L_x_832:
[----:B------:R-:W4:Y:S01]  /*1f70*/  LDC R22, c[0x0][0x370] ;  /* 0x0000dc00ff167b82 */ /* 0x000f220000000800 */
[----:B------:R-:W-:Y:S01]  /*1f80*/  BSSY.RECONVERGENT B0, `(.L_x_834) ;  /* 0x000001e000007945 */ /* 0x000fe20003800200 */
[----:B----4-:R-:W-:-:S03]  /*1f90*/  ISETP.GE.U32.AND P0, PT, R22, 0x2, PT ;  /* 0x000000021600780c */ /* 0x010fc60003f06070 */
[----:B------:R-:W-:Y:S10]  /*1fa0*/  @P3 BRA `(.L_x_835) ;  /* 0x00000000006c3947 */ /* 0x000ff40003800000 */
[----:B---3--:R-:W2:Y:S01]  /*1fb0*/  LDC.64 R10, c[0x0][0x3f8] ;  /* 0x0000fe00ff0a7b82 */ /* 0x008ea20000000a00 */
[----:B------:R-:W-:-:S07]  /*1fc0*/  IMAD R25, R40, 0x14, R5 ;  /* 0x0000001428197824 */ /* 0x000fce00078e0205 */
[----:B-1----:R-:W1:Y:S01]  /*1fd0*/  LDC.64 R16, c[0x0][0x3d8] ;  /* 0x0000f600ff107b82 */ /* 0x002e620000000a00 */
        /* <DEDUP_REMOVED lines=24> */
.L_x_835:
[----:B------:R-:W-:Y:S05]  /*2160*/  BSYNC.RECONVERGENT B0 ;  /* 0x0000000000007941 */ /* 0x000fea0003800200 */
.L_x_834:
[----:B------:R-:W-:Y:S05]  /*2170*/  @!P0 BRA `(.L_x_836) ;  /* 0x00000008009c8947 */ /* 0x000fea0003800000 */
[----:B------:R-:W5:Y:S01]  /*2180*/  LDC.64 R40, c[0x0][0x3d0] ;  /* 0x0000f400ff287b82 */ /* 0x000f620000000a00 */
[----:B---34-:R-:W-:Y:S02]  /*2190*/  LOP3.LUT R10, R33, 0x1, RZ, 0xc0, !PT ;  /* 0x00000001210a7812 */ /* 0x018fe400078ec0ff */
[----:B------:R-:W-:-:S03]  /*21a0*/  ISETP.GE.U32.AND P2, PT, R22, 0x8, PT ;  /* 0x000000081600780c */ /* 0x000fc60003f46070 */
[----:B------:R-:W-:-:S04]  /*21b0*/  IMAD R13, R10, R3, RZ ;  /* 0x000000030a0d7224 */ /* 0x000fc800078e02ff */
[----:B------:R-:W-:-:S05]  /*21c0*/  IMAD R10, R13, R22, RZ ;  /* 0x000000160d0a7224 */ /* 0x000fca00078e02ff */
[----:B------:R-:W-:-:S05]  /*21d0*/  SHF.L.U32 R11, R10, 0x1, RZ ;  /* 0x000000010a0b7819 */ /* 0x000fca00000006ff */
[----:B-----5:R-:W-:Y:S01]  /*21e0*/  IMAD.WIDE R40, R11, 0x4, R40 ;  /* 0x000000040b287825 */ /* 0x020fe200078e0228 */
[----:B------:R-:W-:Y:S06]  /*21f0*/  @P1 BRA `(.L_x_837) ;  /* 0x0000000000501947 */ /* 0x000fec0003800000 */
[----:B------:R-:W3:Y:S01]  /*2200*/  LDC.64 R10, c[0x0][0x3c8] ;  /* 0x0000f200ff0a7b82 */ /* 0x000ee20000000a00 */
[----:B------:R-:W-:Y:S01]  /*2210*/  LOP3.LUT P0, R14, R33, 0x2, RZ, 0xc0, !PT ;  /* 0x00000002210e7812 */ /* 0x000fe2000780c0ff */
[----:B------:R-:W-:Y:S01]  /*2220*/  IMAD R15, R3, UR9, R0 ;  /* 0x00000009030f7c24 */ /* 0x000fe2000f8e0200 */
[----:B------:R-:W-:Y:S02]  /*2230*/  IADD3 R13, PT, PT, R13, R0, RZ ;  /* 0x000000000d0d7210 */ /* 0x000fe40007ffe0ff */
[----:B-1----:R-:W-:-:S04]  /*2240*/  SEL R17, R22, RZ, !P0 ;  /* 0x000000ff16117207 */ /* 0x002fc80004000000 */
[----:B------:R-:W-:Y:S01]  /*2250*/  ISETP.NE.AND P0, PT, R17, -0x1, PT ;  /* 0xffffffff1100780c */ /* 0x000fe20003f05270 */
[----:B---3--:R-:W-:-:S04]  /*2260*/  IMAD.WIDE.U32 R10, R13, 0x4, R10 ;  /* 0x000000040d0a7825 */ /* 0x008fc800078e000a */
        /* <DEDUP_REMOVED lines=8> */
.L_x_838:
[----:B---3--:R-:W3:Y:S04]  /*22f0*/  LDG.E.STRONG.GPU R12, desc[UR6][R10.64] ;  /* 0x000000060a0c7981 */ /* 0x008ee8000c1ef900 */
[----:B---3--:R-:W-:Y:S01]  /*2300*/  CCTL.IVALL ;  /* 0x00000000ff00798f */ /* 0x008fe20002000000 */
[----:B------:R-:W-:Y:S05]  /*2310*/  YIELD ;  /* 0x0000000000007946 */ /* 0x000fea0003800000 */
[----:B------:R-:W-:-:S13]  /*2320*/  ISETP.NE.AND P0, PT, R12, R17, PT ;  /* 0x000000110c00720c */ /* 0x000fda0003f05270 */
[----:B------:R-:W-:Y:S05]  /*2330*/  @P0 BRA `(.L_x_838) ;  /* 0xfffffffc00ec0947 */ /* 0x000fea000383ffff */
.L_x_837:
[----:B------:R-:W-:Y:S05]  /*2340*/  WARPSYNC.ALL ;  /* 0x0000000000007948 */ /* 0x000fea0003800000 */
[----:B------:R-:W-:Y:S01]  /*2350*/  BAR.SYNC.DEFER_BLOCKING 0x0 ;  /* 0x0000000000007b1d */ /* 0x000fe20000010000 */
[----:B--2---:R-:W-:-:S05]  /*2360*/  HFMA2 R18, -RZ, RZ, 0, 0 ;  /* 0x00000000ff127431 */ /* 0x004fca00000001ff */
[----:B------:R-:W-:Y:S05]  /*2370*/  @!P2 BRA `(.L_x_839) ;  /* 0x000000040020a947 */ /* 0x000fea0003800000 */
[CC--:B------:R-:W-:Y:S01]  /*2380*/  LEA R26, R3.reuse, R0.reuse, 0x1 ;  /* 0x00000000031a7211 */ /* 0x0c0fe200078e08ff */
[C-C-:B------:R-:W-:Y:S01]  /*2390*/  IMAD R24, R3.reuse, 0x5, R0.reuse ;  /* 0x0000000503187824 */ /* 0x140fe200078e0200 */
[CC--:B------:R-:W-:Y:S01]  /*23a0*/  LEA R25, R3.reuse, R0.reuse, 0x2 ;  /* 0x0000000003197211 */ /* 0x0c0fe200078e10ff */
[C-C-:B------:R-:W-:Y:S01]  /*23b0*/  IMAD R23, R3.reuse, 0x6, R0.reuse ;  /* 0x0000000603177824 */ /* 0x140fe200078e0200 */
[----:B------:R-:W-:Y:S01]  /*23c0*/  IADD3 R19, PT, PT, R0, R3, RZ ;  /* 0x0000000300137210 */ /* 0x000fe20007ffe0ff */
[C-C-:B------:R-:W-:Y:S01]  /*23d0*/  IMAD R22, R3.reuse, 0x3, R0.reuse ;  /* 0x0000000303167824 */ /* 0x140fe200078e0200 */
[----:B------:R-:W-:Y:S01]  /*23e0*/  MOV R20, RZ ;  /* 0x000000ff00147202 */ /* 0x000fe20000000f00 */
[----:B------:R-:W-:Y:S01]  /*23f0*/  IMAD R18, R3, 0x7, R0 ;  /* 0x0000000703127824 */ /* 0x000fe200078e0200 */
[----:B------:R-:W-:Y:S01]  /*2400*/  MOV R21, R0 ;  /* 0x0000000000157202 */ /* 0x000fe20000000f00 */
[----:B------:R-:W-:-:S12]  /*2410*/  UIADD3 UR4, UPT, UPT, -UR9, URZ, URZ ;  /* 0x000000ff09047290 */ /* 0x000fd8000fffe1ff */
.L_x_840:
[----:B------:R-:W-:Y:S02]  /*2420*/  ISETP.EQ.OR P4, PT, RZ, UR4, P1 ;  /* 0x00000004ff007c0c */ /* 0x000fe40008f82670 */
[----:B---3--:R-:W-:-:S04]  /*2430*/  IADD3 R10, PT, PT, R20, 0x1, RZ ;  /* 0x00000001140a7810 */ /* 0x008fc80007ffe0ff */
[----:B------:R-:W-:Y:S02]  /*2440*/  ISETP.EQ.OR P5, PT, R10, UR9, P1 ;  /* 0x000000090a007c0c */ /* 0x000fe40008fa2670 */
[----:B------:R-:W-:-:S05]  /*2450*/  IADD3 R14, PT, PT, R20, 0x2, RZ ;  /* 0x00000002140e7810 */ /* 0x000fca0007ffe0ff */
[----:B------:R-:W-:Y:S01]  /*2460*/  @!P4 IMAD.WIDE.U32 R10, R21, 0x8, R40 ;  /* 0x00000008150ac825 */ /* 0x000fe200078e0028 */
[----:B------:R-:W-:-:S05]  /*2470*/  ISETP.EQ.OR P0, PT, R14, UR9, P1 ;  /* 0x000000090e007c0c */ /* 0x000fca0008f02670 */
[----:B------:R-:W-:Y:S01]  /*2480*/  @!P5 IMAD.WIDE.U32 R12, R19, 0x8, R40 ;  /* 0x00000008130cd825 */ /* 0x000fe200078e0028 */
[----:B------:R-:W0:Y:S01]  /*2490*/  @!P4 LDG.E.64 R10, desc[UR6][R10.64] ;  /* 0x000000060a0ac981 */ /* 0x000e22000c1e1b00 */
[----:B------:R-:W-:-:S04]  /*24a0*/  IADD3 R14, PT, PT, R20, 0x3, RZ ;  /* 0x00000003140e7810 */ /* 0x000fc80007ffe0ff */
[----:B------:R-:W2:Y:S01]  /*24b0*/  @!P5 LDG.E.64 R12, desc[UR6][R12.64] ;  /* 0x000000060c0cd981 */ /* 0x000ea2000c1e1b00 */
[----:B------:R-:W-:Y:S01]  /*24c0*/  ISETP.EQ.OR P2, PT, R14, UR9, P1 ;  /* 0x000000090e007c0c */ /* 0x000fe20008f42670 */
[----:B------:R-:W-:Y:S01]  /*24d0*/  @!P0 IMAD.WIDE.U32 R14, R26, 0x8, R40 ;  /* 0x000000081a0e8825 */ /* 0x000fe200078e0028 */
[----:B------:R-:W-:-:S05]  /*24e0*/  IADD3 R16, PT, PT, R20, 0x4, RZ ;  /* 0x0000000414107810 */ /* 0x000fca0007ffe0ff */
[----:B------:R-:W3:Y:S01]  /*24f0*/  @!P0 LDG.E.64 R14, desc[UR6][R14.64] ;  /* 0x000000060e0e8981 */ /* 0x000ee2000c1e1b00 */
[----:B------:R-:W-:-:S05]  /*2500*/  ISETP.EQ.OR P3, PT, R16, UR9, P1 ;  /* 0x0000000910007c0c */ /* 0x000fca0008f62670 */
[----:B-1----:R-:W-:-:S06]  /*2510*/  @!P2 IMAD.WIDE.U32 R16, R22, 0x8, R40 ;  /* 0x000000081610a825 */ /* 0x002fcc00078e0028 */
        /* <DEDUP_REMOVED lines=35> */
[----:B------:R-:W-:-:S04]  /*2750*/  @!P3 FADD.FTZ R8, R8, R10 ;  /* 0x0000000a0808b221 */ /* 0x000fc80000010000 */
[----:B---3--:R-:W-:Y:S01]  /*2760*/  @!P5 FADD.FTZ R8, R8, R12 ;  /* 0x0000000c0808d221 */ /* 0x008fe20000010000 */
[----:B------:R-:W-:Y:S01]  /*2770*/  @!P5 FADD.FTZ R9, R9, R13 ;  /* 0x0000000d0909d221 */ /* 0x000fe20000010000 */
[----:B0-----:R-:W-:Y:S02]  /*2780*/  LOP3.LUT R11, R11, 0x7ffffff8, RZ, 0xc0, !PT ;  /* 0x7ffffff80b0b7812 */ /* 0x001fe400078ec0ff */
[----:B----4-:R-:W-:Y:S01]  /*2790*/  @!P4 FADD.FTZ R8, R8, R14 ;  /* 0x0000000e0808c221 */ /* 0x010fe20000010000 */
[----:B------:R-:W-:-:S03]  /*27a0*/  @!P4 FADD.FTZ R9, R9, R15 ;  /* 0x0000000f0909c221 */ /* 0x000fc60000010000 */
[----:B-----5:R-:W-:Y:S01]  /*27b0*/  @!P0 FADD.FTZ R8, R8, R16 ;  /* 0x0000001008088221 */ /* 0x020fe20000010000 */
[----:B------:R-:W-:Y:S01]  /*27c0*/  @!P0 FADD.FTZ R9, R9, R17 ;  /* 0x0000001109098221 */ /* 0x000fe20000010000 */
[----:B------:R-:W-:-:S13]  /*27d0*/  ISETP.NE.AND P0, PT, R20, R11, PT ;  /* 0x0000000b1400720c */ /* 0x000fda0003f05270 */
[----:B------:R-:W-:Y:S05]  /*27e0*/  @P0 BRA `(.L_x_840) ;  /* 0xfffffffc000c0947 */ /* 0x000fea000383ffff */
[----:B------:R-:W-:-:S07]  /*27f0*/  MOV R18, R11 ;  /* 0x0000000b00127202 */ /* 0x000fce0000000f00 */
.L_x_839:
[----:B------:R-:W3:Y:S02]  /*2800*/  LDC R19, c[0x0][0x370] ;  /* 0x0000dc00ff137b82 */ /* 0x000ee40000000800 */
[----:B---3--:R-:W-:-:S13]  /*2810*/  LOP3.LUT P0, R10, R19, 0x7, RZ, 0xc0, !PT ;  /* 0x00000007130a7812 */ /* 0x008fda000780c0ff */
[----:B------:R-:W-:Y:S05]  /*2820*/  @!P0 BRA `(.L_x_836) ;  /* 0x0000000000f08947 */ /* 0x000fea0003800000 */
[----:B------:R-:W-:Y:S02]  /*2830*/  IADD3 R10, PT, PT, R10, -0x1, RZ ;  /* 0xffffffff0a0a7810 */ /* 0x000fe40007ffe0ff */
[----:B------:R-:W-:Y:S02]  /*2840*/  LOP3.LUT P0, R20, R19, 0x3, RZ, 0xc0, !PT ;  /* 0x0000000313147812 */ /* 0x000fe4000780c0ff */
[----:B------:R-:W-:-:S13]  /*2850*/  ISETP.GE.U32.AND P2, PT, R10, 0x3, PT ;  /* 0x000000030a00780c */ /* 0x000fda0003f46070 */
[----:B------:R-:W-:Y:S05]  /*2860*/  @!P2 BRA `(.L_x_841) ;  /* 0x000000000070a947 */ /* 0x000fea0003800000 */
[C---:B------:R-:W-:Y:S02]  /*2870*/  IADD3 R13, PT, PT, R18.reuse, 0x1, RZ ;  /* 0x00000001120d7810 */ /* 0x040fe40007ffe0ff */
[C---:B------:R-:W-:Y:S02]  /*2880*/  ISETP.EQ.OR P2, PT, R18.reuse, UR9, P1 ;  /* 0x0000000912007c0c */ /* 0x040fe40008f42670 */
[C---:B------:R-:W-:Y:S02]  /*2890*/  IADD3 R15, PT, PT, R18.reuse, 0x2, RZ ;  /* 0x00000002120f7810 */ /* 0x040fe40007ffe0ff */
[----:B------:R-:W-:Y:S02]  /*28a0*/  ISETP.EQ.OR P3, PT, R13, UR9, P1 ;  /* 0x000000090d007c0c */ /* 0x000fe40008f62670 */
[----:B-1----:R-:W-:Y:S02]  /*28b0*/  IADD3 R17, PT, PT, R18, 0x3, RZ ;  /* 0x0000000312117810 */ /* 0x002fe40007ffe0ff */
        /* <DEDUP_REMOVED lines=9> */
[--C-:B------:R-:W-:Y:S01]  /*2950*/  @!P4 IMAD.WIDE.U32 R14, R15, 0x8, R40.reuse ;  /* 0x000000080f0ec825 */ /* 0x100fe200078e0028 */
        /* <DEDUP_REMOVED lines=13> */
.L_x_841:
        /* <DEDUP_REMOVED lines=14> */
[----:B0-----:R-:W-:Y:S01]  /*2b10*/  @!P2 FADD.FTZ R8, R8, R10 ;  /* 0x0000000a0808a221 */ /* 0x001fe20000010000 */
[----:B------:R-:W-:-:S03]  /*2b20*/  @!P2 FADD.FTZ R9, R9, R11 ;  /* 0x0000000b0909a221 */ /* 0x000fc60000010000 */
[----:B--2---:R-:W-:Y:S01]  /*2b30*/  @!P0 FADD.FTZ R8, R8, R12 ;  /* 0x0000000c08088221 */ /* 0x004fe20000010000 */
[----:B------:R-:W-:-:S07]  /*2b40*/  @!P0 FADD.FTZ R9, R9, R13 ;  /* 0x0000000d09098221 */ /* 0x000fce0000010000 */
.L_x_842:
[----:B------:R-:W-:Y:S01]  /*2b50*/  ISETP.EQ.OR P0, PT, R18, UR9, P1 ;  /* 0x0000000912007c0c */ /* 0x000fe20008f02670 */
[----:B------:R-:W-:Y:S03]  /*2b60*/  BSSY.RECONVERGENT B0, `(.L_x_836) ;  /* 0x0000008000007945 */ /* 0x000fe60003800200 */
[----:B------:R-:W-:-:S13]  /*2b70*/  ISETP.NE.U32.OR P0, PT, R19, 0x1, P0 ;  /* 0x000000011300780c */ /* 0x000fda0000705470 */
[----:B------:R-:W-:Y:S05]  /*2b80*/  @P0 BRA `(.L_x_843) ;  /* 0x0000000000140947 */ /* 0x000fea0003800000 */
[----:B------:R-:W-:-:S04]  /*2b90*/  IMAD R11, R3, R18, R0 ;  /* 0x00000012030b7224 */ /* 0x000fc800078e0200 */
[----:B------:R-:W-:-:S06]  /*2ba0*/  IMAD.WIDE.U32 R10, R11, 0x8, R40 ;  /* 0x000000080b0a7825 */ /* 0x000fcc00078e0028 */
[----:B------:R-:W0:Y:S02]  /*2bb0*/  LDG.E.64 R10, desc[UR6][R10.64] ;  /* 0x000000060a0a7981 */ /* 0x000e24000c1e1b00 */
[----:B0-----:R-:W-:Y:S01]  /*2bc0*/  FADD.FTZ R8, R8, R10 ;  /* 0x0000000a08087221 */ /* 0x001fe20000010000 */
[----:B------:R-:W-:-:S07]  /*2bd0*/  FADD.FTZ R9, R9, R11 ;  /* 0x0000000b09097221 */ /* 0x000fce0000010000 */
.L_x_843:
[----:B------:R-:W-:Y:S05]  /*2be0*/  BSYNC.RECONVERGENT B0 ;  /* 0x0000000000007941 */ /* 0x000fea0003800200 */
.L_x_836:
[----:B------:R-:W5:Y:S01]  /*2bf0*/  S2UR UR5, SR_CgaCtaId ;  /* 0x00000000000579c3 */ /* 0x000f620000008800 */
[----:B------:R-:W-:Y:S01]  /*2c00*/  UMOV UR4, 0x400 ;  /* 0x0000040000047882 */ /* 0x000fe20000000000 */
[----:B------:R-:W0:Y:S01]  /*2c10*/  LDCU.64 UR10, c[0x0][0x400] ;  /* 0x00008000ff0a77ac */ /* 0x000e220008000a00 */
[--C-:B----4-:R-:W-:Y:S02]  /*2c20*/  HADD2.F32 R13, -RZ, R31.reuse.H0_H0 ;  /* 0x2000001fff0d7230 */ /* 0x110fe40000004100 */
[----:B------:R-:W-:Y:S02]  /*2c30*/  HADD2.F32 R31, -RZ, R31.H1_H1 ;  /* 0x3000001fff1f7230 */ /* 0x000fe40000004100 */
[--C-:B------:R-:W-:Y:S01]  /*2c40*/  HADD2.F32 R15, -RZ, R29.reuse.H0_H0 ;  /* 0x2000001dff0f7230 */ /* 0x100fe20000004100 */
[----:B------:R-:W1:Y:S01]  /*2c50*/  LDC R14, c[0x0][0x41c] ;  /* 0x00010700ff0e7b82 */ /* 0x000e620000000800 */
[----:B------:R-:W-:Y:S02]  /*2c60*/  HADD2.F32 R29, -RZ, R29.H1_H1 ;  /* 0x3000001dff1d7230 */ /* 0x000fe40000004100 */
[C---:B------:R-:W-:Y:S01]  /*2c70*/  FADD.FTZ R12, -R6.reuse, R31 ;  /* 0x0000001f060c7221 */ /* 0x040fe20000010100 */
[----:B------:R-:W-:-:S02]  /*2c80*/  FADD.FTZ R16, -R6, R15 ;  /* 0x0000000f06107221 */ /* 0x000fc40000010100 */
[----:B------:R-:W-:Y:S01]  /*2c90*/  FADD.FTZ R20, -R6, R29 ;  /* 0x0000001d06147221 */ /* 0x000fe20000010100 */
[----:B--2---:R-:W-:-:S03]  /*2ca0*/  FMUL.FTZ R18, R12, R39 ;  /* 0x000000270c127220 */ /* 0x004fc60000410000 */
[----:B------:R-:W-:Y:S01]  /*2cb0*/  FMUL.FTZ R12, R20, R39 ;  /* 0x00000027140c7220 */ /* 0x000fe20000410000 */
[----:B-----5:R-:W-:Y:S01]  /*2cc0*/  ULEA UR4, UR5, UR4, 0x18 ;  /* 0x0000000405047291 */ /* 0x020fe2000f8ec0ff */
[----:B------:R-:W2:Y:S01]  /*2cd0*/  LDCU.U8 UR5, c[0x0][0x414] ;  /* 0x00008280ff0577ac */ /* 0x000ea20008000000 */
[----:B-1----:R-:W-:-:S07]  /*2ce0*/  IMAD R17, R14, UR9, R35 ;  /* 0x000000090e117c24 */ /* 0x002fce000f8e0223 */
[----:B------:R3:W-:Y:S01]  /*2cf0*/  @!P1 STS.64 [UR4+0xc0], R8 ;  /* 0x0000c008ff009988 */ /* 0x0007e20008000a04 */
[----:B------:R-:W-:Y:S01]  /*2d00*/  BAR.SYNC.DEFER_BLOCKING 0x0 ;  /* 0x0000000000007b1d */ /* 0x000fe20000010000 */
[C---:B0-----:R-:W-:Y:S01]  /*2d10*/  ISETP.GE.U32.AND P0, PT, R17.reuse, UR10, PT ;  /* 0x0000000a11007c0c */ /* 0x041fe2000bf06070 */
[----:B---3--:R-:W-:Y:S01]  /*2d20*/  FADD.FTZ R8, -R6, R13 ;  /* 0x0000000d06087221 */ /* 0x008fe20000010100 */
[----:B--2---:R-:W-:Y:S01]  /*2d30*/  UISETP.NE.AND UP0, UPT, UR5, URZ, UPT ;  /* 0x000000ff0500728c */ /* 0x004fe2000bf05270 */
[-C--:B------:R-:W-:Y:S01]  /*2d40*/  FMUL.FTZ R13, R16, R39.reuse ;  /* 0x00000027100d7220 */ /* 0x080fe20000410000 */
[----:B------:R-:W-:Y:S01]  /*2d50*/  IADD3 R6, PT, PT, R17, 0x20, RZ ;  /* 0x0000002011067810 */ /* 0x000fe20007ffe0ff */
[----:B------:R-:W-:Y:S01]  /*2d60*/  FMUL.FTZ R19, R8, R39 ;  /* 0x0000002708137220 */ /* 0x000fe20000410000 */
[----:B------:R-:W-:Y:S02]  /*2d70*/  SHF.R.S32.HI R8, RZ, 0x1f, R17 ;  /* 0x0000001fff087819 */ /* 0x000fe40000011411 */
[----:B------:R-:W-:-:S02]  /*2d80*/  ISETP.GE.U32.AND P1, PT, R6, UR10, PT ;  /* 0x0000000a06007c0c */ /* 0x000fc4000bf26070 */
        /* <DEDUP_REMOVED lines=30> */
.L_x_844:
[----:B------:R-:W-:Y:S01]  /*2f70*/  BSSY.RECONVERGENT B0, `(.L_x_845) ;  /* 0x0000012000007945 */ /* 0x000fe20003800200 */
[----:B------:R-:W-:Y:S01]  /*2f80*/  FFMA.FTZ R16, R36, R11, -R9 ;  /* 0x0000000b24107223 */ /* 0x000fe20000010809 */
[----:B------:R-:W-:Y:S02]  /*2f90*/  FFMA.FTZ R10, R7, R30, -R10 ;  /* 0x0000001e070a7223 */ /* 0x000fe4000001080a */
[----:B------:R-:W-:Y:S05]  /*2fa0*/  @P0 BRA `(.L_x_846) ;  /* 0x0000000000380947 */ /* 0x000fea0003800000 */
        /* <DEDUP_REMOVED lines=14> */
.L_x_846:
[----:B------:R-:W-:Y:S05]  /*3090*/  BSYNC.RECONVERGENT B0 ;  /* 0x0000000000007941 */ /* 0x000fea0003800200 */
.L_x_845:
        /* <DEDUP_REMOVED lines=22> */
.L_x_847:
        /* <DEDUP_REMOVED lines=18> */
.L_x_849:
[----:B------:R-:W-:Y:S05]  /*3320*/  BSYNC.RECONVERGENT B0 ;  /* 0x0000000000007941 */ /* 0x000fea0003800200 */
.L_x_848:
[----:B------:R-:W1:Y:S01]  /*3330*/  LDCU UR4, c[0x0][0x410] ;  /* 0x00008200ff0477ac */ /* 0x000e620008000800 */
[----:B------:R-:W-:Y:S02]  /*3340*/  IADD3 R32, PT, PT, R3, R32, RZ ;  /* 0x0000002003207210 */ /* 0x000fe40007ffe0ff */
[----:B------:R-:W-:Y:S01]  /*3350*/  IADD3 R33, PT, PT, R33, 0x1, RZ ;  /* 0x0000000121217810 */ /* 0x000fe20007ffe0ff */
[----:B------:R-:W1:Y:S02]  /*3360*/  LDCU UR5, c[0x0][0x3e0] ;  /* 0x00007c00ff0577ac */ /* 0x000e640008000800 */
[----:B-1----:R-:W-:-:S06]  /*3370*/  UIMAD UR4, UR4, UR5, URZ ;  /* 0x00000005040472a4 */ /* 0x002fcc000f8e02ff */
[----:B------:R-:W-:-:S13]  /*3380*/  ISETP.GE.AND P0, PT, R32, UR4, PT ;  /* 0x0000000420007c0c */ /* 0x000fda000bf06270 */
[----:B------:R-:W-:Y:S05]  /*3390*/  @!P0 BRA `(.L_x_850) ;  /* 0xffffffcc00788947 */ /* 0x000fea000383ffff */
.L_x_825:
[----:B------:R-:W1:Y:S01]  /*33a0*/  LDC R4, c[0x0][0x370] ;  /* 0x0000dc00ff047b82 */ /* 0x000e620000000800 */
[----:B------:R-:W-:Y:S01]  /*33b0*/  ISETP.NE.AND P2, PT, R5, RZ, PT ;  /* 0x000000ff0500720c */ /* 0x000fe20003f45270 */
[----:B------:R-:W-:Y:S06]  /*33c0*/  BSSY.RECONVERGENT B0, `(.L_x_851) ;  /* 0x0000011000007945 */ /* 0x000fec0003800200 */
[----:B0-----:R-:W0:Y:S08]  /*33d0*/  LDC R9, c[0x0][0x374] ;  /* 0x0000dd00ff097b82 */ /* 0x001e300000000800 */
[----:B------:R-:W2:Y:S01]  /*33e0*/  LDC.64 R2, c[0x0][0x3c8] ;  /* 0x0000f200ff027b82 */ /* 0x000ea20000000a00 */
[----:B-1----:R-:W-:-:S02]  /*33f0*/  ISETP.NE.AND P1, PT, R4, 0x1, PT ;  /* 0x000000010400780c */ /* 0x002fc40003f25270 */
[----:B------:R-:W-:Y:S02]  /*3400*/  IADD3 R6, PT, PT, R4, -0x1, RZ ;  /* 0xffffffff04067810 */ /* 0x000fe40007ffe0ff */
[----:B0-----:R-:W-:-:S04]  /*3410*/  IADD3 R7, PT, PT, R9, -0x1, RZ ;  /* 0xffffffff09077810 */ /* 0x001fc80007ffe0ff */
[----:B------:R-:W-:Y:S02]  /*3420*/  ISETP.NE.AND P0, PT, R0, R7, PT ;  /* 0x000000070000720c */ /* 0x000fe40003f05270 */
[----:B------:R-:W-:Y:S02]  /*3430*/  SHF.L.U32 R0, R9, 0x1, RZ ;  /* 0x0000000109007819 */ /* 0x000fe400000006ff */
[----:B------:R-:W-:Y:S02]  /*3440*/  ISETP.NE.OR P0, PT, R6, UR9, P0 ;  /* 0x0000000906007c0c */ /* 0x000fe40008705670 */
        /* <DEDUP_REMOVED lines=8> */
.L_x_852:
[----:B------:R-:W-:Y:S05]  /*34d0*/  BSYNC.RECONVERGENT B0 ;  /* 0x0000000000007941 */ /* 0x000fea0003800200 */
.L_x_851:
[----:B------:R-:W-:Y:S05]  /*34e0*/  @P0 EXIT ;  /* 0x000000000000094d */ /* 0x000fea0003800000 */
[----:B------:R-:W-:Y:S05]  /*34f0*/  @P2 BRA `(.L_x_853) ;  /* 0x0000000000202947 */ /* 0x000fea0003800000 */
[----:B------:R-:W-:-:S05]  /*3500*/  IMAD R0, R4, R9, RZ ;  /* 0x0000000904007224 */ /* 0x000fca00078e02ff */
[----:B------:R-:W-:-:S13]  /*3510*/  ISETP.NE.AND P0, PT, R0, -0x1, PT ;  /* 0xffffffff0000780c */ /* 0x000fda0003f05270 */
[----:B------:R-:W-:Y:S05]  /*3520*/  @!P0 BRA `(.L_x_853) ;  /* 0x0000000000148947 */ /* 0x000fea0003800000 */
.L_x_854:
[----:B0-----:R-:W2:Y:S04]  /*3530*/  LDG.E.STRONG.GPU R7, desc[UR6][R2.64] ;  /* 0x0000000602077981 */ /* 0x001ea8000c1ef900 */
[----:B--2---:R-:W-:Y:S01]  /*3540*/  CCTL.IVALL ;  /* 0x00000000ff00798f */ /* 0x004fe20002000000 */
[----:B------:R-:W-:Y:S05]  /*3550*/  YIELD ;  /* 0x0000000000007946 */ /* 0x000fea0003800000 */
[----:B------:R-:W-:-:S13]  /*3560*/  ISETP.NE.AND P0, PT, R7, R0, PT ;  /* 0x000000000700720c */ /* 0x000fda0003f05270 */
[----:B------:R-:W-:Y:S05]  /*3570*/  @P0 BRA `(.L_x_854) ;  /* 0xfffffffc00ec0947 */ /* 0x000fea000383ffff */
.L_x_853:
        /* <DEDUP_REMOVED lines=74> */
.L_x_857:
        /* <DEDUP_REMOVED lines=29> */
.L_x_856:
[----:B------:R-:W-:Y:S05]  /*3bf0*/  BSYNC.RECONVERGENT B0 ;  /* 0x0000000000007941 */ /* 0x000fea0003800200 */
.L_x_855:
        /* <DEDUP_REMOVED lines=10> */
.L_x_858:
        /* <DEDUP_REMOVED lines=16> */
[----:B--2---:R-:W-:Y:S02]  /*3da0*/  IADD3 R20, P0, PT, R22, UR8, RZ ;  /* 0x0000000816147c10 */ /* 0x004fe4000ff1e0ff */
        /* <DEDUP_REMOVED lines=70> */
.L_x_859:
        /* <DEDUP_REMOVED lines=15> */
.L_x_3423:


//--------------------- .text._Z35group_norm_nhwc_bwd_one_pass_kernelI11Fp16IOBf16WLi128ELi40ELi640EEv26Group_norm_nhwc_bwd_params --------------------------
	.section	.text._Z35group_norm_nhwc_bwd_one_pass_kernelI11Fp16IOBf16WLi128ELi40ELi640EEv26Group_norm_nhwc_bwd_params,"ax",@progbits
	.align	128
        .global         _Z35group_norm_nhwc_bwd_one_pass_kernelI11Fp16IOBf16WLi128ELi40ELi640EEv26Group_norm_nhwc_bwd_params
        .type           _Z35group_norm_nhwc_bwd_one_pass_kernelI11Fp16IOBf16WLi128ELi40ELi640EEv26Group_norm_nhwc_bwd_params,@function
        .size           _Z35group_norm_nhwc_bwd_one_pass_kernelI11Fp16IOBf16WLi128ELi40ELi640EEv26Group_norm_nhwc_bwd_params,(.L_x_3424 - _Z35group_norm_nhwc_bwd_one_pass_kernelI11Fp16IOBf16WLi128ELi40ELi640EEv26Group_norm_nhwc_bwd_params)
        .other          _Z35group_norm_nhwc_bwd_one_pass_kernelI11Fp16IOBf16WLi128ELi40ELi640EEv26Group_norm_nhwc_bwd_params,@"STO_CUDA_ENTRY STV_DEFAULT"
_Z35group_norm_nhwc_bwd_one_pass_kernelI11Fp16IOBf16WLi128ELi40ELi640EEv26Group_norm_nhwc_bwd_params:
.text._Z35group_norm_nhwc_bwd_one_pass_kernelI11Fp16IOBf16WLi128ELi40ELi640EEv26Group_norm_nhwc_bwd_params:
        /* <DEDUP_REMOVED lines=33> */
[----:B------:R-:W-:Y:S01]  /*0210*/  IADD3 R36, PT, PT, R39, 0x20, RZ ;  /* 0x0000002027247810 */ /* 0x000fe20007ffe0ff */
        /* <DEDUP_REMOVED lines=18> */
.L_x_891:
[----:B0-----:R-:W0:Y:S01]  /*0340*/  LDC R12, c[0x0][0x410] ;  /* 0x00010400ff0c7b82 */ /* 0x001e220000000800 */
[----:B------:R-:W1:Y:S01]  /*0350*/  LDCU.128 UR20, c[0x0][0x400] ;  /* 0x00008000ff1477ac */ /* 0x000e620008000c00 */
[----:B------:R-:W-:Y:S01]  /*0360*/  ISETP.LE.AND P2, PT, RZ, UR16, PT ;  /* 0x00000010ff007c0c */ /* 0x000fe2000bf43270 */
[----:B------:R-:W2:Y:S01]  /*0370*/  LDCU.64 UR6, c[0x0][0x3b8] ;  /* 0x00007700ff0677ac */ /* 0x000ea20008000a00 */
[----:B-1----:R-:W-:-:S04]  /*0380*/  ISETP.GE.U32.AND P1, PT, R36, UR20, PT ;  /* 0x0000001424007c0c */ /* 0x002fc8000bf26070 */
[----:B------:R-:W-:Y:S01]  /*0390*/  ISETP.GE.AND.EX P1, PT, R5, UR21, PT, P1 ;  /* 0x0000001505007c0c */ /* 0x000fe2000bf26310 */
[----:B--2---:R-:W-:Y:S01]  /*03a0*/  UIMAD.WIDE UR6, UR16, 0x8, UR6 ;  /* 0x00000008100678a5 */ /* 0x004fe2000f8e0206 */
[----:B0-----:R-:W-:-:S04]  /*03b0*/  IABS R13, R12 ;  /* 0x0000000c000d7213 */ /* 0x001fc80000000000 */
[----:B------:R-:W0:Y:S07]  /*03c0*/  I2F.RP R2, R13 ;  /* 0x0000000d00027306 */ /* 0x000e2e0000209400 */
        /* <DEDUP_REMOVED lines=10> */
[----:B------:R-:W-:Y:S01]  /*0470*/  MOV R10, UR6 ;  /* 0x00000006000a7c02 */ /* 0x000fe20008000f00 */
[----:B------:R-:W0:Y:S04]  /*0480*/  @!P1 LDC.64 R14, c[0x0][0x3f8] ;  /* 0x0000fe00ff0e9b82 */ /* 0x000e280000000a00 */
        /* <DEDUP_REMOVED lines=16> */
[----:B------:R-:W-:-:S02]  /*0590*/  @!P0 IADD3 R11, PT, PT, -R11, RZ, RZ ;  /* 0x000000ff0b0b8210 */ /* 0x000fc40007ffe1ff */
[C---:B------:R-:W-:Y:S02]  /*05a0*/  SEL R41, R13.reuse, R2, !P3 ;  /* 0x000000020d297207 */ /* 0x040fe40005800000 */
[----:B------:R-:W-:Y:S02]  /*05b0*/  SEL R11, R13, R11, !P3 ;  /* 0x0000000b0d0b7207 */ /* 0x000fe40005800000 */
[----:B------:R-:W-:Y:S01]  /*05c0*/  ISETP.GE.U32.AND P2, PT, R35, UR20, PT ;  /* 0x0000001423007c0c */ /* 0x000fe2000bf46070 */
[----:B------:R-:W-:Y:S01]  /*05d0*/  IMAD R25, R41, 0x28, RZ ;  /* 0x0000002829197824 */ /* 0x000fe200078e02ff */
[----:B------:R-:W-:Y:S02]  /*05e0*/  SHF.R.S32.HI R2, RZ, 0x1f, R11 ;  /* 0x0000001fff027819 */ /* 0x000fe4000001140b */
[----:B------:R-:W-:Y:S02]  /*05f0*/  ISETP.GE.AND.EX P2, PT, R7, UR21, PT, P2 ;  /* 0x0000001507007c0c */ /* 0x000fe4000bf46320 */
[----:B------:R-:W-:Y:S01]  /*0600*/  IADD3 R44, P0, PT, R25, R0, RZ ;  /* 0x00000000192c7210 */ /* 0x000fe20007f1e0ff */
[----:B------:R-:W-:-:S03]  /*0610*/  IMAD R2, R2, UR22, RZ ;  /* 0x0000001602027c24 */ /* 0x000fc6000f8e02ff */
[----:B------:R-:W-:Y:S01]  /*0620*/  LEA.HI.X.SX32 R45, R25, RZ, 0x1, P0 ;  /* 0x000000ff192d7211 */ /* 0x000fe200000f0eff */
[----:B------:R-:W-:Y:S01]  /*0630*/  IMAD R43, R11, UR23, R2 ;  /* 0x000000170b2b7c24 */ /* 0x000fe2000f8e0202 */
[----:B------:R-:W-:Y:S01]  /*0640*/  ISETP.GE.U32.AND P0, PT, R39, UR20, PT ;  /* 0x0000001427007c0c */ /* 0x000fe2000bf06070 */
[----:B0-----:R-:W-:Y:S02]  /*0650*/  @!P1 IMAD R2, R5, R14, RZ ;  /* 0x0000000e05029224 */ /* 0x001fe400078e02ff */
[----:B------:R-:W-:Y:S01]  /*0660*/  IMAD.WIDE.U32 R44, R11, UR22, R44 ;  /* 0x000000160b2c7c25 */ /* 0x000fe2000f8e002c */
[----:B------:R-:W-:Y:S01]  /*0670*/  MOV R11, UR7 ;  /* 0x00000007000b7c02 */ /* 0x000fe20008000f00 */
[----:B------:R-:W0:Y:S01]  /*0680*/  @!P2 LDC.64 R12, c[0x0][0x3f8] ;  /* 0x0000fe00ff0cab82 */ /* 0x000e220000000a00 */
[----:B------:R-:W-:Y:S01]  /*0690*/  ISETP.GE.AND.EX P0, PT, R3, UR21, PT, P0 ;  /* 0x0000001503007c0c */ /* 0x000fe2000bf06300 */
[----:B------:R-:W-:Y:S01]  /*06a0*/  @!P1 IMAD R17, R36, R15, R2 ;  /* 0x0000000f24119224 */ /* 0x000fe200078e0202 */
[----:B------:R-:W-:-:S02]  /*06b0*/  IADD3 R43, PT, PT, R45, R43, RZ ;  /* 0x0000002b2d2b7210 */ /* 0x000fc40007ffe0ff */
[----:B------:R-:W3:Y:S01]  /*06c0*/  LDG.E.64 R10, desc[UR24][R10.64] ;  /* 0x000000180a0a7981 */ /* 0x000ee2000c1e1b00 */
[-C--:B------:R-:W-:Y:S02]  /*06d0*/  @!P1 MOV R42, R44.reuse ;  /* 0x0000002c002a9202 */ /* 0x080fe40000000f00 */
[----:B------:R-:W-:Y:S01]  /*06e0*/  ISETP.GE.U32.AND P3, PT, R34, UR20, PT ;  /* 0x0000001422007c0c */ /* 0x000fe2000bf66070 */
[----:B------:R-:W4:Y:S01]  /*06f0*/  @!P2 LDC.64 R18, c[0x0][0x3a0] ;  /* 0x0000e800ff12ab82 */ /* 0x000f220000000a00 */
[----:B------:R-:W-:Y:S01]  /*0700*/  @!P2 MOV R26, R44 ;  /* 0x0000002c001aa202 */ /* 0x000fe20000000f00 */
[----:B------:R-:W-:Y:S01]  /*0710*/  @!P1 IMAD.WIDE.U32 R14, R36, R14, R42 ;  /* 0x0000000e240e9225 */ /* 0x000fe200078e002a */
[----:B------:R-:W-:Y:S02]  /*0720*/  ISETP.GE.AND.EX P3, PT, R9, UR21, PT, P3 ;  /* 0x0000001509007c0c */ /* 0x000fe4000bf66330 */
[----:B------:R-:W-:Y:S02]  /*0730*/  @!P2 MOV R27, R43 ;  /* 0x0000002b001ba202 */ /* 0x000fe40000000f00 */
[----:B------:R-:W-:-:S02]  /*0740*/  @!P1 IADD3 R15, PT, PT, R15, R17, RZ ;  /* 0x000000110f0f9210 */ /* 0x000fc40007ffe0ff */
[C---:B------:R-:W-:Y:S01]  /*0750*/  @!P1 SHF.L.U32 R29, R14.reuse, 0x1, RZ ;  /* 0x000000010e1d9819 */ /* 0x040fe200000006ff */
[----:B------:R-:W4:Y:S01]  /*0760*/  @!P2 LDC.64 R16, c[0x0][0x398] ;  /* 0x0000e600ff10ab82 */ /* 0x000f220000000a00 */
[----:B------:R-:W-:Y:S02]  /*0770*/  @!P1 SHF.L.U64.HI R2, R14, 0x1, R15 ;  /* 0x000000010e029819 */ /* 0x000fe4000001020f */
[----:B-1----:R-:W-:Y:S01]  /*0780*/  @!P1 IADD3 R20, P5, PT, R29, R20, RZ ;  /* 0x000000141d149210 */ /* 0x002fe20007fbe0ff */
[----:B0-----:R-:W-:Y:S01]  /*0790*/  @!P2 IMAD R4, R7, R12, RZ ;  /* 0x0000000c0704a224 */ /* 0x001fe200078e02ff */
[----:B--2---:R-:W-:Y:S01]  /*07a0*/  @!P1 IADD3 R22, P4, PT, R29, R22, RZ ;  /* 0x000000161d169210 */ /* 0x004fe20007f9e0ff */
[C---:B------:R-:W-:Y:S02]  /*07b0*/  @!P2 IMAD.WIDE.U32 R26, R35.reuse, R12, R26 ;  /* 0x0000000c231aa225 */ /* 0x040fe400078e001a */
[----:B------:R-:W0:Y:S01]  /*07c0*/  @!P0 LDC.64 R14, c[0x0][0x3f8] ;  /* 0x0000fe00ff0e8b82 */ /* 0x000e220000000a00 */
[----:B------:R-:W-:Y:S01]  /*07d0*/  @!P1 IADD3.X R21, PT, PT, R2, R21, RZ, P5, !PT ;  /* 0x0000001502159210 */ /* 0x000fe20002ffe4ff */
[----:B------:R-:W-:Y:S01]  /*07e0*/  @!P2 IMAD R31, R35, R13, R4 ;  /* 0x0000000d231fa224 */ /* 0x000fe200078e0204 */
[----:B------:R-:W-:-:S02]  /*07f0*/  @!P2 SHF.L.U32 R33, R26, 0x1, RZ ;  /* 0x000000011a21a819 */ /* 0x000fc400000006ff */
[----:B------:R-:W-:-:S03]  /*0800*/  @!P1 IADD3.X R23, PT, PT, R2, R23, RZ, P4, !PT ;  /* 0x0000001702179210 */ /* 0x000fc600027fe4ff */
[----:B------:R-:W1:Y:S01]  /*0810*/  @!P3 LDC.64 R12, c[0x0][0x3f8] ;  /* 0x0000fe00ff0cbb82 */ /* 0x000e620000000a00 */
[----:B------:R-:W-:Y:S02]  /*0820*/  @!P2 IADD3 R27, PT, PT, R27, R31, RZ ;  /* 0x0000001f1b1ba210 */ /* 0x000fe40007ffe0ff */
[----:B------:R-:W-:Y:S02]  /*0830*/  CS2R R30, SRZ ;  /* 0x00000000001e7805 */ /* 0x000fe4000001ff00 */
[----:B------:R-:W-:Y:S02]  /*0840*/  @!P2 SHF.L.U64.HI R2, R26, 0x1, R27 ;  /* 0x000000011a02a819 */ /* 0x000fe4000001021b */
[----:B----4-:R-:W-:Y:S02]  /*0850*/  @!P2 IADD3 R26, P4, PT, R33, R18, RZ ;  /* 0x00000012211aa210 */ /* 0x010fe40007f9e0ff */
[----:B------:R2:W5:Y:S01]  /*0860*/  @!P1 LDG.E R30, desc[UR24][R20.64] ;  /* 0x00000018141e9981 */ /* 0x000562000c1e1900 */
[----:B------:R-:W-:-:S02]  /*0870*/  CS2R R28, SRZ ;  /* 0x00000000001c7805 */ /* 0x000fc4000001ff00 */
[----:B------:R-:W-:Y:S01]  /*0880*/  @!P2 IADD3.X R27, PT, PT, R2, R19, RZ, P4, !PT ;  /* 0x00000013021ba210 */ /* 0x000fe200027fe4ff */
[----:B------:R4:W5:Y:S01]  /*0890*/  @!P1 LDG.E R31, desc[UR24][R22.64] ;  /* 0x00000018161f9981 */ /* 0x000962000c1e1900 */
[----:B------:R-:W-:Y:S01]  /*08a0*/  ISETP.NE.AND P4, PT, RZ, UR28, PT ;  /* 0x0000001cff007c0c */ /* 0x000fe2000bf85270 */
[----:B------:R-:W1:Y:S01]  /*08b0*/  @!P0 LDC.64 R18, c[0x0][0x3a0] ;  /* 0x0000e800ff128b82 */ /* 0x000e620000000a00 */
[----:B0-----:R-:W-:Y:S01]  /*08c0*/  @!P0 IMAD R4, R3, R14, RZ ;  /* 0x0000000e03048224 */ /* 0x001fe200078e02ff */
[----:B------:R0:W5:Y:S01]  /*08d0*/  @!P2 LDG.E R29, desc[UR24][R26.64] ;  /* 0x000000181a1da981 */ /* 0x000162000c1e1900 */
[----:B--2---:R-:W-:Y:S02]  /*08e0*/  @!P0 MOV R20, R44 ;  /* 0x0000002c00148202 */ /* 0x004fe40000000f00 */
[----:B------:R-:W-:Y:S01]  /*08f0*/  @!P0 MOV R21, R43 ;  /* 0x0000002b00158202 */ /* 0x000fe20000000f00 */
[C---:B------:R-:W-:Y:S02]  /*0900*/  @!P0 IMAD R4, R39.reuse, R15, R4 ;  /* 0x0000000f27048224 */ /* 0x040fe400078e0204 */
[----:B----4-:R-:W2:Y:S01]  /*0910*/  LDC.64 R22, c[0x0][0x3a8] ;  /* 0x0000ea00ff167b82 */ /* 0x010ea20000000a00 */
[----:B------:R-:W-:Y:S01]  /*0920*/  @!P0 IMAD.WIDE.U32 R14, R39, R14, R20 ;  /* 0x0000000e270e8225 */ /* 0x000fe200078e0014 */
[----:B------:R-:W-:-:S02]  /*0930*/  @!P2 IADD3 R32, P1, PT, R33, R16, RZ ;  /* 0x000000102120a210 */ /* 0x000fc40007f3e0ff */
[----:B0-----:R-:W-:Y:S01]  /*0940*/  @!P3 MOV R26, R44 ;  /* 0x0000002c001ab202 */ /* 0x001fe20000000f00 */
[----:B-1----:R-:W-:Y:S01]  /*0950*/  @!P3 IMAD R16, R9, R12, RZ ;  /* 0x0000000c0910b224 */ /* 0x002fe200078e02ff */
[----:B------:R-:W-:Y:S02]  /*0960*/  @!P3 MOV R27, R43 ;  /* 0x0000002b001bb202 */ /* 0x000fe40000000f00 */
[----:B------:R-:W0:Y:S01]  /*0970*/  @P4 LDC.64 R20, c[0x0][0x3b0] ;  /* 0x0000ec00ff144b82 */ /* 0x000e220000000a00 */
[----:B------:R-:W-:Y:S01]  /*0980*/  @!P0 IADD3 R15, PT, PT, R15, R4, RZ ;  /* 0x000000040f0f8210 */ /* 0x000fe20007ffe0ff */
[----:B------:R-:W-:Y:S01]  /*0990*/  @!P3 IMAD R4, R34, R13, R16 ;  /* 0x0000000d2204b224 */ /* 0x000fe200078e0210 */
[----:B------:R-:W-:Y:S01]  /*09a0*/  @!P2 IADD3.X R33, PT, PT, R2, R17, RZ, P1, !PT ;  /* 0x000000110221a210 */ /* 0x000fe20000ffe4ff */
[----:B------:R-:W-:Y:S01]  /*09b0*/  @!P3 IMAD.WIDE.U32 R26, R34, R12, R26 ;  /* 0x0000000c221ab225 */ /* 0x000fe200078e001a */
[C---:B------:R-:W-:Y:S02]  /*09c0*/  @!P0 SHF.L.U32 R24, R14.reuse, 0x1, RZ ;  /* 0x000000010e188819 */ /* 0x040fe400000006ff */
[----:B------:R-:W-:Y:S01]  /*09d0*/  @!P0 SHF.L.U64.HI R2, R14, 0x1, R15 ;  /* 0x000000010e028819 */ /* 0x000fe2000001020f */
[----:B------:R-:W1:Y:S01]  /*09e0*/  @!P0 LDC.64 R12, c[0x0][0x398] ;  /* 0x0000e600ff0c8b82 */ /* 0x000e620000000a00 */
[----:B------:R-:W-:Y:S01]  /*09f0*/  IADD3 R25, PT, PT, R25, R0, RZ ;  /* 0x0000000019197210 */ /* 0x000fe20007ffe0ff */
[----:B------:R4:W5:Y:S06]  /*0a00*/  @!P2 LDG.E R28, desc[UR24][R32.64] ;  /* 0x00000018201ca981 */ /* 0x00096c000c1e1900 */
[----:B------:R-:W2:Y:S08]  /*0a10*/  @!P3 LDC.64 R14, c[0x0][0x3a0] ;  /* 0x0000e800ff0ebb82 */ /* 0x000eb00000000a00 */
[----:B------:R-:W2:Y:S01]  /*0a20*/  @!P3 LDC.64 R16, c[0x0][0x398] ;  /* 0x0000e600ff10bb82 */ /* 0x000ea20000000a00 */
[----:B------:R-:W-:-:S02]  /*0a30*/  @!P3 IADD3 R27, PT, PT, R27, R4, RZ ;  /* 0x000000041b1bb210 */ /* 0x000fc40007ffe0ff */
[----:B------:R-:W-:Y:S02]  /*0a40*/  @!P0 IADD3 R18, P1, PT, R24, R18, RZ ;  /* 0x0000001218128210 */ /* 0x000fe40007f3e0ff */
[C---:B------:R-:W-:Y:S02]  /*0a50*/  @!P3 SHF.L.U64.HI R4, R26.reuse, 0x1, R27 ;  /* 0x000000011a04b819 */ /* 0x040fe4000001021b */
[----:B------:R-:W-:Y:S02]  /*0a60*/  @!P3 SHF.L.U32 R27, R26, 0x1, RZ ;  /* 0x000000011a1bb819 */ /* 0x000fe400000006ff */
[----:B----4-:R-:W-:Y:S02]  /*0a70*/  CS2R R32, SRZ ;  /* 0x0000000000207805 */ /* 0x010fe4000001ff00 */
[----:B------:R-:W-:Y:S01]  /*0a80*/  @!P0 IADD3.X R19, PT, PT, R2, R19, RZ, P1, !PT ;  /* 0x0000001302138210 */ /* 0x000fe20000ffe4ff */
[----:B0-----:R-:W-:Y:S01]  /*0a90*/  @P4 IMAD.WIDE R20, R25, 0x2, R20 ;  /* 0x0000000219144825 */ /* 0x001fe200078e0214 */
[----:B-1----:R-:W-:-:S03]  /*0aa0*/  @!P0 IADD3 R12, P1, PT, R24, R12, RZ ;  /* 0x0000000c180c8210 */ /* 0x002fc60007f3e0ff */
[----:B--2---:R-:W-:Y:S01]  /*0ab0*/  IMAD.WIDE R22, R25, 0x2, R22 ;  /* 0x0000000219167825 */ /* 0x004fe200078e0216 */
[----:B------:R-:W-:Y:S02]  /*0ac0*/  @!P3 IADD3 R14, P2, PT, R27, R14, RZ ;  /* 0x0000000e1b0eb210 */ /* 0x000fe40007f5e0ff */
[----:B------:R-:W-:Y:S02]  /*0ad0*/  CS2R R24, SRZ ;  /* 0x0000000000187805 */ /* 0x000fe4000001ff00 */
[----:B------:R-:W-:Y:S01]  /*0ae0*/  @!P0 IADD3.X R13, PT, PT, R2, R13, RZ, P1, !PT ;  /* 0x0000000d020d8210 */ /* 0x000fe20000ffe4ff */
[----:B------:R0:W5:Y:S01]  /*0af0*/  @!P0 LDG.E R33, desc[UR24][R18.64] ;  /* 0x0000001812218981 */ /* 0x000162000c1e1900 */
[----:B------:R-:W-:-:S03]  /*0b00*/  @!P3 IADD3.X R15, PT, PT, R4, R15, RZ, P2, !PT ;  /* 0x0000000f040fb210 */ /* 0x000fc600017fe4ff */
[----:B------:R-:W2:Y:S01]  /*0b10*/  @P4 LDG.E.U16 R2, desc[UR24][R20.64+0x2] ;  /* 0x0000021814024981 */ /* 0x000ea2000c1e1500 */
[----:B------:R-:W-:Y:S02]  /*0b20*/  @!P3 IADD3 R16, P5, PT, R27, R16, RZ ;  /* 0x000000101b10b210 */ /* 0x000fe40007fbe0ff */
[----:B------:R-:W-:Y:S01]  /*0b30*/  CS2R R26, SRZ ;  /* 0x00000000001a7805 */ /* 0x000fe2000001ff00 */
[----:B------:R0:W5:Y:S01]  /*0b40*/  @!P0 LDG.E R32, desc[UR24][R12.64] ;  /* 0x000000180c208981 */ /* 0x000162000c1e1900 */
[----:B------:R-:W-:-:S03]  /*0b50*/  @!P3 IADD3.X R17, PT, PT, R4, R17, RZ, P5, !PT ;  /* 0x000000110411b210 */ /* 0x000fc60002ffe4ff */
[----:B------:R-:W4:Y:S04]  /*0b60*/  LDG.E.U16 R4, desc[UR24][R22.64] ;  /* 0x0000001816047981 */ /* 0x000f28000c1e1500 */
[----:B------:R-:W4:Y:S04]  /*0b70*/  @P4 LDG.E.U16 R19, desc[UR24][R20.64] ;  /* 0x0000001814134981 */ /* 0x000f28000c1e1500 */
[----:B------:R-:W4:Y:S04]  /*0b80*/  LDG.E.U16 R18, desc[UR24][R22.64+0x2] ;  /* 0x0000021816127981 */ /* 0x000f28000c1e1500 */
[----:B------:R0:W5:Y:S04]  /*0b90*/  @!P3 LDG.E R26, desc[UR24][R14.64] ;  /* 0x000000180e1ab981 */ /* 0x000168000c1e1900 */
[----:B------:R0:W5:Y:S01]  /*0ba0*/  @!P3 LDG.E R24, desc[UR24][R16.64] ;  /* 0x000000181018b981 */ /* 0x000162000c1e1900 */
        /* <DEDUP_REMOVED lines=13> */
[----:B--2---:R-:W-:Y:S02]  /*0c80*/  @P4 SHF.L.U32 R25, R2, 0x10, RZ ;  /* 0x0000001002194819 */ /* 0x004fe400000006ff */
[----:B----4-:R-:W-:Y:S02]  /*0c90*/  SHF.L.U32 R2, R4, 0x10, RZ ;  /* 0x0000001004027819 */ /* 0x010fe400000006ff */
[----:B------:R-:W-:Y:S02]  /*0ca0*/  @P4 SHF.L.U32 R27, R19, 0x10, RZ ;  /* 0x00000010131b4819 */ /* 0x000fe400000006ff */
[----:B------:R-:W-:Y:S01]  /*0cb0*/  SHF.L.U32 R4, R18, 0x10, RZ ;  /* 0x0000001012047819 */ /* 0x000fe200000006ff */
[----:B0-----:R-:W-:Y:S06]  /*0cc0*/  BRA.U UP1, `(.L_x_861) ;  /* 0x0000000501247547 */ /* 0x001fec000b800000 */
[--C-:B-----5:R-:W-:Y:S02]  /*0cd0*/  HADD2.F32 R10, -RZ, R33.reuse.H0_H0 ;  /* 0x20000021ff0a7230 */ /* 0x120fe40000004100 */
[----:B------:R-:W-:Y:S02]  /*0ce0*/  HADD2.F32 R12, -RZ, R33.H1_H1 ;  /* 0x30000021ff0c7230 */ /* 0x000fe40000004100 */
[--C-:B------:R-:W-:Y:S02]  /*0cf0*/  HADD2.F32 R13, -RZ, R32.reuse.H0_H0 ;  /* 0x20000020ff0d7230 */ /* 0x100fe40000004100 */
        /* <DEDUP_REMOVED lines=8> */
[----:B------:R-:W-:Y:S02]  /*0d80*/  HADD2.F32 R16, -RZ, R31.H1_H1 ;  /* 0x3000001fff107230 */ /* 0x000fe40000004100 */
[----:B------:R-:W-:Y:S01]  /*0d90*/  FADD.FTZ R12, RZ, R15 ;  /* 0x0000000fff0c7221 */ /* 0x000fe20000010000 */
[--C-:B------:R-:W-:Y:S02]  /*0da0*/  HADD2.F32 R19, -RZ, R30.reuse.H0_H0 ;  /* 0x2000001eff137230 */ /* 0x100fe40000004100 */
[----:B------:R-:W-:Y:S01]  /*0db0*/  FMUL.FTZ R17, R4, R11 ;  /* 0x0000000b04117220 */ /* 0x000fe20000410000 */
[----:B------:R-:W-:Y:S01]  /*0dc0*/  FFMA.FTZ R15, R10, R15, RZ ;  /* 0x0000000f0a0f7223 */ /* 0x000fe200000100ff */
[----:B------:R-:W-:Y:S01]  /*0dd0*/  FADD.FTZ R20, R16, -UR33 ;  /* 0x8000002110147e21 */ /* 0x000fe20008010000 */
[----:B------:R-:W-:Y:S01]  /*0de0*/  FFMA.FTZ R10, R13, R10, RZ ;  /* 0x0000000a0d0a7223 */ /* 0x000fe200000100ff */
[----:B------:R-:W-:Y:S01]  /*0df0*/  FADD.FTZ R22, RZ, R13 ;  /* 0x0000000dff167221 */ /* 0x000fe20000010000 */
[----:B------:R-:W-:Y:S01]  /*0e00*/  FFMA.FTZ R15, R14, R17, R15 ;  /* 0x000000110e0f7223 */ /* 0x000fe2000001000f */
[----:B------:R-:W-:Y:S01]  /*0e10*/  FMUL.FTZ R18, R18, UR34 ;  /* 0x0000002212127c20 */ /* 0x000fe20008410000 */
[----:B------:R-:W-:Y:S01]  /*0e20*/  FMUL.FTZ R16, R2, R19 ;  /* 0x0000001302107220 */ /* 0x000fe20000410000 */
[----:B------:R-:W-:Y:S01]  /*0e30*/  FADD.FTZ R12, R17, R12 ;  /* 0x0000000c110c7221 */ /* 0x000fe20000010000 */
[C---:B------:R-:W-:Y:S01]  /*0e40*/  FADD.FTZ R13, R19.reuse, R22 ;  /* 0x00000016130d7221 */ /* 0x040fe20000010000 */
[----:B------:R-:W-:Y:S01]  /*0e50*/  FFMA.FTZ R10, R19, R18, R10 ;  /* 0x00000012130a7223 */ /* 0x000fe2000001000a */
[----:B------:R-:W-:Y:S01]  /*0e60*/  FFMA.FTZ R15, R18, R16, R15 ;  /* 0x00000010120f7223 */ /* 0x000fe2000001000f */
[----:B------:R-:W-:-:S02]  /*0e70*/  HADD2.F32 R17, -RZ, R30.H1_H1 ;  /* 0x3000001eff117230 */ /* 0x000fc40000004100 */
[----:B------:R-:W-:Y:S01]  /*0e80*/  FFMA.FTZ R22, R11, R14, RZ ;  /* 0x0000000e0b167223 */ /* 0x000fe200000100ff */
[--C-:B------:R-:W-:Y:S02]  /*0e90*/  HADD2.F32 R18, -RZ, R29.reuse.H0_H0 ;  /* 0x2000001dff127230 */ /* 0x100fe40000004100 */
[----:B------:R-:W-:Y:S01]  /*0ea0*/  FADD.FTZ R14, RZ, R11 ;  /* 0x0000000bff0e7221 */ /* 0x000fe20000010000 */
[----:B------:R-:W-:Y:S01]  /*0eb0*/  FMUL.FTZ R20, R20, UR34 ;  /* 0x0000002214147c20 */ /* 0x000fe20008410000 */
[----:B------:R-:W-:Y:S01]  /*0ec0*/  FADD.FTZ R16, R12, R16 ;  /* 0x000000100c107221 */ /* 0x000fe20000010000 */
[----:B------:R-:W-:Y:S02]  /*0ed0*/  HADD2.F32 R19, -RZ, R28.H0_H0 ;  /* 0x2000001cff137230 */ /* 0x000fe40000004100 */
[C---:B------:R-:W-:Y:S01]  /*0ee0*/  FADD.FTZ R14, R17.reuse, R14 ;  /* 0x0000000e110e7221 */ /* 0x040fe20000010000 */
[----:B------:R-:W-:Y:S01]  /*0ef0*/  FFMA.FTZ R11, R17, R20, R22 ;  /* 0x00000014110b7223 */ /* 0x000fe20000010016 */
[----:B------:R-:W-:Y:S01]  /*0f00*/  FADD.FTZ R12, R18, -UR33 ;  /* 0x80000021120c7e21 */ /* 0x000fe20008010000 */
[----:B------:R-:W-:Y:S01]  /*0f10*/  FMUL.FTZ R17, R4, R17 ;  /* 0x0000001104117220 */ /* 0x000fe20000410000 */
[----:B------:R-:W-:-:S02]  /*0f20*/  HADD2.F32 R18, -RZ, R29.H1_H1 ;  /* 0x3000001dff127230 */ /* 0x000fc40000004100 */
[----:B------:R-:W-:Y:S01]  /*0f30*/  FMUL.FTZ R21, R2, R19 ;  /* 0x0000001302157220 */ /* 0x000fe20000410000 */
[----:B------:R-:W-:Y:S01]  /*0f40*/  FMUL.FTZ R12, R12, UR34 ;  /* 0x000000220c0c7c20 */ /* 0x000fe20008410000 */
[----:B------:R-:W-:Y:S01]  /*0f50*/  FFMA.FTZ R15, R20, R17, R15 ;  /* 0x00000011140f7223 */ /* 0x000fe2000001000f */
[----:B------:R-:W-:Y:S01]  /*0f60*/  FADD.FTZ R16, R17, R16 ;  /* 0x0000001011107221 */ /* 0x000fe20000010000 */
[----:B------:R-:W-:Y:S01]  /*0f70*/  FADD.FTZ R17, R18, -UR33 ;  /* 0x8000002112117e21 */ /* 0x000fe20008010000 */
[----:B------:R-:W-:Y:S02]  /*0f80*/  HADD2.F32 R18, -RZ, R28.H1_H1 ;  /* 0x3000001cff127230 */ /* 0x000fe40000004100 */
[----:B------:R-:W-:Y:S01]  /*0f90*/  FADD.FTZ R13, R13, R19 ;  /* 0x000000130d0d7221 */ /* 0x000fe20000010000 */
[----:B------:R-:W-:Y:S02]  /*0fa0*/  HADD2.F32 R20, -RZ, R26.H0_H0 ;  /* 0x2000001aff147230 */ /* 0x000fe40000004100 */
[----:B------:R-:W-:Y:S01]  /*0fb0*/  FFMA.FTZ R10, R19, R12, R10 ;  /* 0x0000000c130a7223 */ /* 0x000fe2000001000a */
[----:B------:R-:W-:Y:S01]  /*0fc0*/  FADD.FTZ R16, R16, R21 ;  /* 0x0000001510107221 */ /* 0x000fe20000010000 */
[----:B------:R-:W-:Y:S01]  /*0fd0*/  FFMA.FTZ R12, R12, R21, R15 ;  /* 0x000000150c0c7223 */ /* 0x000fe2000001000f */
[----:B------:R-:W-:Y:S01]  /*0fe0*/  FMUL.FTZ R19, R17, UR34 ;  /* 0x0000002211137c20 */ /* 0x000fe20008410000 */
[----:B------:R-:W-:Y:S01]  /*0ff0*/  FMUL.FTZ R21, R4, R18 ;  /* 0x0000001204157220 */ /* 0x000fe20000410000 */
[----:B------:R-:W-:-:S02]  /*1000*/  HADD2.F32 R17, -RZ, R24.H0_H0 ;  /* 0x20000018ff117230 */ /* 0x000fc40000004100 */
[----:B------:R-:W-:Y:S01]  /*1010*/  FADD.FTZ R20, R20, -UR33 ;  /* 0x8000002114147e21 */ /* 0x000fe20008010000 */
[----:B------:R-:W-:Y:S01]  /*1020*/  FADD.FTZ R15, R14, R18 ;  /* 0x000000120e0f7221 */ /* 0x000fe20000010000 */
[----:B------:R-:W-:Y:S01]  /*1030*/  FFMA.FTZ R11, R18, R19, R11 ;  /* 0x00000013120b7223 */ /* 0x000fe2000001000b */
[----:B------:R-:W-:Y:S02]  /*1040*/  HADD2.F32 R14, -RZ, R26.H1_H1 ;  /* 0x3000001aff0e7230 */ /* 0x000fe40000004100 */
[----:B------:R-:W-:Y:S01]  /*1050*/  FFMA.FTZ R19, R19, R21, R12 ;  /* 0x0000001513137223 */ /* 0x000fe2000001000c */
[----:B------:R-:W-:Y:S01]  /*1060*/  FADD.FTZ R16, R21, R16 ;  /* 0x0000001015107221 */ /* 0x000fe20000010000 */
[----:B------:R-:W-:Y:S01]  /*1070*/  FMUL.FTZ R12, R20, UR34 ;  /* 0x00000022140c7c20 */ /* 0x000fe20008410000 */
[----:B------:R-:W-:Y:S01]  /*1080*/  FMUL.FTZ R21, R2, R17 ;  /* 0x0000001102157220 */ /* 0x000fe20000410000 */
[----:B------:R-:W-:Y:S02]  /*1090*/  HADD2.F32 R20, -RZ, R24.H1_H1 ;  /* 0x30000018ff147230 */ /* 0x000fe40000004100 */
[----:B------:R-:W-:Y:S01]  /*10a0*/  FADD.FTZ R14, R14, -UR33 ;  /* 0x800000210e0e7e21 */ /* 0x000fe20008010000 */
        /* <DEDUP_REMOVED lines=11> */
.L_x_861:
[----:B-----5:R-:W-:Y:S02]  /*1160*/  HADD2.F32 R10, -RZ, R33.H0_H0 ;  /* 0x20000021ff0a7230 */ /* 0x020fe40000004100 */
        /* <DEDUP_REMOVED lines=30> */
[----:B------:R-:W-:Y:S02]  /*1350*/  HADD2.F32 R40, -RZ, R32.H0_H0 ;  /* 0x20000020ff287230 */ /* 0x000fe40000004100 */
[----:B------:R-:W0:Y:S01]  /*1360*/  MUFU.RCP R18, R18 ;  /* 0x0000001200127308 */ /* 0x000e220000001000 */
[----:B-1----:R-:W-:Y:S02]  /*1370*/  FADD.FTZ R21, R16, 1 ;  /* 0x3f80000010157421 */ /* 0x002fe40000010000 */
[----:B------:R-:W-:Y:S01]  /*1380*/  FMUL.FTZ R20, R40, R20 ;  /* 0x0000001428147220 */ /* 0x000fe20000410000 */
[----:B--2---:R-:W-:-:S04]  /*1390*/  FADD.FTZ R16, -R14, 1 ;  /* 0x3f8000000e107421 */ /* 0x004fc80000010100 */
[----:B------:R-:W-:Y:S01]  /*13a0*/  FFMA.FTZ R23, R15, R16, 1 ;  /* 0x3f8000000f177423 */ /* 0x000fe20000010010 */
[----:B------:R-:W-:Y:S01]  /*13b0*/  HADD2.F32 R16, -RZ, R32.H1_H1 ;  /* 0x30000020ff107230 */ /* 0x000fe20000004100 */
[----:B------:R-:W1:Y:S04]  /*13c0*/  MUFU.RCP R15, R21 ;  /* 0x00000015000f7308 */ /* 0x000e680000001000 */
[----:B------:R-:W-:Y:S01]  /*13d0*/  FMUL.FTZ R16, R16, R14 ;  /* 0x0000000e10107220 */ /* 0x000fe20000410000 */
[----:B------:R-:W-:Y:S01]  /*13e0*/  FMUL.FTZ R14, R20, R19 ;  /* 0x00000013140e7220 */ /* 0x000fe20000410000 */
[----:B0-----:R-:W-:Y:S01]  /*13f0*/  FADD.FTZ R19, -R18, 1 ;  /* 0x3f80000012137421 */ /* 0x001fe20000010100 */
[--C-:B------:R-:W-:Y:S02]  /*1400*/  HADD2.F32 R20, -RZ, R30.reuse.H1_H1 ;  /* 0x3000001eff147230 */ /* 0x100fe40000004100 */
[----:B------:R-:W-:Y:S01]  /*1410*/  FMUL.FTZ R23, R16, R23 ;  /* 0x0000001710177220 */ /* 0x000fe20000410000 */
[----:B------:R-:W-:-:S02]  /*1420*/  HADD2.F32 R16, -RZ, R30.H0_H0 ;  /* 0x2000001eff107230 */ /* 0x000fc40000004100 */
[----:B------:R-:W-:-:S03]  /*1430*/  FFMA.FTZ R19, R12, R19, 1 ;  /* 0x3f8000000c137423 */ /* 0x000fc60000010013 */
[----:B------:R-:W-:Y:S01]  /*1440*/  FMUL.FTZ R18, R16, R18 ;  /* 0x0000001210127220 */ /* 0x000fe20000410000 */
[----:B-1----:R-:W-:Y:S01]  /*1450*/  FADD.FTZ R12, -R15, 1 ;  /* 0x3f8000000f0c7421 */ /* 0x002fe20000010100 */
[----:B------:R-:W-:Y:S02]  /*1460*/  FMUL.FTZ R21, R20, R15 ;  /* 0x0000000f14157220 */ /* 0x000fe40000410000 */
[----:B------:R-:W-:Y:S01]  /*1470*/  FMUL.FTZ R19, R18, R19 ;  /* 0x0000001312137220 */ /* 0x000fe20000410000 */
[----:B------:R-:W-:Y:S01]  /*1480*/  FFMA.FTZ R16, R13, R12, 1 ;  /* 0x3f8000000d107423 */ /* 0x000fe2000001000c */
[----:B------:R-:W-:Y:S02]  /*1490*/  HADD2.F32 R13, -RZ, R29.H0_H0 ;  /* 0x2000001dff0d7230 */ /* 0x000fe40000004100 */
[----:B------:R-:W-:Y:S01]  /*14a0*/  FMUL.FTZ R12, R2, R14 ;  /* 0x0000000e020c7220 */ /* 0x000fe20000410000 */
[----:B------:R-:W-:Y:S02]  /*14b0*/  FMUL.FTZ R21, R21, R16 ;  /* 0x0000001015157220 */ /* 0x000fe40000410000 */
[----:B------:R-:W-:Y:S01]  /*14c0*/  FADD.FTZ R18, R13, -UR33 ;  /* 0x800000210d127e21 */ /* 0x000fe20008010000 */
[----:B------:R-:W-:Y:S01]  /*14d0*/  FFMA.FTZ R15, R11, R12, RZ ;  /* 0x0000000c0b0f7223 */ /* 0x000fe200000100ff */
[----:B------:R-:W-:Y:S01]  /*14e0*/  FADD.FTZ R16, RZ, R12 ;  /* 0x0000000cff107221 */ /* 0x000fe20000010000 */
[----:B------:R-:W-:Y:S01]  /*14f0*/  FMUL.FTZ R13, R4, R23 ;  /* 0x00000017040d7220 */ /* 0x000fe20000410000 */
[----:B------:R-:W-:-:S03]  /*1500*/  FMUL.FTZ R12, R18, UR34 ;  /* 0x00000022120c7c20 */ /* 0x000fc60008410000 */
[----:B------:R-:W-:Y:S01]  /*1510*/  FFMA.FTZ R20, R10, R13, R15 ;  /* 0x0000000d0a147223 */ /* 0x000fe2000001000f */
[----:B------:R-:W-:Y:S01]  /*1520*/  FADD.FTZ R16, R13, R16 ;  /* 0x000000100d107221 */ /* 0x000fe20000010000 */
[----:B------:R-:W-:Y:S01]  /*1530*/  FFMA.FTZ R13, R2, R12, R27 ;  /* 0x0000000c020d7223 */ /* 0x000fe2000001001b */
[----:B------:R-:W-:Y:S01]  /*1540*/  FFMA.FTZ R15, R11, R14, RZ ;  /* 0x0000000e0b0f7223 */ /* 0x000fe200000100ff */
[----:B------:R-:W-:Y:S01]  /*1550*/  FADD.FTZ R14, RZ, R14 ;  /* 0x0000000eff0e7221 */ /* 0x000fe20000010000 */
[----:B------:R-:W-:Y:S02]  /*1560*/  HADD2.F32 R11, -RZ, R28.H0_H0 ;  /* 0x2000001cff0b7230 */ /* 0x000fe40000004100 */
[----:B------:R-:W-:Y:S01]  /*1570*/  FMUL.FTZ R40, R13, -1.4426950216293334961 ;  /* 0xbfb8aa3b0d287820 */ /* 0x000fe20000410000 */
[-C--:B------:R-:W-:Y:S01]  /*1580*/  FFMA.FTZ R15, R22, R19.reuse, R15 ;  /* 0x00000013160f7223 */ /* 0x080fe2000001000f */
[----:B------:R-:W-:Y:S01]  /*1590*/  FADD.FTZ R14, R14, R19 ;  /* 0x000000130e0e7221 */ /* 0x000fe20000010000 */
[----:B------:R-:W-:-:S03]  /*15a0*/  FMUL.FTZ R19, R2, R19 ;  /* 0x0000001302137220 */ /* 0x000fc60000410000 */
[----:B------:R-:W0:Y:S01]  /*15b0*/  MUFU.EX2 R40, R40 ;  /* 0x0000002800287308 */ /* 0x000e220000000800 */
[----:B------:R-:W-:Y:S01]  /*15c0*/  FFMA.FTZ R22, R22, R19, R20 ;  /* 0x0000001316167223 */ /* 0x000fe20000010014 */
[----:B------:R-:W-:Y:S01]  /*15d0*/  FADD.FTZ R16, R16, R19 ;  /* 0x0000001310107221 */ /* 0x000fe20000010000 */
[----:B0-----:R-:W-:-:S06]  /*15e0*/  FADD.FTZ R18, R40, 1 ;  /* 0x3f80000028127421 */ /* 0x001fcc0000010000 */
[----:B------:R-:W0:Y:S02]  /*15f0*/  MUFU.RCP R18, R18 ;  /* 0x0000001200127308 */ /* 0x000e240000001000 */
[----:B0-----:R-:W-:Y:S01]  /*1600*/  FADD.FTZ R20, -R18, 1 ;  /* 0x3f80000012147421 */ /* 0x001fe20000010100 */
[----:B------:R-:W-:Y:S01]  /*1610*/  FMUL.FTZ R11, R11, R18 ;  /* 0x000000120b0b7220 */ /* 0x000fe20000410000 */
[----:B------:R-:W-:Y:S01]  /*1620*/  FFMA.FTZ R18, R10, R23, RZ ;  /* 0x000000170a127223 */ /* 0x000fe200000100ff */
[----:B------:R-:W-:Y:S01]  /*1630*/  FADD.FTZ R10, RZ, R23 ;  /* 0x00000017ff0a7221 */ /* 0x000fe20000010000 */
[----:B------:R-:W-:Y:S01]  /*1640*/  FFMA.FTZ R20, R13, R20, 1 ;  /* 0x3f8000000d147423 */ /* 0x000fe20000010014 */
[----:B------:R-:W-:Y:S02]  /*1650*/  HADD2.F32 R13, -RZ, R29.H1_H1 ;  /* 0x3000001dff0d7230 */ /* 0x000fe40000004100 */
[-C--:B------:R-:W-:Y:S01]  /*1660*/  FFMA.FTZ R18, R17, R21.reuse, R18 ;  /* 0x0000001511127223 */ /* 0x080fe20000010012 */
[----:B------:R-:W-:Y:S01]  /*1670*/  FADD.FTZ R10, R10, R21 ;  /* 0x000000150a0a7221 */ /* 0x000fe20000010000 */
[----:B------:R-:W-:Y:S01]  /*1680*/  FMUL.FTZ R11, R11, R20 ;  /* 0x000000140b0b7220 */ /* 0x000fe20000410000 */
[----:B------:R-:W-:Y:S01]  /*1690*/  FMUL.FTZ R21, R4, R21 ;  /* 0x0000001504157220 */ /* 0x000fe20000410000 */
[----:B------:R-:W-:Y:S01]  /*16a0*/  FADD.FTZ R13, R13, -UR33 ;  /* 0x800000210d0d7e21 */ /* 0x000fe20008010000 */
[----:B------:R-:W-:-:S02]  /*16b0*/  HADD2.F32 R23, -RZ, R28.H1_H1 ;  /* 0x3000001cff177230 */ /* 0x000fc40000004100 */
[----:B------:R-:W-:Y:S01]  /*16c0*/  FADD.FTZ R14, R14, R11 ;  /* 0x0000000b0e0e7221 */ /* 0x000fe20000010000 */
[----:B------:R-:W-:Y:S01]  /*16d0*/  FFMA.FTZ R17, R17, R21, R22 ;  /* 0x0000001511117223 */ /* 0x000fe20000010016 */
        /* <DEDUP_REMOVED lines=8> */
[----:B------:R-:W-:Y:S01]  /*1760*/  FADD.FTZ R40, -R20, 1 ;  /* 0x3f80000014287421 */ /* 0x000fe20000010100 */
[----:B------:R-:W-:-:S03]  /*1770*/  HADD2.F32 R20, -RZ, R26.H0_H0 ;  /* 0x2000001aff147230 */ /* 0x000fc60000004100 */
[----:B------:R-:W-:Y:S01]  /*1780*/  FFMA.FTZ R19, R19, R40, 1 ;  /* 0x3f80000013137423 */ /* 0x000fe20000010028 */
[----:B------:R-:W-:Y:S01]  /*1790*/  FMUL.FTZ R40, R2, R11 ;  /* 0x0000000b02287220 */ /* 0x000fe20000410000 */
[----:B------:R-:W-:Y:S02]  /*17a0*/  FADD.FTZ R20, R20, -UR33 ;  /* 0x8000002114147e21 */ /* 0x000fe40008010000 */
[----:B------:R-:W-:Y:S01]  /*17b0*/  FMUL.FTZ R19, R22, R19 ;  /* 0x0000001316137220 */ /* 0x000fe20000410000 */
[----:B------:R-:W-:Y:S01]  /*17c0*/  FADD.FTZ R22, R21, R16 ;  /* 0x0000001015167221 */ /* 0x000fe20000010000 */
[----:B------:R-:W-:Y:S01]  /*17d0*/  FMUL.FTZ R20, R20, UR34 ;  /* 0x0000002214147c20 */ /* 0x000fe20008410000 */
[----:B------:R-:W-:Y:S01]  /*17e0*/  FFMA.FTZ R12, R12, R40, R17 ;  /* 0x000000280c0c7223 */ /* 0x000fe20000010011 */
[----:B------:R-:W-:Y:S02]  /*17f0*/  HADD2.F32 R17, -RZ, R24.H0_H0 ;  /* 0x20000018ff117230 */ /* 0x000fe40000004100 */
[----:B------:R-:W-:Y:S01]  /*1800*/  FADD.FTZ R40, R22, R40 ;  /* 0x0000002816287221 */ /* 0x000fe20000010000 */
[----:B------:R-:W-:Y:S01]  /*1810*/  FFMA.FTZ R21, R2, R20, R27 ;  /* 0x0000001402157223 */ /* 0x000fe2000001001b */
[----:B------:R-:W-:Y:S01]  /*1820*/  FFMA.FTZ R22, R13, R19, R18 ;  /* 0x000000130d167223 */ /* 0x000fe20000010012 */
[----:B------:R-:W-:-:S02]  /*1830*/  FADD.FTZ R10, R10, R19 ;  /* 0x000000130a0a7221 */ /* 0x000fc40000010000 */
[----:B------:R-:W-:-:S06]  /*1840*/  FMUL.FTZ R23, R21, -1.4426950216293334961 ;  /* 0xbfb8aa3b15177820 */ /* 0x000fcc0000410000 */
[----:B------:R-:W0:Y:S02]  /*1850*/  MUFU.EX2 R23, R23 ;  /* 0x0000001700177308 */ /* 0x000e240000000800 */
[----:B0-----:R-:W-:Y:S01]  /*1860*/  FADD.FTZ R16, R23, 1 ;  /* 0x3f80000017107421 */ /* 0x001fe20000010000 */
[----:B------:R-:W-:-:S04]  /*1870*/  FMUL.FTZ R23, R4, R19 ;  /* 0x0000001304177220 */ /* 0x000fc80000410000 */
[----:B------:R-:W-:Y:S01]  /*1880*/  FFMA.FTZ R13, R13, R23, R12 ;  /* 0x000000170d0d7223 */ /* 0x000fe2000001000c */
[----:B------:R-:W0:Y:S01]  /*1890*/  MUFU.RCP R16, R16 ;  /* 0x0000001000107308 */ /* 0x000e220000001000 */
[----:B------:R-:W-:Y:S02]  /*18a0*/  HADD2.F32 R12, -RZ, R24.H1_H1 ;  /* 0x30000018ff0c7230 */ /* 0x000fe40000004100 */
[----:B------:R-:W-:Y:S01]  /*18b0*/  FADD.FTZ R40, R23, R40 ;  /* 0x0000002817287221 */ /* 0x000fe20000010000 */
[----:B0-----:R-:W-:Y:S01]  /*18c0*/  FADD.FTZ R11, -R16, 1 ;  /* 0x3f800000100b7421 */ /* 0x001fe20000010100 */
[----:B------:R-:W-:-:S03]  /*18d0*/  FMUL.FTZ R17, R17, R16 ;  /* 0x0000001011117220 */ /* 0x000fc60000410000 */
        /* <DEDUP_REMOVED lines=18> */
[----:B------:R-:W-:-:S03]  /*1a00*/  FFMA.FTZ R12, R20, R17, R15 ;  /* 0x00000011140c7223 */ /* 0x000fc6000001000f */
[-C--:B------:R-:W-:Y:S01]  /*1a10*/  FMUL.FTZ R18, R4, R19.reuse ;  /* 0x0000001304127220 */ /* 0x080fe20000410000 */
[C---:B------:R-:W-:Y:S01]  /*1a20*/  FFMA.FTZ R13, R11.reuse, R19, R22 ;  /* 0x000000130b0d7223 */ /* 0x040fe20000010016 */
[----:B------:R-:W-:Y:S02]  /*1a30*/  FADD.FTZ R15, R10, R19 ;  /* 0x000000130a0f7221 */ /* 0x000fe40000010000 */
[----:B------:R-:W-:Y:S01]  /*1a40*/  FFMA.FTZ R16, R11, R18, R16 ;  /* 0x000000120b107223 */ /* 0x000fe20000010010 */
[----:B------:R-:W-:-:S07]  /*1a50*/  FADD.FTZ R18, R18, R21 ;  /* 0x0000001512127221 */ /* 0x000fce0000010000 */
.L_x_862:
        /* <DEDUP_REMOVED lines=34> */
.L_x_864:
[----:B------:R-:W-:Y:S05]  /*1c80*/  BSYNC.RECONVERGENT B0 ;  /* 0x0000000000007941 */ /* 0x000fea0003800200 */
.L_x_863:
        /* <DEDUP_REMOVED lines=54> */
.L_x_866:
[----:B------:R-:W-:Y:S05]  /*1ff0*/  BSYNC.RECONVERGENT B0 ;  /* 0x0000000000007941 */ /* 0x000fea0003800200 */
.L_x_865:
        /* <DEDUP_REMOVED lines=158> */
.L_x_868:
[----:B------:R-:W-:Y:S05]  /*29e0*/  BSYNC.RECONVERGENT B0 ;  /* 0x0000000000007941 */ /* 0x000fea0003800200 */
.L_x_867:
[----:B------:R-:W-:Y:S04]  /*29f0*/  BSSY.RECONVERGENT B0, `(.L_x_869) ;  /* 0x000001d000007945 */ /* 0x000fe80003800200 */
[----:B------:R-:W-:Y:S05]  /*2a00*/  @P5 BRA `(.L_x_870) ;  /* 0x00000000006c5947 */ /* 0x000fea0003800000 */
[----:B--2---:R-:W2:Y:S01]  /*2a10*/  LDC.64 R18, c[0x0][0x3d8] ;  /* 0x0000f600ff127b82 */ /* 0x004ea20000000a00 */
[----:B------:R-:W-:-:S07]  /*2a20*/  IMAD R21, R41, 0x14, R8 ;  /* 0x0000001429157824 */ /* 0x000fce00078e0208 */
[----:B-1----:R-:W1:Y:S01]  /*2a30*/  LDC.64 R16, c[0x0][0x3f8] ;  /* 0x0000fe00ff107b82 */ /* 0x002e620000000a00 */
[----:B--2---:R-:W-:-:S05]  /*2a40*/  IMAD.WIDE R20, R21, 0x4, R18 ;  /* 0x0000000415147825 */ /* 0x004fca00078e0212 */
[----:B------:R2:W-:Y:S01]  /*2a50*/  REDG.E.ADD.F32.FTZ.RN.STRONG.GPU desc[UR24][R20.64], R12 ;  /* 0x0000000c140079a6 */ /* 0x0005e2000c12f318 */
[----:B-1----:R-:W-:Y:S01]  /*2a60*/  IMAD.WIDE.U32 R18, R16, 0x3, RZ ;  /* 0x0000000310127825 */ /* 0x002fe200078e00ff */
        /* <DEDUP_REMOVED lines=15> */
[----:B--2---:R-:W-:Y:S02]  /*2b60*/  IADD3 R20, P3, PT, R20, R41, RZ ;  /* 0x0000002914147210 */ /* 0x004fe40007f7e0ff */
[----:B------:R-:W-:-:S02]  /*2b70*/  IADD3.X R17, PT, PT, R21, R17, RZ, P1, !PT ;  /* 0x0000001115117210 */ /* 0x000fc40000ffe4ff */
[----:B------:R-:W-:-:S03]  /*2b80*/  IADD3.X R21, PT, PT, R21, R23, RZ, P3, !PT ;  /* 0x0000001715157210 */ /* 0x000fc60001ffe4ff */
[----:B------:R4:W-:Y:S04]  /*2b90*/  REDG.E.ADD.F32.FTZ.RN.STRONG.GPU desc[UR24][R16.64], R13 ;  /* 0x0000000d100079a6 */ /* 0x0009e8000c12f318 */
[----:B------:R4:W-:Y:S04]  /*2ba0*/  REDG.E.ADD.F32.FTZ.RN.STRONG.GPU desc[UR24][R18.64], R14 ;  /* 0x0000000e120079a6 */ /* 0x0009e8000c12f318 */
[----:B------:R4:W-:Y:S02]  /*2bb0*/  REDG.E.ADD.F32.FTZ.RN.STRONG.GPU desc[UR24][R20.64], R15 ;  /* 0x0000000f140079a6 */ /* 0x0009e4000c12f318 */
.L_x_870:
[----:B------:R-:W-:Y:S05]  /*2bc0*/  BSYNC.RECONVERGENT B0 ;  /* 0x0000000000007941 */ /* 0x000fea0003800200 */
.L_x_869:
        /* <DEDUP_REMOVED lines=12> */
[----:B-1----:R-:W-:Y:S01]  /*2c90*/  MOV R16, UR4 ;  /* 0x0000000400107c02 */ /* 0x002fe20008000f00 */
[----:B------:R-:W-:Y:S02]  /*2ca0*/  UIADD3 UR17, UPT, UPT, UR18, UR5, URZ ;  /* 0x0000000512117290 */ /* 0x000fe4000fffe0ff */
[----:B------:R-:W-:Y:S01]  /*2cb0*/  UIMAD.WIDE.U32 UR20, UR30, 0x8, UR6 ;  /* 0x000000081e1478a5 */ /* 0x000fe2000f8e0006 */
[----:B------:R-:W-:-:S03]  /*2cc0*/  LOP3.LUT P1, R16, R16, 0x2, RZ, 0xc0, !PT ;  /* 0x0000000210107812 */ /* 0x000fc6000782c0ff */
[----:B------:R-:W-:Y:S02]  /*2cd0*/  MOV R17, UR17 ;  /* 0x0000001100117c02 */ /* 0x000fe40008000f00 */
[----:B------:R-:W-:Y:S02]  /*2ce0*/  SEL R19, RZ, UR29, P1 ;  /* 0x0000001dff137c07 */ /* 0x000fe40008800000 */
        /* <DEDUP_REMOVED lines=11> */
.L_x_873:
[----:B-1----:R-:W4:Y:S04]  /*2da0*/  LDG.E.STRONG.GPU R12, desc[UR24][R14.64] ;  /* 0x000000180e0c7981 */ /* 0x002f28000c1ef900 */
[----:B----4-:R-:W-:Y:S01]  /*2db0*/  CCTL.IVALL ;  /* 0x00000000ff00798f */ /* 0x010fe20002000000 */
[----:B------:R-:W-:Y:S05]  /*2dc0*/  YIELD ;  /* 0x0000000000007946 */ /* 0x000fea0003800000 */
[----:B------:R-:W-:-:S13]  /*2dd0*/  ISETP.NE.AND P1, PT, R12, R19, PT ;  /* 0x000000130c00720c */ /* 0x000fda0003f25270 */
[----:B------:R-:W-:Y:S05]  /*2de0*/  @P1 BRA `(.L_x_873) ;  /* 0xfffffffc00ec1947 */ /* 0x000fea000383ffff */
.L_x_872:
        /* <DEDUP_REMOVED lines=14> */
.L_x_875:
        /* <DEDUP_REMOVED lines=20> */
[----:B------:R-:W-:Y:S01]  /*3010*/  MOV R17, UR39 ;  /* 0x0000002700117c02 */ /* 0x000fe20008000f00 */
[----:B------:R-:W-:Y:S01]  /*3020*/  @!UP0 UIMAD.WIDE.U32 UR38, UR19, 0x8, UR6 ;  /* 0x00000008132688a5 */ /* 0x000fe2000f8e0006 */
[----:B------:R-:W4:Y:S04]  /*3030*/  @!P3 LDG.E.64 R14, desc[UR24][R14.64] ;  /* 0x000000180e0eb981 */ /* 0x000f28000c1e1b00 */
[----:B------:R-:W5:Y:S01]  /*3040*/  @!P6 LDG.E.64 R16, desc[UR24][R16.64] ;  /* 0x000000181010e981 */ /* 0x000f62000c1e1b00 */
[----:B--2---:R-:W-:-:S02]  /*3050*/  MOV R18, UR38 ;  /* 0x0000002600127c02 */ /* 0x004fc40008000f00 */
[----:B------:R-:W-:-:S06]  /*3060*/  MOV R19, UR39 ;  /* 0x0000002700137c02 */ /* 0x000fcc0008000f00 */
[----:B------:R-:W2:Y:S01]  /*3070*/  @!P5 LDG.E.64 R18, desc[UR24][R18.64] ;  /* 0x000000181212d981 */ /* 0x000ea2000c1e1b00 */
[----:B------:R-:W-:Y:S01]  /*3080*/  IADD3 R21, PT, PT, R20, 0x4, RZ ;  /* 0x0000000414157810 */ /* 0x000fe20007ffe0ff */
[----:B0--3--:R-:W-:Y:S01]  /*3090*/  @!P1 FADD.FTZ R10, R10, R12 ;  /* 0x0000000c0a0a9221 */ /* 0x009fe20000010000 */
[----:B------:R-:W-:Y:S01]  /*30a0*/  @!P1 FADD.FTZ R11, R11, R13 ;  /* 0x0000000d0b0b9221 */ /* 0x000fe20000010000 */
[----:B------:R-:W-:Y:S02]  /*30b0*/  IADD3 R12, PT, PT, R20, 0x5, RZ ;  /* 0x00000005140c7810 */ /* 0x000fe40007ffe0ff */
[----:B------:R-:W-:Y:S01]  /*30c0*/  ISETP.EQ.OR P1, PT, R21, UR26, P2 ;  /* 0x0000001a15007c0c */ /* 0x000fe20009722670 */
[----:B----4-:R-:W-:Y:S01]  /*30d0*/  @!P3 FADD.FTZ R10, R10, R14 ;  /* 0x0000000e0a0ab221 */ /* 0x010fe20000010000 */
[----:B------:R-:W-:Y:S01]  /*30e0*/  @!P3 FADD.FTZ R11, R11, R15 ;  /* 0x0000000f0b0bb221 */ /* 0x000fe20000010000 */
[----:B------:R-:W-:Y:S02]  /*30f0*/  ISETP.EQ.OR P3, PT, R12, UR26, P2 ;  /* 0x0000001a0c007c0c */ /* 0x000fe40009762670 */
[----:B------:R-:W-:Y:S01]  /*3100*/  IADD3 R12, PT, PT, R20, 0x6, RZ ;  /* 0x00000006140c7810 */ /* 0x000fe20007ffe0ff */
[----:B-----5:R-:W-:Y:S01]  /*3110*/  @!P6 FADD.FTZ R10, R10, R16 ;  /* 0x000000100a0ae221 */ /* 0x020fe20000010000 */
[----:B------:R-:W-:-:S02]  /*3120*/  @!P6 FADD.FTZ R11, R11, R17 ;  /* 0x000000110b0be221 */ /* 0x000fc40000010000 */
[----:B------:R-:W-:Y:S02]  /*3130*/  ISETP.EQ.OR P6, PT, R12, UR26, P2 ;  /* 0x0000001a0c007c0c */ /* 0x000fe400097c2670 */
[----:B------:R-:W-:Y:S02]  /*3140*/  IADD3 R12, PT, PT, R20, 0x7, RZ ;  /* 0x00000007140c7810 */ /* 0x000fe40007ffe0ff */
[----:B------:R-:W-:Y:S01]  /*3150*/  VOTEU.ALL UP1, P1 ;  /* 0x0000000000ff7886 */ /* 0x000fe20000820000 */
[----:B--2---:R-:W-:Y:S01]  /*3160*/  @!P5 FADD.FTZ R10, R10, R18 ;  /* 0x000000120a0ad221 */ /* 0x004fe20000010000 */
        /* <DEDUP_REMOVED lines=42> */
.L_x_874:
        /* <DEDUP_REMOVED lines=9> */
[----:B--2---:R-:W-:Y:S02]  /*34a0*/  IADD3 R18, PT, PT, R20, 0x2, RZ ;  /* 0x0000000214127810 */ /* 0x004fe40007ffe0ff */
[----:B------:R-:W-:Y:S02]  /*34b0*/  ISETP.EQ.OR P3, PT, R14, UR26, P2 ;  /* 0x0000001a0e007c0c */ /* 0x000fe40009762670 */
[----:B------:R-:W-:Y:S02]  /*34c0*/  ISETP.EQ.OR P5, PT, R18, UR26, P2 ;  /* 0x0000001a12007c0c */ /* 0x000fe400097a2670 */
[----:B------:R-:W-:-:S02]  /*34d0*/  IADD3 R16, PT, PT, R20, 0x3, RZ ;  /* 0x0000000314107810 */ /* 0x000fc40007ffe0ff */
[----:B------:R-:W-:Y:S02]  /*34e0*/  MOV R13, UR27 ;  /* 0x0000001b000d7c02 */ /* 0x000fe40008000f00 */
[----:B------:R-:W-:Y:S02]  /*34f0*/  ISETP.EQ.OR P6, PT, R16, UR26, P2 ;  /* 0x0000001a10007c0c */ /* 0x000fe400097c2670 */
[----:B------:R-:W-:Y:S01]  /*3500*/  MOV R17, UR27 ;  /* 0x0000001b00117c02 */ /* 0x000fe20008000f00 */
        /* <DEDUP_REMOVED lines=25> */
.L_x_876:
[----:B------:R-:W-:Y:S05]  /*36a0*/  BRA.U !UP1, `(.L_x_871) ;  /* 0x0000000109887547 */ /* 0x000fea000b800000 */
[----:B------:R-:W-:Y:S02]  /*36b0*/  UISETP.NE.AND UP0, UPT, UR18, 0x1, UPT ;  /* 0x000000011200788c */ /* 0x000fe4000bf05270 */
[----:B------:R-:W-:-:S06]  /*36c0*/  ULOP3.LUT UR17, UR29, 0x1, URZ, 0xc0, !UPT ;  /* 0x000000011d117892 */ /* 0x000fcc000f8ec0ff */
[----:B-1----:R-:W-:Y:S01]  /*36d0*/  MOV R16, UR17 ;  /* 0x0000001100107c02 */ /* 0x002fe20008000f00 */
[----:B------:R-:W-:Y:S06]  /*36e0*/  BRA.U !UP0, `(.L_x_877) ;  /* 0x0000000108487547 */ /* 0x000fec000b800000 */
[C---:B------:R-:W-:Y:S02]  /*36f0*/  IADD3 R14, PT, PT, R20.reuse, 0x1, RZ ;  /* 0x00000001140e7810 */ /* 0x040fe40007ffe0ff */
[----:B------:R-:W-:Y:S02]  /*3700*/  ISETP.EQ.OR P3, PT, R20, UR26, P2 ;  /* 0x0000001a14007c0c */ /* 0x000fe40009762670 */
[----:B------:R-:W-:Y:S02]  /*3710*/  ISETP.EQ.OR P1, PT, R14, UR26, P2 ;  /* 0x0000001a0e007c0c */ /* 0x000fe40009722670 */
[----:B------:R-:W-:Y:S02]  /*3720*/  MOV R17, UR27 ;  /* 0x0000001b00117c02 */ /* 0x000fe40008000f00 */
        /* <DEDUP_REMOVED lines=8> */
[----:B------:R-:W4:Y:S01]  /*37b0*/  @!P1 LDG.E.64 R14, desc[UR24][R14.64] ;  /* 0x000000180e0e9981 */ /* 0x000f22000c1e1b00 */
[----:B------:R-:W-:Y:S01]  /*37c0*/  IADD3 R20, PT, PT, R20, 0x2, RZ ;  /* 0x0000000214147810 */ /* 0x000fe20007ffe0ff */
[----:B0--3--:R-:W-:Y:S01]  /*37d0*/  @!P3 FADD.FTZ R10, R10, R12 ;  /* 0x0000000c0a0ab221 */ /* 0x009fe20000010000 */
[----:B------:R-:W-:-:S03]  /*37e0*/  @!P3 FADD.FTZ R11, R11, R13 ;  /* 0x0000000d0b0bb221 */ /* 0x000fc60000010000 */
[----:B----4-:R-:W-:Y:S01]  /*37f0*/  @!P1 FADD.FTZ R10, R10, R14 ;  /* 0x0000000e0a0a9221 */ /* 0x010fe20000010000 */
[----:B------:R-:W-:-:S07]  /*3800*/  @!P1 FADD.FTZ R11, R11, R15 ;  /* 0x0000000f0b0b9221 */ /* 0x000fce0000010000 */
.L_x_877:
[----:B------:R-:W-:Y:S01]  /*3810*/  ISETP.EQ.OR P1, PT, R20, UR26, P2 ;  /* 0x0000001a14007c0c */ /* 0x000fe20009722670 */
[----:B------:R-:W-:Y:S03]  /*3820*/  BSSY.RECONVERGENT B0, `(.L_x_871) ;  /* 0x000000a000007945 */ /* 0x000fe60003800200 */
[----:B------:R-:W-:-:S13]  /*3830*/  ISETP.NE.U32.OR P1, PT, R16, 0x1, P1 ;  /* 0x000000011000780c */ /* 0x000fda0000f25470 */
[----:B------:R-:W-:Y:S05]  /*3840*/  @P1 BRA `(.L_x_878) ;  /* 0x00000000001c1947 */ /* 0x000fea0003800000 */
[----:B------:R-:W-:Y:S02]  /*3850*/  MOV R13, UR27 ;  /* 0x0000001b000d7c02 */ /* 0x000fe40008000f00 */
[----:B------:R-:W-:-:S03]  /*3860*/  MOV R15, 0x8 ;  /* 0x00000008000f7802 */ /* 0x000fc60000000f00 */
[----:B------:R-:W-:-:S04]  /*3870*/  IMAD R12, R20, R13, UR5 ;  /* 0x00000005140c7e24 */ /* 0x000fc8000f8e020d */
[----:B------:R-:W-:-:S06]  /*3880*/  IMAD.WIDE.U32 R12, R12, R15, UR6 ;  /* 0x000000060c0c7e25 */ /* 0x000fcc000f8e000f */
[----:B------:R-:W0:Y:S02]  /*3890*/  LDG.E.64 R12, desc[UR24][R12.64] ;  /* 0x000000180c0c7981 */ /* 0x000e24000c1e1b00 */
[----:B0--3--:R-:W-:Y:S01]  /*38a0*/  FADD.FTZ R10, R10, R12 ;  /* 0x0000000c0a0a7221 */ /* 0x009fe20000010000 */
[----:B------:R-:W-:-:S07]  /*38b0*/  FADD.FTZ R11, R11, R13 ;  /* 0x0000000d0b0b7221 */ /* 0x000fce0000010000 */
.L_x_878:
[----:B------:R-:W-:Y:S05]  /*38c0*/  BSYNC.RECONVERGENT B0 ;  /* 0x0000000000007941 */ /* 0x000fea0003800200 */
.L_x_871:
[----:B------:R-:W5:Y:S01]  /*38d0*/  S2UR UR7, SR_CgaCtaId ;  /* 0x00000000000779c3 */ /* 0x000f620000008800 */
[----:B------:R-:W-:Y:S01]  /*38e0*/  UMOV UR6, 0x400 ;  /* 0x0000040000067882 */ /* 0x000fe20000000000 */
[--C-:B-1--4-:R-:W-:Y:S01]  /*38f0*/  HADD2.F32 R14, -RZ, R33.reuse.H0_H0 ;  /* 0x20000021ff0e7230 */ /* 0x112fe20000004100 */
[----:B------:R-:W1:Y:S01]  /*3900*/  LDCU.64 UR20, c[0x0][0x400] ;  /* 0x00008000ff1477ac */ /* 0x000e620008000a00 */
[----:B------:R-:W-:Y:S02]  /*3910*/  HADD2.F32 R33, -RZ, R33.H1_H1 ;  /* 0x30000021ff217230 */ /* 0x000fe40000004100 */
[--C-:B------:R-:W-:Y:S02]  /*3920*/  HADD2.F32 R17, -RZ, R32.reuse.H0_H0 ;  /* 0x20000020ff117230 */ /* 0x100fe40000004100 */
        /* <DEDUP_REMOVED lines=32> */
.L_x_879:
        /* <DEDUP_REMOVED lines=10> */
[----:B--2---:R-:W-:Y:S02]  /*3bd0*/  FMUL.FTZ R18, R17, UR34 ;  /* 0x0000002211127c20 */ /* 0x004fe40008410000 */
[----:B------:R-:W-:-:S05]  /*3be0*/  FMUL.FTZ R15, R15, UR34 ;  /* 0x000000220f0f7c20 */ /* 0x000fca0008410000 */
        /* <DEDUP_REMOVED lines=8> */
.L_x_881:
[----:B------:R-:W-:Y:S05]  /*3c70*/  BSYNC.RECONVERGENT B0 ;  /* 0x0000000000007941 */ /* 0x000fea0003800200 */
.L_x_880:
[----:B------:R-:W-:Y:S01]  /*3c80*/  HADD2.F32 R10, -RZ, R29.H0_H0 ;  /* 0x2000001dff0a7230 */ /* 0x000fe20000004100 */
[----:B------:R-:W-:Y:S01]  /*3c90*/  UISETP.NE.AND UP0, UPT, UR28, URZ, UPT ;  /* 0x000000ff1c00728c */ /* 0x000fe2000bf05270 */
[----:B------:R-:W-:Y:S02]  /*3ca0*/  HADD2.F32 R31, -RZ, R31.H1_H1 ;  /* 0x3000001fff1f7230 */ /* 0x000fe40000004100 */
[----:B------:R-:W-:Y:S01]  /*3cb0*/  FADD.FTZ R14, R14, -UR33 ;  /* 0x800000210e0e7e21 */ /* 0x000fe20008010000 */
[----:B------:R-:W-:Y:S02]  /*3cc0*/  HADD2.F32 R29, -RZ, R29.H1_H1 ;  /* 0x3000001dff1d7230 */ /* 0x000fe40000004100 */
[----:B------:R-:W-:Y:S01]  /*3cd0*/  FADD.FTZ R10, R10, -UR33 ;  /* 0x800000210a0a7e21 */ /* 0x000fe20008010000 */
[--C-:B------:R-:W-:Y:S02]  /*3ce0*/  HADD2.F32 R11, -RZ, R26.reuse.H0_H0 ;  /* 0x2000001aff0b7230 */ /* 0x100fe40000004100 */
[----:B------:R-:W-:Y:S01]  /*3cf0*/  FADD.FTZ R22, R31, -UR33 ;  /* 0x800000211f167e21 */ /* 0x000fe20008010000 */
[----:B------:R-:W-:-:S02]  /*3d00*/  HADD2.F32 R26, -RZ, R26.H1_H1 ;  /* 0x3000001aff1a7230 */ /* 0x000fc40000004100 */
[----:B------:R-:W-:Y:S01]  /*3d10*/  FADD.FTZ R20, R29, -UR33 ;  /* 0x800000211d147e21 */ /* 0x000fe20008010000 */
[----:B0-----:R-:W-:Y:S01]  /*3d20*/  FMUL.FTZ R12, R14, UR34 ;  /* 0x000000220e0c7c20 */ /* 0x001fe20008410000 */
[----:B------:R-:W-:Y:S01]  /*3d30*/  FADD.FTZ R11, R11, -UR33 ;  /* 0x800000210b0b7e21 */ /* 0x000fe20008010000 */
[----:B------:R-:W-:Y:S01]  /*3d40*/  FMUL.FTZ R22, R22, UR34 ;  /* 0x0000002216167c20 */ /* 0x000fe20008410000 */
[----:B------:R-:W-:Y:S01]  /*3d50*/  FADD.FTZ R26, R26, -UR33 ;  /* 0x800000211a1a7e21 */ /* 0x000fe20008010000 */
[----:B--2---:R-:W-:Y:S01]  /*3d60*/  FMUL.FTZ R18, R10, UR34 ;  /* 0x000000220a127c20 */ /* 0x004fe20008410000 */
        /* <DEDUP_REMOVED lines=9> */
[--C-:B------:R-:W-:Y:S01]  /*3e00*/  FFMA.FTZ R17, R16, R15, R19.reuse ;  /* 0x0000000f10117223 */ /* 0x100fe20000010013 */
        /* <DEDUP_REMOVED lines=25> */
.L_x_882:
        /* <DEDUP_REMOVED lines=15> */
[----:B------:R-:W-:Y:S02]  /*4090*/  F2FP.F16.F32.PACK_AB R11, R16, R29 ;  /* 0x0000001d100b723e */ /* 0x000fe400000000ff */
[----:B------:R-:W-:-:S05]  /*40a0*/  LEA.HI.X R13, R10, UR19, R31, 0x1, P0 ;  /* 0x000000130a0d7c11 */ /* 0x000fca00080f0c1f */
[----:B------:R0:W-:Y:S02]  /*40b0*/  STG.E desc[UR24][R12.64], R11 ;  /* 0x0000000b0c007986 */ /* 0x0001e4000c101918 */
.L_x_884:
[----:B------:R-:W-:Y:S05]  /*40c0*/  BSYNC.RECONVERGENT B0 ;  /* 0x0000000000007941 */ /* 0x000fea0003800200 */
.L_x_883:
        /* <DEDUP_REMOVED lines=21> */
.L_x_885:
[----:B------:R-:W-:Y:S01]  /*4220*/  BSSY.RECONVERGENT B0, `(.L_x_886) ;  /* 0x0000012000007945 */ /* 0x000fe20003800200 */
[----:B------:R-:W-:Y:S01]  /*4230*/  FFMA.FTZ R21, R2, R10, -R21 ;  /* 0x0000000a02157223 */ /* 0x000fe20000010815 */
[----:B------:R-:W-:Y:S02]  /*4240*/  FFMA.FTZ R16, R4, R28, -R23 ;  /* 0x0000001c04107223 */ /* 0x000fe40000010817 */
[----:B------:R-:W-:Y:S05]  /*4250*/  @P1 BRA `(.L_x_887) ;  /* 0x0000000000381947 */ /* 0x000fea0003800000 */
[----:B------:R-:W1:Y:S01]  /*4260*/  LDCU.64 UR6, c[0x0][0x3f8] ;  /* 0x00007f00ff0677ac */ /* 0x000e620008000a00 */
[----:B------:R-:W-:Y:S01]  /*4270*/  MOV R10, R44 ;  /* 0x0000002c000a7202 */ /* 0x000fe20000000f00 */
[----:B------:R-:W-:Y:S01]  /*4280*/  FMUL.FTZ R21, R21, UR34 ;  /* 0x0000002215157c20 */ /* 0x000fe20008410000 */
[----:B0-----:R-:W-:Y:S01]  /*4290*/  MOV R11, R43 ;  /* 0x0000002b000b7202 */ /* 0x001fe20000000f00 */
[----:B------:R-:W0:Y:S01]  /*42a0*/  LDCU.64 UR18, c[0x0][0x380] ;  /* 0x00007000ff1277ac */ /* 0x000e220008000a00 */
[----:B------:R-:W-:Y:S01]  /*42b0*/  FMUL.FTZ R16, R16, UR34 ;  /* 0x0000002210107c20 */ /* 0x000fe20008410000 */
[----:B-1----:R-:W-:Y:S02]  /*42c0*/  IMAD R12, R7, UR6, RZ ;  /* 0x00000006070c7c24 */ /* 0x002fe4000f8e02ff */
[----:B------:R-:W-:-:S04]  /*42d0*/  IMAD.WIDE.U32 R10, R35, UR6, R10 ;  /* 0x00000006230a7c25 */ /* 0x000fc8000f8e000a */
[----:B------:R-:W-:Y:S01]  /*42e0*/  IMAD R13, R35, UR7, R12 ;  /* 0x00000007230d7c24 */ /* 0x000fe2000f8e020c */
[----:B0-----:R-:W-:-:S04]  /*42f0*/  LEA R12, P0, R10, UR18, 0x1 ;  /* 0x000000120a0c7c11 */ /* 0x001fc8000f8008ff */
[----:B------:R-:W-:Y:S02]  /*4300*/  IADD3 R13, PT, PT, R11, R13, RZ ;  /* 0x0000000d0b0d7210 */ /* 0x000fe40007ffe0ff */
[----:B------:R-:W-:Y:S02]  /*4310*/  F2FP.F16.F32.PACK_AB R11, R16, R21 ;  /* 0x00000015100b723e */ /* 0x000fe400000000ff */
[----:B------:R-:W-:-:S05]  /*4320*/  LEA.HI.X R13, R10, UR19, R13, 0x1, P0 ;  /* 0x000000130a0d7c11 */ /* 0x000fca00080f0c0d */
[----:B------:R1:W-:Y:S02]  /*4330*/  STG.E desc[UR24][R12.64], R11 ;  /* 0x0000000b0c007986 */ /* 0x0003e4000c101918 */
.L_x_887:
[----:B------:R-:W-:Y:S05]  /*4340*/  BSYNC.RECONVERGENT B0 ;  /* 0x0000000000007941 */ /* 0x000fea0003800200 */
.L_x_886:
[--C-:B------:R-:W-:Y:S02]  /*4350*/  HADD2.F32 R10, -RZ, R24.reuse.H0_H0 ;  /* 0x20000018ff0a7230 */ /* 0x100fe40000004100 */
[----:B------:R-:W-:Y:S01]  /*4360*/  HADD2.F32 R24, -RZ, R24.H1_H1 ;  /* 0x30000018ff187230 */ /* 0x000fe20000004100 */
[----:B------:R-:W-:Y:S06]  /*4370*/  BRA.U !UP0, `(.L_x_888) ;  /* 0x0000000108487547 */ /* 0x000fec000b800000 */
[----:B------:R-:W-:Y:S01]  /*4380*/  FFMA.FTZ R15, R2, R15, R27 ;  /* 0x0000000f020f7223 */ /* 0x000fe2000001001b */
[----:B------:R-:W-:-:S03]  /*4390*/  FFMA.FTZ R14, R4, R14, R25 ;  /* 0x0000000e040e7223 */ /* 0x000fc60000010019 */
[----:B01----:R-:W-:Y:S01]  /*43a0*/  FMUL.FTZ R11, R15, -1.4426950216293334961 ;  /* 0xbfb8aa3b0f0b7820 */ /* 0x003fe20000410000 */
        /* <DEDUP_REMOVED lines=15> */
.L_x_888:
[----:B------:R-:W-:Y:S01]  /*44a0*/  ISETP.GE.AND.EX P2, PT, R9, UR21, PT, P2 ;  /* 0x0000001509007c0c */ /* 0x000fe2000bf46320 */
[----:B------:R-:W-:Y:S01]  /*44b0*/  FFMA.FTZ R17, R2, R10, -R17 ;  /* 0x0000000a02117223 */ /* 0x000fe20000010811 */
[----:B------:R-:W-:Y:S01]  /*44c0*/  FFMA.FTZ R19, R4, R24, -R19 ;  /* 0x0000001804137223 */ /* 0x000fe20000010813 */
[----:B------:R-:W-:Y:S02]  /*44d0*/  BSSY.RECONVERGENT B0, `(.L_x_889) ;  /* 0x000000f000007945 */ /* 0x000fe40003800200 */
[----:B01----:R-:W-:Y:S01]  /*44e0*/  FMUL.FTZ R13, R17, UR34 ;  /* 0x00000022110d7c20 */ /* 0x003fe20008410000 */
[----:B------:R-:W-:-:S07]  /*44f0*/  FMUL.FTZ R2, R19, UR34 ;  /* 0x0000002213027c20 */ /* 0x000fce0008410000 */
        /* <DEDUP_REMOVED lines=12> */
.L_x_890:
[----:B------:R-:W-:Y:S05]  /*45c0*/  BSYNC.RECONVERGENT B0 ;  /* 0x0000000000007941 */ /* 0x000fea0003800200 */
.L_x_889:
[----:B------:R-:W-:Y:S02]  /*45d0*/  UIADD3 UR16, UPT, UPT, UR27, UR16, URZ ;  /* 0x000000101b107290 */ /* 0x000fe4000fffe0ff */
[----:B------:R-:W-:Y:S02]  /*45e0*/  UIADD3 UR4, UPT, UPT, UR4, 0x1, URZ ;  /* 0x0000000104047890 */ /* 0x000fe4000fffe0ff */
[----:B------:R-:W-:-:S09]  /*45f0*/  UISETP.GE.AND UP0, UPT, UR16, UR8, UPT ;  /* 0x000000081000728c */ /* 0x000fd2000bf06270 */
[----:B------:R-:W-:Y:S05]  /*4600*/  BRA.U !UP0, `(.L_x_891) ;  /* 0xffffffbd084c7547 */ /* 0x000fea000b83ffff */
.L_x_860:
[----:B------:R-:W1:Y:S01]  /*4610*/  LDC R4, c[0x0][0x370] ;  /* 0x0000dc00ff047b82 */ /* 0x000e620000000800 */
[----:B------:R-:W-:Y:S01]  /*4620*/  ISETP.NE.AND P2, PT, R8, RZ, PT ;  /* 0x000000ff0800720c */ /* 0x000fe20003f45270 */
[----:B------:R-:W-:Y:S06]  /*4630*/  BSSY.RECONVERGENT B0, `(.L_x_892) ;  /* 0x0000011000007945 */ /* 0x000fec0003800200 */
[----:B------:R-:W2:Y:S08]  /*4640*/  LDC R7, c[0x0][0x374] ;  /* 0x0000dd00ff077b82 */ /* 0x000eb00000000800 */
[----:B------:R-:W3:Y:S01]  /*4650*/  LDC.64 R2, c[0x0][0x3c8] ;  /* 0x0000f200ff027b82 */ /* 0x000ee20000000a00 */
[----:B-1----:R-:W-:-:S02]  /*4660*/  IADD3 R5, PT, PT, R4, -0x1, RZ ;  /* 0xffffffff04057810 */ /* 0x002fc40007ffe0ff */
[----:B------:R-:W-:Y:S02]  /*4670*/  ISETP.NE.AND P1, PT, R4, 0x1, PT ;  /* 0x000000010400780c */ /* 0x000fe40003f25270 */
[----:B--2---:R-:W-:-:S04]  /*4680*/  IADD3 R0, PT, PT, R7, -0x1, RZ ;  /* 0xffffffff07007810 */ /* 0x004fc80007ffe0ff */
[----:B------:R-:W-:Y:S02]  /*4690*/  ISETP.NE.AND P0, PT, R0, UR5, PT ;  /* 0x0000000500007c0c */ /* 0x000fe4000bf05270 */
        /* <DEDUP_REMOVED lines=10> */
.L_x_893:
[----:B------:R-:W-:Y:S05]  /*4740*/  BSYNC.RECONVERGENT B0 ;  /* 0x0000000000007941 */ /* 0x000fea0003800200 */
.L_x_892:
[----:B------:R-:W-:Y:S05]  /*4750*/  @P0 EXIT ;  /* 0x000000000000094d */ /* 0x000fea0003800000 */
[----:B------:R-:W-:Y:S05]  /*4760*/  @P2 BRA `(.L_x_894) ;  /* 0x0000000000202947 */ /* 0x000fea0003800000 */
[----:B------:R-:W-:-:S05]  /*4770*/  IMAD R0, R4, R7, RZ ;  /* 0x0000000704007224 */ /* 0x000fca00078e02ff */
[----:B------:R-:W-:-:S13]  /*4780*/  ISETP.NE.AND P0, PT, R0, -0x1, PT ;  /* 0xffffffff0000780c */ /* 0x000fda0003f05270 */
[----:B------:R-:W-:Y:S05]  /*4790*/  @!P0 BRA `(.L_x_894) ;  /* 0x0000000000148947 */ /* 0x000fea0003800000 */
.L_x_895:
[----:B-1----:R-:W2:Y:S04]  /*47a0*/  LDG.E.STRONG.GPU R5, desc[UR24][R2.64] ;  /* 0x0000001802057981 */ /* 0x002ea8000c1ef900 */
[----:B--2---:R-:W-:Y:S01]  /*47b0*/  CCTL.IVALL ;  /* 0x00000000ff00798f */ /* 0x004fe20002000000 */
[----:B------:R-:W-:Y:S05]  /*47c0*/  YIELD ;  /* 0x0000000000007946 */ /* 0x000fea0003800000 */
[----:B------:R-:W-:-:S13]  /*47d0*/  ISETP.NE.AND P0, PT, R5, R0, PT ;  /* 0x000000000500720c */ /* 0x000fda0003f05270 */
[----:B------:R-:W-:Y:S05]  /*47e0*/  @P0 BRA `(.L_x_895) ;  /* 0xfffffffc00ec0947 */ /* 0x000fea000383ffff */
.L_x_894:
        /* <DEDUP_REMOVED lines=57> */
[----:B------:R-:W-:Y:S01]  /*4b80*/  SHF.L.U64.HI R28, R16, 0x2, R17 ;  /* 0x00000002101c7819 */ /* 0x000fe20000010211 */
[----:B------:R-:W-:-:S03]  /*4b90*/  UMOV UR4, URZ ;  /* 0x000000ff00047c82 */ /* 0x000fc60008000000 */
        /* <DEDUP_REMOVED lines=13> */
.L_x_898:
        /* <DEDUP_REMOVED lines=29> */
.L_x_897:
[----:B------:R-:W-:Y:S05]  /*4e40*/  BSYNC.RECONVERGENT B0 ;  /* 0x0000000000007941 */ /* 0x000fea0003800200 */
.L_x_896:
        /* <DEDUP_REMOVED lines=10> */
.L_x_899:
        /* <DEDUP_REMOVED lines=87> */
.L_x_900:
        /* <DEDUP_REMOVED lines=10> */
.L_x_3424:


//--------------------- .text._Z35group_norm_nhwc_bwd_one_pass_kernelI11Fp16IOBf16WLi256ELi40ELi640EEv26Group_norm_nhwc_bwd_params --------------------------
	.section	.text._Z35group_norm_nhwc_bwd_one_pass_kernelI11Fp16IOBf16WLi256ELi40ELi640EEv26Group_norm_nhwc_bwd_params,"ax",@progbits
	.align	128
        .global         _Z35group_norm_nhwc_bwd_one_pass_kernelI11Fp16IOBf16WLi256ELi40ELi640EEv26Group_norm_nhwc_bwd_params
        .type           _Z35group_norm_nhwc_bwd_one_pass_kernelI11Fp16IOBf16WLi256ELi40ELi640EEv26Group_norm_nhwc_bwd_params,@function
        .size           _Z35group_norm_nhwc_bwd_one_pass_kernelI11Fp16IOBf16WLi256ELi40ELi640EEv26Group_norm_nhwc_bwd_params,(.L_x_3425 - _Z35group_norm_nhwc_bwd_one_pass_kernelI11Fp16IOBf16WLi256ELi40ELi640EEv26Group_norm_nhwc_bwd_params)
        .other          _Z35group_norm_nhwc_bwd_one_pass_kernelI11Fp16IOBf16WLi256ELi40ELi640EEv26Group_norm_nhwc_bwd_params,@"STO_CUDA_ENTRY STV_DEFAULT"
_Z35group_norm_nhwc_bwd_one_pass_kernelI11Fp16IOBf16WLi256ELi40ELi640EEv26Group_norm_nhwc_bwd_params:
.text._Z35group_norm_nhwc_bwd_one_pass_kernelI11Fp16IOBf16WLi256ELi40ELi640EEv26Group_norm_nhwc_bwd_params:
        /* <DEDUP_REMOVED lines=21> */
.L_x_944:
[----:B------:R-:W1:Y:S01]  /*0150*/  LDC R10, c[0x0][0x410] ;  /* 0x00010400ff0a7b82 */ /* 0x000e620000000800 */
[----:B0-----:R-:W2:Y:S01]  /*0160*/  S2R R3, SR_CTAID.X ;  /* 0x0000000000037919 */ /* 0x001ea20000002500 */
[----:B------:R-:W2:Y:S01]  /*0170*/  LDCU UR5, c[0x0][0x41c] ;  /* 0x00008380ff0577ac */ /* 0x000ea20008000800 */
[----:B------:R-:W-:Y:S02]  /*0180*/  ISETP.LE.AND P2, PT, RZ, UR6, PT ;  /* 0x00000006ff007c0c */ /* 0x000fe4000bf43270 */
[----:B------:R-:W-:Y:S01]  /*0190*/  CS2R R44, SRZ ;  /* 0x00000000002c7805 */ /* 0x000fe2000001ff00 */
[----:B------:R-:W3:Y:S01]  /*01a0*/  LDCU.128 UR12, c[0x0][0x400] ;  /* 0x00008000ff0c77ac */ /* 0x000ee20008000c00 */
[----:B------:R-:W4:Y:S01]  /*01b0*/  LDCU.64 UR8, c[0x0][0x3b8] ;  /* 0x00007700ff0877ac */ /* 0x000f220008000a00 */
[----:B------:R-:W0:Y:S01]  /*01c0*/  LDCU.U8 UR7, c[0x0][0x414] ;  /* 0x00008280ff0777ac */ /* 0x000e220008000000 */
[----:B-1----:R-:W-:-:S04]  /*01d0*/  IABS R7, R10 ;  /* 0x0000000a00077213 */ /* 0x002fc80000000000 */
[----:B------:R-:W1:Y:S08]  /*01e0*/  I2F.RP R6, R7 ;  /* 0x0000000700067306 */ /* 0x000e700000209400 */
[----:B-1----:R-:W1:Y:S02]  /*01f0*/  MUFU.RCP R6, R6 ;  /* 0x0000000600067308 */ /* 0x002e640000001000 */
[----:B-1----:R-:W-:-:S06]  /*0200*/  IADD3 R4, PT, PT, R6, 0xffffffe, RZ ;  /* 0x0ffffffe06047810 */ /* 0x002fcc0007ffe0ff */
[----:B------:R1:W3:Y:S02]  /*0210*/  F2I.FTZ.U32.TRUNC.NTZ R5, R4 ;  /* 0x0000000400057305 */ /* 0x0002e4000021f000 */
[----:B-1----:R-:W-:Y:S01]  /*0220*/  HFMA2 R4, -RZ, RZ, 0, 0 ;  /* 0x00000000ff047431 */ /* 0x002fe200000001ff */
[----:B---3--:R-:W-:-:S05]  /*0230*/  IADD3 R8, PT, PT, RZ, -R5, RZ ;  /* 0x80000005ff087210 */ /* 0x008fca0007ffe0ff */
[----:B------:R-:W-:Y:S01]  /*0240*/  IMAD R9, R8, R7, RZ ;  /* 0x0000000708097224 */ /* 0x000fe200078e02ff */
[----:B------:R-:W-:-:S03]  /*0250*/  IABS R8, UR6 ;  /* 0x0000000600087c13 */ /* 0x000fc60008000000 */
[----:B------:R-:W-:-:S06]  /*0260*/  IMAD.HI.U32 R5, R5, R9, R4 ;  /* 0x0000000905057227 */ /* 0x000fcc00078e0004 */
[----:B------:R-:W-:-:S05]  /*0270*/  IMAD.HI.U32 R6, R5, R8, RZ ;  /* 0x0000000805067227 */ /* 0x000fca00078e00ff */
[----:B------:R-:W-:-:S05]  /*0280*/  IADD3 R5, PT, PT, -R6, RZ, RZ ;  /* 0x000000ff06057210 */ /* 0x000fca0007ffe1ff */
[----:B------:R-:W-:Y:S01]  /*0290*/  IMAD R4, R7, R5, R8 ;  /* 0x0000000507047224 */ /* 0x000fe200078e0208 */
[----:B------:R-:W-:Y:S01]  /*02a0*/  LOP3.LUT R8, R10, UR6, RZ, 0x3c, !PT ;  /* 0x000000060a087c12 */ /* 0x000fe2000f8e3cff */
[----:B--2---:R-:W-:-:S03]  /*02b0*/  IMAD R5, R3, UR5, R48 ;  /* 0x0000000503057c24 */ /* 0x004fc6000f8e0230 */
[----:B------:R-:W-:Y:S02]  /*02c0*/  ISETP.GT.U32.AND P3, PT, R7, R4, PT ;  /* 0x000000040700720c */ /* 0x000fe40003f64070 */
[----:B------:R-:W-:Y:S02]  /*02d0*/  ISETP.GE.U32.AND P1, PT, R5, UR12, PT ;  /* 0x0000000c05007c0c */ /* 0x000fe4000bf26070 */
[----:B------:R-:W-:Y:S02]  /*02e0*/  SHF.R.S32.HI R11, RZ, 0x1f, R5 ;  /* 0x0000001fff0b7819 */ /* 0x000fe40000011405 */
[----:B------:R-:W-:Y:S02]  /*02f0*/  ISETP.GE.AND P5, PT, R8, RZ, PT ;  /* 0x000000ff0800720c */ /* 0x000fe40003fa6270 */
[----:B------:R-:W-:Y:S02]  /*0300*/  ISETP.GE.AND.EX P1, PT, R11, UR13, PT, P1 ;  /* 0x0000000d0b007c0c */ /* 0x000fe4000bf26310 */
[----:B------:R-:W-:-:S02]  /*0310*/  IADD3 R13, PT, PT, R5, 0x20, RZ ;  /* 0x00000020050d7810 */ /* 0x000fc40007ffe0ff */
[----:B------:R-:W-:Y:S02]  /*0320*/  IADD3 R15, PT, PT, R5, 0x40, RZ ;  /* 0x00000040050f7810 */ /* 0x000fe40007ffe0ff */
[-C--:B------:R-:W-:Y:S02]  /*0330*/  @!P3 IADD3 R4, PT, PT, R4, -R7.reuse, RZ ;  /* 0x800000070404b210 */ /* 0x080fe40007ffe0ff */
[----:B------:R-:W-:Y:S02]  /*0340*/  @!P3 IADD3 R6, PT, PT, R6, 0x1, RZ ;  /* 0x000000010606b810 */ /* 0x000fe40007ffe0ff */
[CC--:B------:R-:W-:Y:S02]  /*0350*/  ISETP.GE.U32.AND P0, PT, R4.reuse, R7.reuse, PT ;  /* 0x000000070400720c */ /* 0x0c0fe40003f06070 */
[----:B------:R-:W-:Y:S01]  /*0360*/  ISETP.GT.U32.AND P4, PT, R7, R4, PT ;  /* 0x000000040700720c */ /* 0x000fe20003f84070 */
[----:B------:R-:W1:Y:S01]  /*0370*/  @!P1 LDC.64 R16, c[0x0][0x3f8] ;  /* 0x0000fe00ff109b82 */ /* 0x000e620000000a00 */
[----:B------:R-:W-:-:S02]  /*0380*/  IADD3 R7, PT, PT, R4, -R7, RZ ;  /* 0x8000000704077210 */ /* 0x000fc40007ffe0ff */
[----:B------:R-:W-:Y:S02]  /*0390*/  ISETP.NE.AND P3, PT, R10, RZ, PT ;  /* 0x000000ff0a00720c */ /* 0x000fe40003f65270 */
[----:B------:R-:W-:Y:S02]  /*03a0*/  SEL R4, R7, R4, !P4 ;  /* 0x0000000407047207 */ /* 0x000fe40006000000 */
[----:B------:R-:W-:Y:S01]  /*03b0*/  LOP3.LUT R7, RZ, R10, RZ, 0x33, !PT ;  /* 0x0000000aff077212 */ /* 0x000fe200078e33ff */
[----:B------:R-:W2:Y:S01]  /*03c0*/  @!P1 LDC.64 R22, c[0x0][0x3a0] ;  /* 0x0000e800ff169b82 */ /* 0x000ea20000000a00 */
[----:B------:R-:W-:Y:S02]  /*03d0*/  @!P2 IADD3 R4, PT, PT, -R4, RZ, RZ ;  /* 0x000000ff0404a210 */ /* 0x000fe40007ffe1ff */
[----:B------:R-:W-:Y:S02]  /*03e0*/  @P0 IADD3 R6, PT, PT, R6, 0x1, RZ ;  /* 0x0000000106060810 */ /* 0x000fe40007ffe0ff */
[----:B------:R-:W-:-:S02]  /*03f0*/  SEL R49, R7, R4, !P3 ;  /* 0x0000000407317207 */ /* 0x000fc40005800000 */
[----:B------:R-:W-:Y:S02]  /*0400*/  @!P5 IADD3 R6, PT, PT, -R6, RZ, RZ ;  /* 0x000000ff0606d210 */ /* 0x000fe40007ffe1ff */
[----:B------:R-:W-:Y:S01]  /*0410*/  SHF.R.S32.HI R19, RZ, 0x1f, R13 ;  /* 0x0000001fff137819 */ /* 0x000fe2000001140d */
[----:B------:R-:W-:Y:S01]  /*0420*/  IMAD R9, R49, 0x28, RZ ;  /* 0x0000002831097824 */ /* 0x000fe200078e02ff */
[----:B------:R-:W-:Y:S02]  /*0430*/  SEL R7, R7, R6, !P3 ;  /* 0x0000000607077207 */ /* 0x000fe40005800000 */
[----:B------:R-:W-:Y:S02]  /*0440*/  ISETP.GE.U32.AND P3, PT, R13, UR12, PT ;  /* 0x0000000c0d007c0c */ /* 0x000fe4000bf66070 */
[----:B------:R-:W-:Y:S02]  /*0450*/  IADD3 R52, P0, PT, R9, R2, RZ ;  /* 0x0000000209347210 */ /* 0x000fe40007f1e0ff */
[----:B------:R-:W-:-:S02]  /*0460*/  SHF.R.S32.HI R2, RZ, 0x1f, R7 ;  /* 0x0000001fff027819 */ /* 0x000fc40000011407 */
[----:B------:R-:W-:Y:S02]  /*0470*/  ISETP.GE.AND.EX P3, PT, R19, UR13, PT, P3 ;  /* 0x0000000d13007c0c */ /* 0x000fe4000bf66330 */
[----:B------:R-:W-:Y:S01]  /*0480*/  LEA.HI.X.SX32 R53, R9, RZ, 0x1, P0 ;  /* 0x000000ff09357211 */ /* 0x000fe200000f0eff */
[----:B------:R-:W-:Y:S01]  /*0490*/  IMAD R2, R2, UR14, RZ ;  /* 0x0000000e02027c24 */ /* 0x000fe2000f8e02ff */
[----:B------:R-:W-:Y:S02]  /*04a0*/  ISETP.GE.U32.AND P2, PT, R15, UR12, PT ;  /* 0x0000000c0f007c0c */ /* 0x000fe4000bf46070 */
[----:B------:R-:W-:Y:S01]  /*04b0*/  SHF.R.S32.HI R21, RZ, 0x1f, R15 ;  /* 0x0000001fff157819 */ /* 0x000fe2000001140f */
[C---:B------:R-:W-:Y:S02]  /*04c0*/  IMAD R55, R7.reuse, UR15, R2 ;  /* 0x0000000f07377c24 */ /* 0x040fe4000f8e0202 */
[----:B------:R-:W-:Y:S01]  /*04d0*/  IMAD.WIDE.U32 R52, R7, UR14, R52 ;  /* 0x0000000e07347c25 */ /* 0x000fe2000f8e0034 */
[----:B------:R-:W-:-:S03]  /*04e0*/  ISETP.GE.AND.EX P2, PT, R21, UR13, PT, P2 ;  /* 0x0000000d15007c0c */ /* 0x000fc6000bf46320 */
[----:B-1----:R-:W-:Y:S01]  /*04f0*/  @!P1 IMAD R2, R11, R16, RZ ;  /* 0x000000100b029224 */ /* 0x002fe200078e02ff */
[----:B------:R-:W-:Y:S01]  /*0500*/  IADD3 R55, PT, PT, R53, R55, RZ ;  /* 0x0000003735377210 */ /* 0x000fe20007ffe0ff */
[----:B------:R-:W1:Y:S01]  /*0510*/  @!P1 LDC.64 R10, c[0x0][0x398] ;  /* 0x0000e600ff0a9b82 */ /* 0x000e620000000a00 */
[----:B------:R-:W-:Y:S01]  /*0520*/  @!P1 MOV R54, R52 ;  /* 0x0000003400369202 */ /* 0x000fe20000000f00 */
[C---:B------:R-:W-:Y:S01]  /*0530*/  @!P1 IMAD R9, R5.reuse, R17, R2 ;  /* 0x0000001105099224 */ /* 0x040fe200078e0202 */
[----:B------:R-:W-:-:S03]  /*0540*/  IADD3 R17, PT, PT, R5, 0x60, RZ ;  /* 0x0000006005117810 */ /* 0x000fc60007ffe0ff */
[----:B------:R-:W-:Y:S02]  /*0550*/  @!P1 IMAD.WIDE.U32 R6, R5, R16, R54 ;  /* 0x0000001005069225 */ /* 0x000fe400078e0036 */
[----:B------:R-:W3:Y:S03]  /*0560*/  @!P3 LDC.64 R24, c[0x0][0x3f8] ;  /* 0x0000fe00ff18bb82 */ /* 0x000ee60000000a00 */
[----:B------:R-:W-:Y:S02]  /*0570*/  @!P1 IADD3 R7, PT, PT, R7, R9, RZ ;  /* 0x0000000907079210 */ /* 0x000fe40007ffe0ff */
[C---:B------:R-:W-:Y:S02]  /*0580*/  @!P1 SHF.L.U32 R9, R6.reuse, 0x1, RZ ;  /* 0x0000000106099819 */ /* 0x040fe400000006ff */
[----:B------:R-:W-:Y:S01]  /*0590*/  @!P1 SHF.L.U64.HI R2, R6, 0x1, R7 ;  /* 0x0000000106029819 */ /* 0x000fe20000010207 */
[----:B------:R-:W4:Y:S01]  /*05a0*/  @!P2 LDC.64 R30, c[0x0][0x3f8] ;  /* 0x0000fe00ff1eab82 */ /* 0x000f220000000a00 */
[----:B--2---:R-:W-:-:S04]  /*05b0*/  @!P1 IADD3 R6, P0, PT, R9, R22, RZ ;  /* 0x0000001609069210 */ /* 0x004fc80007f1e0ff */
[C---:B------:R-:W-:Y:S02]  /*05c0*/  @!P1 IADD3.X R7, PT, PT, R2.reuse, R23, RZ, P0, !PT ;  /* 0x0000001702079210 */ /* 0x040fe400007fe4ff */
[----:B-1----:R-:W-:Y:S01]  /*05d0*/  @!P1 IADD3 R8, P0, PT, R9, R10, RZ ;  /* 0x0000000a09089210 */ /* 0x002fe20007f1e0ff */
[----:B------:R-:W1:Y:S01]  /*05e0*/  @!P3 LDC.64 R26, c[0x0][0x3a0] ;  /* 0x0000e800ff1abb82 */ /* 0x000e620000000a00 */
[----:B------:R-:W-:Y:S01]  /*05f0*/  @!P3 MOV R10, R52 ;  /* 0x00000034000ab202 */ /* 0x000fe20000000f00 */
[----:B------:R2:W5:Y:S01]  /*0600*/  @!P1 LDG.E R45, desc[UR10][R6.64] ;  /* 0x0000000a062d9981 */ /* 0x000562000c1e1900 */
[----:B------:R-:W-:Y:S02]  /*0610*/  @!P1 IADD3.X R9, PT, PT, R2, R11, RZ, P0, !PT ;  /* 0x0000000b02099210 */ /* 0x000fe400007fe4ff */
[----:B------:R-:W-:Y:S01]  /*0620*/  @!P3 MOV R11, R55 ;  /* 0x00000037000bb202 */ /* 0x000fe20000000f00 */
[-C--:B---3--:R-:W-:Y:S02]  /*0630*/  @!P3 IMAD R4, R19, R24.reuse, RZ ;  /* 0x000000181304b224 */ /* 0x088fe400078e02ff */
[----:B------:R-:W3:Y:S01]  /*0640*/  @!P3 LDC.64 R28, c[0x0][0x398] ;  /* 0x0000e600ff1cbb82 */ /* 0x000ee20000000a00 */
[----:B------:R-:W-:Y:S01]  /*0650*/  ISETP.GE.U32.AND P0, PT, R17, UR12, PT ;  /* 0x0000000c11007c0c */ /* 0x000fe2000bf06070 */
[C---:B------:R-:W-:Y:S01]  /*0660*/  @!P3 IMAD.WIDE.U32 R10, R13.reuse, R24, R10 ;  /* 0x000000180d0ab225 */ /* 0x040fe200078e000a */
[----:B------:R-:W-:Y:S01]  /*0670*/  SHF.R.S32.HI R19, RZ, 0x1f, R17 ;  /* 0x0000001fff137819 */ /* 0x000fe20000011411 */
[----:B------:R0:W5:Y:S02]  /*0680*/  @!P1 LDG.E R44, desc[UR10][R8.64] ;  /* 0x0000000a082c9981 */ /* 0x000164000c1e1900 */
[----:B------:R-:W-:-:S02]  /*0690*/  @!P3 IMAD R23, R13, R25, R4 ;  /* 0x000000190d17b224 */ /* 0x000fc400078e0204 */
[----:B------:R-:W3:Y:S01]  /*06a0*/  @!P2 LDC.64 R24, c[0x0][0x3a0] ;  /* 0x0000e800ff18ab82 */ /* 0x000ee20000000a00 */
[----:B------:R-:W-:Y:S01]  /*06b0*/  ISETP.GE.AND.EX P0, PT, R19, UR13, PT, P0 ;  /* 0x0000000d13007c0c */ /* 0x000fe2000bf06300 */
[----:B----4-:R-:W-:Y:S01]  /*06c0*/  @!P2 IMAD R4, R21, R30, RZ ;  /* 0x0000001e1504a224 */ /* 0x010fe200078e02ff */
[----:B------:R-:W-:Y:S02]  /*06d0*/  @!P2 MOV R12, R52 ;  /* 0x00000034000ca202 */ /* 0x000fe40000000f00 */
[----:B------:R-:W-:Y:S01]  /*06e0*/  @!P2 MOV R13, R55 ;  /* 0x00000037000da202 */ /* 0x000fe20000000f00 */
[----:B------:R-:W-:Y:S01]  /*06f0*/  @!P2 IMAD R21, R15, R31, R4 ;  /* 0x0000001f0f15a224 */ /* 0x000fe200078e0204 */
[----:B--2---:R-:W-:Y:S01]  /*0700*/  @!P3 IADD3 R7, PT, PT, R11, R23, RZ ;  /* 0x000000170b07b210 */ /* 0x004fe20007ffe0ff */
[----:B------:R-:W2:Y:S01]  /*0710*/  @!P2 LDC.64 R32, c[0x0][0x398] ;  /* 0x0000e600ff20ab82 */ /* 0x000ea20000000a00 */
[C---:B------:R-:W-:Y:S01]  /*0720*/  @!P3 SHF.L.U32 R11, R10.reuse, 0x1, RZ ;  /* 0x000000010a0bb819 */ /* 0x040fe200000006ff */
[----:B------:R-:W-:Y:S01]  /*0730*/  @!P2 IMAD.WIDE.U32 R12, R15, R30, R12 ;  /* 0x0000001e0f0ca225 */ /* 0x000fe200078e000c */
[----:B------:R-:W-:-:S02]  /*0740*/  @!P3 SHF.L.U64.HI R2, R10, 0x1, R7 ;  /* 0x000000010a02b819 */ /* 0x000fc40000010207 */
[----:B-1----:R-:W-:Y:S02]  /*0750*/  @!P3 IADD3 R6, P1, PT, R11, R26, RZ ;  /* 0x0000001a0b06b210 */ /* 0x002fe40007f3e0ff */
[----:B0-----:R-:W-:Y:S01]  /*0760*/  @!P2 IADD3 R9, PT, PT, R13, R21, RZ ;  /* 0x000000150d09a210 */ /* 0x001fe20007ffe0ff */
[----:B------:R-:W0:Y:S01]  /*0770*/  @!P0 LDC.64 R34, c[0x0][0x3f8] ;  /* 0x0000fe00ff228b82 */ /* 0x000e220000000a00 */
[----:B---3--:R-:W-:Y:S02]  /*0780*/  @!P3 IADD3 R10, P4, PT, R11, R28, RZ ;  /* 0x0000001c0b0ab210 */ /* 0x008fe40007f9e0ff */
[----:B------:R-:W-:Y:S02]  /*0790*/  @!P2 SHF.L.U32 R13, R12, 0x1, RZ ;  /* 0x000000010c0da819 */ /* 0x000fe400000006ff */
[C---:B------:R-:W-:Y:S02]  /*07a0*/  @!P3 IADD3.X R7, PT, PT, R2.reuse, R27, RZ, P1, !PT ;  /* 0x0000001b0207b210 */ /* 0x040fe40000ffe4ff */
[----:B------:R-:W-:-:S02]  /*07b0*/  @!P3 IADD3.X R11, PT, PT, R2, R29, RZ, P4, !PT ;  /* 0x0000001d020bb210 */ /* 0x000fc400027fe4ff */
[----:B------:R-:W-:Y:S02]  /*07c0*/  CS2R R42, SRZ ;  /* 0x00000000002a7805 */ /* 0x000fe4000001ff00 */
[----:B------:R-:W-:Y:S01]  /*07d0*/  @!P2 SHF.L.U64.HI R2, R12, 0x1, R9 ;  /* 0x000000010c02a819 */ /* 0x000fe20000010209 */
[----:B------:R-:W-:Y:S01]  /*07e0*/  UIMAD.WIDE UR8, UR6, 0x8, UR8 ;  /* 0x00000008060878a5 */ /* 0x000fe2000f8e0208 */
[----:B------:R-:W-:Y:S01]  /*07f0*/  @!P2 IADD3 R8, P1, PT, R13, R24, RZ ;  /* 0x000000180d08a210 */ /* 0x000fe20007f3e0ff */
[----:B------:R-:W1:Y:S01]  /*0800*/  @!P0 LDC.64 R26, c[0x0][0x3a0] ;  /* 0x0000e800ff1a8b82 */ /* 0x000e620000000a00 */
[----:B------:R-:W-:Y:S01]  /*0810*/  IADD3 R23, PT, PT, R5, 0x80, RZ ;  /* 0x0000008005177810 */ /* 0x000fe20007ffe0ff */
[----:B------:R-:W5:Y:S01]  /*0820*/  @!P3 LDG.E R43, desc[UR10][R6.64] ;  /* 0x0000000a062bb981 */ /* 0x000f62000c1e1900 */
[----:B------:R-:W-:Y:S02]  /*0830*/  @!P2 IADD3.X R9, PT, PT, R2, R25, RZ, P1, !PT ;  /* 0x000000190209a210 */ /* 0x000fe40000ffe4ff */
[----:B------:R-:W-:Y:S01]  /*0840*/  ISETP.GE.U32.AND P1, PT, R23, UR12, PT ;  /* 0x0000000c17007c0c */ /* 0x000fe2000bf26070 */
[----:B------:R3:W5:Y:S01]  /*0850*/  @!P3 LDG.E R42, desc[UR10][R10.64] ;  /* 0x0000000a0a2ab981 */ /* 0x000762000c1e1900 */
[----:B------:R-:W-:Y:S01]  /*0860*/  SHF.R.S32.HI R29, RZ, 0x1f, R23 ;  /* 0x0000001fff1d7819 */ /* 0x000fe20000011417 */
[----:B------:R-:W4:Y:S03]  /*0870*/  @!P0 LDC.64 R20, c[0x0][0x398] ;  /* 0x0000e600ff148b82 */ /* 0x000f260000000a00 */
[----:B------:R-:W-:-:S02]  /*0880*/  ISETP.GE.AND.EX P1, PT, R29, UR13, PT, P1 ;  /* 0x0000000d1d007c0c */ /* 0x000fc4000bf26310 */
[----:B--2---:R-:W-:Y:S01]  /*0890*/  @!P2 IADD3 R12, P3, PT, R13, R32, RZ ;  /* 0x000000200d0ca210 */ /* 0x004fe20007f7e0ff */
[----:B0-----:R-:W-:Y:S01]  /*08a0*/  @!P0 IMAD R4, R19, R34, RZ ;  /* 0x0000002213048224 */ /* 0x001fe200078e02ff */
[----:B------:R-:W-:Y:S02]  /*08b0*/  ISETP.NE.AND P5, PT, RZ, UR7, PT ;  /* 0x00000007ff007c0c */ /* 0x000fe4000bfa5270 */
[----:B------:R-:W-:Y:S02]  /*08c0*/  @!P2 IADD3.X R13, PT, PT, R2, R33, RZ, P3, !PT ;  /* 0x00000021020da210 */ /* 0x000fe40001ffe4ff */
[----:B------:R-:W-:Y:S02]  /*08d0*/  IADD3 R33, PT, PT, R5, 0xa0, RZ ;  /* 0x000000a005217810 */ /* 0x000fe40007ffe0ff */
[----:B------:R-:W-:Y:S02]  /*08e0*/  MOV R14, UR8 ;  /* 0x00000008000e7c02 */ /* 0x000fe40008000f00 */
[----:B------:R-:W-:Y:S01]  /*08f0*/  MOV R15, UR9 ;  /* 0x00000009000f7c02 */ /* 0x000fe20008000f00 */
[----:B---3--:R-:W-:Y:S01]  /*0900*/  @!P0 IMAD R11, R17, R35, R4 ;  /* 0x00000023110b8224 */ /* 0x008fe200078e0204 */
[----:B------:R-:W0:Y:S01]  /*0910*/  @!P1 LDC.64 R18, c[0x0][0x3f8] ;  /* 0x0000fe00ff129b82 */ /* 0x000e220000000a00 */
[----:B------:R-:W-:-:S02]  /*0920*/  ISETP.GE.U32.AND P3, PT, R33, UR12, PT ;  /* 0x0000000c21007c0c */ /* 0x000fc4000bf66070 */
[----:B------:R-:W-:Y:S01]  /*0930*/  SHF.R.S32.HI R35, RZ, 0x1f, R33 ;  /* 0x0000001fff237819 */ /* 0x000fe20000011421 */
[----:B------:R-:W2:Y:S01]  /*0940*/  LDG.E.64 R14, desc[UR10][R14.64] ;  /* 0x0000000a0e0e7981 */ /* 0x000ea2000c1e1b00 */
[----:B------:R-:W-:Y:S02]  /*0950*/  @!P0 MOV R6, R52 ;  /* 0x0000003400068202 */ /* 0x000fe40000000f00 */
[----:B------:R-:W-:Y:S01]  /*0960*/  @!P0 MOV R7, R55 ;  /* 0x0000003700078202 */ /* 0x000fe20000000f00 */
[----:B------:R-:W3:Y:S01]  /*0970*/  @P5 LDC.64 R24, c[0x0][0x3b0] ;  /* 0x0000ec00ff185b82 */ /* 0x000ee20000000a00 */
[----:B------:R-:W-:Y:S01]  /*0980*/  ISETP.GE.AND.EX P3, PT, R35, UR13, PT, P3 ;  /* 0x0000000d23007c0c */ /* 0x000fe2000bf66330 */
[----:B------:R-:W-:Y:S01]  /*0990*/  @!P0 IMAD.WIDE.U32 R6, R17, R34, R6 ;  /* 0x0000002211068225 */ /* 0x000fe200078e0006 */
[----:B------:R-:W-:Y:S02]  /*09a0*/  CS2R R40, SRZ ;  /* 0x0000000000287805 */ /* 0x000fe4000001ff00 */
[----:B------:R-:W-:-:S02]  /*09b0*/  IADD3 R22, PT, PT, R5, 0xc0, RZ ;  /* 0x000000c005167810 */ /* 0x000fc40007ffe0ff */
[----:B------:R-:W-:Y:S02]  /*09c0*/  @!P0 IADD3 R7, PT, PT, R7, R11, RZ ;  /* 0x0000000b07078210 */ /* 0x000fe40007ffe0ff */
[C---:B------:R-:W-:Y:S01]  /*09d0*/  @!P0 SHF.L.U32 R31, R6.reuse, 0x1, RZ ;  /* 0x00000001061f8819 */ /* 0x040fe200000006ff */
[----:B------:R0:W5:Y:S01]  /*09e0*/  @!P2 LDG.E R41, desc[UR10][R8.64] ;  /* 0x0000000a0829a981 */ /* 0x000162000c1e1900 */
[----:B------:R-:W-:-:S03]  /*09f0*/  @!P0 SHF.L.U64.HI R32, R6, 0x1, R7 ;  /* 0x0000000106208819 */ /* 0x000fc60000010207 */
[----:B------:R-:W3:Y:S01]  /*0a00*/  @!P3 LDC.64 R6, c[0x0][0x3f8] ;  /* 0x0000fe00ff06bb82 */ /* 0x000ee20000000a00 */
[----:B------:R1:W5:Y:S01]  /*0a10*/  @!P2 LDG.E R40, desc[UR10][R12.64] ;  /* 0x0000000a0c28a981 */ /* 0x000362000c1e1900 */
[----:B------:R-:W-:Y:S02]  /*0a20*/  ISETP.GE.U32.AND P2, PT, R22, UR12, PT ;  /* 0x0000000c16007c0c */ /* 0x000fe4000bf46070 */
[----:B------:R-:W-:Y:S01]  /*0a30*/  SHF.R.S32.HI R37, RZ, 0x1f, R22 ;  /* 0x0000001fff257819 */ /* 0x000fe20000011416 */
[----:B0-----:R-:W-:-:S03]  /*0a40*/  @!P1 IMAD R8, R29, R18, RZ ;  /* 0x000000121d089224 */ /* 0x001fc600078e02ff */
[----:B------:R-:W-:Y:S01]  /*0a50*/  ISETP.GE.AND.EX P2, PT, R37, UR13, PT, P2 ;  /* 0x0000000d25007c0c */ /* 0x000fe2000bf46320 */
[----:B-1----:R-:W0:Y:S01]  /*0a60*/  @!P1 LDC.64 R12, c[0x0][0x3a0] ;  /* 0x0000e800ff0c9b82 */ /* 0x002e220000000a00 */
[----:B------:R-:W-:Y:S02]  /*0a70*/  LOP3.LUT R2, R46, 0xffff, RZ, 0xc0, !PT ;  /* 0x0000ffff2e027812 */ /* 0x000fe400078ec0ff */
[----:B------:R-:W-:Y:S01]  /*0a80*/  @!P0 IADD3 R26, P6, PT, R31, R26, RZ ;  /* 0x0000001a1f1a8210 */ /* 0x000fe20007fde0ff */
[----:B------:R-:W-:Y:S01]  /*0a90*/  @!P1 IMAD R39, R23, R19, R8 ;  /* 0x0000001317279224 */ /* 0x000fe200078e0208 */
[----:B------:R-:W-:Y:S01]  /*0aa0*/  IADD3 R10, PT, PT, R5, 0xe0, RZ ;  /* 0x000000e0050a7810 */ /* 0x000fe20007ffe0ff */
[----:B------:R-:W-:Y:S01]  /*0ab0*/  IMAD R11, R49, 0x28, R2 ;  /* 0x00000028310b7824 */ /* 0x000fe200078e0202 */
[----:B------:R-:W-:Y:S01]  /*0ac0*/  @!P0 IADD3.X R27, PT, PT, R32, R27, RZ, P6, !PT ;  /* 0x0000001b201b8210 */ /* 0x000fe200037fe4ff */
[----:B------:R-:W1:Y:S01]  /*0ad0*/  @!P1 LDC.64 R8, c[0x0][0x398] ;  /* 0x0000e600ff089b82 */ /* 0x000e620000000a00 */
[----:B----4-:R-:W-:-:S02]  /*0ae0*/  @!P0 IADD3 R30, P6, PT, R31, R20, RZ ;  /* 0x000000141f1e8210 */ /* 0x010fc40007fde0ff */
[----:B------:R-:W-:Y:S02]  /*0af0*/  @!P1 MOV R28, R52 ;  /* 0x00000034001c9202 */ /* 0x000fe40000000f00 */
[----:B------:R-:W-:Y:S02]  /*0b00*/  @!P1 MOV R29, R55 ;  /* 0x00000037001d9202 */ /* 0x000fe40000000f00 */
[----:B------:R-:W-:Y:S02]  /*0b10*/  ISETP.GE.U32.AND P4, PT, R10, UR12, PT ;  /* 0x0000000c0a007c0c */ /* 0x000fe4000bf86070 */
[----:B------:R-:W-:Y:S01]  /*0b20*/  SHF.R.S32.HI R17, RZ, 0x1f, R10 ;  /* 0x0000001fff117819 */ /* 0x000fe2000001140a */
[----:B---3--:R-:W-:Y:S01]  /*0b30*/  @P5 IMAD.WIDE R24, R11, 0x2, R24 ;  /* 0x000000020b185825 */ /* 0x008fe200078e0218 */
[----:B------:R-:W-:Y:S02]  /*0b40*/  @!P0 IADD3.X R31, PT, PT, R32, R21, RZ, P6, !PT ;  /* 0x00000015201f8210 */ /* 0x000fe400037fe4ff */
[----:B------:R-:W3:Y:S01]  /*0b50*/  @!P2 LDC.64 R20, c[0x0][0x3f8] ;  /* 0x0000fe00ff14ab82 */ /* 0x000ee20000000a00 */
[----:B------:R-:W-:Y:S01]  /*0b60*/  @!P1 IMAD.WIDE.U32 R28, R23, R18, R28 ;  /* 0x00000012171c9225 */ /* 0x000fe200078e001c */
[----:B------:R-:W-:-:S02]  /*0b70*/  ISETP.GE.AND.EX P4, PT, R17, UR13, PT, P4 ;  /* 0x0000000d11007c0c */ /* 0x000fc4000bf86340 */
[----:B------:R-:W-:Y:S01]  /*0b80*/  CS2R R4, SRZ ;  /* 0x0000000000047805 */ /* 0x000fe2000001ff00 */
[----:B------:R-:W4:Y:S03]  /*0b90*/  @P5 LDG.E.U16 R36, desc[UR10][R24.64] ;  /* 0x0000000a18245981 */ /* 0x000f26000c1e1500 */
[----:B------:R-:W3:Y:S01]  /*0ba0*/  @!P3 LDC.64 R18, c[0x0][0x3a0] ;  /* 0x0000e800ff12bb82 */ /* 0x000ee20000000a00 */
[----:B------:R0:W4:Y:S01]  /*0bb0*/  @P5 LDG.E.U16 R16, desc[UR10][R24.64+0x2] ;  /* 0x0000020a18105981 */ /* 0x000122000c1e1500 */
[----:B------:R-:W-:-:S03]  /*0bc0*/  @!P1 SHF.L.U32 R23, R28, 0x1, RZ ;  /* 0x000000011c179819 */ /* 0x000fc600000006ff */
[----:B------:R0:W5:Y:S04]  /*0bd0*/  @!P0 LDG.E R4, desc[UR10][R26.64] ;  /* 0x0000000a1a048981 */ /* 0x000168000c1e1900 */
[----:B------:R1:W5:Y:S01]  /*0be0*/  @!P0 LDG.E R5, desc[UR10][R30.64] ;  /* 0x0000000a1e058981 */ /* 0x000362000c1e1900 */
[----:B0-----:R-:W-:Y:S01]  /*0bf0*/  @!P1 IADD3 R25, PT, PT, R29, R39, RZ ;  /* 0x000000271d199210 */ /* 0x001fe20007ffe0ff */
[----:B------:R-:W-:-:S03]  /*0c00*/  @!P3 IMAD R24, R35, R6, RZ ;  /* 0x000000062318b224 */ /* 0x000fc600078e02ff */
[----:B------:R-:W-:Y:S01]  /*0c10*/  @!P1 SHF.L.U64.HI R34, R28, 0x1, R25 ;  /* 0x000000011c229819 */ /* 0x000fe20000010219 */
[----:B------:R-:W-:Y:S01]  /*0c20*/  @!P3 IMAD R7, R33, R7, R24 ;  /* 0x000000072107b224 */ /* 0x000fe200078e0218 */
[----:B------:R-:W-:Y:S01]  /*0c30*/  @!P1 IADD3 R26, P0, PT, R23, R12, RZ ;  /* 0x0000000c171a9210 */ /* 0x000fe20007f1e0ff */
[----:B------:R-:W0:Y:S01]  /*0c40*/  @!P3 LDC.64 R28, c[0x0][0x398] ;  /* 0x0000e600ff1cbb82 */ /* 0x000e220000000a00 */
[----:B------:R-:W-:Y:S02]  /*0c50*/  @!P3 MOV R24, R52 ;  /* 0x000000340018b202 */ /* 0x000fe40000000f00 */
[----:B------:R-:W-:Y:S02]  /*0c60*/  @!P3 MOV R25, R55 ;  /* 0x000000370019b202 */ /* 0x000fe40000000f00 */
[----:B------:R-:W-:-:S03]  /*0c70*/  @!P1 IADD3.X R27, PT, PT, R34, R13, RZ, P0, !PT ;  /* 0x0000000d221b9210 */ /* 0x000fc600007fe4ff */
[----:B------:R-:W0:Y:S01]  /*0c80*/  @!P4 LDC.64 R12, c[0x0][0x3f8] ;  /* 0x0000fe00ff0ccb82 */ /* 0x000e220000000a00 */
[----:B------:R-:W-:Y:S01]  /*0c90*/  @!P3 IMAD.WIDE.U32 R24, R33, R6, R24 ;  /* 0x000000062118b225 */ /* 0x000fe200078e0018 */
[----:B-1----:R-:W-:-:S03]  /*0ca0*/  @!P1 IADD3 R30, P0, PT, R23, R8, RZ ;  /* 0x00000008171e9210 */ /* 0x002fc60007f1e0ff */
[----:B------:R-:W-:Y:S01]  /*0cb0*/  HFMA2 R6, -RZ, RZ, 0, 0 ;  /* 0x00000000ff067431 */ /* 0x000fe200000001ff */
[----:B------:R-:W-:Y:S02]  /*0cc0*/  @!P2 MOV R35, R55 ;  /* 0x000000370023a202 */ /* 0x000fe40000000f00 */
[----:B------:R-:W-:Y:S02]  /*0cd0*/  @!P3 IADD3 R7, PT, PT, R25, R7, RZ ;  /* 0x000000071907b210 */ /* 0x000fe40007ffe0ff */
[----:B------:R-:W-:Y:S02]  /*0ce0*/  @!P3 SHF.L.U32 R39, R24, 0x1, RZ ;  /* 0x000000011827b819 */ /* 0x000fe400000006ff */
[----:B------:R-:W-:Y:S01]  /*0cf0*/  @!P1 IADD3.X R31, PT, PT, R34, R9, RZ, P0, !PT ;  /* 0x00000009221f9210 */ /* 0x000fe200007fe4ff */
[----:B---3--:R-:W-:Y:S01]  /*0d00*/  @!P2 IMAD R37, R37, R20, RZ ;  /* 0x000000142525a224 */ /* 0x008fe200078e02ff */
[----:B------:R-:W-:Y:S01]  /*0d10*/  @!P2 MOV R34, R52 ;  /* 0x000000340022a202 */ /* 0x000fe20000000f00 */
[----:B------:R-:W-:Y:S01]  /*0d20*/  HFMA2 R8, -RZ, RZ, 0, 0 ;  /* 0x00000000ff087431 */ /* 0x000fe200000001ff */
[----:B------:R-:W-:Y:S01]  /*0d30*/  @!P3 SHF.L.U64.HI R38, R24, 0x1, R7 ;  /* 0x000000011826b819 */ /* 0x000fe20000010207 */
[----:B------:R1:W5:Y:S01]  /*0d40*/  @!P1 LDG.E R6, desc[UR10][R26.64] ;  /* 0x0000000a1a069981 */ /* 0x000362000c1e1900 */
[----:B------:R-:W-:Y:S01]  /*0d50*/  @!P3 IADD3 R32, P6, PT, R39, R18, RZ ;  /* 0x000000122720b210 */ /* 0x000fe20007fde0ff */
[----:B------:R-:W3:Y:S01]  /*0d60*/  @!P2 LDC.64 R24, c[0x0][0x3a0] ;  /* 0x0000e800ff18ab82 */ /* 0x000ee20000000a00 */
[----:B------:R-:W-:-:S02]  /*0d70*/  @!P2 IMAD R9, R22, R21, R37 ;  /* 0x000000151609a224 */ /* 0x000fc400078e0225 */
[----:B------:R-:W-:Y:S01]  /*0d80*/  @!P2 IMAD.WIDE.U32 R34, R22, R20, R34 ;  /* 0x000000141622a225 */ /* 0x000fe200078e0022 */
[----:B------:R-:W-:Y:S02]  /*0d90*/  @!P3 IADD3.X R33, PT, PT, R38, R19, RZ, P6, !PT ;  /* 0x000000132621b210 */ /* 0x000fe400037fe4ff */
[----:B------:R-:W-:Y:S02]  /*0da0*/  MOV R7, RZ ;  /* 0x000000ff00077202 */ /* 0x000fe40000000f00 */
[----:B------:R-:W3:Y:S08]  /*0db0*/  @!P4 LDC.64 R22, c[0x0][0x3a0] ;  /* 0x0000e800ff16cb82 */ /* 0x000ef00000000a00 */
[----:B------:R-:W3:Y:S01]  /*0dc0*/  @!P4 LDC.64 R20, c[0x0][0x398] ;  /* 0x0000e600ff14cb82 */ /* 0x000ee20000000a00 */
[----:B------:R1:W5:Y:S01]  /*0dd0*/  @!P1 LDG.E R7, desc[UR10][R30.64] ;  /* 0x0000000a1e079981 */ /* 0x000362000c1e1900 */
[----:B------:R-:W-:Y:S01]  /*0de0*/  @!P2 IADD3 R9, PT, PT, R35, R9, RZ ;  /* 0x000000092309a210 */ /* 0x000fe20007ffe0ff */
[----:B0-----:R-:W-:-:S02]  /*0df0*/  @!P4 IMAD R17, R17, R12, RZ ;  /* 0x0000000c1111c224 */ /* 0x001fc400078e02ff */
[----:B------:R0:W5:Y:S03]  /*0e00*/  @!P3 LDG.E R8, desc[UR10][R32.64] ;  /* 0x0000000a2008b981 */ /* 0x000166000c1e1900 */
[----:B------:R-:W3:Y:S08]  /*0e10*/  @!P2 LDC.64 R18, c[0x0][0x398] ;  /* 0x0000e600ff12ab82 */ /* 0x000ef00000000a00 */
[----:B-1----:R-:W1:Y:S01]  /*0e20*/  LDC.64 R26, c[0x0][0x3a8] ;  /* 0x0000ea00ff1a7b82 */ /* 0x002e620000000a00 */
[----:B------:R-:W-:-:S02]  /*0e30*/  @!P4 MOV R30, R52 ;  /* 0x00000034001ec202 */ /* 0x000fc40000000f00 */
[----:B------:R-:W-:Y:S02]  /*0e40*/  @!P4 MOV R31, R55 ;  /* 0x00000037001fc202 */ /* 0x000fe40000000f00 */
[----:B0-----:R-:W-:Y:S01]  /*0e50*/  @!P2 SHF.L.U32 R33, R34, 0x1, RZ ;  /* 0x000000012221a819 */ /* 0x001fe200000006ff */
[----:B------:R-:W-:Y:S01]  /*0e60*/  @!P4 IMAD R17, R10, R13, R17 ;  /* 0x0000000d0a11c224 */ /* 0x000fe200078e0211 */
[----:B------:R-:W-:Y:S01]  /*0e70*/  @!P2 SHF.L.U64.HI R34, R34, 0x1, R9 ;  /* 0x000000012222a819 */ /* 0x000fe20000010209 */
[----:B------:R-:W-:Y:S01]  /*0e80*/  HFMA2 R9, -RZ, RZ, 0, 0 ;  /* 0x00000000ff097431 */ /* 0x000fe200000001ff */
[----:B------:R-:W-:Y:S01]  /*0e90*/  @!P3 IADD3 R28, P0, PT, R39, R28, RZ ;  /* 0x0000001c271cb210 */ /* 0x000fe20007f1e0ff */
[----:B------:R-:W-:-:S04]  /*0ea0*/  @!P4 IMAD.WIDE.U32 R12, R10, R12, R30 ;  /* 0x0000000c0a0cc225 */ /* 0x000fc800078e001e */
[----:B------:R-:W-:Y:S01]  /*0eb0*/  HFMA2 R10, -RZ, RZ, 0, 0 ;  /* 0x00000000ff0a7431 */ /* 0x000fe200000001ff */
[----:B------:R-:W-:Y:S02]  /*0ec0*/  @!P3 IADD3.X R29, PT, PT, R38, R29, RZ, P0, !PT ;  /* 0x0000001d261db210 */ /* 0x000fe400007fe4ff */
[----:B------:R-:W-:Y:S02]  /*0ed0*/  @!P4 IADD3 R17, PT, PT, R13, R17, RZ ;  /* 0x000000110d11c210 */ /* 0x000fe40007ffe0ff */
[C---:B------:R-:W-:Y:S01]  /*0ee0*/  @!P4 SHF.L.U32 R13, R12.reuse, 0x1, RZ ;  /* 0x000000010c0dc819 */ /* 0x040fe200000006ff */
[----:B------:R-:W5:Y:S01]  /*0ef0*/  @!P3 LDG.E R9, desc[UR10][R28.64] ;  /* 0x0000000a1c09b981 */ /* 0x000f62000c1e1900 */
[----:B---3--:R-:W-:Y:S02]  /*0f00*/  @!P2 IADD3 R24, P0, PT, R33, R24, RZ ;  /* 0x000000182118a210 */ /* 0x008fe40007f1e0ff */
[----:B------:R-:W-:Y:S02]  /*0f10*/  @!P4 SHF.L.U64.HI R12, R12, 0x1, R17 ;  /* 0x000000010c0cc819 */ /* 0x000fe40000010211 */
[----:B------:R-:W-:-:S02]  /*0f20*/  @!P4 IADD3 R22, P1, PT, R13, R22, RZ ;  /* 0x000000160d16c210 */ /* 0x000fc40007f3e0ff */
[----:B------:R-:W-:Y:S01]  /*0f30*/  @!P4 IADD3 R20, P3, PT, R13, R20, RZ ;  /* 0x000000140d14c210 */ /* 0x000fe20007f7e0ff */
[----:B-1----:R-:W-:Y:S01]  /*0f40*/  IMAD.WIDE R26, R11, 0x2, R26 ;  /* 0x000000020b1a7825 */ /* 0x002fe200078e021a */
[----:B------:R-:W-:Y:S02]  /*0f50*/  @!P2 IADD3.X R25, PT, PT, R34, R25, RZ, P0, !PT ;  /* 0x000000192219a210 */ /* 0x000fe400007fe4ff */
[----:B------:R-:W-:Y:S02]  /*0f60*/  @!P2 IADD3 R18, P0, PT, R33, R18, RZ ;  /* 0x000000122112a210 */ /* 0x000fe40007f1e0ff */
[C---:B------:R-:W-:Y:S01]  /*0f70*/  @!P4 IADD3.X R23, PT, PT, R12.reuse, R23, RZ, P1, !PT ;  /* 0x000000170c17c210 */ /* 0x040fe20000ffe4ff */
[----:B------:R0:W5:Y:S01]  /*0f80*/  @!P2 LDG.E R10, desc[UR10][R24.64] ;  /* 0x0000000a180aa981 */ /* 0x000162000c1e1900 */
[----:B------:R-:W-:Y:S02]  /*0f90*/  @!P4 IADD3.X R21, PT, PT, R12, R21, RZ, P3, !PT ;  /* 0x000000150c15c210 */ /* 0x000fe40001ffe4ff */
[----:B------:R-:W-:-:S02]  /*0fa0*/  CS2R R12, SRZ ;  /* 0x00000000000c7805 */ /* 0x000fc4000001ff00 */
[----:B------:R-:W-:Y:S01]  /*0fb0*/  MOV R11, RZ ;  /* 0x000000ff000b7202 */ /* 0x000fe20000000f00 */
[----:B------:R-:W3:Y:S01]  /*0fc0*/  LDG.E.U16 R17, desc[UR10][R26.64] ;  /* 0x0000000a1a117981 */ /* 0x000ee2000c1e1500 */
[----:B------:R-:W-:-:S03]  /*0fd0*/  @!P2 IADD3.X R19, PT, PT, R34, R19, RZ, P0, !PT ;  /* 0x000000132213a210 */ /* 0x000fc600007fe4ff */
[----:B------:R1:W5:Y:S04]  /*0fe0*/  @!P4 LDG.E R12, desc[UR10][R22.64] ;  /* 0x0000000a160cc981 */ /* 0x000368000c1e1900 */
[----:B------:R-:W3:Y:S04]  /*0ff0*/  LDG.E.U16 R25, desc[UR10][R26.64+0x2] ;  /* 0x0000020a1a197981 */ /* 0x000ee8000c1e1500 */
[----:B------:R1:W5:Y:S04]  /*1000*/  @!P2 LDG.E R11, desc[UR10][R18.64] ;  /* 0x0000000a120ba981 */ /* 0x000368000c1e1900 */
[----:B------:R1:W5:Y:S01]  /*1010*/  @!P4 LDG.E R13, desc[UR10][R20.64] ;  /* 0x0000000a140dc981 */ /* 0x000362000c1e1900 */
[----:B------:R-:W-:Y:S01]  /*1020*/  UISETP.NE.AND UP1, UPT, UR7, URZ, UPT ;  /* 0x000000ff0700728c */ /* 0x000fe2000bf25270 */
[----:B------:R-:W-:Y:S01]  /*1030*/  UMOV UR9, 0x3f800000 ;  /* 0x3f80000000097882 */ /* 0x000fe20000000000 */
        /* <DEDUP_REMOVED lines=9> */
[----:B------:R-:W-:Y:S02]  /*10d0*/  CS2R R14, SRZ ;  /* 0x00000000000e7805 */ /* 0x000fe4000001ff00 */
[----:B----4-:R-:W-:Y:S02]  /*10e0*/  @P5 SHF.L.U32 R15, R16, 0x10, RZ ;  /* 0x00000010100f5819 */ /* 0x010fe400000006ff */
[----:B------:R-:W-:Y:S02]  /*10f0*/  @P5 SHF.L.U32 R14, R36, 0x10, RZ ;  /* 0x00000010240e5819 */ /* 0x000fe400000006ff */
[----:B0-----:R-:W-:-:S13]  /*1100*/  @P0 R2UR UR5, R24 ;  /* 0x00000000180502ca */ /* 0x001fda00000e0000 */
[----:B------:R-:W-:Y:S01]  /*1110*/  @UP0 UMOV UR9, UR5 ;  /* 0x0000000500090c82 */ /* 0x000fe20008000000 */
[----:B---3--:R-:W-:Y:S02]  /*1120*/  SHF.L.U32 R17, R17, 0x10, RZ ;  /* 0x0000001011117819 */ /* 0x008fe400000006ff */
[----:B------:R-:W-:Y:S01]  /*1130*/  SHF.L.U32 R16, R25, 0x10, RZ ;  /* 0x0000001019107819 */ /* 0x000fe200000006ff */
[----:B-1----:R-:W-:Y:S06]  /*1140*/  BRA.U UP1, `(.L_x_902) ;  /* 0x0000000901447547 */ /* 0x002fec000b800000 */
        /* <DEDUP_REMOVED lines=28> */
[C---:B------:R-:W-:Y:S01]  /*1310*/  FADD.FTZ R28, R27.reuse, R28 ;  /* 0x0000001c1b1c7221 */ /* 0x040fe20000010000 */
[----:B------:R-:W-:Y:S01]  /*1320*/  FFMA.FTZ R25, R24, R19, R25 ;  /* 0x0000001318197223 */ /* 0x000fe20000010019 */
[----:B------:R-:W-:Y:S01]  /*1330*/  FFMA.FTZ R22, R27, R18, R22 ;  /* 0x000000121b167223 */ /* 0x000fe20000010016 */
[----:B------:R-:W-:Y:S01]  /*1340*/  FMUL.FTZ R27, R16, R27 ;  /* 0x0000001b101b7220 */ /* 0x000fe20000410000 */
[----:B------:R-:W-:Y:S01]  /*1350*/  FFMA.FTZ R21, R26, R24, R21 ;  /* 0x000000181a157223 */ /* 0x000fe20000010015 */
[----:B------:R-:W-:Y:S02]  /*1360*/  HADD2.F32 R24, -RZ, R40.H0_H0 ;  /* 0x20000028ff187230 */ /* 0x000fe40000004100 */
[----:B------:R-:W-:Y:S01]  /*1370*/  FADD.FTZ R20, R20, R19 ;  /* 0x0000001314147221 */ /* 0x000fe20000010000 */
[----:B------:R-:W-:Y:S01]  /*1380*/  FADD.FTZ R30, R30, -UR14 ;  /* 0x8000000e1e1e7e21 */ /* 0x000fe20008010000 */
[----:B------:R-:W-:Y:S01]  /*1390*/  FFMA.FTZ R25, R18, R27, R25 ;  /* 0x0000001b12197223 */ /* 0x000fe20000010019 */
[----:B------:R-:W-:-:S02]  /*13a0*/  HADD2.F32 R18, -RZ, R41.H1_H1 ;  /* 0x30000029ff127230 */ /* 0x000fc40000004100 */
[----:B------:R-:W-:Y:S01]  /*13b0*/  FADD.FTZ R20, R27, R20 ;  /* 0x000000141b147221 */ /* 0x000fe20000010000 */
[----:B------:R-:W-:Y:S01]  /*13c0*/  FMUL.FTZ R30, R30, UR9 ;  /* 0x000000091e1e7c20 */ /* 0x000fe20008410000 */
[----:B------:R-:W-:Y:S01]  /*13d0*/  FMUL.FTZ R19, R17, R24 ;  /* 0x0000001811137220 */ /* 0x000fe20000410000 */
[----:B------:R-:W-:Y:S01]  /*13e0*/  FADD.FTZ R29, R26, R29 ;  /* 0x0000001d1a1d7221 */ /* 0x000fe20000010000 */
[----:B------:R-:W-:Y:S01]  /*13f0*/  FADD.FTZ R18, R18, -UR14 ;  /* 0x8000000e12127e21 */ /* 0x000fe20008010000 */
[----:B------:R-:W-:Y:S02]  /*1400*/  HADD2.F32 R23, -RZ, R4.H0_H0 ;  /* 0x20000004ff177230 */ /* 0x000fe40000004100 */
[----:B------:R-:W-:Y:S01]  /*1410*/  FADD.FTZ R20, R20, R19 ;  /* 0x0000001314147221 */ /* 0x000fe20000010000 */
[----:B------:R-:W-:Y:S01]  /*1420*/  FFMA.FTZ R25, R30, R19, R25 ;  /* 0x000000131e197223 */ /* 0x000fe20000010019 */
[----:B------:R-:W-:Y:S02]  /*1430*/  HADD2.F32 R19, -RZ, R40.H1_H1 ;  /* 0x30000028ff137230 */ /* 0x000fe40000004100 */
[----:B------:R-:W-:Y:S01]  /*1440*/  FMUL.FTZ R18, R18, UR9 ;  /* 0x0000000912127c20 */ /* 0x000fe20008410000 */
[----:B------:R-:W-:Y:S01]  /*1450*/  FADD.FTZ R29, R29, R24 ;  /* 0x000000181d1d7221 */ /* 0x000fe20000010000 */
[----:B------:R-:W-:Y:S01]  /*1460*/  FFMA.FTZ R21, R24, R30, R21 ;  /* 0x0000001e18157223 */ /* 0x000fe20000010015 */
[----:B------:R-:W-:-:S02]  /*1470*/  HADD2.F32 R24, -RZ, R5.H0_H0 ;  /* 0x20000005ff187230 */ /* 0x000fc40000004100 */
[----:B------:R-:W-:Y:S01]  /*1480*/  FADD.FTZ R28, R28, R19 ;  /* 0x000000131c1c7221 */ /* 0x000fe20000010000 */
[----:B------:R-:W-:Y:S01]  /*1490*/  FFMA.FTZ R22, R19, R18, R22 ;  /* 0x0000001213167223 */ /* 0x000fe20000010016 */
[----:B------:R-:W-:Y:S01]  /*14a0*/  FMUL.FTZ R19, R16, R19 ;  /* 0x0000001310137220 */ /* 0x000fe20000410000 */
[----:B------:R-:W-:Y:S01]  /*14b0*/  FADD.FTZ R26, R23, -UR14 ;  /* 0x8000000e171a7e21 */ /* 0x000fe20008010000 */
[----:B------:R-:W-:Y:S02]  /*14c0*/  HADD2.F32 R23, -RZ, R4.H1_H1 ;  /* 0x30000004ff177230 */ /* 0x000fe40000004100 */
[----:B------:R-:W-:Y:S01]  /*14d0*/  FMUL.FTZ R27, R17, R24 ;  /* 0x00000018111b7220 */ /* 0x000fe20000410000 */
[----:B------:R-:W-:Y:S01]  /*14e0*/  FADD.FTZ R20, R19, R20 ;  /* 0x0000001413147221 */ /* 0x000fe20000010000 */
[----:B------:R-:W-:Y:S01]  /*14f0*/  FFMA.FTZ R25, R18, R19, R25 ;  /* 0x0000001312197223 */ /* 0x000fe20000010019 */
[----:B------:R-:W-:Y:S01]  /*1500*/  FMUL.FTZ R26, R26, UR9 ;  /* 0x000000091a1a7c20 */ /* 0x000fe20008410000 */
[----:B------:R-:W-:-:S02]  /*1510*/  HADD2.F32 R19, -RZ, R5.H1_H1 ;  /* 0x30000005ff137230 */ /* 0x000fc40000004100 */
[----:B------:R-:W-:Y:S01]  /*1520*/  FADD.FTZ R23, R23, -UR14 ;  /* 0x8000000e17177e21 */ /* 0x000fe20008010000 */
[----:B------:R-:W-:Y:S01]  /*1530*/  FADD.FTZ R31, R20, R27 ;  /* 0x0000001b141f7221 */ /* 0x000fe20000010000 */
[--C-:B------:R-:W-:Y:S02]  /*1540*/  HADD2.F32 R20, -RZ, R6.reuse.H0_H0 ;  /* 0x20000006ff147230 */ /* 0x100fe40000004100 */
[----:B------:R-:W-:Y:S01]  /*1550*/  FFMA.FTZ R21, R24, R26, R21 ;  /* 0x0000001a18157223 */ /* 0x000fe20000010015 */
        /* <DEDUP_REMOVED lines=9> */
[----:B------:R-:W-:Y:S01]  /*15f0*/  FADD.FTZ R29, R29, R24 ;  /* 0x000000181d1d7221 */ /* 0x000fe20000010000 */
[--C-:B------:R-:W-:Y:S02]  /*1600*/  HADD2.F32 R18, -RZ, R7.reuse.H0_H0 ;  /* 0x20000007ff127230 */ /* 0x100fe40000004100 */
[----:B------:R-:W-:Y:S01]  /*1610*/  FMUL.FTZ R25, R20, UR9 ;  /* 0x0000000914197c20 */ /* 0x000fe20008410000 */
        /* <DEDUP_REMOVED lines=8> */
[----:B------:R-:W-:Y:S01]  /*16a0*/  FADD.FTZ R28, R28, R19 ;  /* 0x000000131c1c7221 */ /* 0x000fe20000010000 */
[----:B------:R-:W-:Y:S01]  /*16b0*/  FADD.FTZ R31, R31, R18 ;  /* 0x000000121f1f7221 */ /* 0x000fe20000010000 */
[----:B------:R-:W-:Y:S01]  /*16c0*/  FFMA.FTZ R26, R25, R18, R26 ;  /* 0x00000012191a7223 */ /* 0x000fe2000001001a */
[----:B------:R-:W-:Y:S01]  /*16d0*/  FADD.FTZ R18, R24, -UR14 ;  /* 0x8000000e18127e21 */ /* 0x000fe20008010000 */
[----:B------:R-:W-:-:S02]  /*16e0*/  HADD2.F32 R24, -RZ, R9.H0_H0 ;  /* 0x20000009ff187230 */ /* 0x000fc40000004100 */
[----:B------:R-:W-:Y:S01]  /*16f0*/  FFMA.FTZ R22, R19, R23, R22 ;  /* 0x0000001713167223 */ /* 0x000fe20000010016 */
[----:B------:R-:W-:Y:S01]  /*1700*/  FFMA.FTZ R26, R23, R20, R26 ;  /* 0x00000014171a7223 */ /* 0x000fe2000001001a */
[----:B------:R-:W-:Y:S01]  /*1710*/  FADD.FTZ R31, R20, R31 ;  /* 0x0000001f141f7221 */ /* 0x000fe20000010000 */
[----:B------:R-:W-:Y:S01]  /*1720*/  FMUL.FTZ R23, R18, UR9 ;  /* 0x0000000912177c20 */ /* 0x000fe20008410000 */
[----:B------:R-:W-:Y:S02]  /*1730*/  HADD2.F32 R18, -RZ, R8.H1_H1 ;  /* 0x30000008ff127230 */ /* 0x000fe40000004100 */
[----:B------:R-:W-:Y:S01]  /*1740*/  FMUL.FTZ R20, R17, R24 ;  /* 0x0000001811147220 */ /* 0x000fe20000410000 */
[----:B------:R-:W-:Y:S01]  /*1750*/  FADD.FTZ R29, R29, R24 ;  /* 0x000000181d1d7221 */ /* 0x000fe20000010000 */
[----:B------:R-:W-:Y:S01]  /*1760*/  FFMA.FTZ R21, R24, R23, R21 ;  /* 0x0000001718157223 */ /* 0x000fe20000010015 */
[----:B------:R-:W-:Y:S02]  /*1770*/  HADD2.F32 R19, -RZ, R9.H1_H1 ;  /* 0x30000009ff137230 */ /* 0x000fe40000004100 */
[----:B------:R-:W-:Y:S01]  /*1780*/  FADD.FTZ R24, R31, R20 ;  /* 0x000000141f187221 */ /* 0x000fe20000010000 */
[----:B------:R-:W-:Y:S01]  /*1790*/  FFMA.FTZ R25, R23, R20, R26 ;  /* 0x0000001417197223 */ /* 0x000fe2000001001a */
[----:B------:R-:W-:Y:S01]  /*17a0*/  FADD.FTZ R18, R18, -UR14 ;  /* 0x8000000e12127e21 */ /* 0x000fe20008010000 */
[----:B------:R-:W-:-:S02]  /*17b0*/  HADD2.F32 R20, -RZ, R10.H0_H0 ;  /* 0x2000000aff147230 */ /* 0x000fc40000004100 */
[----:B------:R-:W-:Y:S01]  /*17c0*/  FMUL.FTZ R23, R16, R19 ;  /* 0x0000001310177220 */ /* 0x000fe20000410000 */
[--C-:B------:R-:W-:Y:S02]  /*17d0*/  HADD2.F32 R30, -RZ, R11.reuse.H0_H0 ;  /* 0x2000000bff1e7230 */ /* 0x100fe40000004100 */
[----:B------:R-:W-:Y:S01]  /*17e0*/  FMUL.FTZ R18, R18, UR9 ;  /* 0x0000000912127c20 */ /* 0x000fe20008410000 */
[----:B------:R-:W-:Y:S02]  /*17f0*/  HADD2.F32 R26, -RZ, R10.H1_H1 ;  /* 0x3000000aff1a7230 */ /* 0x000fe40000004100 */
[----:B------:R-:W-:Y:S01]  /*1800*/  FADD.FTZ R20, R20, -UR14 ;  /* 0x8000000e14147e21 */ /* 0x000fe20008010000 */
[----:B------:R-:W-:Y:S01]  /*1810*/  FADD.FTZ R24, R23, R24 ;  /* 0x0000001817187221 */ /* 0x000fe20000010000 */
[----:B------:R-:W-:Y:S01]  /*1820*/  FFMA.FTZ R25, R18, R23, R25 ;  /* 0x0000001712197223 */ /* 0x000fe20000010019 */
[----:B------:R-:W-:Y:S01]  /*1830*/  FMUL.FTZ R27, R17, R30 ;  /* 0x0000001e111b7220 */ /* 0x000fe20000410000 */
[----:B------:R-:W-:Y:S01]  /*1840*/  FMUL.FTZ R20, R20, UR9 ;  /* 0x0000000914147c20 */ /* 0x000fe20008410000 */
[----:B------:R-:W-:-:S02]  /*1850*/  HADD2.F32 R23, -RZ, R11.H1_H1 ;  /* 0x3000000bff177230 */ /* 0x000fc40000004100 */
[----:B------:R-:W-:Y:S01]  /*1860*/  FADD.FTZ R26, R26, -UR14 ;  /* 0x8000000e1a1a7e21 */ /* 0x000fe20008010000 */
[--C-:B------:R-:W-:Y:S02]  /*1870*/  HADD2.F32 R31, -RZ, R12.reuse.H0_H0 ;  /* 0x2000000cff1f7230 */ /* 0x100fe40000004100 */
[----:B------:R-:W-:Y:S01]  /*1880*/  FADD.FTZ R24, R24, R27 ;  /* 0x0000001b18187221 */ /* 0x000fe20000010000 */
[----:B------:R-:W-:Y:S01]  /*1890*/  FFMA.FTZ R27, R20, R27, R25 ;  /* 0x0000001b141b7223 */ /* 0x000fe20000010019 */
[----:B------:R-:W-:Y:S01]  /*18a0*/  FADD.FTZ R28, R28, R19 ;  /* 0x000000131c1c7221 */ /* 0x000fe20000010000 */
[----:B------:R-:W-:Y:S01]  /*18b0*/  FFMA.FTZ R22, R19, R18, R22 ;  /* 0x0000001213167223 */ /* 0x000fe20000010016 */
[----:B------:R-:W-:Y:S01]  /*18c0*/  FMUL.FTZ R25, R16, R23 ;  /* 0x0000001710197220 */ /* 0x000fe20000410000 */
[----:B------:R-:W-:Y:S01]  /*18d0*/  FMUL.FTZ R26, R26, UR9 ;  /* 0x000000091a1a7c20 */ /* 0x000fe20008410000 */
[----:B------:R-:W-:Y:S02]  /*18e0*/  HADD2.F32 R19, -RZ, R13.H0_H0 ;  /* 0x2000000dff137230 */ /* 0x000fe40000004100 */
[----:B------:R-:W-:Y:S01]  /*18f0*/  FADD.FTZ R31, R31, -UR14 ;  /* 0x8000000e1f1f7e21 */ /* 0x000fe20008010000 */
[----:B------:R-:W-:-:S02]  /*1900*/  HADD2.F32 R18, -RZ, R12.H1_H1 ;  /* 0x3000000cff127230 */ /* 0x000fc40000004100 */
[----:B------:R-:W-:Y:S01]  /*1910*/  FADD.FTZ R24, R25, R24 ;  /* 0x0000001819187221 */ /* 0x000fe20000010000 */
[----:B------:R-:W-:Y:S01]  /*1920*/  FFMA.FTZ R27, R26, R25, R27 ;  /* 0x000000191a1b7223 */ /* 0x000fe2000001001b */
[----:B------:R-:W-:Y:S02]  /*1930*/  HADD2.F32 R32, -RZ, R13.H1_H1 ;  /* 0x3000000dff207230 */ /* 0x000fe40000004100 */
[----:B------:R-:W-:Y:S01]  /*1940*/  FMUL.FTZ R25, R17, R19 ;  /* 0x0000001311197220 */ /* 0x000fe20000410000 */
[----:B------:R-:W-:Y:S01]  /*1950*/  FMUL.FTZ R34, R31, UR9 ;  /* 0x000000091f227c20 */ /* 0x000fe20008410000 */
[----:B------:R-:W-:Y:S01]  /*1960*/  FADD.FTZ R18, R18, -UR14 ;  /* 0x8000000e12127e21 */ /* 0x000fe20008010000 */
[----:B------:R-:W-:Y:S01]  /*1970*/  FFMA.FTZ R20, R30, R20, R21 ;  /* 0x000000141e147223 */ /* 0x000fe20000010015 */
[----:B------:R-:W-:Y:S01]  /*1980*/  FADD.FTZ R24, R24, R25 ;  /* 0x0000001918187221 */ /* 0x000fe20000010000 */
[----:B------:R-:W-:Y:S01]  /*1990*/  FFMA.FTZ R27, R34, R25, R27 ;  /* 0x00000019221b7223 */ /* 0x000fe2000001001b */
[----:B------:R-:W-:Y:S01]  /*19a0*/  FADD.FTZ R29, R29, R30 ;  /* 0x0000001e1d1d7221 */ /* 0x000fe20000010000 */
        /* <DEDUP_REMOVED lines=8> */
[----:B------:R-:W-:Y:S01]  /*1a30*/  FADD.FTZ R23, R28, R32 ;  /* 0x000000201c177221 */ /* 0x000fe20000010000 */
[----:B------:R-:W-:Y:S01]  /*1a40*/  FFMA.FTZ R21, R32, R18, R21 ;  /* 0x0000001220157223 */ /* 0x000fe20000010015 */
[----:B------:R-:W-:Y:S06]  /*1a50*/  BRA `(.L_x_903) ;  /* 0x0000001000807947 */ /* 0x000fec0003800000 */
.L_x_902:
[----:B-----5:R-:W-:Y:S02]  /*1a60*/  HADD2.F32 R18, -RZ, R45.H0_H0 ;  /* 0x2000002dff127230 */ /* 0x020fe40000004100 */
[--C-:B------:R-:W-:Y:S02]  /*1a70*/  HADD2.F32 R20, -RZ, R43.reuse.H0_H0 ;  /* 0x2000002bff147230 */ /* 0x100fe40000004100 */
[----:B------:R-:W-:Y:S02]  /*1a80*/  HADD2.F32 R26, -RZ, R43.H1_H1 ;  /* 0x3000002bff1a7230 */ /* 0x000fe40000004100 */
[----:B------:R-:W-:Y:S01]  /*1a90*/  FADD.FTZ R19, R18, -UR14 ;  /* 0x8000000e12137e21 */ /* 0x000fe20008010000 */
[----:B------:R-:W-:Y:S02]  /*1aa0*/  HADD2.F32 R18, -RZ, R45.H1_H1 ;  /* 0x3000002dff127230 */ /* 0x000fe40000004100 */
[----:B------:R-:W-:Y:S01]  /*1ab0*/  FADD.FTZ R20, R20, -UR14 ;  /* 0x8000000e14147e21 */ /* 0x000fe20008010000 */
[----:B------:R-:W-:-:S02]  /*1ac0*/  HADD2.F32 R35, -RZ, R41.H1_H1 ;  /* 0x30000029ff237230 */ /* 0x000fc40000004100 */
[----:B------:R-:W-:Y:S01]  /*1ad0*/  FMUL.FTZ R19, R19, UR9 ;  /* 0x0000000913137c20 */ /* 0x000fe20008410000 */
[----:B------:R-:W-:Y:S02]  /*1ae0*/  HADD2.F32 R34, -RZ, R41.H0_H0 ;  /* 0x20000029ff227230 */ /* 0x000fe40000004100 */
[----:B------:R-:W-:Y:S01]  /*1af0*/  FADD.FTZ R18, R18, -UR14 ;  /* 0x8000000e12127e21 */ /* 0x000fe20008010000 */
[----:B------:R-:W-:Y:S01]  /*1b00*/  FMUL.FTZ R21, R20, UR9 ;  /* 0x0000000914157c20 */ /* 0x000fe20008410000 */
[C-C-:B------:R-:W-:Y:S01]  /*1b10*/  FFMA.FTZ R22, R17.reuse, R19, R14.reuse ;  /* 0x0000001311167223 */ /* 0x140fe2000001000e */
[----:B------:R-:W-:Y:S01]  /*1b20*/  FADD.FTZ R20, R26, -UR14 ;  /* 0x8000000e1a147e21 */ /* 0x000fe20008010000 */
[----:B------:R-:W-:Y:S01]  /*1b30*/  FMUL.FTZ R18, R18, UR9 ;  /* 0x0000000912127c20 */ /* 0x000fe20008410000 */
[----:B------:R-:W-:Y:S01]  /*1b40*/  FFMA.FTZ R29, R17, R21, R14 ;  /* 0x00000015111d7223 */ /* 0x000fe2000001000e */
[----:B------:R-:W-:Y:S01]  /*1b50*/  FMUL.FTZ R24, R22, -1.4426950216293334961 ;  /* 0xbfb8aa3b16187820 */ /* 0x000fe20000410000 */
[----:B------:R-:W-:Y:S01]  /*1b60*/  FMUL.FTZ R20, R20, UR9 ;  /* 0x0000000914147c20 */ /* 0x000fe20008410000 */
[----:B------:R-:W-:Y:S01]  /*1b70*/  FFMA.FTZ R23, R16, R18, R15 ;  /* 0x0000001210177223 */ /* 0x000fe2000001000f */
[----:B------:R-:W-:Y:S01]  /*1b80*/  FMUL.FTZ R28, R29, -1.4426950216293334961 ;  /* 0xbfb8aa3b1d1c7820 */ /* 0x000fe20000410000 */
[----:B------:R-:W-:-:S02]  /*1b90*/  HADD2.F32 R36, -RZ, R42.H1_H1 ;  /* 0x3000002aff247230 */ /* 0x000fc40000004100 */
[----:B------:R-:W-:Y:S01]  /*1ba0*/  FFMA.FTZ R30, R16, R20, R15 ;  /* 0x00000014101e7223 */ /* 0x000fe2000001000f */
[----:B------:R-:W0:Y:S01]  /*1bb0*/  MUFU.EX2 R24, R24 ;  /* 0x0000001800187308 */ /* 0x000e220000000800 */
[----:B------:R-:W-:Y:S02]  /*1bc0*/  FMUL.FTZ R25, R23, -1.4426950216293334961 ;  /* 0xbfb8aa3b17197820 */ /* 0x000fe40000410000 */
[----:B------:R-:W-:-:S05]  /*1bd0*/  FMUL.FTZ R32, R30, -1.4426950216293334961 ;  /* 0xbfb8aa3b1e207820 */ /* 0x000fca0000410000 */
[----:B------:R-:W1:Y:S08]  /*1be0*/  MUFU.EX2 R25, R25 ;  /* 0x0000001900197308 */ /* 0x000e700000000800 */
[----:B------:R-:W2:Y:S01]  /*1bf0*/  MUFU.EX2 R32, R32 ;  /* 0x0000002000207308 */ /* 0x000ea20000000800 */
[----:B0-----:R-:W-:-:S07]  /*1c00*/  FADD.FTZ R24, R24, 1 ;  /* 0x3f80000018187421 */ /* 0x001fce0000010000 */
[----:B------:R-:W0:Y:S01]  /*1c10*/  MUFU.RCP R24, R24 ;  /* 0x0000001800187308 */ /* 0x000e220000001000 */
[----:B-1----:R-:W-:Y:S01]  /*1c20*/  FADD.FTZ R26, R25, 1 ;  /* 0x3f800000191a7421 */ /* 0x002fe20000010000 */
[----:B------:R-:W-:-:S06]  /*1c30*/  HADD2.F32 R25, -RZ, R44.H0_H0 ;  /* 0x2000002cff197230 */ /* 0x000fcc0000004100 */
[----:B------:R-:W1:Y:S01]  /*1c40*/  MUFU.EX2 R28, R28 ;  /* 0x0000001c001c7308 */ /* 0x000e620000000800 */
[----:B--2---:R-:W-:Y:S01]  /*1c50*/  FADD.FTZ R33, R32, 1 ;  /* 0x3f80000020217421 */ /* 0x004fe20000010000 */
[----:B------:R-:W-:-:S06]  /*1c60*/  HADD2.F32 R32, -RZ, R42.H0_H0 ;  /* 0x2000002aff207230 */ /* 0x000fcc0000004100 */
[----:B------:R-:W2:Y:S01]  /*1c70*/  MUFU.RCP R26, R26 ;  /* 0x0000001a001a7308 */ /* 0x000ea20000001000 */
[----:B0-----:R-:W-:Y:S01]  /*1c80*/  FADD.FTZ R27, -R24, 1 ;  /* 0x3f800000181b7421 */ /* 0x001fe20000010100 */
[----:B------:R-:W-:-:S06]  /*1c90*/  FMUL.FTZ R25, R25, R24 ;  /* 0x0000001819197220 */ /* 0x000fcc0000410000 */
[----:B------:R-:W0:Y:S01]  /*1ca0*/  MUFU.RCP R33, R33 ;  /* 0x0000002100217308 */ /* 0x000e220000001000 */
[----:B-1----:R-:W-:Y:S01]  /*1cb0*/  FADD.FTZ R31, R28, 1 ;  /* 0x3f8000001c1f7421 */ /* 0x002fe20000010000 */
[----:B------:R-:W-:Y:S01]  /*1cc0*/  FFMA.FTZ R28, R22, R27, 1 ;  /* 0x3f800000161c7423 */ /* 0x000fe2000001001b */
[----:B------:R-:W-:Y:S02]  /*1cd0*/  HADD2.F32 R27, -RZ, R44.H1_H1 ;  /* 0x3000002cff1b7230 */ /* 0x000fe40000004100 */
[----:B------:R-:W-:-:S03]  /*1ce0*/  FADD.FTZ R22, R34, -UR14 ;  /* 0x8000000e22167e21 */ /* 0x000fc60008010000 */
[----:B------:R-:W1:Y:S01]  /*1cf0*/  MUFU.RCP R31, R31 ;  /* 0x0000001f001f7308 */ /* 0x000e620000001000 */
[----:B--2---:R-:W-:Y:S01]  /*1d00*/  FMUL.FTZ R27, R27, R26 ;  /* 0x0000001a1b1b7220 */ /* 0x004fe20000410000 */
[----:B------:R-:W-:Y:S01]  /*1d10*/  FADD.FTZ R26, -R26, 1 ;  /* 0x3f8000001a1a7421 */ /* 0x000fe20000010100 */
[----:B------:R-:W-:-:S03]  /*1d20*/  FMUL.FTZ R22, R22, UR9 ;  /* 0x0000000916167c20 */ /* 0x000fc60008410000 */
[----:B------:R-:W-:Y:S01]  /*1d30*/  FFMA.FTZ R24, R23, R26, 1 ;  /* 0x3f80000017187423 */ /* 0x000fe2000001001a */
[----:B------:R-:W-:Y:S01]  /*1d40*/  FADD.FTZ R23, R35, -UR14 ;  /* 0x8000000e23177e21 */ /* 0x000fe20008010000 */
[----:B------:R-:W-:Y:S01]  /*1d50*/  FMUL.FTZ R26, R25, R28 ;  /* 0x0000001c191a7220 */ /* 0x000fe20000410000 */
[----:B0-----:R-:W-:Y:S01]  /*1d60*/  FADD.FTZ R25, -R33, 1 ;  /* 0x3f80000021197421 */ /* 0x001fe20000010100 */
[----:B------:R-:W-:Y:S02]  /*1d70*/  HADD2.F32 R35, -RZ, R4.H0_H0 ;  /* 0x20000004ff237230 */ /* 0x000fe40000004100 */
[----:B------:R-:W-:Y:S01]  /*1d80*/  FMUL.FTZ R23, R23, UR9 ;  /* 0x0000000917177c20 */ /* 0x000fe20008410000 */
[----:B------:R-:W-:Y:S01]  /*1d90*/  FMUL.FTZ R27, R27, R24 ;  /* 0x000000181b1b7220 */ /* 0x000fe20000410000 */
[----:B------:R-:W-:Y:S02]  /*1da0*/  FFMA.FTZ R30, R30, R25, 1 ;  /* 0x3f8000001e1e7423 */ /* 0x000fe40000010019 */
[----:B------:R-:W-:Y:S01]  /*1db0*/  FFMA.FTZ R28, R16, R23, R15 ;  /* 0x00000017101c7223 */ /* 0x000fe2000001000f */
[----:B------:R-:W-:Y:S01]  /*1dc0*/  FADD.FTZ R35, R35, -UR14 ;  /* 0x8000000e23237e21 */ /* 0x000fe20008010000 */
[----:B-1----:R-:W-:Y:S01]  /*1dd0*/  FMUL.FTZ R32, R32, R31 ;  /* 0x0000001f20207220 */ /* 0x002fe20000410000 */
[----:B------:R-:W-:Y:S01]  /*1de0*/  FADD.FTZ R34, -R31, 1 ;  /* 0x3f8000001f227421 */ /* 0x000fe20000010100 */
[----:B------:R-:W-:Y:S01]  /*1df0*/  FFMA.FTZ R31, R17, R22, R14 ;  /* 0x00000016111f7223 */ /* 0x000fe2000001000e */
[----:B------:R-:W-:Y:S01]  /*1e00*/  FMUL.FTZ R25, R28, -1.4426950216293334961 ;  /* 0xbfb8aa3b1c197820 */ /* 0x000fe20000410000 */
[----:B------:R-:W-:Y:S01]  /*1e10*/  FMUL.FTZ R24, R35, UR9 ;  /* 0x0000000923187c20 */ /* 0x000fe20008410000 */
[----:B------:R-:W-:Y:S01]  /*1e20*/  FFMA.FTZ R29, R29, R34, 1 ;  /* 0x3f8000001d1d7423 */ /* 0x000fe20000010022 */
[----:B------:R-:W-:-:S02]  /*1e30*/  FMUL.FTZ R34, R31, -1.4426950216293334961 ;  /* 0xbfb8aa3b1f227820 */ /* 0x000fc40000410000 */
[----:B------:R-:W-:Y:S01]  /*1e40*/  FFMA.FTZ R35, R17, R24, R14 ;  /* 0x0000001811237223 */ /* 0x000fe2000001000e */
[----:B------:R-:W0:Y:S01]  /*1e50*/  MUFU.EX2 R25, R25 ;  /* 0x0000001900197308 */ /* 0x000e220000000800 */
[----:B------:R-:W-:Y:S01]  /*1e60*/  FMUL.FTZ R32, R32, R29 ;  /* 0x0000001d20207220 */ /* 0x000fe20000410000 */
[----:B------:R-:W-:Y:S01]  /*1e70*/  FMUL.FTZ R29, R36, R33 ;  /* 0x00000021241d7220 */ /* 0x000fe20000410000 */
[----:B------:R-:W-:Y:S02]  /*1e80*/  FMUL.FTZ R33, R35, -1.4426950216293334961 ;  /* 0xbfb8aa3b23217820 */ /* 0x000fe40000410000 */
[----:B------:R-:W-:Y:S01]  /*1e90*/  FMUL.FTZ R47, R17, R32 ;  /* 0x00000020112f7220 */ /* 0x000fe20000410000 */
[----:B------:R-:W-:Y:S01]  /*1ea0*/  FMUL.FTZ R29, R29, R30 ;  /* 0x0000001e1d1d7220 */ /* 0x000fe20000410000 */
[----:B------:R-:W-:Y:S01]  /*1eb0*/  HADD2.F32 R30, -RZ, R4.H1_H1 ;  /* 0x30000004ff1e7230 */ /* 0x000fe20000004100 */
[----:B------:R-:W1:Y:S04]  /*1ec0*/  MUFU.EX2 R34, R34 ;  /* 0x0000002200227308 */ /* 0x000e680000000800 */
[----:B------:R-:W-:-:S04]  /*1ed0*/  FADD.FTZ R36, R30, -UR14 ;  /* 0x8000000e1e247e21 */ /* 0x000fc80008010000 */
[----:B------:R-:W2:Y:S01]  /*1ee0*/  MUFU.EX2 R33, R33 ;  /* 0x0000002100217308 */ /* 0x000ea20000000800 */
[----:B0-----:R-:W-:Y:S01]  /*1ef0*/  FADD.FTZ R30, R25, 1 ;  /* 0x3f800000191e7421 */ /* 0x001fe20000010000 */
[----:B------:R-:W-:-:S04]  /*1f00*/  FMUL.FTZ R25, R36, UR9 ;  /* 0x0000000924197c20 */ /* 0x000fc80008410000 */
[----:B------:R-:W-:Y:S02]  /*1f10*/  FFMA.FTZ R37, R16, R25, R15 ;  /* 0x0000001910257223 */ /* 0x000fe4000001000f */
[----:B------:R-:W-:Y:S01]  /*1f20*/  MUFU.RCP R30, R30 ;  /* 0x0000001e001e7308 */ /* 0x000fe20000001000 */
[----:B-1----:R-:W-:Y:S01]  /*1f30*/  FADD.FTZ R34, R34, 1 ;  /* 0x3f80000022227421 */ /* 0x002fe20000010000 */
[----:B------:R-:W-:-:S06]  /*1f40*/  FMUL.FTZ R39, R37, -1.4426950216293334961 ;  /* 0xbfb8aa3b25277820 */ /* 0x000fcc0000410000 */
[----:B------:R-:W0:Y:S01]  /*1f50*/  MUFU.RCP R34, R34 ;  /* 0x0000002200227308 */ /* 0x000e220000001000 */
[----:B--2---:R-:W-:Y:S01]  /*1f60*/  FADD.FTZ R38, R33, 1 ;  /* 0x3f80000021267421 */ /* 0x004fe20000010000 */
[----:B------:R-:W-:-:S06]  /*1f70*/  HADD2.F32 R33, -RZ, R40.H0_H0 ;  /* 0x20000028ff217230 */ /* 0x000fcc0000004100 */
[----:B------:R-:W1:Y:S08]  /*1f80*/  MUFU.EX2 R39, R39 ;  /* 0x0000002700277308 */ /* 0x000e700000000800 */
[----:B------:R-:W2:Y:S01]  /*1f90*/  MUFU.RCP R38, R38 ;  /* 0x0000002600267308 */ /* 0x000ea20000001000 */
[----:B0-----:R-:W-:Y:S01]  /*1fa0*/  FADD.FTZ R36, -R34, 1 ;  /* 0x3f80000022247421 */ /* 0x001fe20000010100 */
[----:B------:R-:W-:Y:S01]  /*1fb0*/  FMUL.FTZ R34, R33, R34 ;  /* 0x0000002221227220 */ /* 0x000fe20000410000 */
[----:B------:R-:W-:-:S02]  /*1fc0*/  FADD.FTZ R33, -R30, 1 ;  /* 0x3f8000001e217421 */ /* 0x000fc40000010100 */
[----:B------:R-:W-:Y:S02]  /*1fd0*/  FFMA.FTZ R31, R31, R36, 1 ;  /* 0x3f8000001f1f7423 */ /* 0x000fe40000010024 */
[----:B------:R-:W-:Y:S01]  /*1fe0*/  FFMA.FTZ R28, R28, R33, 1 ;  /* 0x3f8000001c1c7423 */ /* 0x000fe20000010021 */
[----:B------:R-:W-:Y:S02]  /*1ff0*/  HADD2.F32 R33, -RZ, R40.H1_H1 ;  /* 0x30000028ff217230 */ /* 0x000fe40000004100 */
[----:B-1----:R-:W-:Y:S01]  /*2000*/  FADD.FTZ R36, R39, 1 ;  /* 0x3f80000027247421 */ /* 0x002fe20000010000 */
[--C-:B------:R-:W-:Y:S02]  /*2010*/  HADD2.F32 R39, -RZ, R5.reuse.H0_H0 ;  /* 0x20000005ff277230 */ /* 0x100fe40000004100 */
[----:B------:R-:W-:Y:S01]  /*2020*/  FMUL.FTZ R34, R34, R31 ;  /* 0x0000001f22227220 */ /* 0x000fe20000410000 */
[----:B------:R-:W-:Y:S02]  /*2030*/  FMUL.FTZ R33, R33, R30 ;  /* 0x0000001e21217220 */ /* 0x000fe40000410000 */
[----:B------:R-:W0:Y:S01]  /*2040*/  MUFU.RCP R36, R36 ;  /* 0x0000002400247308 */ /* 0x000e220000001000 */
[----:B--2---:R-:W-:Y:S01]  /*2050*/  FADD.FTZ R30, -R38, 1 ;  /* 0x3f800000261e7421 */ /* 0x004fe20000010100 */
[----:B------:R-:W-:Y:S01]  /*2060*/  FMUL.FTZ R38, R39, R38 ;  /* 0x0000002627267220 */ /* 0x000fe20000410000 */
[----:B------:R-:W-:-:S02]  /*2070*/  HADD2.F32 R39, -RZ, R5.H1_H1 ;  /* 0x30000005ff277230 */ /* 0x000fc40000004100 */
[----:B------:R-:W-:Y:S01]  /*2080*/  FMUL.FTZ R33, R33, R28 ;  /* 0x0000001c21217220 */ /* 0x000fe20000410000 */
[----:B------:R-:W-:Y:S01]  /*2090*/  FFMA.FTZ R35, R35, R30, 1 ;  /* 0x3f80000023237423 */ /* 0x000fe2000001001e */
[----:B------:R-:W-:-:S03]  /*20a0*/  FMUL.FTZ R28, R17, R26 ;  /* 0x0000001a111c7220 */ /* 0x000fc60000410000 */
[----:B------:R-:W-:Y:S01]  /*20b0*/  FMUL.FTZ R31, R38, R35 ;  /* 0x00000023261f7220 */ /* 0x000fe20000410000 */
[----:B------:R-:W-:-:S05]  /*20c0*/  HADD2.F32 R35, -RZ, R6.H0_H0 ;  /* 0x20000006ff237230 */ /* 0x000fca0000004100 */
[----:B------:R-:W-:Y:S01]  /*20d0*/  FADD.FTZ R38, R35, -UR14 ;  /* 0x8000000e23267e21 */ /* 0x000fe20008010000 */
[----:B0-----:R-:W-:Y:S01]  /*20e0*/  FADD.FTZ R50, -R36, 1 ;  /* 0x3f80000024327421 */ /* 0x001fe20000010100 */
[----:B------:R-:W-:Y:S01]  /*20f0*/  FMUL.FTZ R30, R39, R36 ;  /* 0x00000024271e7220 */ /* 0x000fe20000410000 */
[----:B------:R-:W-:Y:S01]  /*2100*/  FADD.FTZ R36, RZ, R28 ;  /* 0x0000001cff247221 */ /* 0x000fe20000010000 */
[----:B------:R-:W-:Y:S01]  /*2110*/  FMUL.FTZ R35, R16, R27 ;  /* 0x0000001b10237220 */ /* 0x000fe20000410000 */
[----:B------:R-:W-:-:S04]  /*2120*/  FFMA.FTZ R37, R37, R50, 1 ;  /* 0x3f80000025257423 */ /* 0x000fc80000010032 */
[----:B------:R-:W-:Y:S01]  /*2130*/  FMUL.FTZ R30, R30, R37 ;  /* 0x000000251e1e7220 */ /* 0x000fe20000410000 */
[----:B------:R-:W-:Y:S01]  /*2140*/  FFMA.FTZ R37, R19, R28, RZ ;  /* 0x0000001c13257223 */ /* 0x000fe200000100ff */
[----:B------:R-:W-:-:S03]  /*2150*/  FMUL.FTZ R28, R38, UR9 ;  /* 0x00000009261c7c20 */ /* 0x000fc60008410000 */
[----:B------:R-:W-:Y:S01]  /*2160*/  FFMA.FTZ R38, R18, R35, R37 ;  /* 0x0000002312267223 */ /* 0x000fe20000010025 */
[----:B------:R-:W-:Y:S01]  /*2170*/  FFMA.FTZ R50, R17, R28, R14 ;  /* 0x0000001c11327223 */ /* 0x000fe2000001000e */
[----:B------:R-:W-:Y:S01]  /*2180*/  FADD.FTZ R35, R35, R36 ;  /* 0x0000002423237221 */ /* 0x000fe20000010000 */
[----:B------:R-:W-:Y:S01]  /*2190*/  FFMA.FTZ R36, R19, R26, RZ ;  /* 0x0000001a13247223 */ /* 0x000fe200000100ff */
[----:B------:R-:W-:Y:S01]  /*21a0*/  FADD.FTZ R19, RZ, R26 ;  /* 0x0000001aff137221 */ /* 0x000fe20000010000 */
[----:B------:R-:W-:Y:S01]  /*21b0*/  FMUL.FTZ R51, R50, -1.4426950216293334961 ;  /* 0xbfb8aa3b32337820 */ /* 0x000fe20000410000 */
[C---:B------:R-:W-:Y:S01]  /*21c0*/  FFMA.FTZ R38, R21.reuse, R47, R38 ;  /* 0x0000002f15267223 */ /* 0x040fe20000010026 */
[----:B------:R-:W-:Y:S01]  /*21d0*/  FFMA.FTZ R39, R21, R32, R36 ;  /* 0x0000002015277223 */ /* 0x000fe20000010024 */
[----:B------:R-:W-:Y:S01]  /*21e0*/  FADD.FTZ R37, R19, R32 ;  /* 0x0000002013257221 */ /* 0x000fe20000010000 */
[----:B------:R-:W-:Y:S02]  /*21f0*/  HADD2.F32 R21, -RZ, R7.H0_H0 ;  /* 0x20000007ff157230 */ /* 0x000fe40000004100 */
[----:B------:R-:W-:Y:S01]  /*2200*/  FADD.FTZ R26, R35, R47 ;  /* 0x0000002f231a7221 */ /* 0x000fe20000010000 */
[----:B------:R-:W0:Y:S01]  /*2210*/  MUFU.EX2 R51, R51 ;  /* 0x0000003300337308 */ /* 0x000e220000000800 */
[----:B------:R-:W-:Y:S01]  /*2220*/  FFMA.FTZ R35, R18, R27, RZ ;  /* 0x0000001b12237223 */ /* 0x000fe200000100ff */
[----:B------:R-:W-:Y:S01]  /*2230*/  FADD.FTZ R18, RZ, R27 ;  /* 0x0000001bff127221 */ /* 0x000fe20000010000 */
[----:B------:R-:W-:-:S02]  /*2240*/  FFMA.FTZ R39, R22, R34, R39 ;  /* 0x0000002216277223 */ /* 0x000fc40000010027 */
[-C--:B------:R-:W-:Y:S01]  /*2250*/  FFMA.FTZ R36, R20, R29.reuse, R35 ;  /* 0x0000001d14247223 */ /* 0x080fe20000010023 */
[----:B------:R-:W-:Y:S01]  /*2260*/  FADD.FTZ R32, R18, R29 ;  /* 0x0000001d12207221 */ /* 0x000fe20000010000 */
[----:B------:R-:W-:Y:S01]  /*2270*/  FMUL.FTZ R29, R16, R29 ;  /* 0x0000001d101d7220 */ /* 0x000fe20000410000 */
[----:B------:R-:W-:Y:S01]  /*2280*/  FFMA.FTZ R39, R24, R31, R39 ;  /* 0x0000001f18277223 */ /* 0x000fe20000010027 */
[----:B------:R-:W-:Y:S02]  /*2290*/  FFMA.FTZ R36, R23, R33, R36 ;  /* 0x0000002117247223 */ /* 0x000fe40000010024 */
[----:B------:R-:W-:Y:S01]  /*22a0*/  FFMA.FTZ R27, R20, R29, R38 ;  /* 0x0000001d141b7223 */ /* 0x000fe20000010026 */
[----:B------:R-:W-:Y:S01]  /*22b0*/  FADD.FTZ R29, R29, R26 ;  /* 0x0000001a1d1d7221 */ /* 0x000fe20000010000 */
[----:B------:R-:W-:Y:S02]  /*22c0*/  HADD2.F32 R20, -RZ, R7.H1_H1 ;  /* 0x30000007ff147230 */ /* 0x000fe40000004100 */
[----:B------:R-:W-:Y:S01]  /*22d0*/  FADD.FTZ R38, R37, R34 ;  /* 0x0000002225267221 */ /* 0x000fe20000010000 */
[----:B------:R-:W-:Y:S01]  /*22e0*/  FMUL.FTZ R34, R17, R34 ;  /* 0x0000002211227220 */ /* 0x000fe20000410000 */
[----:B------:R-:W-:Y:S01]  /*22f0*/  FFMA.FTZ R36, R25, R30, R36 ;  /* 0x0000001e19247223 */ /* 0x000fe20000010024 */
[----:B0-----:R-:W-:Y:S01]  /*2300*/  FADD.FTZ R56, R51, 1 ;  /* 0x3f80000033387421 */ /* 0x001fe20000010000 */
[----:B------:R-:W-:Y:S01]  /*2310*/  FADD.FTZ R38, R38, R31 ;  /* 0x0000001f26267221 */ /* 0x000fe20000010000 */
[----:B------:R-:W-:Y:S01]  /*2320*/  FFMA.FTZ R27, R22, R34, R27 ;  /* 0x00000022161b7223 */ /* 0x000fe2000001001b */
[----:B------:R-:W-:-:S03]  /*2330*/  HADD2.F32 R22, -RZ, R9.H0_H0 ;  /* 0x20000009ff167230 */ /* 0x000fc60000004100 */
[----:B------:R-:W0:Y:S02]  /*2340*/  MUFU.RCP R56, R56 ;  /* 0x0000003800387308 */ /* 0x000e240000001000 */
[----:B0-----:R-:W-:Y:S01]  /*2350*/  FADD.FTZ R19, -R56, 1 ;  /* 0x3f80000038137421 */ /* 0x001fe20000010100 */
[----:B------:R-:W-:-:S03]  /*2360*/  FMUL.FTZ R21, R21, R56 ;  /* 0x0000003815157220 */ /* 0x000fc60000410000 */
[----:B------:R-:W-:Y:S01]  /*2370*/  FFMA.FTZ R50, R50, R19, 1 ;  /* 0x3f80000032327423 */ /* 0x000fe20000010013 */
[----:B------:R-:W-:-:S03]  /*2380*/  HADD2.F32 R19, -RZ, R6.H1_H1 ;  /* 0x30000006ff137230 */ /* 0x000fc60000004100 */
        /* <DEDUP_REMOVED lines=8> */
[----:B------:R-:W-:-:S05]  /*2410*/  HADD2.F32 R50, -RZ, R9.H1_H1 ;  /* 0x30000009ff327230 */ /* 0x000fca0000004100 */
        /* <DEDUP_REMOVED lines=16> */
[----:B------:R-:W-:-:S05]  /*2520*/  HADD2.F32 R26, -RZ, R8.H1_H1 ;  /* 0x30000008ff1a7230 */ /* 0x000fca0000004100 */
[----:B------:R-:W-:Y:S01]  /*2530*/  FADD.FTZ R35, R26, -UR14 ;  /* 0x8000000e1a237e21 */ /* 0x000fe20008010000 */
[----:B------:R-:W-:-:S03]  /*2540*/  FMUL.FTZ R26, R22, R37 ;  /* 0x00000025161a7220 */ /* 0x000fc60000410000 */
[----:B------:R-:W-:Y:S01]  /*2550*/  FMUL.FTZ R22, R35, UR9 ;  /* 0x0000000923167c20 */ /* 0x000fe20008410000 */
[----:B------:R-:W-:Y:S01]  /*2560*/  FADD.FTZ R35, R29, R34 ;  /* 0x000000221d237221 */ /* 0x000fe20000010000 */
[----:B------:R-:W-:Y:S01]  /*2570*/  FADD.FTZ R29, R32, R33 ;  /* 0x00000021201d7221 */ /* 0x000fe20000010000 */
[C---:B------:R-:W-:Y:S01]  /*2580*/  FMUL.FTZ R32, R16.reuse, R33 ;  /* 0x0000002110207220 */ /* 0x040fe20000410000 */
[----:B------:R-:W-:Y:S01]  /*2590*/  FFMA.FTZ R34, R16, R22, R15 ;  /* 0x0000001610227223 */ /* 0x000fe2000001000f */
[----:B------:R-:W-:Y:S02]  /*25a0*/  FFMA.FTZ R39, R18, R26, R39 ;  /* 0x0000001a12277223 */ /* 0x000fe40000010027 */
[----:B------:R-:W-:Y:S01]  /*25b0*/  FFMA.FTZ R33, R23, R32, R27 ;  /* 0x0000002017217223 */ /* 0x000fe2000001001b */
[----:B------:R-:W-:Y:S01]  /*25c0*/  FMUL.FTZ R37, R34, -1.4426950216293334961 ;  /* 0xbfb8aa3b22257820 */ /* 0x000fe20000410000 */
[----:B------:R-:W-:-:S05]  /*25d0*/  FADD.FTZ R35, R32, R35 ;  /* 0x0000002320237221 */ /* 0x000fca0000010000 */
[----:B------:R-:W0:Y:S02]  /*25e0*/  MUFU.EX2 R37, R37 ;  /* 0x0000002500257308 */ /* 0x000e240000000800 */
[----:B0-----:R-:W-:-:S06]  /*25f0*/  FADD.FTZ R47, R37, 1 ;  /* 0x3f800000252f7421 */ /* 0x001fcc0000010000 */
[----:B------:R-:W0:Y:S02]  /*2600*/  MUFU.RCP R47, R47 ;  /* 0x0000002f002f7308 */ /* 0x000e240000001000 */
[----:B0-----:R-:W-:Y:S01]  /*2610*/  FADD.FTZ R23, -R47, 1 ;  /* 0x3f8000002f177421 */ /* 0x001fe20000010100 */
[----:B------:R-:W-:Y:S01]  /*2620*/  FMUL.FTZ R27, R50, R47 ;  /* 0x0000002f321b7220 */ /* 0x000fe20000410000 */
[----:B------:R-:W-:Y:S02]  /*2630*/  HADD2.F32 R50, -RZ, R11.H1_H1 ;  /* 0x3000000bff327230 */ /* 0x000fe40000004100 */
[----:B------:R-:W-:Y:S01]  /*2640*/  FFMA.FTZ R34, R34, R23, 1 ;  /* 0x3f80000022227423 */ /* 0x000fe20000010017 */
[----:B------:R-:W-:-:S03]  /*2650*/  HADD2.F32 R23, -RZ, R10.H0_H0 ;  /* 0x2000000aff177230 */ /* 0x000fc60000004100 */
[----:B------:R-:W-:Y:S01]  /*2660*/  FMUL.FTZ R27, R27, R34 ;  /* 0x000000221b1b7220 */ /* 0x000fe20000410000 */
[----:B------:R-:W-:Y:S01]  /*2670*/  FMUL.FTZ R34, R17, R31 ;  /* 0x0000001f11227220 */ /* 0x000fe20000410000 */
[----:B------:R-:W-:-:S03]  /*2680*/  FADD.FTZ R23, R23, -UR14 ;  /* 0x8000000e17177e21 */ /* 0x000fc60008010000 */
[----:B------:R-:W-:Y:S01]  /*2690*/  FFMA.FTZ R33, R24, R34, R33 ;  /* 0x0000002218217223 */ /* 0x000fe20000010021 */
[----:B------:R-:W-:Y:S01]  /*26a0*/  FMUL.FTZ R23, R23, UR9 ;  /* 0x0000000917177c20 */ /* 0x000fe20008410000 */
[----:B------:R-:W-:Y:S02]  /*26b0*/  HADD2.F32 R24, -RZ, R11.H0_H0 ;  /* 0x2000000bff187230 */ /* 0x000fe40000004100 */
        /* <DEDUP_REMOVED lines=11> */
[----:B------:R-:W-:Y:S01]  /*2770*/  FMUL.FTZ R32, R24, R31 ;  /* 0x0000001f18207220 */ /* 0x000fe20000410000 */
[----:B------:R-:W-:Y:S01]  /*2780*/  FADD.FTZ R31, R29, R30 ;  /* 0x0000001e1d1f7221 */ /* 0x000fe20000010000 */
[----:B------:R-:W-:Y:S01]  /*2790*/  FMUL.FTZ R30, R16, R30 ;  /* 0x0000001e101e7220 */ /* 0x000fe20000410000 */
[----:B------:R-:W-:-:S03]  /*27a0*/  FMUL.FTZ R24, R37, UR9 ;  /* 0x0000000925187c20 */ /* 0x000fc60008410000 */
[----:B------:R-:W-:Y:S01]  /*27b0*/  FFMA.FTZ R33, R25, R30, R33 ;  /* 0x0000001e19217223 */ /* 0x000fe20000010021 */
[----:B------:R-:W-:Y:S01]  /*27c0*/  FFMA.FTZ R34, R16, R24, R15 ;  /* 0x0000001810227223 */ /* 0x000fe2000001000f */
[----:B------:R-:W-:Y:S01]  /*27d0*/  FADD.FTZ R35, R30, R35 ;  /* 0x000000231e237221 */ /* 0x000fe20000010000 */
[----:B------:R-:W-:Y:S02]  /*27e0*/  FMUL.FTZ R30, R17, R21 ;  /* 0x00000015111e7220 */ /* 0x000fe40000410000 */
[----:B------:R-:W-:Y:S02]  /*27f0*/  FMUL.FTZ R37, R34, -1.4426950216293334961 ;  /* 0xbfb8aa3b22257820 */ /* 0x000fe40000410000 */
[----:B------:R-:W-:Y:S01]  /*2800*/  FFMA.FTZ R33, R28, R30, R33 ;  /* 0x0000001e1c217223 */ /* 0x000fe20000010021 */
[----:B------:R-:W-:Y:S01]  /*2810*/  FADD.FTZ R35, R35, R30 ;  /* 0x0000001e23237221 */ /* 0x000fe20000010000 */
[----:B------:R-:W-:Y:S01]  /*2820*/  FADD.FTZ R30, R31, R20 ;  /* 0x000000141f1e7221 */ /* 0x000fe20000010000 */
[-C--:B------:R-:W-:Y:S01]  /*2830*/  FFMA.FTZ R31, R19, R20.reuse, R36 ;  /* 0x00000014131f7223 */ /* 0x080fe20000010024 */
[----:B------:R-:W0:Y:S01]  /*2840*/  MUFU.EX2 R37, R37 ;  /* 0x0000002500257308 */ /* 0x000e220000000800 */
[----:B------:R-:W-:Y:S01]  /*2850*/  FMUL.FTZ R20, R16, R20 ;  /* 0x0000001410147220 */ /* 0x000fe20000410000 */
[----:B------:R-:W-:-:S02]  /*2860*/  HADD2.F32 R36, -RZ, R13.H1_H1 ;  /* 0x3000000dff247230 */ /* 0x000fc40000004100 */
[----:B------:R-:W-:Y:S01]  /*2870*/  FFMA.FTZ R31, R22, R27, R31 ;  /* 0x0000001b161f7223 */ /* 0x000fe2000001001f */
[----:B------:R-:W-:Y:S01]  /*2880*/  FADD.FTZ R30, R30, R27 ;  /* 0x0000001b1e1e7221 */ /* 0x000fe20000010000 */
[----:B------:R-:W-:Y:S01]  /*2890*/  FFMA.FTZ R33, R19, R20, R33 ;  /* 0x0000001413217223 */ /* 0x000fe20000010021 */
[----:B------:R-:W-:Y:S01]  /*28a0*/  FADD.FTZ R35, R20, R35 ;  /* 0x0000002314237221 */ /* 0x000fe20000010000 */
[----:B------:R-:W-:Y:S01]  /*28b0*/  FFMA.FTZ R20, R23, R32, R39 ;  /* 0x0000002017147223 */ /* 0x000fe20000010027 */
[----:B0-----:R-:W-:Y:S01]  /*28c0*/  FADD.FTZ R47, R37, 1 ;  /* 0x3f800000252f7421 */ /* 0x001fe20000010000 */
[----:B------:R-:W-:Y:S01]  /*28d0*/  FADD.FTZ R37, R38, R21 ;  /* 0x0000001526257221 */ /* 0x000fe20000010000 */
[----:B------:R-:W-:-:S03]  /*28e0*/  HADD2.F32 R21, -RZ, R13.H0_H0 ;  /* 0x2000000dff157230 */ /* 0x000fc60000004100 */
[----:B------:R-:W-:Y:S01]  /*28f0*/  FADD.FTZ R37, R37, R26 ;  /* 0x0000001a25257221 */ /* 0x000fe20000010000 */
[----:B------:R-:W0:Y:S01]  /*2900*/  MUFU.RCP R47, R47 ;  /* 0x0000002f002f7308 */ /* 0x000e220000001000 */
[----:B------:R-:W-:Y:S02]  /*2910*/  FMUL.FTZ R26, R17, R26 ;  /* 0x0000001a111a7220 */ /* 0x000fe40000410000 */
[----:B------:R-:W-:Y:S02]  /*2920*/  FADD.FTZ R37, R37, R32 ;  /* 0x0000002025257221 */ /* 0x000fe40000010000 */
[----:B------:R-:W-:Y:S01]  /*2930*/  FFMA.FTZ R18, R18, R26, R33 ;  /* 0x0000001a12127223 */ /* 0x000fe20000010021 */
        /* <DEDUP_REMOVED lines=32> */
[----:B------:R-:W-:-:S04]  /*2b40*/  FMUL.FTZ R19, R16, R27 ;  /* 0x0000001b10137220 */ /* 0x000fc80000410000 */
[----:B------:R-:W-:Y:S01]  /*2b50*/  FFMA.FTZ R18, R22, R19, R18 ;  /* 0x0000001316127223 */ /* 0x000fe20000010012 */
[----:B------:R-:W-:Y:S01]  /*2b60*/  FADD.FTZ R26, R19, R26 ;  /* 0x0000001a131a7221 */ /* 0x000fe20000010000 */
[C---:B------:R-:W-:Y:S01]  /*2b70*/  FMUL.FTZ R19, R16.reuse, R29 ;  /* 0x0000001d10137220 */ /* 0x040fe20000410000 */
[----:B------:R-:W-:Y:S01]  /*2b80*/  FMUL.FTZ R22, R16, R51 ;  /* 0x0000003310167220 */ /* 0x000fe20000410000 */
[----:B------:R-:W-:Y:S01]  /*2b90*/  FFMA.FTZ R27, R23, R33, R18 ;  /* 0x00000021171b7223 */ /* 0x000fe20000010012 */
[----:B------:R-:W-:Y:S01]  /*2ba0*/  FADD.FTZ R26, R26, R33 ;  /* 0x000000211a1a7221 */ /* 0x000fe20000010000 */
[----:B------:R-:W-:Y:S02]  /*2bb0*/  FMUL.FTZ R23, R17, R28 ;  /* 0x0000001c11177220 */ /* 0x000fe40000410000 */
[----:B------:R-:W-:Y:S01]  /*2bc0*/  FFMA.FTZ R18, R24, R19, R27 ;  /* 0x0000001318127223 */ /* 0x000fe2000001001b */
[----:B------:R-:W-:-:S03]  /*2bd0*/  FADD.FTZ R26, R19, R26 ;  /* 0x0000001a131a7221 */ /* 0x000fc60000010000 */
[----:B------:R-:W-:Y:S01]  /*2be0*/  FFMA.FTZ R32, R25, R23, R18 ;  /* 0x0000001719207223 */ /* 0x000fe20000010012 */
[----:B------:R-:W-:Y:S01]  /*2bf0*/  FADD.FTZ R23, R26, R23 ;  /* 0x000000171a177221 */ /* 0x000fe20000010000 */
[----:B------:R-:W-:Y:S02]  /*2c00*/  FFMA.FTZ R18, R24, R29, R31 ;  /* 0x0000001d18127223 */ /* 0x000fe4000001001f */
[----:B------:R-:W-:Y:S01]  /*2c10*/  FFMA.FTZ R27, R21, R22, R32 ;  /* 0x00000016151b7223 */ /* 0x000fe20000010020 */
[----:B------:R-:W-:Y:S01]  /*2c20*/  FADD.FTZ R24, R22, R23 ;  /* 0x0000001716187221 */ /* 0x000fe20000010000 */
[----:B------:R-:W-:Y:S01]  /*2c30*/  FADD.FTZ R22, R37, R28 ;  /* 0x0000001c25167221 */ /* 0x000fe20000010000 */
[----:B------:R-:W-:Y:S01]  /*2c40*/  FFMA.FTZ R21, R21, R51, R18 ;  /* 0x0000003315157223 */ /* 0x000fe20000010012 */
[----:B------:R-:W-:-:S07]  /*2c50*/  FADD.FTZ R23, R30, R51 ;  /* 0x000000331e177221 */ /* 0x000fce0000010000 */
.L_x_903:
        /* <DEDUP_REMOVED lines=44> */
.L_x_905:
[----:B------:R-:W-:Y:S05]  /*2f20*/  BSYNC.RECONVERGENT B0 ;  /* 0x0000000000007941 */ /* 0x000fea0003800200 */
.L_x_904:
[----:B------:R-:W-:Y:S06]  /*2f30*/  BAR.SYNC.DEFER_BLOCKING 0x0 ;  /* 0x0000000000007b1d */ /* 0x000fec0000010000 */
[----:B------:R-:W-:Y:S04]  /*2f40*/  BSSY.RECONVERGENT B0, `(.L_x_906) ;  /* 0x0000033000007945 */ /* 0x000fe80003800200 */
[----:B------:R-:W-:Y:S05]  /*2f50*/  @P1 BRA `(.L_x_907) ;  /* 0x0000000000c41947 */ /* 0x000fea0003800000 */
[----:B------:R-:W-:-:S09]  /*2f60*/  ULEA UR5, UR12, UR8, 0x18 ;  /* 0x000000080c057291 */ /* 0x000fd2000f8ec0ff */
[----:B-1-3--:R-:W1:Y:S04]  /*2f70*/  LDS.128 R24, [UR5+0x20] ;  /* 0x00002005ff187984 */ /* 0x00ae680008000c00 */
[----:B------:R-:W3:Y:S04]  /*2f80*/  LDS.128 R32, [UR5+0x30] ;  /* 0x00003005ff207984 */ /* 0x000ee80008000c00 */
[----:B--2---:R-:W2:Y:S01]  /*2f90*/  LDS.128 R28, [UR5+0x40] ;  /* 0x00004005ff1c7984 */ /* 0x004ea20008000c00 */
[----:B-1----:R-:W-:Y:S01]  /*2fa0*/  FADD.FTZ R37, R18, R24 ;  /* 0x0000001812257221 */ /* 0x002fe20000010000 */
[----:B0-----:R-:W-:-:S03]  /*2fb0*/  FADD.FTZ R18, R19, R25 ;  /* 0x0000001913127221 */ /* 0x001fc60000010000 */
[----:B------:R-:W-:Y:S01]  /*2fc0*/  FADD.FTZ R19, R37, R26 ;  /* 0x0000001a25137221 */ /* 0x000fe20000010000 */
[----:B------:R-:W-:Y:S01]  /*2fd0*/  FADD.FTZ R18, R18, R27 ;  /* 0x0000001b12127221 */ /* 0x000fe20000010000 */
[----:B------:R-:W0:Y:S02]  /*2fe0*/  LDS.128 R36, [UR5+0x50] ;  /* 0x00005005ff247984 */ /* 0x000e240008000c00 */
[----:B---3--:R-:W-:Y:S01]  /*2ff0*/  FADD.FTZ R19, R19, R32 ;  /* 0x0000002013137221 */ /* 0x008fe20000010000 */
[----:B------:R-:W-:Y:S01]  /*3000*/  FADD.FTZ R18, R18, R33 ;  /* 0x0000002112127221 */ /* 0x000fe20000010000 */
[----:B------:R-:W-:Y:S02]  /*3010*/  LDS.128 R24, [UR5+0x70] ;  /* 0x00007005ff187984 */ /* 0x000fe40008000c00 */
        /* <DEDUP_REMOVED lines=9> */
[----:B------:R-:W-:-:S03]  /*30b0*/  FADD.FTZ R18, R18, R37 ;  /* 0x0000002512127221 */ /* 0x000fc60000010000 */
[----:B------:R-:W-:Y:S01]  /*30c0*/  FADD.FTZ R19, R19, R38 ;  /* 0x0000002613137221 */ /* 0x000fe20000010000 */
[----:B------:R-:W-:-:S03]  /*30d0*/  FADD.FTZ R18, R18, R39 ;  /* 0x0000002712127221 */ /* 0x000fc60000010000 */
[----:B-1----:R-:W-:Y:S01]  /*30e0*/  FADD.FTZ R19, R19, R32 ;  /* 0x0000002013137221 */ /* 0x002fe20000010000 */
        /* <DEDUP_REMOVED lines=9> */
[----:B--2---:R-:W-:Y:S01]  /*3180*/  FADD.FTZ R37, R19, R28 ;  /* 0x0000001c13257221 */ /* 0x004fe20000010000 */
[----:B------:R-:W-:Y:S02]  /*3190*/  FADD.FTZ R36, R36, R29 ;  /* 0x0000001d24247221 */ /* 0x000fe40000010000 */
[----:B------:R-:W2:Y:S01]  /*31a0*/  LDS.64 R18, [UR5+0xb0] ;  /* 0x0000b005ff127984 */ /* 0x000ea20008000a00 */
[----:B------:R-:W-:Y:S01]  /*31b0*/  FADD.FTZ R37, R37, R30 ;  /* 0x0000001e25257221 */ /* 0x000fe20000010000 */
[----:B------:R-:W-:-:S03]  /*31c0*/  FADD.FTZ R36, R36, R31 ;  /* 0x0000001f24247221 */ /* 0x000fc60000010000 */
[----:B0-----:R-:W-:Y:S01]  /*31d0*/  FADD.FTZ R37, R37, R32 ;  /* 0x0000002025257221 */ /* 0x001fe20000010000 */
[----:B------:R-:W-:-:S03]  /*31e0*/  FADD.FTZ R36, R36, R33 ;  /* 0x0000002124247221 */ /* 0x000fc60000010000 */
[----:B------:R-:W-:Y:S01]  /*31f0*/  FADD.FTZ R37, R37, R34 ;  /* 0x0000002225257221 */ /* 0x000fe20000010000 */
[----:B------:R-:W-:-:S03]  /*3200*/  FADD.FTZ R36, R36, R35 ;  /* 0x0000002324247221 */ /* 0x000fc60000010000 */
[----:B-1----:R-:W-:Y:S01]  /*3210*/  FADD.FTZ R37, R37, R24 ;  /* 0x0000001825257221 */ /* 0x002fe20000010000 */
[----:B------:R-:W-:-:S03]  /*3220*/  FADD.FTZ R36, R36, R25 ;  /* 0x0000001924247221 */ /* 0x000fc60000010000 */
[----:B------:R-:W-:Y:S01]  /*3230*/  FADD.FTZ R37, R37, R26 ;  /* 0x0000001a25257221 */ /* 0x000fe20000010000 */
[----:B------:R-:W-:-:S03]  /*3240*/  FADD.FTZ R36, R36, R27 ;  /* 0x0000001b24247221 */ /* 0x000fc60000010000 */
[----:B--2---:R-:W-:Y:S01]  /*3250*/  FADD.FTZ R18, R37, R18 ;  /* 0x0000001225127221 */ /* 0x004fe20000010000 */
[----:B------:R-:W-:-:S07]  /*3260*/  FADD.FTZ R19, R36, R19 ;  /* 0x0000001324137221 */ /* 0x000fce0000010000 */
.L_x_907:
[----:B------:R-:W-:Y:S05]  /*3270*/  BSYNC.RECONVERGENT B0 ;  /* 0x0000000000007941 */ /* 0x000fea0003800200 */
.L_x_906:
[----:B------:R-:W4:Y:S08]  /*3280*/  LDC R50, c[0x0][0x370] ;  /* 0x0000dc00ff327b82 */ /* 0x000f300000000800 */
[----:B------:R-:W-:Y:S01]  /*3290*/  BAR.SYNC.DEFER_BLOCKING 0x0 ;  /* 0x0000000000007b1d */ /* 0x000fe20000010000 */
[----:B------:R-:W-:Y:S01]  /*32a0*/  ISETP.GT.U32.AND P2, PT, R56, 0x13, PT ;  /* 0x000000133800780c */ /* 0x000fe20003f44070 */
[----:B------:R-:W-:-:S04]  /*32b0*/  IMAD R49, R49, 0x14, R56 ;  /* 0x0000001431317824 */ /* 0x000fc800078e0238 */
[----:B------:R-:W-:Y:S01]  /*32c0*/  BSSY.RECONVERGENT B0, `(.L_x_908) ;  /* 0x000009e000007945 */ /* 0x000fe20003800200 */
[----:B----4-:R-:W-:-:S07]  /*32d0*/  ISETP.GE.U32.AND P0, PT, R50, 0x2, PT ;  /* 0x000000023200780c */ /* 0x010fce0003f06070 */
[----:B------:R-:W-:Y:S06]  /*32e0*/  @P2 BRA `(.L_x_909) ;  /* 0x00000008006c2947 */ /* 0x000fec0003800000 */
[----:B-1-3--:R-:W1:Y:S04]  /*32f0*/  LDS.128 R24, [R47+0x140] ;  /* 0x000140002f187984 */ /* 0x00ae680000000c00 */
[----:B--2---:R-:W2:Y:S04]  /*3300*/  LDS.128 R28, [R47+0x280] ;  /* 0x000280002f1c7984 */ /* 0x004ea80000000c00 */
[----:B------:R-:W3:Y:S04]  /*3310*/  LDS.128 R32, [R47+0x3c0] ;  /* 0x0003c0002f207984 */ /* 0x000ee80000000c00 */
[----:B------:R-:W4:Y:S01]  /*3320*/  LDS.128 R36, [R47+0x500] ;  /* 0x000500002f247984 */ /* 0x000f220000000c00 */
        /* <DEDUP_REMOVED lines=151> */
.L_x_909:
[----:B------:R-:W-:Y:S05]  /*3ca0*/  BSYNC.RECONVERGENT B0 ;  /* 0x0000000000007941 */ /* 0x000fea0003800200 */
.L_x_908:
[----:B------:R-:W-:Y:S04]  /*3cb0*/  BSSY.RECONVERGENT B0, `(.L_x_910) ;  /* 0x000001c000007945 */ /* 0x000fe80003800200 */
[----:B------:R-:W-:Y:S05]  /*3cc0*/  @P2 BRA `(.L_x_911) ;  /* 0x0000000000682947 */ /* 0x000fea0003800000 */
[----:B---3--:R-:W2:Y:S08]  /*3cd0*/  LDC.64 R24, c[0x0][0x3f8] ;  /* 0x0000fe00ff187b82 */ /* 0x008eb00000000a00 */
[----:B-1----:R-:W1:Y:S01]  /*3ce0*/  LDC.64 R26, c[0x0][0x3d8] ;  /* 0x0000f600ff1a7b82 */ /* 0x002e620000000a00 */
[----:B--2---:R-:W-:Y:S01]  /*3cf0*/  IMAD.WIDE.U32 R28, R24, 0x3, RZ ;  /* 0x00000003181c7825 */ /* 0x004fe200078e00ff */
[----:B------:R-:W-:-:S02]  /*3d00*/  LEA R33, R25, R25, 0x1 ;  /* 0x0000001919217211 */ /* 0x000fc400078e08ff */
[----:B------:R-:W-:Y:S02]  /*3d10*/  LEA.HI R35, P2, R25, R24, RZ, 0x1 ;  /* 0x0000001819237211 */ /* 0x000fe400078508ff */
[----:B------:R-:W-:Y:S02]  /*3d20*/  IADD3 R33, PT, PT, R29, R33, RZ ;  /* 0x000000211d217210 */ /* 0x000fe40007ffe0ff */
[----:B------:R-:W-:Y:S01]  /*3d30*/  IADD3.X R30, PT, PT, RZ, R25, RZ, P2, !PT ;  /* 0x00000019ff1e7210 */ /* 0x000fe200017fe4ff */
[----:B-1----:R-:W-:Y:S01]  /*3d40*/  IMAD.WIDE R26, R49, 0x4, R26 ;  /* 0x00000004311a7825 */ /* 0x002fe200078e021a */
        /* <DEDUP_REMOVED lines=18> */
.L_x_911:
[----:B------:R-:W-:Y:S05]  /*3e70*/  BSYNC.RECONVERGENT B0 ;  /* 0x0000000000007941 */ /* 0x000fea0003800200 */
.L_x_910:
[----:B------:R-:W-:Y:S05]  /*3e80*/  @!P0 BRA `(.L_x_912) ;  /* 0x0000000800c48947 */ /* 0x000fea0003800000 */
[----:B------:R-:W-:Y:S01]  /*3e90*/  ULOP3.LUT UR5, UR4, 0x1, URZ, 0xc0, !UPT ;  /* 0x0000000104057892 */ /* 0x000fe2000f8ec0ff */
[----:B----4-:R-:W4:Y:S01]  /*3ea0*/  LDC.64 R20, c[0x0][0x3d0] ;  /* 0x0000f400ff147b82 */ /* 0x010f220000000a00 */
[----:B------:R-:W0:Y:S01]  /*3eb0*/  S2R R22, SR_CTAID.Y ;  /* 0x0000000000167919 */ /* 0x000e220000002600 */
[----:B------:R-:W-:-:S03]  /*3ec0*/  ISETP.GE.U32.AND P2, PT, R50, 0x8, PT ;  /* 0x000000083200780c */ /* 0x000fc60003f46070 */
[----:B-1----:R-:W-:-:S05]  /*3ed0*/  MOV R27, UR5 ;  /* 0x00000005001b7c02 */ /* 0x002fca0008000f00 */
[----:B------:R-:W-:-:S04]  /*3ee0*/  IMAD R27, R27, UR7, RZ ;  /* 0x000000071b1b7c24 */ /* 0x000fc8000f8e02ff */
[----:B------:R-:W-:-:S05]  /*3ef0*/  IMAD R23, R27, R50, RZ ;  /* 0x000000321b177224 */ /* 0x000fca00078e02ff */
[----:B------:R-:W-:-:S05]  /*3f00*/  SHF.L.U32 R23, R23, 0x1, RZ ;  /* 0x0000000117177819 */ /* 0x000fca00000006ff */
[----:B----4-:R-:W-:Y:S01]  /*3f10*/  IMAD.WIDE R20, R23, 0x4, R20 ;  /* 0x0000000417147825 */ /* 0x010fe200078e0214 */
[----:B0-----:R-:W-:Y:S06]  /*3f20*/  @P1 BRA `(.L_x_913) ;  /* 0x0000000000581947 */ /* 0x001fec0003800000 */
[----:B---3--:R-:W0:Y:S01]  /*3f30*/  LDC.64 R24, c[0x0][0x3c8] ;  /* 0x0000f200ff187b82 */ /* 0x008e220000000a00 */
[----:B------:R-:W-:Y:S01]  /*3f40*/  ULOP3.LUT UP0, UR5, UR4, 0x2, URZ, 0xc0, !UPT ;  /* 0x0000000204057892 */ /* 0x000fe2000f80c0ff */
[----:B------:R-:W-:Y:S01]  /*3f50*/  IADD3 R27, PT, PT, R27, R22, RZ ;  /* 0x000000161b1b7210 */ /* 0x000fe20007ffe0ff */
[----:B------:R-:W-:Y:S02]  /*3f60*/  IMAD R23, R3, UR7, R22 ;  /* 0x0000000703177c24 */ /* 0x000fe4000f8e0216 */
[----:B------:R-:W-:Y:S02]  /*3f70*/  UIADD3 UR5, UPT, UPT, -UR5, 0x1, URZ ;  /* 0x0000000105057890 */ /* 0x000fe4000fffe1ff */
[----:B------:R-:W-:-:S04]  /*3f80*/  PLOP3.LUT P0, PT, PT, PT, UP0, 0x80, 0x8 ;  /* 0x000000000008781c */ /* 0x000fc80003f0f008 */
[----:B--2---:R-:W-:-:S04]  /*3f90*/  SEL R28, R50, RZ, !P0 ;  /* 0x000000ff321c7207 */ /* 0x004fc80004000000 */
        /* <DEDUP_REMOVED lines=10> */
.L_x_914:
[----:B0-----:R-:W2:Y:S04]  /*4040*/  LDG.E.STRONG.GPU R23, desc[UR10][R26.64] ;  /* 0x0000000a1a177981 */ /* 0x001ea8000c1ef900 */
[----:B--2---:R-:W-:Y:S01]  /*4050*/  CCTL.IVALL ;  /* 0x00000000ff00798f */ /* 0x004fe20002000000 */
[----:B------:R-:W-:Y:S05]  /*4060*/  YIELD ;  /* 0x0000000000007946 */ /* 0x000fea0003800000 */
[----:B------:R-:W-:-:S13]  /*4070*/  ISETP.NE.AND P0, PT, R23, R28, PT ;  /* 0x0000001c1700720c */ /* 0x000fda0003f05270 */
[----:B------:R-:W-:Y:S05]  /*4080*/  @P0 BRA `(.L_x_914) ;  /* 0xfffffffc00ec0947 */ /* 0x000fea000383ffff */
.L_x_913:
        /* <DEDUP_REMOVED lines=21> */
.L_x_916:
[----:B------:R-:W-:Y:S01]  /*41e0*/  ISETP.EQ.OR P2, PT, R32, RZ, P1 ;  /* 0x000000ff2000720c */ /* 0x000fe20000f42670 */
[----:B------:R-:W-:-:S06]  /*41f0*/  UIADD3 UR8, UPT, UPT, UR5, 0x1, URZ ;  /* 0x0000000105087890 */ /* 0x000fcc000fffe0ff */
[----:B------:R-:W-:-:S06]  /*4200*/  ISETP.EQ.OR P3, PT, R3, UR8, P1 ;  /* 0x0000000803007c0c */ /* 0x000fcc0008f62670 */
[----:B------:R-:W-:-:S06]  /*4210*/  @!P2 IMAD.WIDE.U32 R26, R49, 0x8, R20 ;  /* 0x00000008311aa825 */ /* 0x000fcc00078e0014 */
[----:B------:R-:W4:Y:S01]  /*4220*/  @!P2 LDG.E.64 R26, desc[UR10][R26.64] ;  /* 0x0000000a1a1aa981 */ /* 0x000f22000c1e1b00 */
[----:B---3--:R-:W-:-:S06]  /*4230*/  @!P3 IMAD.WIDE.U32 R24, R47, 0x8, R20 ;  /* 0x000000082f18b825 */ /* 0x008fcc00078e0014 */
[----:B------:R-:W3:Y:S01]  /*4240*/  @!P3 LDG.E.64 R24, desc[UR10][R24.64] ;  /* 0x0000000a1818b981 */ /* 0x000ee2000c1e1b00 */
[----:B------:R-:W-:-:S06]  /*4250*/  UIADD3 UR8, UPT, UPT, UR5, 0x2, URZ ;  /* 0x0000000205087890 */ /* 0x000fcc000fffe0ff */
[----:B------:R-:W-:Y:S01]  /*4260*/  ISETP.EQ.OR P4, PT, R3, UR8, P1 ;  /* 0x0000000803007c0c */ /* 0x000fe20008f82670 */
[----:B------:R-:W-:-:S06]  /*4270*/  UIADD3 UR8, UPT, UPT, UR5, 0x3, URZ ;  /* 0x0000000305087890 */ /* 0x000fcc000fffe0ff */
[----:B------:R-:W-:Y:S01]  /*4280*/  ISETP.EQ.OR P0, PT, R3, UR8, P1 ;  /* 0x0000000803007c0c */ /* 0x000fe20008f02670 */
[----:B------:R-:W-:-:S12]  /*4290*/  UIADD3 UR8, UPT, UPT, UR5, 0x4, URZ ;  /* 0x0000000405087890 */ /* 0x000fd8000fffe0ff */
[----:B--2---:R-:W-:-:S06]  /*42a0*/  @!P0 IMAD.WIDE.U32 R28, R23, 0x8, R20 ;  /* 0x00000008171c8825 */ /* 0x004fcc00078e0014 */
[----:B------:R-:W2:Y:S01]  /*42b0*/  @!P0 LDG.E.64 R28, desc[UR10][R28.64] ;  /* 0x0000000a1c1c8981 */ /* 0x000ea2000c1e1b00 */
[----:B----4-:R-:W-:Y:S01]  /*42c0*/  @!P2 FADD.FTZ R18, R18, R26 ;  /* 0x0000001a1212a221 */ /* 0x010fe20000010000 */
[----:B------:R-:W-:Y:S01]  /*42d0*/  @!P2 FADD.FTZ R19, R19, R27 ;  /* 0x0000001b1313a221 */ /* 0x000fe20000010000 */
[----:B------:R-:W-:Y:S01]  /*42e0*/  @!P4 IMAD.WIDE.U32 R26, R31, 0x8, R20 ;  /* 0x000000081f1ac825 */ /* 0x000fe200078e0014 */
[----:B------:R-:W-:-:S05]  /*42f0*/  ISETP.EQ.OR P2, PT, R3, UR8, P1 ;  /* 0x0000000803007c0c */ /* 0x000fca0008f42670 */
[----:B------:R-:W4:Y:S01]  /*4300*/  @!P4 LDG.E.64 R26, desc[UR10][R26.64] ;  /* 0x0000000a1a1ac981 */ /* 0x000f22000c1e1b00 */
[----:B---3--:R-:W-:Y:S01]  /*4310*/  @!P3 FADD.FTZ R18, R18, R24 ;  /* 0x000000181212b221 */ /* 0x008fe20000010000 */
[----:B------:R-:W-:-:S06]  /*4320*/  @!P3 FADD.FTZ R19, R19, R25 ;  /* 0x000000191313b221 */ /* 0x000fcc0000010000 */
[----:B------:R-:W-:-:S06]  /*4330*/  @!P2 IMAD.WIDE.U32 R24, R35, 0x8, R20 ;  /* 0x000000082318a825 */ /* 0x000fcc00078e0014 */
[----:B------:R-:W3:Y:S01]  /*4340*/  @!P2 LDG.E.64 R24, desc[UR10][R24.64] ;  /* 0x0000000a1818a981 */ /* 0x000ee2000c1e1b00 */
[----:B------:R-:W-:Y:S02]  /*4350*/  UIADD3 UR8, UPT, UPT, UR5, 0x5, URZ ;  /* 0x0000000505087890 */ /* 0x000fe4000fffe0ff */
[----:B------:R-:W-:-:S04]  /*4360*/  UIADD3 UR12, UPT, UPT, UR5, 0x6, URZ ;  /* 0x00000006050c7890 */ /* 0x000fc8000fffe0ff */
[----:B------:R-:W-:Y:S01]  /*4370*/  ISETP.EQ.OR P3, PT, R3, UR8, P1 ;  /* 0x0000000803007c0c */ /* 0x000fe20008f62670 */
[----:B------:R-:W-:Y:S01]  /*4380*/  UIADD3 UR8, UPT, UPT, UR5, 0x7, URZ ;  /* 0x0000000705087890 */ /* 0x000fe2000fffe0ff */
[----:B----4-:R-:W-:Y:S01]  /*4390*/  @!P4 FADD.FTZ R18, R18, R26 ;  /* 0x0000001a1212c221 */ /* 0x010fe20000010000 */
[----:B------:R-:W-:Y:S01]  /*43a0*/  @!P4 FADD.FTZ R19, R19, R27 ;  /* 0x0000001b1313c221 */ /* 0x000fe20000010000 */
[----:B------:R-:W-:Y:S02]  /*43b0*/  ISETP.EQ.OR P4, PT, R3, UR12, P1 ;  /* 0x0000000c03007c0c */ /* 0x000fe40008f82670 */
[----:B--2---:R-:W-:Y:S01]  /*43c0*/  @!P0 FADD.FTZ R18, R18, R28 ;  /* 0x0000001c12128221 */ /* 0x004fe20000010000 */
[----:B------:R-:W-:Y:S01]  /*43d0*/  @!P0 FADD.FTZ R19, R19, R29 ;  /* 0x0000001d13138221 */ /* 0x000fe20000010000 */
[----:B------:R-:W-:-:S05]  /*43e0*/  ISETP.EQ.OR P0, PT, R3, UR8, P1 ;  /* 0x0000000803007c0c */ /* 0x000fca0008f02670 */
[----:B------:R-:W-:-:S06]  /*43f0*/  @!P3 IMAD.WIDE.U32 R26, R39, 0x8, R20 ;  /* 0x00000008271ab825 */ /* 0x000fcc00078e0014 */
[----:B------:R-:W2:Y:S01]  /*4400*/  @!P3 LDG.E.64 R26, desc[UR10][R26.64] ;  /* 0x0000000a1a1ab981 */ /* 0x000ea2000c1e1b00 */
[----:B------:R-:W-:-:S04]  /*4410*/  @!P4 IMAD.WIDE.U32 R28, R33, 0x8, R20 ;  /* 0x00000008211cc825 */ /* 0x000fc800078e0014 */
[----:B---3--:R-:W-:Y:S01]  /*4420*/  @!P2 FADD.FTZ R18, R18, R24 ;  /* 0x000000181212a221 */ /* 0x008fe20000010000 */
[----:B------:R-:W-:Y:S01]  /*4430*/  @!P2 FADD.FTZ R19, R19, R25 ;  /* 0x000000191313a221 */ /* 0x000fe20000010000 */
[----:B------:R-:W-:Y:S01]  /*4440*/  @!P0 IMAD.WIDE.U32 R24, R37, 0x8, R20 ;  /* 0x0000000825188825 */ /* 0x000fe200078e0014 */
[----:B------:R-:W3:Y:S05]  /*4450*/  @!P4 LDG.E.64 R28, desc[UR10][R28.64] ;  /* 0x0000000a1c1cc981 */ /* 0x000eea000c1e1b00 */
[----:B------:R-:W4:Y:S01]  /*4460*/  @!P0 LDG.E.64 R24, desc[UR10][R24.64] ;  /* 0x0000000a18188981 */ /* 0x000f22000c1e1b00 */
[----:B------:R-:W-:-:S06]  /*4470*/  UIADD3 UR5, UPT, UPT, UR5, 0x8, URZ ;  /* 0x0000000805057890 */ /* 0x000fcc000fffe0ff */
[----:B------:R-:W-:Y:S02]  /*4480*/  ISETP.NE.AND P2, PT, R30, UR5, PT ;  /* 0x000000051e007c0c */ /* 0x000fe4000bf45270 */
[----:B------:R-:W-:Y:S01]  /*4490*/  IADD3 R32, PT, PT, R32, 0x8, RZ ;  /* 0x0000000820207810 */ /* 0x000fe20007ffe0ff */
[----:B--2---:R-:W-:Y:S01]  /*44a0*/  @!P3 FADD.FTZ R18, R18, R26 ;  /* 0x0000001a1212b221 */ /* 0x004fe20000010000 */
[----:B------:R-:W-:Y:S01]  /*44b0*/  @!P3 FADD.FTZ R19, R19, R27 ;  /* 0x0000001b1313b221 */ /* 0x000fe20000010000 */
[----:B------:R-:W-:Y:S02]  /*44c0*/  MOV R26, UR7 ;  /* 0x00000007001a7c02 */ /* 0x000fe40008000f00 */
[----:B---3--:R-:W-:Y:S01]  /*44d0*/  @!P4 FADD.FTZ R18, R18, R28 ;  /* 0x0000001c1212c221 */ /* 0x008fe20000010000 */
[----:B------:R-:W-:Y:S01]  /*44e0*/  @!P4 FADD.FTZ R19, R19, R29 ;  /* 0x0000001d1313c221 */ /* 0x000fe20000010000 */
[----:B------:R-:W-:Y:S02]  /*44f0*/  MOV R28, UR7 ;  /* 0x00000007001c7c02 */ /* 0x000fe40008000f00 */
[----:B------:R-:W-:Y:S01]  /*4500*/  LEA R37, R26, R37, 0x3 ;  /* 0x000000251a257211 */ /* 0x000fe200078e18ff */
[----:B----4-:R-:W-:Y:S01]  /*4510*/  @!P0 FADD.FTZ R18, R18, R24 ;  /* 0x0000001812128221 */ /* 0x010fe20000010000 */
[----:B------:R-:W-:Y:S01]  /*4520*/  LEA R49, R28, R49, 0x3 ;  /* 0x000000311c317211 */ /* 0x000fe200078e18ff */
        /* <DEDUP_REMOVED lines=9> */
.L_x_915:
        /* <DEDUP_REMOVED lines=13> */
[----:B------:R-:W-:-:S04]  /*4690*/  @!P0 IMAD R25, R23, UR7, R22 ;  /* 0x0000000717198c24 */ /* 0x000fc8000f8e0216 */
[----:B------:R-:W-:Y:S02]  /*46a0*/  @!P2 IMAD R27, R27, UR7, R22 ;  /* 0x000000071b1bac24 */ /* 0x000fe4000f8e0216 */
[----:B------:R-:W-:-:S04]  /*46b0*/  @!P0 IMAD.WIDE.U32 R24, R25, 0x8, R20 ;  /* 0x0000000819188825 */ /* 0x000fc800078e0014 */
[----:B------:R-:W-:Y:S02]  /*46c0*/  @!P3 IMAD R29, R29, UR7, R22 ;  /* 0x000000071d1dbc24 */ /* 0x000fe4000f8e0216 */
[----:B------:R-:W-:Y:S01]  /*46d0*/  @!P2 IMAD.WIDE.U32 R26, R27, 0x8, R20 ;  /* 0x000000081b1aa825 */ /* 0x000fe200078e0014 */
[----:B------:R-:W3:Y:S03]  /*46e0*/  @!P0 LDG.E.64 R24, desc[UR10][R24.64] ;  /* 0x0000000a18188981 */ /* 0x000ee6000c1e1b00 */
[----:B------:R-:W-:Y:S02]  /*46f0*/  @!P4 IMAD R31, R31, UR7, R22 ;  /* 0x000000071f1fcc24 */ /* 0x000fe4000f8e0216 */
[--C-:B--2---:R-:W-:Y:S01]  /*4700*/  @!P3 IMAD.WIDE.U32 R28, R29, 0x8, R20.reuse ;  /* 0x000000081d1cb825 */ /* 0x104fe200078e0014 */
[----:B------:R-:W2:Y:S03]  /*4710*/  @!P2 LDG.E.64 R26, desc[UR10][R26.64] ;  /* 0x0000000a1a1aa981 */ /* 0x000ea6000c1e1b00 */
[----:B------:R-:W-:-:S02]  /*4720*/  @!P4 IMAD.WIDE.U32 R30, R31, 0x8, R20 ;  /* 0x000000081f1ec825 */ /* 0x000fc400078e0014 */
[----:B------:R-:W4:Y:S04]  /*4730*/  @!P3 LDG.E.64 R28, desc[UR10][R28.64] ;  /* 0x0000000a1c1cb981 */ /* 0x000f28000c1e1b00 */
        /* <DEDUP_REMOVED lines=10> */
.L_x_917:
[----:B------:R-:W-:Y:S05]  /*47e0*/  @!P5 BRA `(.L_x_912) ;  /* 0x00000000006cd947 */ /* 0x000fea0003800000 */
[----:B------:R-:W-:Y:S02]  /*47f0*/  ISETP.NE.AND P0, PT, R32, 0x1, PT ;  /* 0x000000012000780c */ /* 0x000fe40003f05270 */
[----:B------:R-:W-:-:S11]  /*4800*/  LOP3.LUT R50, R50, 0x1, RZ, 0xc0, !PT ;  /* 0x0000000132327812 */ /* 0x000fd600078ec0ff */
[----:B------:R-:W-:Y:S05]  /*4810*/  @!P0 BRA `(.L_x_918) ;  /* 0x0000000000388947 */ /* 0x000fea0003800000 */
[C---:B------:R-:W-:Y:S02]  /*4820*/  IADD3 R25, PT, PT, R23.reuse, 0x1, RZ ;  /* 0x0000000117197810 */ /* 0x040fe40007ffe0ff */
[-C--:B------:R-:W-:Y:S02]  /*4830*/  ISETP.EQ.OR P2, PT, R23, R3.reuse, P1 ;  /* 0x000000031700720c */ /* 0x080fe40000f42670 */
[----:B------:R-:W-:-:S11]  /*4840*/  ISETP.EQ.OR P0, PT, R25, R3, P1 ;  /* 0x000000031900720c */ /* 0x000fd60000f02670 */
[--C-:B------:R-:W-:Y:S02]  /*4850*/  @!P2 IMAD R27, R23, UR7, R22.reuse ;  /* 0x00000007171bac24 */ /* 0x100fe4000f8e0216 */
[----:B------:R-:W-:Y:S02]  /*4860*/  @!P0 IMAD R25, R25, UR7, R22 ;  /* 0x0000000719198c24 */ /* 0x000fe4000f8e0216 */
        /* <DEDUP_REMOVED lines=9> */
.L_x_918:
        /* <DEDUP_REMOVED lines=9> */
.L_x_919:
[----:B------:R-:W-:Y:S05]  /*4990*/  BSYNC.RECONVERGENT B0 ;  /* 0x0000000000007941 */ /* 0x000fea0003800200 */
.L_x_912:
[----:B------:R-:W5:Y:S01]  /*49a0*/  S2UR UR8, SR_CgaCtaId ;  /* 0x00000000000879c3 */ /* 0x000f620000008800 */
[----:B------:R-:W-:Y:S01]  /*49b0*/  UMOV UR5, 0x400 ;  /* 0x0000040000057882 */ /* 0x000fe20000000000 */
[--C-:B----4-:R-:W-:Y:S02]  /*49c0*/  HADD2.F32 R22, -RZ, R45.reuse.H0_H0 ;  /* 0x2000002dff167230 */ /* 0x110fe40000004100 */
[----:B------:R-:W-:-:S03]  /*49d0*/  HADD2.F32 R45, -RZ, R45.H1_H1 ;  /* 0x3000002dff2d7230 */ /* 0x000fc60000004100 */
[----:B------:R-:W-:Y:S02]  /*49e0*/  FADD.FTZ R22, R22, -UR14 ;  /* 0x8000000e16167e21 */ /* 0x000fe40008010000 */
[----:B------:R-:W-:Y:S02]  /*49f0*/  FADD.FTZ R45, R45, -UR14 ;  /* 0x8000000e2d2d7e21 */ /* 0x000fe40008010000 */
[----:B------:R-:W-:Y:S02]  /*4a00*/  FMUL.FTZ R31, R22, UR9 ;  /* 0x00000009161f7c20 */ /* 0x000fe40008410000 */
[----:B------:R-:W-:Y:S01]  /*4a10*/  FMUL.FTZ R32, R45, UR9 ;  /* 0x000000092d207c20 */ /* 0x000fe20008410000 */
[----:B-----5:R-:W-:Y:S01]  /*4a20*/  ULEA UR5, UR8, UR5, 0x18 ;  /* 0x0000000508057291 */ /* 0x020fe2000f8ec0ff */
[----:B------:R-:W4:Y:S08]  /*4a30*/  LDCU.U8 UR8, c[0x0][0x414] ;  /* 0x00008280ff0877ac */ /* 0x000f300008000000 */
[----:B------:R0:W-:Y:S01]  /*4a40*/  @!P1 STS.64 [UR5+0xc0], R18 ;  /* 0x0000c012ff009988 */ /* 0x0001e20008000a05 */
[----:B------:R-:W-:Y:S01]  /*4a50*/  BAR.SYNC.DEFER_BLOCKING 0x0 ;  /* 0x0000000000007b1d */ /* 0x000fe20000010000 */
[--C-:B0--3--:R-:W-:Y:S01]  /*4a60*/  HADD2.F32 R18, -RZ, R44.reuse.H0_H0 ;  /* 0x2000002cff127230 */ /* 0x109fe20000004100 */
[----:B----4-:R-:W-:Y:S01]  /*4a70*/  UISETP.NE.AND UP0, UPT, UR8, URZ, UPT ;  /* 0x000000ff0800728c */ /* 0x010fe2000bf05270 */
[----:B------:R-:W-:-:S03]  /*4a80*/  HADD2.F32 R19, -RZ, R44.H1_H1 ;  /* 0x3000002cff137230 */ /* 0x000fc60000004100 */
        /* <DEDUP_REMOVED lines=23> */
.L_x_920:
[----:B------:R-:W0:Y:S01]  /*4c00*/  LDCU UR5, c[0x0][0x41c] ;  /* 0x00008380ff0577ac */ /* 0x000e220008000800 */
[C-C-:B------:R-:W-:Y:S01]  /*4c10*/  FFMA.FTZ R22, R20.reuse, R31, R21.reuse ;  /* 0x0000001f14167223 */ /* 0x140fe20000010015 */
[----:B------:R-:W-:Y:S01]  /*4c20*/  FFMA.FTZ R23, R20, R32, R21 ;  /* 0x0000002014177223 */ /* 0x000fe20000010015 */
[----:B------:R-:W-:Y:S01]  /*4c30*/  BSSY.RECONVERGENT B0, `(.L_x_921) ;  /* 0x0000019000007945 */ /* 0x000fe20003800200 */
[----:B------:R-:W3:Y:S01]  /*4c40*/  LDCU.64 UR16, c[0x0][0x400] ;  /* 0x00008000ff1077ac */ /* 0x000ee20008000a00 */
[----:B------:R-:W-:Y:S01]  /*4c50*/  FFMA.FTZ R26, R17, R18, -R22 ;  /* 0x00000012111a7223 */ /* 0x000fe20000010816 */
[----:B------:R-:W-:Y:S01]  /*4c60*/  FFMA.FTZ R19, R16, R19, -R23 ;  /* 0x0000001310137223 */ /* 0x000fe20000010817 */
[----:B0-----:R-:W-:-:S05]  /*4c70*/  IMAD R3, R3, UR5, R48 ;  /* 0x0000000503037c24 */ /* 0x001fca000f8e0230 */
[C---:B---3--:R-:W-:Y:S02]  /*4c80*/  ISETP.GE.U32.AND P0, PT, R3.reuse, UR16, PT ;  /* 0x0000001003007c0c */ /* 0x048fe4000bf06070 */
[----:B------:R-:W-:Y:S02]  /*4c90*/  SHF.R.S32.HI R24, RZ, 0x1f, R3 ;  /* 0x0000001fff187819 */ /* 0x000fe40000011403 */
[C---:B------:R-:W-:Y:S02]  /*4ca0*/  IADD3 R33, PT, PT, R3.reuse, 0x20, RZ ;  /* 0x0000002003217810 */ /* 0x040fe40007ffe0ff */
[----:B------:R-:W-:Y:S02]  /*4cb0*/  ISETP.GE.AND.EX P0, PT, R24, UR17, PT, P0 ;  /* 0x0000001118007c0c */ /* 0x000fe4000bf06300 */
[----:B------:R-:W-:-:S11]  /*4cc0*/  IADD3 R18, PT, PT, R3, 0x40, RZ ;  /* 0x0000004003127810 */ /* 0x000fd60007ffe0ff */
[----:B------:R-:W-:Y:S05]  /*4cd0*/  @P0 BRA `(.L_x_922) ;  /* 0x0000000000380947 */ /* 0x000fea0003800000 */
[----:B------:R-:W2:Y:S01]  /*4ce0*/  LDCU.64 UR18, c[0x0][0x3f8] ;  /* 0x00007f00ff1277ac */ /* 0x000ea20008000a00 */
[----:B------:R-:W-:Y:S01]  /*4cf0*/  MOV R22, R52 ;  /* 0x0000003400167202 */ /* 0x000fe20000000f00 */
[----:B------:R-:W-:Y:S01]  /*4d00*/  FMUL.FTZ R26, R26, UR9 ;  /* 0x000000091a1a7c20 */ /* 0x000fe20008410000 */
[----:B------:R-:W-:Y:S01]  /*4d10*/  MOV R23, R55 ;  /* 0x0000003700177202 */ /* 0x000fe20000000f00 */
[----:B------:R-:W0:Y:S01]  /*4d20*/  LDCU.64 UR12, c[0x0][0x380] ;  /* 0x00007000ff0c77ac */ /* 0x000e220008000a00 */
[----:B------:R-:W-:-:S05]  /*4d30*/  FMUL.FTZ R19, R19, UR9 ;  /* 0x0000000913137c20 */ /* 0x000fca0008410000 */
[----:B------:R-:W-:Y:S01]  /*4d40*/  F2FP.F16.F32.PACK_AB R19, R19, R26 ;  /* 0x0000001a1313723e */ /* 0x000fe200000000ff */
[----:B--2---:R-:W-:Y:S02]  /*4d50*/  IMAD R28, R24, UR18, RZ ;  /* 0x00000012181c7c24 */ /* 0x004fe4000f8e02ff */
[----:B------:R-:W-:-:S04]  /*4d60*/  IMAD.WIDE.U32 R24, R3, UR18, R22 ;  /* 0x0000001203187c25 */ /* 0x000fc8000f8e0016 */
[----:B------:R-:W-:Y:S01]  /*4d70*/  IMAD R23, R3, UR19, R28 ;  /* 0x0000001303177c24 */ /* 0x000fe2000f8e021c */
[----:B0-----:R-:W-:-:S04]  /*4d80*/  LEA R22, P0, R24, UR12, 0x1 ;  /* 0x0000000c18167c11 */ /* 0x001fc8000f8008ff */
[----:B------:R-:W-:-:S04]  /*4d90*/  IADD3 R23, PT, PT, R25, R23, RZ ;  /* 0x0000001719177210 */ /* 0x000fc80007ffe0ff */
[----:B------:R-:W-:-:S05]  /*4da0*/  LEA.HI.X R23, R24, UR13, R23, 0x1, P0 ;  /* 0x0000000d18177c11 */ /* 0x000fca00080f0c17 */
[----:B------:R0:W-:Y:S02]  /*4db0*/  STG.E desc[UR10][R22.64], R19 ;  /* 0x0000001316007986 */ /* 0x0001e4000c10190a */
.L_x_922:
[----:B------:R-:W-:Y:S05]  /*4dc0*/  BSYNC.RECONVERGENT B0 ;  /* 0x0000000000007941 */ /* 0x000fea0003800200 */
.L_x_921:
[--C-:B0-----:R-:W-:Y:S01]  /*4dd0*/  HADD2.F32 R22, -RZ, R43.reuse.H0_H0 ;  /* 0x2000002bff167230 */ /* 0x101fe20000004100 */
[----:B------:R-:W-:Y:S01]  /*4de0*/  ISETP.GE.U32.AND P0, PT, R33, UR16, PT ;  /* 0x0000001021007c0c */ /* 0x000fe2000bf06070 */
[----:B------:R-:W-:Y:S01]  /*4df0*/  HADD2.F32 R43, -RZ, R43.H1_H1 ;  /* 0x3000002bff2b7230 */ /* 0x000fe20000004100 */
[----:B------:R-:W-:Y:S01]  /*4e00*/  ISETP.GE.U32.AND P1, PT, R18, UR16, PT ;  /* 0x0000001012007c0c */ /* 0x000fe2000bf26070 */
[----:B------:R-:W-:Y:S02]  /*4e10*/  HADD2.F32 R36, -RZ, R41.H0_H0 ;  /* 0x20000029ff247230 */ /* 0x000fe40000004100 */
[----:B------:R-:W-:Y:S01]  /*4e20*/  FADD.FTZ R23, R22, -UR14 ;  /* 0x8000000e16177e21 */ /* 0x000fe20008010000 */
[----:B------:R-:W-:Y:S01]  /*4e30*/  SHF.R.S32.HI R35, RZ, 0x1f, R33 ;  /* 0x0000001fff237819 */ /* 0x000fe20000011421 */
[----:B------:R-:W-:Y:S01]  /*4e40*/  FADD.FTZ R43, R43, -UR14 ;  /* 0x8000000e2b2b7e21 */ /* 0x000fe20008010000 */
[----:B------:R-:W-:Y:S01]  /*4e50*/  SHF.R.S32.HI R19, RZ, 0x1f, R18 ;  /* 0x0000001fff137819 */ /* 0x000fe20000011412 */
[----:B------:R-:W-:Y:S01]  /*4e60*/  FMUL.FTZ R24, R23, UR9 ;  /* 0x0000000917187c20 */ /* 0x000fe20008410000 */
[----:B------:R-:W-:Y:S01]  /*4e70*/  ISETP.GE.AND.EX P0, PT, R35, UR17, PT, P0 ;  /* 0x0000001123007c0c */ /* 0x000fe2000bf06300 */
[--C-:B------:R-:W-:Y:S01]  /*4e80*/  HADD2.F32 R22, -RZ, R42.reuse.H0_H0 ;  /* 0x2000002aff167230 */ /* 0x100fe20000004100 */
[----:B------:R-:W-:Y:S01]  /*4e90*/  ISETP.GE.AND.EX P1, PT, R19, UR17, PT, P1 ;  /* 0x0000001113007c0c */ /* 0x000fe2000bf26310 */
[----:B------:R-:W-:-:S02]  /*4ea0*/  HADD2.F32 R23, -RZ, R42.H1_H1 ;  /* 0x3000002aff177230 */ /* 0x000fc40000004100 */
[----:B------:R-:W-:Y:S01]  /*4eb0*/  FFMA.FTZ R34, R20, R24, R21 ;  /* 0x0000001814227223 */ /* 0x000fe20000010015 */
[----:B------:R-:W-:Y:S01]  /*4ec0*/  FMUL.FTZ R43, R43, UR9 ;  /* 0x000000092b2b7c20 */ /* 0x000fe20008410000 */
[----:B------:R-:W-:Y:S08]  /*4ed0*/  BRA.U !UP0, `(.L_x_923) ;  /* 0x0000000108487547 */ /* 0x000ff0000b800000 */
[----:B------:R-:W-:Y:S01]  /*4ee0*/  FFMA.FTZ R24, R17, R24, R14 ;  /* 0x0000001811187223 */ /* 0x000fe2000001000e */
[----:B------:R-:W-:-:S03]  /*4ef0*/  FFMA.FTZ R25, R16, R43, R15 ;  /* 0x0000002b10197223 */ /* 0x000fc6000001000f */
[----:B------:R-:W-:Y:S01]  /*4f00*/  FMUL.FTZ R26, R24, -1.4426950216293334961 ;  /* 0xbfb8aa3b181a7820 */ /* 0x000fe20000410000 */
[----:B--2---:R-:W-:-:S05]  /*4f10*/  FMUL.FTZ R28, R25, -1.4426950216293334961 ;  /* 0xbfb8aa3b191c7820 */ /* 0x004fca0000410000 */
        /* <DEDUP_REMOVED lines=14> */
.L_x_923:
[----:B------:R-:W-:Y:S01]  /*5000*/  FFMA.FTZ R25, R20, R43, R21 ;  /* 0x0000002b14197223 */ /* 0x000fe20000010015 */
[----:B------:R-:W-:Y:S01]  /*5010*/  BSSY.RECONVERGENT B0, `(.L_x_924) ;  /* 0x0000014000007945 */ /* 0x000fe20003800200 */
[----:B------:R-:W-:Y:S01]  /*5020*/  FFMA.FTZ R34, R17, R22, -R34 ;  /* 0x0000001611227223 */ /* 0x000fe20000010822 */
[----:B------:R-:W-:Y:S02]  /*5030*/  HADD2.F32 R41, -RZ, R41.H1_H1 ;  /* 0x30000029ff297230 */ /* 0x000fe40000004100 */
[----:B------:R-:W-:Y:S01]  /*5040*/  FADD.FTZ R36, R36, -UR14 ;  /* 0x8000000e24247e21 */ /* 0x000fe20008010000 */
[----:B------:R-:W-:Y:S01]  /*5050*/  FFMA.FTZ R26, R16, R23, -R25 ;  /* 0x00000017101a7223 */ /* 0x000fe20000010819 */
[----:B------:R-:W-:Y:S06]  /*5060*/  @P0 BRA `(.L_x_925) ;  /* 0x0000000000380947 */ /* 0x000fec0003800000 */
[----:B------:R-:W2:Y:S01]  /*5070*/  LDCU.64 UR12, c[0x0][0x3f8] ;  /* 0x00007f00ff0c77ac */ /* 0x000ea20008000a00 */
[----:B------:R-:W-:Y:S01]  /*5080*/  MOV R22, R52 ;  /* 0x0000003400167202 */ /* 0x000fe20000000f00 */
[----:B-1----:R-:W-:Y:S01]  /*5090*/  FMUL.FTZ R27, R34, UR9 ;  /* 0x00000009221b7c20 */ /* 0x002fe20008410000 */
[----:B------:R-:W-:Y:S01]  /*50a0*/  MOV R23, R55 ;  /* 0x0000003700177202 */ /* 0x000fe20000000f00 */
[----:B------:R-:W0:Y:S01]  /*50b0*/  LDCU.64 UR18, c[0x0][0x380] ;  /* 0x00007000ff1277ac */ /* 0x000e220008000a00 */
[----:B------:R-:W-:Y:S01]  /*50c0*/  FMUL.FTZ R26, R26, UR9 ;  /* 0x000000091a1a7c20 */ /* 0x000fe20008410000 */
[----:B--2---:R-:W-:Y:S02]  /*50d0*/  IMAD R28, R35, UR12, RZ ;  /* 0x0000000c231c7c24 */ /* 0x004fe4000f8e02ff */
[----:B------:R-:W-:-:S04]  /*50e0*/  IMAD.WIDE.U32 R24, R33, UR12, R22 ;  /* 0x0000000c21187c25 */ /* 0x000fc8000f8e0016 */
[----:B------:R-:W-:Y:S01]  /*50f0*/  IMAD R33, R33, UR13, R28 ;  /* 0x0000000d21217c24 */ /* 0x000fe2000f8e021c */
[----:B0-----:R-:W-:-:S04]  /*5100*/  LEA R22, P0, R24, UR18, 0x1 ;  /* 0x0000001218167c11 */ /* 0x001fc8000f8008ff */
[----:B------:R-:W-:Y:S02]  /*5110*/  IADD3 R33, PT, PT, R25, R33, RZ ;  /* 0x0000002119217210 */ /* 0x000fe40007ffe0ff */
[----:B------:R-:W-:Y:S02]  /*5120*/  F2FP.F16.F32.PACK_AB R25, R26, R27 ;  /* 0x0000001b1a19723e */ /* 0x000fe400000000ff */
[----:B------:R-:W-:-:S05]  /*5130*/  LEA.HI.X R23, R24, UR19, R33, 0x1, P0 ;  /* 0x0000001318177c11 */ /* 0x000fca00080f0c21 */
[----:B------:R0:W-:Y:S02]  /*5140*/  STG.E desc[UR10][R22.64], R25 ;  /* 0x0000001916007986 */ /* 0x0001e4000c10190a */
.L_x_925:
[----:B------:R-:W-:Y:S05]  /*5150*/  BSYNC.RECONVERGENT B0 ;  /* 0x0000000000007941 */ /* 0x000fea0003800200 */
.L_x_924:
[----:B------:R-:W-:Y:S01]  /*5160*/  FMUL.FTZ R36, R36, UR9 ;  /* 0x0000000924247c20 */ /* 0x000fe20008410000 */
[----:B------:R-:W-:Y:S01]  /*5170*/  FADD.FTZ R41, R41, -UR14 ;  /* 0x8000000e29297e21 */ /* 0x000fe20008010000 */
[--C-:B0-----:R-:W-:Y:S02]  /*5180*/  HADD2.F32 R22, -RZ, R40.reuse.H0_H0 ;  /* 0x20000028ff167230 */ /* 0x101fe40000004100 */
[----:B------:R-:W-:Y:S02]  /*5190*/  HADD2.F32 R23, -RZ, R40.H1_H1 ;  /* 0x30000028ff177230 */ /* 0x000fe40000004100 */
[----:B------:R-:W-:Y:S01]  /*51a0*/  FFMA.FTZ R34, R20, R36, R21 ;  /* 0x0000002414227223 */ /* 0x000fe20000010015 */
[----:B------:R-:W-:Y:S01]  /*51b0*/  FMUL.FTZ R41, R41, UR9 ;  /* 0x0000000929297c20 */ /* 0x000fe20008410000 */
[----:B------:R-:W-:Y:S06]  /*51c0*/  BRA.U !UP0, `(.L_x_926) ;  /* 0x0000000108487547 */ /* 0x000fec000b800000 */
        /* <DEDUP_REMOVED lines=18> */
.L_x_926:
[----:B------:R-:W-:Y:S01]  /*52f0*/  FFMA.FTZ R25, R20, R41, R21 ;  /* 0x0000002914197223 */ /* 0x000fe20000010015 */
[----:B------:R-:W-:Y:S01]  /*5300*/  BSSY.RECONVERGENT B0, `(.L_x_927) ;  /* 0x0000014000007945 */ /* 0x000fe20003800200 */
[--C-:B------:R-:W-:Y:S02]  /*5310*/  HADD2.F32 R24, -RZ, R4.reuse.H0_H0 ;  /* 0x20000004ff187230 */ /* 0x100fe40000004100 */
[----:B------:R-:W-:Y:S01]  /*5320*/  FFMA.FTZ R34, R17, R22, -R34 ;  /* 0x0000001611227223 */ /* 0x000fe20000010822 */
[----:B------:R-:W-:Y:S02]  /*5330*/  HADD2.F32 R26, -RZ, R4.H1_H1 ;  /* 0x30000004ff1a7230 */ /* 0x000fe40000004100 */
[----:B------:R-:W-:Y:S01]  /*5340*/  FFMA.FTZ R4, R16, R23, -R25 ;  /* 0x0000001710047223 */ /* 0x000fe20000010819 */
[----:B------:R-:W-:Y:S06]  /*5350*/  @P1 BRA `(.L_x_928) ;  /* 0x0000000000381947 */ /* 0x000fec0003800000 */
[----:B------:R-:W0:Y:S01]  /*5360*/  LDCU.64 UR12, c[0x0][0x3f8] ;  /* 0x00007f00ff0c77ac */ /* 0x000e220008000a00 */
[----:B------:R-:W-:Y:S01]  /*5370*/  MOV R22, R52 ;  /* 0x0000003400167202 */ /* 0x000fe20000000f00 */
[----:B------:R-:W-:Y:S01]  /*5380*/  FMUL.FTZ R25, R34, UR9 ;  /* 0x0000000922197c20 */ /* 0x000fe20008410000 */
[----:B------:R-:W-:Y:S01]  /*5390*/  MOV R23, R55 ;  /* 0x0000003700177202 */ /* 0x000fe20000000f00 */
[----:B------:R-:W3:Y:S01]  /*53a0*/  LDCU.64 UR18, c[0x0][0x380] ;  /* 0x00007000ff1277ac */ /* 0x000ee20008000a00 */
[----:B------:R-:W-:Y:S01]  /*53b0*/  FMUL.FTZ R4, R4, UR9 ;  /* 0x0000000904047c20 */ /* 0x000fe20008410000 */
[----:B0-----:R-:W-:Y:S02]  /*53c0*/  IMAD R19, R19, UR12, RZ ;  /* 0x0000000c13137c24 */ /* 0x001fe4000f8e02ff */
[----:B------:R-:W-:-:S04]  /*53d0*/  IMAD.WIDE.U32 R22, R18, UR12, R22 ;  /* 0x0000000c12167c25 */ /* 0x000fc8000f8e0016 */
[----:B------:R-:W-:Y:S01]  /*53e0*/  IMAD R19, R18, UR13, R19 ;  /* 0x0000000d12137c24 */ /* 0x000fe2000f8e0213 */
[----:B---3--:R-:W-:-:S04]  /*53f0*/  LEA R18, P0, R22, UR18, 0x1 ;  /* 0x0000001216127c11 */ /* 0x008fc8000f8008ff */
[----:B------:R-:W-:Y:S02]  /*5400*/  IADD3 R19, PT, PT, R23, R19, RZ ;  /* 0x0000001317137210 */ /* 0x000fe40007ffe0ff */
[----:B------:R-:W-:Y:S02]  /*5410*/  F2FP.F16.F32.PACK_AB R23, R4, R25 ;  /* 0x000000190417723e */ /* 0x000fe400000000ff */
[----:B------:R-:W-:-:S05]  /*5420*/  LEA.HI.X R19, R22, UR19, R19, 0x1, P0 ;  /* 0x0000001316137c11 */ /* 0x000fca00080f0c13 */
[----:B------:R0:W-:Y:S02]  /*5430*/  STG.E desc[UR10][R18.64], R23 ;  /* 0x0000001712007986 */ /* 0x0001e4000c10190a */
.L_x_928:
[----:B------:R-:W-:Y:S05]  /*5440*/  BSYNC.RECONVERGENT B0 ;  /* 0x0000000000007941 */ /* 0x000fea0003800200 */
.L_x_927:
[----:B0-----:R-:W-:Y:S02]  /*5450*/  HADD2.F32 R18, -RZ, R8.H0_H0 ;  /* 0x20000008ff127230 */ /* 0x001fe40000004100 */
[----:B------:R-:W-:Y:S01]  /*5460*/  FADD.FTZ R26, R26, -UR14 ;  /* 0x8000000e1a1a7e21 */ /* 0x000fe20008010000 */
[--C-:B------:R-:W-:Y:S02]  /*5470*/  HADD2.F32 R19, -RZ, R10.reuse.H0_H0 ;  /* 0x2000000aff137230 */ /* 0x100fe40000004100 */
[----:B------:R-:W-:Y:S01]  /*5480*/  FADD.FTZ R24, R24, -UR14 ;  /* 0x8000000e18187e21 */ /* 0x000fe20008010000 */
[----:B------:R-:W-:Y:S02]  /*5490*/  HADD2.F32 R10, -RZ, R10.H1_H1 ;  /* 0x3000000aff0a7230 */ /* 0x000fe40000004100 */
[----:B------:R-:W-:Y:S01]  /*54a0*/  FADD.FTZ R18, R18, -UR14 ;  /* 0x8000000e12127e21 */ /* 0x000fe20008010000 */
[--C-:B------:R-:W-:Y:S02]  /*54b0*/  HADD2.F32 R4, -RZ, R6.reuse.H0_H0 ;  /* 0x20000006ff047230 */ /* 0x100fe40000004100 */
[----:B------:R-:W-:Y:S01]  /*54c0*/  FMUL.FTZ R38, R26, UR9 ;  /* 0x000000091a267c20 */ /* 0x000fe20008410000 */
[----:B------:R-:W-:-:S02]  /*54d0*/  HADD2.F32 R6, -RZ, R6.H1_H1 ;  /* 0x30000006ff067230 */ /* 0x000fc40000004100 */
[----:B------:R-:W-:Y:S01]  /*54e0*/  FADD.FTZ R10, R10, -UR14 ;  /* 0x8000000e0a0a7e21 */ /* 0x000fe20008010000 */
[----:B------:R-:W-:Y:S02]  /*54f0*/  HADD2.F32 R8, -RZ, R8.H1_H1 ;  /* 0x30000008ff087230 */ /* 0x000fe40000004100 */
[----:B------:R-:W-:Y:S01]  /*5500*/  FADD.FTZ R4, R4, -UR14 ;  /* 0x8000000e04047e21 */ /* 0x000fe20008010000 */
[--C-:B------:R-:W-:Y:S02]  /*5510*/  HADD2.F32 R22, -RZ, R12.reuse.H0_H0 ;  /* 0x2000000cff167230 */ /* 0x100fe40000004100 */
[----:B------:R-:W-:Y:S01]  /*5520*/  FADD.FTZ R6, R6, -UR14 ;  /* 0x8000000e06067e21 */ /* 0x000fe20008010000 */
[----:B------:R-:W-:Y:S02]  /*5530*/  HADD2.F32 R23, -RZ, R12.H1_H1 ;  /* 0x3000000cff177230 */ /* 0x000fe40000004100 */
[----:B------:R-:W-:Y:S01]  /*5540*/  FADD.FTZ R8, R8, -UR14 ;  /* 0x8000000e08087e21 */ /* 0x000fe20008010000 */
[----:B------:R-:W-:Y:S01]  /*5550*/  FADD.FTZ R12, R19, -UR14 ;  /* 0x8000000e130c7e21 */ /* 0x000fe20008010000 */
[----:B------:R-:W-:Y:S01]  /*5560*/  FADD.FTZ R22, R22, -UR14 ;  /* 0x8000000e16167e21 */ /* 0x000fe20008010000 */
[----:B------:R-:W-:Y:S01]  /*5570*/  FMUL.FTZ R26, R18, UR9 ;  /* 0x00000009121a7c20 */ /* 0x000fe20008410000 */
[----:B------:R-:W-:Y:S01]  /*5580*/  FADD.FTZ R23, R23, -UR14 ;  /* 0x8000000e17177e21 */ /* 0x000fe20008010000 */
[----:B------:R-:W-:Y:S01]  /*5590*/  FMUL.FTZ R33, R24, UR9 ;  /* 0x0000000918217c20 */ /* 0x000fe20008410000 */
[----:B------:R-:W-:Y:S01]  /*55a0*/  FMUL.FTZ R18, R10, UR9 ;  /* 0x000000090a127c20 */ /* 0x000fe20008410000 */
[----:B------:R-:W-:Y:S01]  /*55b0*/  FMUL.FTZ R50, R4, UR9 ;  /* 0x0000000904327c20 */ /* 0x000fe20008410000 */
[C---:B------:R-:W-:Y:S01]  /*55c0*/  IADD3 R43, PT, PT, R3.reuse, 0x60, RZ ;  /* 0x00000060032b7810 */ /* 0x040fe20007ffe0ff */
[----:B------:R-:W-:Y:S01]  /*55d0*/  FMUL.FTZ R56, R6, UR9 ;  /* 0x0000000906387c20 */ /* 0x000fe20008410000 */
[C---:B------:R-:W-:Y:S01]  /*55e0*/  IADD3 R30, PT, PT, R3.reuse, 0x80, RZ ;  /* 0x00000080031e7810 */ /* 0x040fe20007ffe0ff */
[----:B------:R-:W-:Y:S01]  /*55f0*/  FMUL.FTZ R25, R8, UR9 ;  /* 0x0000000908197c20 */ /* 0x000fe20008410000 */
[C---:B------:R-:W-:Y:S01]  /*5600*/  IADD3 R24, PT, PT, R3.reuse, 0xa0, RZ ;  /* 0x000000a003187810 */ /* 0x040fe20007ffe0ff */
[----:B------:R-:W-:Y:S01]  /*5610*/  FMUL.FTZ R12, R12, UR9 ;  /* 0x000000090c0c7c20 */ /* 0x000fe20008410000 */
[----:B------:R-:W-:Y:S01]  /*5620*/  IADD3 R10, PT, PT, R3, 0xc0, RZ ;  /* 0x000000c0030a7810 */ /* 0x000fe20007ffe0ff */
        /* <DEDUP_REMOVED lines=11> */
[C---:B--2---:R-:W-:Y:S01]  /*56e0*/  FFMA.FTZ R28, R20.reuse, R26, R21 ;  /* 0x0000001a141c7223 */ /* 0x044fe20000010015 */
[----:B------:R-:W-:Y:S01]  /*56f0*/  SHF.R.S32.HI R45, RZ, 0x1f, R43 ;  /* 0x0000001fff2d7819 */ /* 0x000fe2000001142b */
[C-C-:B-1----:R-:W-:Y:S01]  /*5700*/  FFMA.FTZ R27, R20.reuse, R25, R21.reuse ;  /* 0x00000019141b7223 */ /* 0x142fe20000010015 */
[----:B------:R-:W-:Y:S01]  /*5710*/  SHF.R.S32.HI R32, RZ, 0x1f, R30 ;  /* 0x0000001fff207819 */ /* 0x000fe2000001141e */
[C-C-:B------:R-:W-:Y:S01]  /*5720*/  FFMA.FTZ R22, R20.reuse, R12, R21.reuse ;  /* 0x0000000c14167223 */ /* 0x140fe20000010015 */
[----:B------:R-:W-:Y:S01]  /*5730*/  SHF.R.S32.HI R29, RZ, 0x1f, R24 ;  /* 0x0000001fff1d7819 */ /* 0x000fe20000011418 */
[C-C-:B------:R-:W-:Y:S01]  /*5740*/  FFMA.FTZ R23, R20.reuse, R18, R21.reuse ;  /* 0x0000001214177223 */ /* 0x140fe20000010015 */
[----:B------:R-:W-:Y:S01]  /*5750*/  SHF.R.S32.HI R19, RZ, 0x1f, R10 ;  /* 0x0000001fff137819 */ /* 0x000fe2000001140a */
[C-C-:B------:R-:W-:Y:S01]  /*5760*/  FFMA.FTZ R8, R20.reuse, R4, R21.reuse ;  /* 0x0000000414087223 */ /* 0x140fe20000010015 */
[----:B------:R-:W-:Y:S01]  /*5770*/  FFMA.FTZ R21, R20, R6, R21 ;  /* 0x0000000614157223 */ /* 0x000fe20000010015 */
[--C-:B------:R-:W-:Y:S01]  /*5780*/  HADD2.F32 R20, -RZ, R5.reuse.H0_H0 ;  /* 0x20000005ff147230 */ /* 0x100fe20000004100 */
[----:B------:R-:W-:Y:S01]  /*5790*/  ISETP.GE.U32.AND P0, PT, R3, UR16, PT ;  /* 0x0000001003007c0c */ /* 0x000fe2000bf06070 */
[----:B------:R-:W-:Y:S01]  /*57a0*/  HADD2.F32 R5, -RZ, R5.H1_H1 ;  /* 0x30000005ff057230 */ /* 0x000fe20000004100 */
[----:B------:R-:W-:-:S02]  /*57b0*/  ISETP.GE.AND.EX P1, PT, R45, UR17, PT, P1 ;  /* 0x000000112d007c0c */ /* 0x000fc4000bf26310 */
[----:B------:R-:W-:Y:S02]  /*57c0*/  ISETP.GE.AND.EX P3, PT, R32, UR17, PT, P3 ;  /* 0x0000001120007c0c */ /* 0x000fe4000bf66330 */
[----:B------:R-:W-:Y:S02]  /*57d0*/  ISETP.GE.AND.EX P4, PT, R29, UR17, PT, P4 ;  /* 0x000000111d007c0c */ /* 0x000fe4000bf86340 */
        /* <DEDUP_REMOVED lines=15> */
[----:B-1----:R-:W-:Y:S01]  /*58d0*/  FMUL.FTZ R5, R5, R40 ;  /* 0x0000002805057220 */ /* 0x002fe20000410000 */
[----:B------:R-:W-:Y:S02]  /*58e0*/  FADD.FTZ R40, -R40, 1 ;  /* 0x3f80000028287421 */ /* 0x000fe40000010100 */
[----:B------:R-:W-:Y:S02]  /*58f0*/  FMUL.FTZ R20, R20, R33 ;  /* 0x0000002114147220 */ /* 0x000fe40000410000 */
[----:B------:R-:W-:-:S04]  /*5900*/  FFMA.FTZ R40, R35, R40, 1 ;  /* 0x3f80000023287423 */ /* 0x000fc80000010028 */
[----:B------:R-:W-:-:S07]  /*5910*/  FMUL.FTZ R5, R5, R40 ;  /* 0x0000002805057220 */ /* 0x000fce0000410000 */
.L_x_929:
        /* <DEDUP_REMOVED lines=18> */
.L_x_931:
[----:B------:R-:W-:Y:S05]  /*5a40*/  BSYNC.RECONVERGENT B0 ;  /* 0x0000000000007941 */ /* 0x000fea0003800200 */
.L_x_930:
[--C-:B0-----:R-:W-:Y:S02]  /*5a50*/  HADD2.F32 R5, -RZ, R7.reuse.H0_H0 ;  /* 0x20000007ff057230 */ /* 0x101fe40000004100 */
        /* <DEDUP_REMOVED lines=20> */
.L_x_932:
[----:B------:R-:W-:Y:S01]  /*5ba0*/  BSSY.RECONVERGENT B0, `(.L_x_933) ;  /* 0x0000012000007945 */ /* 0x000fe20003800200 */
[----:B------:R-:W-:Y:S01]  /*5bb0*/  FFMA.FTZ R34, R17, R5, -R34 ;  /* 0x0000000511227223 */ /* 0x000fe20000010822 */
[----:B------:R-:W-:Y:S02]  /*5bc0*/  FFMA.FTZ R5, R16, R7, -R31 ;  /* 0x0000000710057223 */ /* 0x000fe4000001081f */
[----:B------:R-:W-:Y:S05]  /*5bd0*/  @P3 BRA `(.L_x_934) ;  /* 0x0000000000383947 */ /* 0x000fea0003800000 */
[----:B------:R-:W0:Y:S01]  /*5be0*/  LDCU.64 UR12, c[0x0][0x3f8] ;  /* 0x00007f00ff0c77ac */ /* 0x000e220008000a00 */
[----:B------:R-:W-:Y:S01]  /*5bf0*/  MOV R33, R55 ;  /* 0x0000003700217202 */ /* 0x000fe20000000f00 */
[----:B------:R-:W-:Y:S01]  /*5c00*/  FMUL.FTZ R34, R34, UR9 ;  /* 0x0000000922227c20 */ /* 0x000fe20008410000 */
[----:B------:R-:W-:Y:S01]  /*5c10*/  FMUL.FTZ R5, R5, UR9 ;  /* 0x0000000905057c20 */ /* 0x000fe20008410000 */
[----:B------:R-:W1:Y:S04]  /*5c20*/  LDCU.64 UR18, c[0x0][0x380] ;  /* 0x00007000ff1277ac */ /* 0x000e680008000a00 */
[----:B------:R-:W-:Y:S01]  /*5c30*/  F2FP.F16.F32.PACK_AB R5, R5, R34 ;  /* 0x000000220505723e */ /* 0x000fe200000000ff */
[----:B0-----:R-:W-:Y:S01]  /*5c40*/  IMAD R7, R32, UR12, RZ ;  /* 0x0000000c20077c24 */ /* 0x001fe2000f8e02ff */
[----:B------:R-:W-:-:S03]  /*5c50*/  MOV R32, R52 ;  /* 0x0000003400207202 */ /* 0x000fc60000000f00 */
[C---:B------:R-:W-:Y:S02]  /*5c60*/  IMAD R7, R30.reuse, UR13, R7 ;  /* 0x0000000d1e077c24 */ /* 0x040fe4000f8e0207 */
[----:B------:R-:W-:-:S03]  /*5c70*/  IMAD.WIDE.U32 R32, R30, UR12, R32 ;  /* 0x0000000c1e207c25 */ /* 0x000fc6000f8e0020 */
[----:B-1----:R-:W-:Y:S02]  /*5c80*/  LEA R30, P1, R32, UR18, 0x1 ;  /* 0x00000012201e7c11 */ /* 0x002fe4000f8208ff */
[----:B------:R-:W-:-:S04]  /*5c90*/  IADD3 R7, PT, PT, R33, R7, RZ ;  /* 0x0000000721077210 */ /* 0x000fc80007ffe0ff */
[----:B------:R-:W-:-:S05]  /*5ca0*/  LEA.HI.X R31, R32, UR19, R7, 0x1, P1 ;  /* 0x00000013201f7c11 */ /* 0x000fca00088f0c07 */
[----:B------:R0:W-:Y:S02]  /*5cb0*/  STG.E desc[UR10][R30.64], R5 ;  /* 0x000000051e007986 */ /* 0x0001e4000c10190a */
.L_x_934:
[----:B------:R-:W-:Y:S05]  /*5cc0*/  BSYNC.RECONVERGENT B0 ;  /* 0x0000000000007941 */ /* 0x000fea0003800200 */
.L_x_933:
        /* <DEDUP_REMOVED lines=21> */
.L_x_935:
        /* <DEDUP_REMOVED lines=18> */
.L_x_937:
[----:B------:R-:W-:Y:S05]  /*5f40*/  BSYNC.RECONVERGENT B0 ;  /* 0x0000000000007941 */ /* 0x000fea0003800200 */
.L_x_936:
        /* <DEDUP_REMOVED lines=21> */
.L_x_938:
        /* <DEDUP_REMOVED lines=18> */
.L_x_940:
[----:B------:R-:W-:Y:S05]  /*61c0*/  BSYNC.RECONVERGENT B0 ;  /* 0x0000000000007941 */ /* 0x000fea0003800200 */
.L_x_939:
        /* <DEDUP_REMOVED lines=22> */
.L_x_941:
        /* <DEDUP_REMOVED lines=8> */
[----:B------:R-:W-:Y:S01]  /*63b0*/  MOV R53, R55 ;  /* 0x0000003700357202 */ /* 0x000fe20000000f00 */
[----:B------:R-:W1:Y:S01]  /*63c0*/  LDCU.64 UR12, c[0x0][0x380] ;  /* 0x00007000ff0c77ac */ /* 0x000e620008000a00 */
[----:B0-----:R-:W-:Y:S02]  /*63d0*/  IMAD R18, R18, UR8, RZ ;  /* 0x0000000812127c24 */ /* 0x001fe4000f8e02ff */
[----:B------:R-:W-:-:S04]  /*63e0*/  IMAD.WIDE.U32 R52, R3, UR8, R52 ;  /* 0x0000000803347c25 */ /* 0x000fc8000f8e0034 */
[----:B------:R-:W-:Y:S01]  /*63f0*/  IMAD R3, R3, UR9, R18 ;  /* 0x0000000903037c24 */ /* 0x000fe2000f8e0212 */
[----:B-1----:R-:W-:-:S04]  /*6400*/  LEA R4, P0, R52, UR12, 0x1 ;  /* 0x0000000c34047c11 */ /* 0x002fc8000f8008ff */
[----:B------:R-:W-:-:S04]  /*6410*/  IADD3 R3, PT, PT, R53, R3, RZ ;  /* 0x0000000335037210 */ /* 0x000fc80007ffe0ff */
[----:B------:R-:W-:Y:S02]  /*6420*/  LEA.HI.X R5, R52, UR13, R3, 0x1, P0 ;  /* 0x0000000d34057c11 */ /* 0x000fe400080f0c03 */
[----:B------:R-:W-:-:S05]  /*6430*/  F2FP.F16.F32.PACK_AB R3, R21, R8 ;  /* 0x000000081503723e */ /* 0x000fca00000000ff */
[----:B------:R0:W-:Y:S02]  /*6440*/  STG.E desc[UR10][R4.64], R3 ;  /* 0x0000000304007986 */ /* 0x0001e4000c10190a */
.L_x_943:
[----:B------:R-:W-:Y:S05]  /*6450*/  BSYNC.RECONVERGENT B0 ;  /* 0x0000000000007941 */ /* 0x000fea0003800200 */
.L_x_942:
[----:B------:R-:W1:Y:S01]  /*6460*/  LDCU UR5, c[0x0][0x410] ;  /* 0x00008200ff0577ac */ /* 0x000e620008000800 */
[----:B------:R-:W1:Y:S01]  /*6470*/  LDCU UR8, c[0x0][0x3e0] ;  /* 0x00007c00ff0877ac */ /* 0x000e620008000800 */
[----:B------:R-:W-:Y:S02]  /*6480*/  UIADD3 UR6, UPT, UPT, UR7, UR6, URZ ;  /* 0x0000000607067290 */ /* 0x000fe4000fffe0ff */
[----:B------:R-:W-:Y:S02]  /*6490*/  UIADD3 UR4, UPT, UPT, UR4, 0x1, URZ ;  /* 0x0000000104047890 */ /* 0x000fe4000fffe0ff */
[----:B-1----:R-:W-:-:S04]  /*64a0*/  UIMAD UR5, UR5, UR8, URZ ;  /* 0x00000008050572a4 */ /* 0x002fc8000f8e02ff */
[----:B------:R-:W-:-:S09]  /*64b0*/  UISETP.GE.AND UP0, UPT, UR6, UR5, UPT ;  /* 0x000000050600728c */ /* 0x000fd2000bf06270 */
[----:B------:R-:W-:Y:S05]  /*64c0*/  BRA.U !UP0, `(.L_x_944) ;  /* 0xffffff9d08207547 */ /* 0x000fea000b83ffff */
.L_x_901:
[----:B------:R-:W1:Y:S01]  /*64d0*/  S2R R9, SR_TID.X ;  /* 0x0000000000097919 */ /* 0x000e620000002100 */
[----:B0-----:R-:W0:Y:S01]  /*64e0*/  LDC R4, c[0x0][0x370] ;  /* 0x0000dc00ff047b82 */ /* 0x001e220000000800 */
[----:B------:R-:W-:Y:S07]  /*64f0*/  BSSY.RECONVERGENT B0, `(.L_x_945) ;  /* 0x000000e000007945 */ /* 0x000fee0003800200 */
[----:B------:R-:W2:Y:S08]  /*6500*/  LDC R7, c[0x0][0x374] ;  /* 0x0000dd00ff077b82 */ /* 0x000eb00000000800 */
[----:B------:R-:W3:Y:S01]  /*6510*/  LDC.64 R2, c[0x0][0x3c8] ;  /* 0x0000f200ff027b82 */ /* 0x000ee20000000a00 */
[----:B0-----:R-:W-:-:S02]  /*6520*/  ISETP.NE.AND P0, PT, R4, 0x1, PT ;  /* 0x000000010400780c */ /* 0x001fc40003f05270 */
[----:B-1----:R-:W-:Y:S02]  /*6530*/  ISETP.NE.AND P1, PT, R9, RZ, PT ;  /* 0x000000ff0900720c */ /* 0x002fe40003f25270 */
[----:B--2---:R-:W-:-:S04]  /*6540*/  SHF.L.U32 R0, R7, 0x1, RZ ;  /* 0x0000000107007819 */ /* 0x004fc800000006ff */
[----:B------:R-:W-:-:S05]  /*6550*/  SEL R5, R0, RZ, P0 ;  /* 0x000000ff00057207 */ /* 0x000fca0000000000 */
[----:B---3--:R-:W-:Y:S02]  /*6560*/  IMAD.WIDE.U32 R2, R5, 0x4, R2 ;  /* 0x0000000405027825 */ /* 0x008fe400078e0002 */
[----:B------:R-:W-:Y:S05]  /*6570*/  @P1 BRA `(.L_x_946) ;  /* 0x0000000000141947 */ /* 0x000fea0003800000 */
[----:B------:R-:W-:Y:S01]  /*6580*/  HFMA2 R5, -RZ, RZ, 0, 5.9604644775390625e-08 ;  /* 0x00000001ff057431 */ /* 0x000fe200000001ff */
[----:B------:R-:W-:Y:S06]  /*6590*/  MEMBAR.ALL.GPU ;  /* 0x0000000000007992 */ /* 0x000fec000000a000 */
[----:B------:R-:W-:-:S00]  /*65a0*/  ERRBAR ;  /* 0x00000000000079ab */ /* 0x000fc00000000000 */
[----:B------:R-:W-:Y:S06]  /*65b0*/  CGAERRBAR ;  /* 0x00000000000075ab */ /* 0x000fec0000000000 */
[----:B------:R0:W-:Y:S02]  /*65c0*/  REDG.E.ADD.S32.STRONG.GPU desc[UR10][R2.64], R5 ;  /* 0x000000050200798e */ /* 0x0001e4000c12e30a */
.L_x_946:
[----:B------:R-:W-:Y:S05]  /*65d0*/  BSYNC.RECONVERGENT B0 ;  /* 0x0000000000007941 */ /* 0x000fea0003800200 */
.L_x_945:
        /* <DEDUP_REMOVED lines=11> */
.L_x_948:
[----:B------:R-:W2:Y:S04]  /*6690*/  LDG.E.STRONG.GPU R5, desc[UR10][R2.64] ;  /* 0x0000000a02057981 */ /* 0x000ea8000c1ef900 */
[----:B--2---:R-:W-:Y:S01]  /*66a0*/  CCTL.IVALL ;  /* 0x00000000ff00798f */ /* 0x004fe20002000000 */
[----:B------:R-:W-:Y:S05]  /*66b0*/  YIELD ;  /* 0x0000000000007946 */ /* 0x000fea0003800000 */
[----:B------:R-:W-:-:S13]  /*66c0*/  ISETP.NE.AND P0, PT, R5, R0, PT ;  /* 0x000000000500720c */ /* 0x000fda0003f05270 */
[----:B------:R-:W-:Y:S05]  /*66d0*/  @P0 BRA `(.L_x_948) ;  /* 0xfffffffc00ec0947 */ /* 0x000fea000383ffff */
.L_x_947:
        /* <DEDUP_REMOVED lines=75> */
.L_x_951:
        /* <DEDUP_REMOVED lines=31> */
.L_x_950:
[----:B------:R-:W-:Y:S05]  /*6d80*/  BSYNC.RECONVERGENT B0 ;  /* 0x0000000000007941 */ /* 0x000fea0003800200 */
.L_x_949:
        /* <DEDUP_REMOVED lines=10> */
.L_x_952:
        /* <DEDUP_REMOVED lines=87> */
.L_x_953:
        /* <DEDUP_REMOVED lines=14> */
.L_x_3425:


//--------------------- .text._Z35group_norm_nhwc_bwd_one_pass_kernelI11Fp16IOBf16WLi512ELi40ELi640EEv26Group_norm_nhwc_bwd_params --------------------------
	.section	.text._Z35group_norm_nhwc_bwd_one_pass_kernelI11Fp16IOBf16WLi512ELi40ELi640EEv26Group_norm_nhwc_bwd_params,"ax",@progbits
	.align	128
        .global         _Z35group_norm_nhwc_bwd_one_pass_kernelI11Fp16IOBf16WLi512ELi40ELi640EEv26Group_norm_nhwc_bwd_params
        .type           _Z35group_norm_nhwc_bwd_one_pass_kernelI11Fp16IOBf16WLi512ELi40ELi640EEv26Group_norm_nhwc_bwd_params,@function
        .size           _Z35group_norm_nhwc_bwd_one_pass_kernelI11Fp16IOBf16WLi512ELi40ELi640EEv26Group_norm_nhwc_bwd_params,(.L_x_3426 - _Z35group_norm_nhwc_bwd_one_pass_kernelI11Fp16IOBf16WLi512ELi40ELi640EEv26Group_norm_nhwc_bwd_params)
        .other          _Z35group_norm_nhwc_bwd_one_pass_kernelI11Fp16IOBf16WLi512ELi40ELi640EEv26Group_norm_nhwc_bwd_params,@"STO_CUDA_ENTRY STV_DEFAULT"
_Z35group_norm_nhwc_bwd_one_pass_kernelI11Fp16IOBf16WLi512ELi40ELi640EEv26Group_norm_nhwc_bwd_params:
.text._Z35group_norm_nhwc_bwd_one_pass_kernelI11Fp16IOBf16WLi512ELi40ELi640EEv26Group_norm_nhwc_bwd_params:
        /* <DEDUP_REMOVED lines=22> */
.L_x_1021:
[----:B-12---:R-:W1:Y:S01]  /*0160*/  LDC R9, c[0x0][0x410] ;  /* 0x00010400ff097b82 */ /* 0x006e620000000800 */
        /* <DEDUP_REMOVED lines=43> */
[----:B------:R-:W-:Y:S01]  /*0420*/  @!P1 IADD3 R3, PT, PT, -R3, RZ, RZ ;  /* 0x000000ff03039210 */ /* 0x000fe20007ffe1ff */
[----:B------:R-:W0:Y:S01]  /*0430*/  @!P3 LDC.64 R14, c[0x0][0x3f8] ;  /* 0x0000fe00ff0ebb82 */ /* 0x000e220000000a00 */
[----:B------:R-:W-:-:S02]  /*0440*/  @P0 IADD3 R5, PT, PT, R5, 0x1, RZ ;  /* 0x0000000105050810 */ /* 0x000fc40007ffe0ff */
[C---:B------:R-:W-:Y:S02]  /*0450*/  SEL R63, R4.reuse, R3, !P2 ;  /* 0x00000003043f7207 */ /* 0x040fe40005000000 */
[----:B------:R-:W-:Y:S02]  /*0460*/  @!P5 IADD3 R5, PT, PT, -R5, RZ, RZ ;  /* 0x000000ff0505d210 */ /* 0x000fe40007ffe1ff */
[----:B------:R-:W-:Y:S01]  /*0470*/  IADD3 R9, PT, PT, R37, 0x20, RZ ;  /* 0x0000002025097810 */ /* 0x000fe20007ffe0ff */
[----:B------:R-:W-:Y:S01]  /*0480*/  IMAD R3, R63, 0x28, RZ ;  /* 0x000000283f037824 */ /* 0x000fe200078e02ff */
[----:B------:R-:W-:Y:S01]  /*0490*/  SEL R5, R4, R5, !P2 ;  /* 0x0000000504057207 */ /* 0x000fe20005000000 */
[----:B------:R-:W1:Y:S01]  /*04a0*/  @!P3 LDC.64 R18, c[0x0][0x3a0] ;  /* 0x0000e800ff12bb82 */ /* 0x000e620000000a00 */
[----:B------:R-:W-:Y:S02]  /*04b0*/  ISETP.GE.U32.AND P0, PT, R9, UR12, PT ;  /* 0x0000000c09007c0c */ /* 0x000fe4000bf06070 */
[----:B------:R-:W-:-:S02]  /*04c0*/  SHF.R.S32.HI R13, RZ, 0x1f, R9 ;  /* 0x0000001fff0d7819 */ /* 0x000fc40000011409 */
[----:B------:R-:W-:Y:S02]  /*04d0*/  IADD3 R66, P1, PT, R3, R2, RZ ;  /* 0x0000000203427210 */ /* 0x000fe40007f3e0ff */
[----:B------:R-:W-:Y:S01]  /*04e0*/  SHF.R.S32.HI R2, RZ, 0x1f, R5 ;  /* 0x0000001fff027819 */ /* 0x000fe20000011405 */
[----:B------:R-:W2:Y:S01]  /*04f0*/  @!P3 LDC.64 R20, c[0x0][0x398] ;  /* 0x0000e600ff14bb82 */ /* 0x000ea20000000a00 */
[----:B------:R-:W-:Y:S02]  /*0500*/  ISETP.GE.AND.EX P0, PT, R13, UR13, PT, P0 ;  /* 0x0000000d0d007c0c */ /* 0x000fe4000bf06300 */
[----:B------:R-:W-:Y:S01]  /*0510*/  LEA.HI.X.SX32 R67, R3, RZ, 0x1, P1 ;  /* 0x000000ff03437211 */ /* 0x000fe200008f0eff */
[----:B------:R-:W-:Y:S01]  /*0520*/  IMAD R2, R2, UR14, RZ ;  /* 0x0000000e02027c24 */ /* 0x000fe2000f8e02ff */
[----:B------:R-:W-:-:S03]  /*0530*/  IADD3 R11, PT, PT, R37, 0x40, RZ ;  /* 0x00000040250b7810 */ /* 0x000fc60007ffe0ff */
[----:B------:R-:W-:Y:S01]  /*0540*/  IMAD R69, R5, UR15, R2 ;  /* 0x0000000f05457c24 */ /* 0x000fe2000f8e0202 */
[----:B------:R-:W-:Y:S01]  /*0550*/  ISETP.GE.U32.AND P1, PT, R11, UR12, PT ;  /* 0x0000000c0b007c0c */ /* 0x000fe2000bf26070 */
[----:B------:R-:W-:Y:S01]  /*0560*/  IMAD.WIDE.U32 R66, R5, UR14, R66 ;  /* 0x0000000e05427c25 */ /* 0x000fe2000f8e0042 */
[----:B------:R-:W-:-:S03]  /*0570*/  SHF.R.S32.HI R17, RZ, 0x1f, R11 ;  /* 0x0000001fff117819 */ /* 0x000fc6000001140b */
[----:B0-----:R-:W-:Y:S01]  /*0580*/  @!P3 IMAD R2, R7, R14, RZ ;  /* 0x0000000e0702b224 */ /* 0x001fe200078e02ff */
[----:B------:R-:W-:Y:S01]  /*0590*/  ISETP.GE.AND.EX P1, PT, R17, UR13, PT, P1 ;  /* 0x0000000d11007c0c */ /* 0x000fe2000bf26310 */
[----:B------:R-:W0:Y:S01]  /*05a0*/  @!P0 LDC.64 R22, c[0x0][0x3f8] ;  /* 0x0000fe00ff168b82 */ /* 0x000e220000000a00 */
[----:B------:R-:W-:Y:S01]  /*05b0*/  IADD3 R69, PT, PT, R67, R69, RZ ;  /* 0x0000004543457210 */ /* 0x000fe20007ffe0ff */
[----:B------:R-:W-:Y:S01]  /*05c0*/  @!P3 IMAD R5, R37, R15, R2 ;  /* 0x0000000f2505b224 */ /* 0x000fe200078e0202 */
[----:B------:R-:W-:-:S05]  /*05d0*/  @!P3 MOV R68, R66 ;  /* 0x000000420044b202 */ /* 0x000fca0000000f00 */
[----:B------:R-:W-:Y:S01]  /*05e0*/  @!P3 IMAD.WIDE.U32 R2, R37, R14, R68 ;  /* 0x0000000e2502b225 */ /* 0x000fe200078e0044 */
[----:B------:R-:W3:Y:S04]  /*05f0*/  @!P0 LDC.64 R24, c[0x0][0x3a0] ;  /* 0x0000e800ff188b82 */ /* 0x000ee80000000a00 */
[----:B------:R-:W-:Y:S02]  /*0600*/  @!P3 IADD3 R3, PT, PT, R3, R5, RZ ;  /* 0x000000050303b210 */ /* 0x000fe40007ffe0ff */
[C---:B------:R-:W-:Y:S02]  /*0610*/  @!P3 SHF.L.U32 R5, R2.reuse, 0x1, RZ ;  /* 0x000000010205b819 */ /* 0x040fe400000006ff */
[----:B------:R-:W4:Y:S01]  /*0620*/  @!P1 LDC.64 R28, c[0x0][0x3f8] ;  /* 0x0000fe00ff1c9b82 */ /* 0x000f220000000a00 */
[----:B------:R-:W-:-:S02]  /*0630*/  @!P3 SHF.L.U64.HI R6, R2, 0x1, R3 ;  /* 0x000000010206b819 */ /* 0x000fc40000010203 */
[----:B-1----:R-:W-:-:S04]  /*0640*/  @!P3 IADD3 R2, P2, PT, R5, R18, RZ ;  /* 0x000000120502b210 */ /* 0x002fc80007f5e0ff */
[C---:B------:R-:W-:Y:S01]  /*0650*/  @!P3 IADD3.X R3, PT, PT, R6.reuse, R19, RZ, P2, !PT ;  /* 0x000000130603b210 */ /* 0x040fe200017fe4ff */
[----:B0-----:R-:W-:Y:S01]  /*0660*/  @!P0 IMAD R8, R13, R22, RZ ;  /* 0x000000160d088224 */ /* 0x001fe200078e02ff */
[----:B--2---:R-:W-:Y:S01]  /*0670*/  @!P3 IADD3 R4, P2, PT, R5, R20, RZ ;  /* 0x000000140504b210 */ /* 0x004fe20007f5e0ff */
[----:B------:R-:W0:Y:S01]  /*0680*/  @!P0 LDC.64 R26, c[0x0][0x398] ;  /* 0x0000e600ff1a8b82 */ /* 0x000e220000000a00 */
[----:B------:R-:W-:Y:S01]  /*0690*/  IADD3 R15, PT, PT, R37, 0x60, RZ ;  /* 0x00000060250f7810 */ /* 0x000fe20007ffe0ff */
[----:B------:R4:W5:Y:S01]  /*06a0*/  @!P3 LDG.E R54, desc[UR8][R2.64] ;  /* 0x000000080236b981 */ /* 0x000962000c1e1900 */
[----:B------:R-:W-:Y:S01]  /*06b0*/  @!P3 IADD3.X R5, PT, PT, R6, R21, RZ, P2, !PT ;  /* 0x000000150605b210 */ /* 0x000fe200017fe4ff */
[----:B------:R-:W-:Y:S01]  /*06c0*/  @!P0 IMAD R19, R9, R23, R8 ;  /* 0x0000001709138224 */ /* 0x000fe200078e0208 */
[----:B------:R-:W-:Y:S02]  /*06d0*/  @!P0 MOV R6, R66 ;  /* 0x0000004200068202 */ /* 0x000fe40000000f00 */
[----:B------:R-:W-:Y:S01]  /*06e0*/  @!P0 MOV R7, R69 ;  /* 0x0000004500078202 */ /* 0x000fe20000000f00 */
[----:B------:R1:W5:Y:S01]  /*06f0*/  @!P3 LDG.E R53, desc[UR8][R4.64] ;  /* 0x000000080435b981 */ /* 0x000362000c1e1900 */
[----:B------:R-:W-:Y:S01]  /*0700*/  ISETP.GE.U32.AND P2, PT, R15, UR12, PT ;  /* 0x0000000c0f007c0c */ /* 0x000fe2000bf46070 */
[----:B------:R-:W2:Y:S01]  /*0710*/  @!P1 LDC.64 R30, c[0x0][0x3a0] ;  /* 0x0000e800ff1e9b82 */ /* 0x000ea20000000a00 */
[----:B------:R-:W-:Y:S01]  /*0720*/  SHF.R.S32.HI R13, RZ, 0x1f, R15 ;  /* 0x0000001fff0d7819 */ /* 0x000fe2000001140f */
[----:B------:R-:W-:-:S03]  /*0730*/  @!P0 IMAD.WIDE.U32 R6, R9, R22, R6 ;  /* 0x0000001609068225 */ /* 0x000fc600078e0006 */
[----:B------:R-:W-:Y:S01]  /*0740*/  ISETP.GE.AND.EX P2, PT, R13, UR13, PT, P2 ;  /* 0x0000000d0d007c0c */ /* 0x000fe2000bf46320 */
[----:B----4-:R-:W-:Y:S01]  /*0750*/  @!P1 IMAD R2, R17, R28, RZ ;  /* 0x0000001c11029224 */ /* 0x010fe200078e02ff */
[----:B------:R-:W-:-:S03]  /*0760*/  @!P0 IADD3 R3, PT, PT, R7, R19, RZ ;  /* 0x0000001307038210 */ /* 0x000fc60007ffe0ff */
[----:B------:R-:W-:Y:S01]  /*0770*/  @!P1 IMAD R19, R11, R29, R2 ;  /* 0x0000001d0b139224 */ /* 0x000fe200078e0202 */
[----:B------:R-:W-:Y:S02]  /*0780*/  @!P0 SHF.L.U64.HI R12, R6, 0x1, R3 ;  /* 0x00000001060c8819 */ /* 0x000fe40000010203 */
[----:B------:R-:W-:Y:S02]  /*0790*/  @!P1 MOV R2, R66 ;  /* 0x0000004200029202 */ /* 0x000fe40000000f00 */
[----:B------:R-:W-:Y:S02]  /*07a0*/  @!P1 MOV R3, R69 ;  /* 0x0000004500039202 */ /* 0x000fe40000000f00 */
[----:B------:R-:W-:Y:S01]  /*07b0*/  IADD3 R17, PT, PT, R37, 0x80, RZ ;  /* 0x0000008025117810 */ /* 0x000fe20007ffe0ff */
[----:B------:R-:W4:Y:S01]  /*07c0*/  @!P2 LDC.64 R32, c[0x0][0x3f8] ;  /* 0x0000fe00ff20ab82 */ /* 0x000f220000000a00 */
[----:B------:R-:W-:Y:S02]  /*07d0*/  @!P1 IMAD.WIDE.U32 R2, R11, R28, R2 ;  /* 0x0000001c0b029225 */ /* 0x000fe400078e0002 */
[----:B------:R-:W-:-:S02]  /*07e0*/  ISETP.GE.U32.AND P3, PT, R17, UR12, PT ;  /* 0x0000000c11007c0c */ /* 0x000fc4000bf66070 */
[----:B------:R-:W-:-:S03]  /*07f0*/  SHF.R.S32.HI R21, RZ, 0x1f, R17 ;  /* 0x0000001fff157819 */ /* 0x000fc60000011411 */
[----:B------:R-:W2:Y:S01]  /*0800*/  @!P1 LDC.64 R28, c[0x0][0x398] ;  /* 0x0000e600ff1c9b82 */ /* 0x000ea20000000a00 */
[----:B------:R-:W-:Y:S02]  /*0810*/  @!P0 SHF.L.U32 R9, R6, 0x1, RZ ;  /* 0x0000000106098819 */ /* 0x000fe400000006ff */
[----:B------:R-:W-:Y:S02]  /*0820*/  ISETP.GE.AND.EX P3, PT, R21, UR13, PT, P3 ;  /* 0x0000000d15007c0c */ /* 0x000fe4000bf66330 */
[----:B---3--:R-:W-:Y:S02]  /*0830*/  @!P0 IADD3 R6, P4, PT, R9, R24, RZ ;  /* 0x0000001809068210 */ /* 0x008fe40007f9e0ff */
[----:B------:R-:W-:Y:S02]  /*0840*/  @!P1 IADD3 R3, PT, PT, R3, R19, RZ ;  /* 0x0000001303039210 */ /* 0x000fe40007ffe0ff */
[----:B------:R-:W-:Y:S02]  /*0850*/  @!P0 IADD3.X R7, PT, PT, R12, R25, RZ, P4, !PT ;  /* 0x000000190c078210 */ /* 0x000fe400027fe4ff */
[----:B0-----:R-:W-:-:S02]  /*0860*/  @!P0 IADD3 R8, P4, PT, R9, R26, RZ ;  /* 0x0000001a09088210 */ /* 0x001fc40007f9e0ff */
[C---:B------:R-:W-:Y:S01]  /*0870*/  @!P1 SHF.L.U32 R23, R2.reuse, 0x1, RZ ;  /* 0x0000000102179819 */ /* 0x040fe200000006ff */
[----:B------:R0:W5:Y:S01]  /*0880*/  @!P0 LDG.E R52, desc[UR8][R6.64] ;  /* 0x0000000806348981 */ /* 0x000162000c1e1900 */
[----:B------:R-:W-:Y:S01]  /*0890*/  @!P1 SHF.L.U64.HI R14, R2, 0x1, R3 ;  /* 0x00000001020e9819 */ /* 0x000fe20000010203 */
[----:B-1----:R-:W1:Y:S01]  /*08a0*/  @!P3 LDC.64 R4, c[0x0][0x3f8] ;  /* 0x0000fe00ff04bb82 */ /* 0x002e620000000a00 */
[----:B------:R-:W-:Y:S01]  /*08b0*/  @!P0 IADD3.X R9, PT, PT, R12, R27, RZ, P4, !PT ;  /* 0x0000001b0c098210 */ /* 0x000fe200027fe4ff */
[----:B----4-:R-:W-:Y:S01]  /*08c0*/  @!P2 IMAD R12, R13, R32, RZ ;  /* 0x000000200d0ca224 */ /* 0x010fe200078e02ff */
[----:B------:R-:W-:Y:S02]  /*08d0*/  IADD3 R19, PT, PT, R37, 0xa0, RZ ;  /* 0x000000a025137810 */ /* 0x000fe40007ffe0ff */
[C---:B--2---:R-:W-:Y:S01]  /*08e0*/  @!P1 IADD3 R10, P5, PT, R23.reuse, R30, RZ ;  /* 0x0000001e170a9210 */ /* 0x044fe20007fbe0ff */
[----:B------:R2:W5:Y:S02]  /*08f0*/  @!P0 LDG.E R51, desc[UR8][R8.64] ;  /* 0x0000000808338981 */ /* 0x000564000c1e1900 */
[----:B------:R-:W3:Y:S01]  /*0900*/  @!P2 LDC.64 R26, c[0x0][0x3a0] ;  /* 0x0000e800ff1aab82 */ /* 0x000ee20000000a00 */
[----:B0-----:R-:W-:-:S07]  /*0910*/  @!P1 IADD3 R6, P0, PT, R23, R28, RZ ;  /* 0x0000001c17069210 */ /* 0x001fce0007f1e0ff */
[----:B------:R-:W0:Y:S01]  /*0920*/  @!P2 LDC.64 R2, c[0x0][0x398] ;  /* 0x0000e600ff02ab82 */ /* 0x000e220000000a00 */
[----:B------:R-:W-:Y:S01]  /*0930*/  ISETP.GE.U32.AND P4, PT, R19, UR12, PT ;  /* 0x0000000c13007c0c */ /* 0x000fe2000bf86070 */
[----:B------:R-:W-:Y:S01]  /*0940*/  @!P2 IMAD R25, R15, R33, R12 ;  /* 0x000000210f19a224 */ /* 0x000fe200078e020c */
[----:B------:R-:W-:Y:S02]  /*0950*/  SHF.R.S32.HI R23, RZ, 0x1f, R19 ;  /* 0x0000001fff177819 */ /* 0x000fe40000011413 */
[----:B------:R-:W-:Y:S02]  /*0960*/  @!P2 MOV R12, R66 ;  /* 0x00000042000ca202 */ /* 0x000fe40000000f00 */
[----:B------:R-:W-:Y:S02]  /*0970*/  @!P2 MOV R13, R69 ;  /* 0x00000045000da202 */ /* 0x000fe40000000f00 */
[C---:B------:R-:W-:Y:S02]  /*0980*/  @!P1 IADD3.X R11, PT, PT, R14.reuse, R31, RZ, P5, !PT ;  /* 0x0000001f0e0b9210 */ /* 0x040fe40002ffe4ff */
[----:B------:R-:W-:Y:S01]  /*0990*/  ISETP.GE.AND.EX P4, PT, R23, UR13, PT, P4 ;  /* 0x0000000d17007c0c */ /* 0x000fe2000bf86340 */
[----:B------:R-:W4:Y:S01]  /*09a0*/  @!P3 LDC.64 R30, c[0x0][0x398] ;  /* 0x0000e600ff1ebb82 */ /* 0x000f220000000a00 */
[----:B------:R-:W-:Y:S01]  /*09b0*/  @!P1 IADD3.X R7, PT, PT, R14, R29, RZ, P0, !PT ;  /* 0x0000001d0e079210 */ /* 0x000fe200007fe4ff */
[----:B------:R-:W-:Y:S01]  /*09c0*/  @!P2 IMAD.WIDE.U32 R12, R15, R32, R12 ;  /* 0x000000200f0ca225 */ /* 0x000fe200078e000c */
[----:B------:R1:W5:Y:S05]  /*09d0*/  @!P1 LDG.E R50, desc[UR8][R10.64] ;  /* 0x000000080a329981 */ /* 0x00036a000c1e1900 */
[----:B------:R-:W4:Y:S01]  /*09e0*/  @!P3 LDC.64 R28, c[0x0][0x3a0] ;  /* 0x0000e800ff1cbb82 */ /* 0x000f220000000a00 */
[----:B--2---:R-:W-:Y:S01]  /*09f0*/  @!P2 SHF.L.U32 R9, R12, 0x1, RZ ;  /* 0x000000010c09a819 */ /* 0x004fe200000006ff */
[----:B------:R2:W5:Y:S01]  /*0a00*/  @!P1 LDG.E R49, desc[UR8][R6.64] ;  /* 0x0000000806319981 */ /* 0x000562000c1e1900 */
[----:B-1----:R-:W-:Y:S01]  /*0a10*/  @!P3 IMAD R14, R21, R4, RZ ;  /* 0x00000004150eb224 */ /* 0x002fe200078e02ff */
[----:B------:R-:W-:-:S02]  /*0a20*/  @!P2 IADD3 R11, PT, PT, R13, R25, RZ ;  /* 0x000000190d0ba210 */ /* 0x000fc40007ffe0ff */
[C---:B---3--:R-:W-:Y:S02]  /*0a30*/  @!P2 IADD3 R10, P0, PT, R9.reuse, R26, RZ ;  /* 0x0000001a090aa210 */ /* 0x048fe40007f1e0ff */
[----:B0-----:R-:W-:Y:S02]  /*0a40*/  @!P2 IADD3 R2, P5, PT, R9, R2, RZ ;  /* 0x000000020902a210 */ /* 0x001fe40007fbe0ff */
[----:B------:R-:W-:Y:S01]  /*0a50*/  IADD3 R13, PT, PT, R37, 0xc0, RZ ;  /* 0x000000c0250d7810 */ /* 0x000fe20007ffe0ff */
[----:B------:R-:W0:Y:S01]  /*0a60*/  @!P4 LDC.64 R8, c[0x0][0x3f8] ;  /* 0x0000fe00ff08cb82 */ /* 0x000e220000000a00 */
[----:B--2---:R-:W-:Y:S02]  /*0a70*/  @!P3 MOV R6, R66 ;  /* 0x000000420006b202 */ /* 0x004fe40000000f00 */
[----:B------:R-:W-:Y:S01]  /*0a80*/  @!P3 MOV R7, R69 ;  /* 0x000000450007b202 */ /* 0x000fe20000000f00 */
[----:B------:R-:W-:Y:S01]  /*0a90*/  @!P3 IMAD R15, R17, R5, R14 ;  /* 0x00000005110fb224 */ /* 0x000fe200078e020e */
[----:B------:R-:W-:-:S02]  /*0aa0*/  ISETP.GE.U32.AND P1, PT, R13, UR12, PT ;  /* 0x0000000c0d007c0c */ /* 0x000fc4000bf26070 */
[----:B------:R-:W-:Y:S01]  /*0ab0*/  SHF.R.S32.HI R21, RZ, 0x1f, R13 ;  /* 0x0000001fff157819 */ /* 0x000fe2000001140d */
[----:B------:R-:W-:Y:S01]  /*0ac0*/  @!P3 IMAD.WIDE.U32 R4, R17, R4, R6 ;  /* 0x000000041104b225 */ /* 0x000fe200078e0006 */
[----:B------:R-:W-:Y:S02]  /*0ad0*/  @!P2 SHF.L.U64.HI R12, R12, 0x1, R11 ;  /* 0x000000010c0ca819 */ /* 0x000fe4000001020b */
[----:B------:R-:W-:Y:S02]  /*0ae0*/  ISETP.GE.AND.EX P1, PT, R21, UR13, PT, P1 ;  /* 0x0000000d15007c0c */ /* 0x000fe4000bf26310 */
[----:B------:R-:W-:Y:S02]  /*0af0*/  @!P3 IADD3 R5, PT, PT, R5, R15, RZ ;  /* 0x0000000f0505b210 */ /* 0x000fe40007ffe0ff */
[----:B------:R-:W-:Y:S02]  /*0b00*/  @!P3 SHF.L.U32 R17, R4, 0x1, RZ ;  /* 0x000000010411b819 */ /* 0x000fe400000006ff */
[----:B------:R-:W-:-:S02]  /*0b10*/  @!P2 IADD3.X R11, PT, PT, R12, R27, RZ, P0, !PT ;  /* 0x0000001b0c0ba210 */ /* 0x000fc400007fe4ff */
[----:B------:R-:W-:Y:S02]  /*0b20*/  @!P2 IADD3.X R3, PT, PT, R12, R3, RZ, P5, !PT ;  /* 0x000000030c03a210 */ /* 0x000fe40002ffe4ff */
[----:B------:R-:W-:Y:S01]  /*0b30*/  @!P3 SHF.L.U64.HI R4, R4, 0x1, R5 ;  /* 0x000000010404b819 */ /* 0x000fe20000010205 */
[----:B------:R-:W5:Y:S01]  /*0b40*/  @!P2 LDG.E R48, desc[UR8][R10.64] ;  /* 0x000000080a30a981 */ /* 0x000f62000c1e1900 */
[C---:B----4-:R-:W-:Y:S01]  /*0b50*/  @!P3 IADD3 R14, P0, PT, R17.reuse, R28, RZ ;  /* 0x0000001c110eb210 */ /* 0x050fe20007f1e0ff */
[----:B------:R-:W1:Y:S01]  /*0b60*/  @!P1 LDC.64 R6, c[0x0][0x3f8] ;  /* 0x0000fe00ff069b82 */ /* 0x000e620000000a00 */
[----:B------:R-:W-:Y:S01]  /*0b70*/  @!P3 IADD3 R16, P5, PT, R17, R30, RZ ;  /* 0x0000001e1110b210 */ /* 0x000fe20007fbe0ff */
[----:B------:R2:W5:Y:S01]  /*0b80*/  @!P2 LDG.E R47, desc[UR8][R2.64] ;  /* 0x00000008022fa981 */ /* 0x000562000c1e1900 */
[C---:B------:R-:W-:Y:S02]  /*0b90*/  @!P3 IADD3.X R15, PT, PT, R4.reuse, R29, RZ, P0, !PT ;  /* 0x0000001d040fb210 */ /* 0x040fe400007fe4ff */
[----:B------:R-:W-:-:S03]  /*0ba0*/  @!P3 IADD3.X R17, PT, PT, R4, R31, RZ, P5, !PT ;  /* 0x0000001f0411b210 */ /* 0x000fc60002ffe4ff */
[----:B------:R-:W3:Y:S01]  /*0bb0*/  @!P4 LDC.64 R28, c[0x0][0x3a0] ;  /* 0x0000e800ff1ccb82 */ /* 0x000ee20000000a00 */
[----:B------:R-:W-:Y:S01]  /*0bc0*/  IADD3 R25, PT, PT, R37, 0xe0, RZ ;  /* 0x000000e025197810 */ /* 0x000fe20007ffe0ff */
[----:B0-----:R-:W-:Y:S01]  /*0bd0*/  @!P4 IMAD R4, R23, R8, RZ ;  /* 0x000000081704c224 */ /* 0x001fe200078e02ff */
[----:B------:R-:W-:Y:S01]  /*0be0*/  IADD3 R12, PT, PT, R37, 0x100, RZ ;  /* 0x00000100250c7810 */ /* 0x000fe20007ffe0ff */
[----:B------:R1:W5:Y:S04]  /*0bf0*/  @!P3 LDG.E R46, desc[UR8][R14.64] ;  /* 0x000000080e2eb981 */ /* 0x000368000c1e1900 */
[----:B------:R-:W0:Y:S01]  /*0c00*/  @!P4 LDC.64 R30, c[0x0][0x398] ;  /* 0x0000e600ff1ecb82 */ /* 0x000e220000000a00 */
[----:B------:R-:W-:Y:S01]  /*0c10*/  ISETP.GE.U32.AND P0, PT, R25, UR12, PT ;  /* 0x0000000c19007c0c */ /* 0x000fe2000bf06070 */
[----:B------:R4:W5:Y:S01]  /*0c20*/  @!P3 LDG.E R45, desc[UR8][R16.64] ;  /* 0x00000008102db981 */ /* 0x000962000c1e1900 */
[----:B------:R-:W-:-:S02]  /*0c30*/  SHF.R.S32.HI R23, RZ, 0x1f, R25 ;  /* 0x0000001fff177819 */ /* 0x000fc40000011419 */
[----:B--2---:R-:W-:Y:S02]  /*0c40*/  @!P4 MOV R2, R66 ;  /* 0x000000420002c202 */ /* 0x004fe40000000f00 */
[----:B------:R-:W-:Y:S01]  /*0c50*/  @!P4 MOV R3, R69 ;  /* 0x000000450003c202 */ /* 0x000fe20000000f00 */
[----:B------:R-:W-:Y:S01]  /*0c60*/  @!P4 IMAD R5, R19, R9, R4 ;  /* 0x000000091305c224 */ /* 0x000fe200078e0204 */
[----:B------:R-:W-:Y:S01]  /*0c70*/  ISETP.GE.AND.EX P0, PT, R23, UR13, PT, P0 ;  /* 0x0000000d17007c0c */ /* 0x000fe2000bf06300 */
[----:B------:R-:W2:Y:S01]  /*0c80*/  @!P1 LDC.64 R10, c[0x0][0x398] ;  /* 0x0000e600ff0a9b82 */ /* 0x000ea20000000a00 */
[----:B------:R-:W-:-:S05]  /*0c90*/  @!P4 IMAD.WIDE.U32 R8, R19, R8, R2 ;  /* 0x000000081308c225 */ /* 0x000fca00078e0002 */
[----:B------:R-:W-:Y:S02]  /*0ca0*/  @!P4 IADD3 R3, PT, PT, R9, R5, RZ ;  /* 0x000000050903c210 */ /* 0x000fe40007ffe0ff */
[C---:B------:R-:W-:Y:S01]  /*0cb0*/  @!P4 SHF.L.U32 R9, R8.reuse, 0x1, RZ ;  /* 0x000000010809c819 */ /* 0x040fe200000006ff */
[----:B------:R-:W2:Y:S01]  /*0cc0*/  @!P1 LDC.64 R4, c[0x0][0x3a0] ;  /* 0x0000e800ff049b82 */ /* 0x000ea20000000a00 */
[----:B------:R-:W-:Y:S02]  /*0cd0*/  @!P4 SHF.L.U64.HI R8, R8, 0x1, R3 ;  /* 0x000000010808c819 */ /* 0x000fe40000010203 */
[C---:B---3--:R-:W-:Y:S02]  /*0ce0*/  @!P4 IADD3 R18, P2, PT, R9.reuse, R28, RZ ;  /* 0x0000001c0912c210 */ /* 0x048fe40007f5e0ff */
[----:B0-----:R-:W-:Y:S02]  /*0cf0*/  @!P4 IADD3 R20, P5, PT, R9, R30, RZ ;  /* 0x0000001e0914c210 */ /* 0x001fe40007fbe0ff */
[----:B------:R-:W-:Y:S01]  /*0d00*/  ISETP.GE.U32.AND P3, PT, R12, UR12, PT ;  /* 0x0000000c0c007c0c */ /* 0x000fe2000bf66070 */
[----:B------:R-:W0:Y:S01]  /*0d10*/  @!P0 LDC.64 R2, c[0x0][0x3f8] ;  /* 0x0000fe00ff028b82 */ /* 0x000e220000000a00 */
[----:B------:R-:W-:Y:S01]  /*0d20*/  SHF.R.S32.HI R27, RZ, 0x1f, R12 ;  /* 0x0000001fff1b7819 */ /* 0x000fe2000001140c */
[----:B-1----:R-:W-:Y:S01]  /*0d30*/  @!P1 IMAD R14, R21, R6, RZ ;  /* 0x00000006150e9224 */ /* 0x002fe200078e02ff */
[----:B------:R-:W-:-:S02]  /*0d40*/  @!P4 IADD3.X R19, PT, PT, R8, R29, RZ, P2, !PT ;  /* 0x0000001d0813c210 */ /* 0x000fc400017fe4ff */
[----:B------:R-:W-:Y:S02]  /*0d50*/  @!P4 IADD3.X R21, PT, PT, R8, R31, RZ, P5, !PT ;  /* 0x0000001f0815c210 */ /* 0x000fe40002ffe4ff */
[----:B------:R-:W-:Y:S02]  /*0d60*/  ISETP.GE.AND.EX P3, PT, R27, UR13, PT, P3 ;  /* 0x0000000d1b007c0c */ /* 0x000fe4000bf66330 */
[----:B------:R-:W-:Y:S01]  /*0d70*/  @!P1 MOV R9, R69 ;  /* 0x0000004500099202 */ /* 0x000fe20000000f00 */
[C---:B------:R-:W-:Y:S01]  /*0d80*/  @!P1 IMAD R15, R13.reuse, R7, R14 ;  /* 0x000000070d0f9224 */ /* 0x040fe200078e020e */
[----:B------:R-:W-:Y:S01]  /*0d90*/  @!P1 MOV R8, R66 ;  /* 0x0000004200089202 */ /* 0x000fe20000000f00 */
[----:B------:R1:W5:Y:S04]  /*0da0*/  @!P4 LDG.E R44, desc[UR8][R18.64] ;  /* 0x00000008122cc981 */ /* 0x000368000c1e1900 */
[----:B------:R-:W-:Y:S01]  /*0db0*/  @!P1 IMAD.WIDE.U32 R6, R13, R6, R8 ;  /* 0x000000060d069225 */ /* 0x000fe200078e0008 */
[----:B------:R-:W-:Y:S01]  /*0dc0*/  IADD3 R14, PT, PT, R37, 0x120, RZ ;  /* 0x00000120250e7810 */ /* 0x000fe20007ffe0ff */
[----:B------:R-:W5:Y:S02]  /*0dd0*/  @!P4 LDG.E R43, desc[UR8][R20.64] ;  /* 0x00000008142bc981 */ /* 0x000f64000c1e1900 */
[----:B------:R-:W3:Y:S01]  /*0de0*/  @!P3 LDC.64 R8, c[0x0][0x3f8] ;  /* 0x0000fe00ff08bb82 */ /* 0x000ee20000000a00 */
[----:B------:R-:W-:-:S02]  /*0df0*/  @!P1 IADD3 R13, PT, PT, R7, R15, RZ ;  /* 0x0000000f070d9210 */ /* 0x000fc40007ffe0ff */
[C---:B------:R-:W-:Y:S02]  /*0e00*/  @!P1 SHF.L.U32 R7, R6.reuse, 0x1, RZ ;  /* 0x0000000106079819 */ /* 0x040fe400000006ff */
[----:B----4-:R-:W-:Y:S02]  /*0e10*/  @!P1 SHF.L.U64.HI R16, R6, 0x1, R13 ;  /* 0x0000000106109819 */ /* 0x010fe4000001020d */
[C---:B--2---:R-:W-:Y:S02]  /*0e20*/  @!P1 IADD3 R22, P2, PT, R7.reuse, R4, RZ ;  /* 0x0000000407169210 */ /* 0x044fe40007f5e0ff */
[----:B------:R-:W-:Y:S02]  /*0e30*/  @!P1 IADD3 R10, P5, PT, R7, R10, RZ ;  /* 0x0000000a070a9210 */ /* 0x000fe40007fbe0ff */
[----:B------:R-:W2:Y:S01]  /*0e40*/  @!P0 LDC.64 R6, c[0x0][0x3a0] ;  /* 0x0000e800ff068b82 */ /* 0x000ea20000000a00 */
[----:B------:R-:W-:Y:S01]  /*0e50*/  ISETP.GE.U32.AND P4, PT, R14, UR12, PT ;  /* 0x0000000c0e007c0c */ /* 0x000fe2000bf86070 */
[----:B0-----:R-:W-:Y:S01]  /*0e60*/  @!P0 IMAD R4, R23, R2, RZ ;  /* 0x0000000217048224 */ /* 0x001fe200078e02ff */
[----:B------:R-:W-:-:S02]  /*0e70*/  SHF.R.S32.HI R15, RZ, 0x1f, R14 ;  /* 0x0000001fff0f7819 */ /* 0x000fc4000001140e */
[C---:B------:R-:W-:Y:S02]  /*0e80*/  @!P1 IADD3.X R23, PT, PT, R16.reuse, R5, RZ, P2, !PT ;  /* 0x0000000510179210 */ /* 0x040fe400017fe4ff */
[----:B------:R-:W-:Y:S02]  /*0e90*/  @!P1 IADD3.X R11, PT, PT, R16, R11, RZ, P5, !PT ;  /* 0x0000000b100b9210 */ /* 0x000fe40002ffe4ff */
[----:B------:R-:W0:Y:S01]  /*0ea0*/  @!P0 LDC.64 R16, c[0x0][0x398] ;  /* 0x0000e600ff108b82 */ /* 0x000e220000000a00 */
[----:B------:R-:W-:Y:S01]  /*0eb0*/  ISETP.GE.AND.EX P4, PT, R15, UR13, PT, P4 ;  /* 0x0000000d0f007c0c */ /* 0x000fe2000bf86340 */
[----:B------:R-:W-:Y:S01]  /*0ec0*/  @!P0 IMAD R13, R25, R3, R4 ;  /* 0x00000003190d8224 */ /* 0x000fe200078e0204 */
[----:B------:R-:W-:Y:S01]  /*0ed0*/  @!P0 MOV R4, R66 ;  /* 0x0000004200048202 */ /* 0x000fe20000000f00 */
[----:B------:R4:W5:Y:S01]  /*0ee0*/  @!P1 LDG.E R41, desc[UR8][R10.64] ;  /* 0x000000080a299981 */ /* 0x000962000c1e1900 */
[----:B------:R-:W-:Y:S01]  /*0ef0*/  @!P0 MOV R5, R69 ;  /* 0x0000004500058202 */ /* 0x000fe20000000f00 */
[----:B---3--:R-:W-:Y:S01]  /*0f00*/  @!P3 IMAD R27, R27, R8, RZ ;  /* 0x000000081b1bb224 */ /* 0x008fe200078e02ff */
[----:B-1----:R-:W-:Y:S01]  /*0f10*/  IADD3 R18, PT, PT, R37, 0x140, RZ ;  /* 0x0000014025127810 */ /* 0x002fe20007ffe0ff */
[----:B------:R-:W5:Y:S01]  /*0f20*/  @!P1 LDG.E R42, desc[UR8][R22.64] ;  /* 0x00000008162a9981 */ /* 0x000f62000c1e1900 */
[----:B------:R-:W-:-:S02]  /*0f30*/  @!P0 IMAD.WIDE.U32 R2, R25, R2, R4 ;  /* 0x0000000219028225 */ /* 0x000fc400078e0004 */
[----:B------:R-:W-:-:S03]  /*0f40*/  ISETP.GE.U32.AND P1, PT, R18, UR12, PT ;  /* 0x0000000c12007c0c */ /* 0x000fc6000bf26070 */
[----:B------:R-:W1:Y:S01]  /*0f50*/  @!P4 LDC.64 R4, c[0x0][0x3f8] ;  /* 0x0000fe00ff04cb82 */ /* 0x000e620000000a00 */
[----:B------:R-:W-:Y:S02]  /*0f60*/  @!P0 IADD3 R3, PT, PT, R3, R13, RZ ;  /* 0x0000000d03038210 */ /* 0x000fe40007ffe0ff */
[----:B------:R-:W-:Y:S02]  /*0f70*/  @!P0 SHF.L.U32 R13, R2, 0x1, RZ ;  /* 0x00000001020d8819 */ /* 0x000fe400000006ff */
[----:B----4-:R-:W-:Y:S02]  /*0f80*/  @!P3 MOV R10, R66 ;  /* 0x00000042000ab202 */ /* 0x010fe40000000f00 */
[----:B------:R-:W-:Y:S01]  /*0f90*/  @!P3 MOV R11, R69 ;  /* 0x00000045000bb202 */ /* 0x000fe20000000f00 */
[----:B------:R-:W-:Y:S01]  /*0fa0*/  @!P3 IMAD R27, R12, R9, R27 ;  /* 0x000000090c1bb224 */ /* 0x000fe200078e021b */
[----:B------:R-:W-:Y:S02]  /*0fb0*/  SHF.R.S32.HI R19, RZ, 0x1f, R18 ;  /* 0x0000001fff137819 */ /* 0x000fe40000011412 */
[----:B------:R-:W-:Y:S01]  /*0fc0*/  @!P0 SHF.L.U64.HI R24, R2, 0x1, R3 ;  /* 0x0000000102188819 */ /* 0x000fe20000010203 */
[----:B------:R-:W-:Y:S01]  /*0fd0*/  @!P3 IMAD.WIDE.U32 R8, R12, R8, R10 ;  /* 0x000000080c08b225 */ /* 0x000fe200078e000a */
[----:B--2---:R-:W-:Y:S01]  /*0fe0*/  @!P0 IADD3 R20, P2, PT, R13, R6, RZ ;  /* 0x000000060d148210 */ /* 0x004fe20007f5e0ff */
[----:B------:R-:W2:Y:S01]  /*0ff0*/  @!P3 LDC.64 R2, c[0x0][0x3a0] ;  /* 0x0000e800ff02bb82 */ /* 0x000ea20000000a00 */
[----:B------:R-:W-:-:S02]  /*1000*/  ISETP.GE.AND.EX P1, PT, R19, UR13, PT, P1 ;  /* 0x0000000d13007c0c */ /* 0x000fc4000bf26310 */
[C---:B------:R-:W-:Y:S02]  /*1010*/  @!P0 IADD3.X R21, PT, PT, R24.reuse, R7, RZ, P2, !PT ;  /* 0x0000000718158210 */ /* 0x040fe400017fe4ff */
[----:B0-----:R-:W-:Y:S02]  /*1020*/  @!P0 IADD3 R16, P2, PT, R13, R16, RZ ;  /* 0x000000100d108210 */ /* 0x001fe40007f5e0ff */
[----:B------:R-:W-:Y:S01]  /*1030*/  @!P3 IADD3 R7, PT, PT, R9, R27, RZ ;  /* 0x0000001b0907b210 */ /* 0x000fe20007ffe0ff */
[----:B------:R-:W0:Y:S01]  /*1040*/  @!P3 LDC.64 R12, c[0x0][0x398] ;  /* 0x0000e600ff0cbb82 */ /* 0x000e220000000a00 */
[----:B------:R-:W-:Y:S01]  /*1050*/  @!P0 IADD3.X R17, PT, PT, R24, R17, RZ, P2, !PT ;  /* 0x0000001118118210 */ /* 0x000fe200017fe4ff */
[----:B------:R3:W5:Y:S01]  /*1060*/  @!P0 LDG.E R40, desc[UR8][R20.64] ;  /* 0x0000000814288981 */ /* 0x000762000c1e1900 */
[C---:B------:R-:W-:Y:S02]  /*1070*/  @!P3 SHF.L.U32 R29, R8.reuse, 0x1, RZ ;  /* 0x00000001081db819 */ /* 0x040fe400000006ff */
[----:B------:R-:W-:Y:S01]  /*1080*/  @!P3 SHF.L.U64.HI R24, R8, 0x1, R7 ;  /* 0x000000010818b819 */ /* 0x000fe20000010207 */
[----:B-1----:R-:W-:Y:S01]  /*1090*/  @!P4 IMAD R15, R15, R4, RZ ;  /* 0x000000040f0fc224 */ /* 0x002fe200078e02ff */
[----:B------:R-:W-:Y:S01]  /*10a0*/  IADD3 R25, PT, PT, R37, 0x160, RZ ;  /* 0x0000016025197810 */ /* 0x000fe20007ffe0ff */
[----:B------:R-:W1:Y:S01]  /*10b0*/  @!P4 LDC.64 R8, c[0x0][0x3a0] ;  /* 0x0000e800ff08cb82 */ /* 0x000e620000000a00 */
[----:B------:R4:W5:Y:S07]  /*10c0*/  @!P0 LDG.E R39, desc[UR8][R16.64] ;  /* 0x0000000810278981 */ /* 0x00096e000c1e1900 */
[----:B------:R-:W4:Y:S01]  /*10d0*/  @!P4 LDC.64 R10, c[0x0][0x398] ;  /* 0x0000e600ff0acb82 */ /* 0x000f220000000a00 */
[----:B---3--:R-:W-:-:S02]  /*10e0*/  @!P4 MOV R20, R66 ;  /* 0x000000420014c202 */ /* 0x008fc40000000f00 */
[----:B------:R-:W-:-:S05]  /*10f0*/  @!P4 MOV R21, R69 ;  /* 0x000000450015c202 */ /* 0x000fca0000000f00 */
[----:B------:R-:W3:Y:S01]  /*1100*/  @!P1 LDC.64 R6, c[0x0][0x3f8] ;  /* 0x0000fe00ff069b82 */ /* 0x000ee20000000a00 */
[C---:B------:R-:W-:Y:S01]  /*1110*/  @!P4 IMAD R15, R14.reuse, R5, R15 ;  /* 0x000000050e0fc224 */ /* 0x040fe200078e020f */
[C---:B--2---:R-:W-:Y:S01]  /*1120*/  @!P3 IADD3 R22, P5, PT, R29.reuse, R2, RZ ;  /* 0x000000021d16b210 */ /* 0x044fe20007fbe0ff */
[----:B------:R-:W-:Y:S01]  /*1130*/  @!P4 IMAD.WIDE.U32 R4, R14, R4, R20 ;  /* 0x000000040e04c225 */ /* 0x000fe200078e0014 */
[----:B0-----:R-:W-:Y:S02]  /*1140*/  @!P3 IADD3 R20, P0, PT, R29, R12, RZ ;  /* 0x0000000c1d14b210 */ /* 0x001fe40007f1e0ff */
[----:B------:R-:W-:Y:S02]  /*1150*/  @!P3 IADD3.X R23, PT, PT, R24, R3, RZ, P5, !PT ;  /* 0x000000031817b210 */ /* 0x000fe40002ffe4ff */
[----:B------:R-:W-:Y:S02]  /*1160*/  @!P4 IADD3 R3, PT, PT, R5, R15, RZ ;  /* 0x0000000f0503c210 */ /* 0x000fe40007ffe0ff */
[----:B------:R-:W-:Y:S01]  /*1170*/  ISETP.GE.U32.AND P2, PT, R25, UR12, PT ;  /* 0x0000000c19007c0c */ /* 0x000fe2000bf46070 */
[----:B------:R-:W5:Y:S01]  /*1180*/  @!P3 LDG.E R38, desc[UR8][R22.64] ;  /* 0x000000081626b981 */ /* 0x000f62000c1e1900 */
[----:B------:R-:W-:-:S02]  /*1190*/  SHF.R.S32.HI R27, RZ, 0x1f, R25 ;  /* 0x0000001fff1b7819 */ /* 0x000fc40000011419 */
[----:B------:R-:W-:Y:S02]  /*11a0*/  @!P4 SHF.L.U32 R5, R4, 0x1, RZ ;  /* 0x000000010405c819 */ /* 0x000fe400000006ff */
[----:B------:R-:W-:Y:S02]  /*11b0*/  @!P3 IADD3.X R21, PT, PT, R24, R13, RZ, P0, !PT ;  /* 0x0000000d1815b210 */ /* 0x000fe400007fe4ff */
[----:B------:R-:W-:Y:S02]  /*11c0*/  ISETP.GE.AND.EX P2, PT, R27, UR13, PT, P2 ;  /* 0x0000000d1b007c0c */ /* 0x000fe4000bf46320 */
[----:B------:R-:W-:Y:S02]  /*11d0*/  @!P4 SHF.L.U64.HI R4, R4, 0x1, R3 ;  /* 0x000000010404c819 */ /* 0x000fe40000010203 */
[C---:B-1----:R-:W-:Y:S02]  /*11e0*/  @!P4 IADD3 R14, P0, PT, R5.reuse, R8, RZ ;  /* 0x00000008050ec210 */ /* 0x042fe40007f1e0ff */
[----:B----4-:R-:W-:Y:S01]  /*11f0*/  @!P4 IADD3 R10, P5, PT, R5, R10, RZ ;  /* 0x0000000a050ac210 */ /* 0x010fe20007fbe0ff */
[----:B---3--:R-:W-:Y:S01]  /*1200*/  @!P1 IMAD R19, R19, R6, RZ ;  /* 0x0000000613139224 */ /* 0x008fe200078e02ff */
[----:B------:R-:W-:-:S02]  /*1210*/  @!P4 IADD3.X R15, PT, PT, R4, R9, RZ, P0, !PT ;  /* 0x00000009040fc210 */ /* 0x000fc400007fe4ff */
[----:B------:R-:W-:Y:S02]  /*1220*/  @!P4 IADD3.X R11, PT, PT, R4, R11, RZ, P5, !PT ;  /* 0x0000000b040bc210 */ /* 0x000fe40002ffe4ff */
[----:B------:R-:W-:Y:S01]  /*1230*/  @!P1 MOV R5, R69 ;  /* 0x0000004500059202 */ /* 0x000fe20000000f00 */
[----:B------:R-:W-:Y:S01]  /*1240*/  @!P1 IMAD R17, R18, R7, R19 ;  /* 0x0000000712119224 */ /* 0x000fe200078e0213 */
[----:B------:R-:W-:Y:S01]  /*1250*/  @!P1 MOV R4, R66 ;  /* 0x0000004200049202 */ /* 0x000fe20000000f00 */
[----:B------:R-:W0:Y:S01]  /*1260*/  @!P2 LDC.64 R12, c[0x0][0x3f8] ;  /* 0x0000fe00ff0cab82 */ /* 0x000e220000000a00 */
[----:B------:R-:W-:-:S03]  /*1270*/  IADD3 R31, PT, PT, R37, 0x180, RZ ;  /* 0x00000180251f7810 */ /* 0x000fc60007ffe0ff */
[----:B------:R-:W-:-:S04]  /*1280*/  @!P1 IMAD.WIDE.U32 R18, R18, R6, R4 ;  /* 0x0000000612129225 */ /* 0x000fc800078e0004 */
[----:B------:R-:W1:Y:S01]  /*1290*/  @!P1 LDC.64 R6, c[0x0][0x3a0] ;  /* 0x0000e800ff069b82 */ /* 0x000e620000000a00 */
[----:B------:R-:W-:Y:S02]  /*12a0*/  ISETP.GE.U32.AND P0, PT, R31, UR12, PT ;  /* 0x0000000c1f007c0c */ /* 0x000fe4000bf06070 */
[----:B------:R-:W-:-:S04]  /*12b0*/  SHF.R.S32.HI R33, RZ, 0x1f, R31 ;  /* 0x0000001fff217819 */ /* 0x000fc8000001141f */
[----:B------:R-:W-:Y:S01]  /*12c0*/  ISETP.GE.AND.EX P0, PT, R33, UR13, PT, P0 ;  /* 0x0000000d21007c0c */ /* 0x000fe2000bf06300 */
[----:B------:R-:W2:Y:S01]  /*12d0*/  @!P1 LDC.64 R8, c[0x0][0x398] ;  /* 0x0000e600ff089b82 */ /* 0x000ea20000000a00 */
[----:B------:R-:W-:Y:S02]  /*12e0*/  MOV R3, RZ ;  /* 0x000000ff00037202 */ /* 0x000fe40000000f00 */
[----:B------:R-:W-:Y:S02]  /*12f0*/  CS2R R4, SRZ ;  /* 0x0000000000047805 */ /* 0x000fe4000001ff00 */
[----:B------:R-:W-:Y:S02]  /*1300*/  @!P1 IADD3 R17, PT, PT, R19, R17, RZ ;  /* 0x0000001113119210 */ /* 0x000fe40007ffe0ff */
[----:B------:R3:W5:Y:S01]  /*1310*/  @!P3 LDG.E R3, desc[UR8][R20.64] ;  /* 0x000000081403b981 */ /* 0x000762000c1e1900 */
[----:B------:R-:W-:-:S03]  /*1320*/  IADD3 R29, PT, PT, R37, 0x1a0, RZ ;  /* 0x000001a0251d7810 */ /* 0x000fc60007ffe0ff */
[----:B------:R4:W5:Y:S01]  /*1330*/  @!P4 LDG.E R5, desc[UR8][R10.64] ;  /* 0x000000080a05c981 */ /* 0x000962000c1e1900 */
[----:B------:R-:W-:Y:S01]  /*1340*/  @!P2 MOV R16, R66 ;  /* 0x000000420010a202 */ /* 0x000fe20000000f00 */
[----:B0-----:R-:W-:Y:S02]  /*1350*/  @!P2 IMAD R2, R27, R12, RZ ;  /* 0x0000000c1b02a224 */ /* 0x001fe400078e02ff */
[----:B------:R0:W5:Y:S01]  /*1360*/  @!P4 LDG.E R4, desc[UR8][R14.64] ;  /* 0x000000080e04c981 */ /* 0x000162000c1e1900 */
[C---:B---3--:R-:W-:Y:S01]  /*1370*/  @!P1 SHF.L.U32 R21, R18.reuse, 0x1, RZ ;  /* 0x0000000112159819 */ /* 0x048fe200000006ff */
[----:B------:R-:W3:Y:S01]  /*1380*/  @!P2 LDC.64 R26, c[0x0][0x398] ;  /* 0x0000e600ff1aab82 */ /* 0x000ee20000000a00 */
[----:B------:R-:W-:Y:S02]  /*1390*/  @!P1 SHF.L.U64.HI R20, R18, 0x1, R17 ;  /* 0x0000000112149819 */ /* 0x000fe40000010211 */
[----:B-1----:R-:W-:Y:S02]  /*13a0*/  @!P1 IADD3 R18, P6, PT, R21, R6, RZ ;  /* 0x0000000615129210 */ /* 0x002fe40007fde0ff */
[----:B------:R-:W-:-:S03]  /*13b0*/  @!P2 MOV R17, R69 ;  /* 0x000000450011a202 */ /* 0x000fc60000000f00 */
[----:B----4-:R-:W1:Y:S01]  /*13c0*/  @!P0 LDC.64 R10, c[0x0][0x3f8] ;  /* 0x0000fe00ff0a8b82 */ /* 0x010e620000000a00 */
[----:B------:R-:W-:Y:S02]  /*13d0*/  ISETP.GE.U32.AND P3, PT, R29, UR12, PT ;  /* 0x0000000c1d007c0c */ /* 0x000fe4000bf66070 */
[----:B------:R-:W-:Y:S02]  /*13e0*/  SHF.R.S32.HI R35, RZ, 0x1f, R29 ;  /* 0x0000001fff237819 */ /* 0x000fe4000001141d */
[----:B------:R-:W-:Y:S02]  /*13f0*/  MOV R6, RZ ;  /* 0x000000ff00067202 */ /* 0x000fe40000000f00 */
[C---:B------:R-:W-:Y:S01]  /*1400*/  @!P1 IADD3.X R19, PT, PT, R20.reuse, R7, RZ, P6, !PT ;  /* 0x0000000714139210 */ /* 0x040fe200037fe4ff */
[----:B0-----:R-:W0:Y:S01]  /*1410*/  @!P2 LDC.64 R14, c[0x0][0x3a0] ;  /* 0x0000e800ff0eab82 */ /* 0x001e220000000a00 */
[----:B------:R-:W-:Y:S01]  /*1420*/  @!P2 IMAD R13, R25, R13, R2 ;  /* 0x0000000d190da224 */ /* 0x000fe200078e0202 */
[----:B------:R-:W-:Y:S01]  /*1430*/  ISETP.GE.AND.EX P3, PT, R35, UR13, PT, P3 ;  /* 0x0000000d23007c0c */ /* 0x000fe2000bf66330 */
[----:B------:R-:W-:Y:S01]  /*1440*/  @!P2 IMAD.WIDE.U32 R16, R25, R12, R16 ;  /* 0x0000000c1910a225 */ /* 0x000fe200078e0010 */
[----:B--2---:R-:W-:Y:S01]  /*1450*/  @!P1 IADD3 R12, P6, PT, R21, R8, RZ ;  /* 0x00000008150c9210 */ /* 0x004fe20007fde0ff */
[----:B------:R2:W5:Y:S03]  /*1460*/  @!P1 LDG.E R6, desc[UR8][R18.64] ;  /* 0x0000000812069981 */ /* 0x000566000c1e1900 */
[----:B------:R-:W-:Y:S01]  /*1470*/  @!P2 IADD3 R7, PT, PT, R17, R13, RZ ;  /* 0x0000000d1107a210 */ /* 0x000fe20007ffe0ff */
[----:B------:R-:W4:Y:S01]  /*1480*/  @!P0 LDC.64 R24, c[0x0][0x3a0] ;  /* 0x0000e800ff188b82 */ /* 0x000f220000000a00 */
[----:B------:R-:W-:-:S02]  /*1490*/  @!P1 IADD3.X R13, PT, PT, R20, R9, RZ, P6, !PT ;  /* 0x00000009140d9210 */ /* 0x000fc400037fe4ff */
[----:B------:R-:W-:-:S05]  /*14a0*/  @!P2 SHF.L.U32 R9, R16, 0x1, RZ ;  /* 0x000000011009a819 */ /* 0x000fca00000006ff */
[----:B--2---:R-:W2:Y:S01]  /*14b0*/  LDC.64 R18, c[0x0][0x3b8] ;  /* 0x0000ee00ff127b82 */ /* 0x004ea20000000a00 */
[----:B------:R-:W-:Y:S02]  /*14c0*/  @!P2 SHF.L.U64.HI R16, R16, 0x1, R7 ;  /* 0x000000011010a819 */ /* 0x000fe40000010207 */
[----:B------:R-:W-:Y:S02]  /*14d0*/  MOV R7, RZ ;  /* 0x000000ff00077202 */ /* 0x000fe40000000f00 */
[----:B------:R-:W-:-:S03]  /*14e0*/  IADD3 R2, PT, PT, R37, 0x1c0, RZ ;  /* 0x000001c025027810 */ /* 0x000fc60007ffe0ff */
[----:B------:R-:W4:Y:S01]  /*14f0*/  @!P3 LDC.64 R22, c[0x0][0x3f8] ;  /* 0x0000fe00ff16bb82 */ /* 0x000f220000000a00 */
[----:B------:R-:W-:Y:S01]  /*1500*/  ISETP.GE.U32.AND P5, PT, R2, UR12, PT ;  /* 0x0000000c02007c0c */ /* 0x000fe2000bfa6070 */
[----:B------:R3:W5:Y:S01]  /*1510*/  @!P1 LDG.E R7, desc[UR8][R12.64] ;  /* 0x000000080c079981 */ /* 0x000762000c1e1900 */
[----:B------:R-:W-:Y:S01]  /*1520*/  SHF.R.S32.HI R61, RZ, 0x1f, R2 ;  /* 0x0000001fff3d7819 */ /* 0x000fe20000011402 */
[----:B-1----:R-:W-:-:S03]  /*1530*/  @!P0 IMAD R8, R33, R10, RZ ;  /* 0x0000000a21088224 */ /* 0x002fc600078e02ff */
[----:B------:R-:W-:Y:S01]  /*1540*/  ISETP.GE.AND.EX P5, PT, R61, UR13, PT, P5 ;  /* 0x0000000d3d007c0c */ /* 0x000fe2000bfa6350 */
[----:B------:R-:W-:Y:S01]  /*1550*/  @!P0 IMAD R17, R31, R11, R8 ;  /* 0x0000000b1f118224 */ /* 0x000fe200078e0208 */
[----:B------:R-:W1:Y:S01]  /*1560*/  @!P0 LDC.64 R20, c[0x0][0x398] ;  /* 0x0000e600ff148b82 */ /* 0x000e620000000a00 */
[----:B---3--:R-:W-:Y:S02]  /*1570*/  @!P0 MOV R12, R66 ;  /* 0x00000042000c8202 */ /* 0x008fe40000000f00 */
[----:B------:R-:W-:Y:S02]  /*1580*/  @!P0 MOV R13, R69 ;  /* 0x00000045000d8202 */ /* 0x000fe40000000f00 */
[C---:B0-----:R-:W-:Y:S02]  /*1590*/  @!P2 IADD3 R14, P6, PT, R9.reuse, R14, RZ ;  /* 0x0000000e090ea210 */ /* 0x041fe40007fde0ff */
[----:B------:R-:W-:Y:S01]  /*15a0*/  @!P2 IADD3 R26, P1, PT, R9, R26, RZ ;  /* 0x0000001a091aa210 */ /* 0x000fe20007f3e0ff */
[----:B------:R-:W-:Y:S01]  /*15b0*/  @!P0 IMAD.WIDE.U32 R10, R31, R10, R12 ;  /* 0x0000000a1f0a8225 */ /* 0x000fe200078e000c */
[----:B------:R-:W-:-:S02]  /*15c0*/  CS2R R8, SRZ ;  /* 0x0000000000087805 */ /* 0x000fc4000001ff00 */
[----:B------:R-:W-:Y:S01]  /*15d0*/  IADD3 R37, PT, PT, R37, 0x1e0, RZ ;  /* 0x000001e025257810 */ /* 0x000fe20007ffe0ff */
[----:B------:R-:W0:Y:S01]  /*15e0*/  @!P3 LDC.64 R12, c[0x0][0x3a0] ;  /* 0x0000e800ff0cbb82 */ /* 0x000e220000000a00 */
[----:B------:R-:W-:Y:S01]  /*15f0*/  @!P2 IADD3.X R15, PT, PT, R16, R15, RZ, P6, !PT ;  /* 0x0000000f100fa210 */ /* 0x000fe200037fe4ff */
[----:B--2---:R-:W-:Y:S01]  /*1600*/  IMAD.WIDE R18, R58, 0x8, R18 ;  /* 0x000000083a127825 */ /* 0x004fe200078e0212 */
[----:B------:R-:W-:Y:S02]  /*1610*/  @!P2 IADD3.X R27, PT, PT, R16, R27, RZ, P1, !PT ;  /* 0x0000001b101ba210 */ /* 0x000fe40000ffe4ff */
[----:B------:R-:W-:Y:S01]  /*1620*/  @!P0 IADD3 R31, PT, PT, R11, R17, RZ ;  /* 0x000000110b1f8210 */ /* 0x000fe20007ffe0ff */
[----:B------:R2:W5:Y:S02]  /*1630*/  @!P2 LDG.E R8, desc[UR8][R14.64] ;  /* 0x000000080e08a981 */ /* 0x000564000c1e1900 */
[----:B------:R-:W3:Y:S01]  /*1640*/  @!P3 LDC.64 R16, c[0x0][0x398] ;  /* 0x0000e600ff10bb82 */ /* 0x000ee20000000a00 */
[----:B------:R-:W-:Y:S01]  /*1650*/  ISETP.GE.U32.AND P4, PT, R37, UR12, PT ;  /* 0x0000000c25007c0c */ /* 0x000fe2000bf86070 */
[----:B------:R-:W3:Y:S01]  /*1660*/  LDG.E.64 R18, desc[UR8][R18.64] ;  /* 0x0000000812127981 */ /* 0x000ee2000c1e1b00 */
[----:B------:R-:W-:-:S02]  /*1670*/  SHF.R.S32.HI R59, RZ, 0x1f, R37 ;  /* 0x0000001fff3b7819 */ /* 0x000fc40000011425 */
[C---:B------:R-:W-:Y:S01]  /*1680*/  @!P0 SHF.L.U32 R11, R10.reuse, 0x1, RZ ;  /* 0x000000010a0b8819 */ /* 0x040fe200000006ff */
[----:B------:R4:W5:Y:S02]  /*1690*/  @!P2 LDG.E R9, desc[UR8][R26.64] ;  /* 0x000000081a09a981 */ /* 0x000964000c1e1900 */
[----:B--2---:R-:W2:Y:S01]  /*16a0*/  @!P5 LDC.64 R14, c[0x0][0x3f8] ;  /* 0x0000fe00ff0edb82 */ /* 0x004ea20000000a00 */
[----:B------:R-:W-:Y:S02]  /*16b0*/  ISETP.GE.AND.EX P4, PT, R59, UR13, PT, P4 ;  /* 0x0000000d3b007c0c */ /* 0x000fe4000bf86340 */
[----:B------:R-:W-:Y:S01]  /*16c0*/  @!P0 SHF.L.U64.HI R28, R10, 0x1, R31 ;  /* 0x000000010a1c8819 */ /* 0x000fe2000001021f */
[----:B----4-:R-:W-:Y:S01]  /*16d0*/  @!P3 IMAD R10, R35, R22, RZ ;  /* 0x00000016230ab224 */ /* 0x010fe200078e02ff */
[----:B------:R-:W-:Y:S02]  /*16e0*/  @!P0 IADD3 R24, P1, PT, R11, R24, RZ ;  /* 0x000000180b188210 */ /* 0x000fe40007f3e0ff */
[----:B------:R-:W-:-:S02]  /*16f0*/  @!P3 MOV R26, R66 ;  /* 0x00000042001ab202 */ /* 0x000fc40000000f00 */
[----:B------:R-:W-:Y:S01]  /*1700*/  @!P3 MOV R27, R69 ;  /* 0x00000045001bb202 */ /* 0x000fe20000000f00 */
[C---:B------:R-:W-:Y:S01]  /*1710*/  @!P3 IMAD R31, R29.reuse, R23, R10 ;  /* 0x000000171d1fb224 */ /* 0x040fe200078e020a */
[----:B------:R-:W-:Y:S01]  /*1720*/  @!P0 IADD3.X R25, PT, PT, R28, R25, RZ, P1, !PT ;  /* 0x000000191c198210 */ /* 0x000fe20000ffe4ff */
[----:B------:R-:W-:Y:S01]  /*1730*/  @!P3 IMAD.WIDE.U32 R22, R29, R22, R26 ;  /* 0x000000161d16b225 */ /* 0x000fe200078e001a */
[----:B-1----:R-:W-:Y:S02]  /*1740*/  @!P0 IADD3 R20, P1, PT, R11, R20, RZ ;  /* 0x000000140b148210 */ /* 0x002fe40007f3e0ff */
[----:B------:R-:W1:Y:S02]  /*1750*/  @!P4 LDC.64 R26, c[0x0][0x3f8] ;  /* 0x0000fe00ff1acb82 */ /* 0x000e640000000a00 */
[----:B------:R-:W-:Y:S02]  /*1760*/  @!P3 IADD3 R11, PT, PT, R23, R31, RZ ;  /* 0x0000001f170bb210 */ /* 0x000fe40007ffe0ff */
[----:B------:R-:W-:-:S02]  /*1770*/  @!P3 SHF.L.U32 R35, R22, 0x1, RZ ;  /* 0x000000011623b819 */ /* 0x000fc400000006ff */
[----:B------:R-:W-:Y:S02]  /*1780*/  @!P0 IADD3.X R21, PT, PT, R28, R21, RZ, P1, !PT ;  /* 0x000000151c158210 */ /* 0x000fe40000ffe4ff */
[----:B------:R-:W-:Y:S01]  /*1790*/  ISETP.NE.AND P1, PT, RZ, UR4, PT ;  /* 0x00000004ff007c0c */ /* 0x000fe2000bf25270 */
[----:B--2---:R-:W-:Y:S01]  /*17a0*/  @!P5 IMAD R61, R61, R14, RZ ;  /* 0x0000000e3d3dd224 */ /* 0x004fe200078e02ff */
[----:B------:R-:W-:Y:S01]  /*17b0*/  @!P3 SHF.L.U64.HI R22, R22, 0x1, R11 ;  /* 0x000000011616b819 */ /* 0x000fe2000001020b */
[----:B------:R-:W2:Y:S01]  /*17c0*/  @!P5 LDC.64 R28, c[0x0][0x3a0] ;  /* 0x0000e800ff1cdb82 */ /* 0x000ea20000000a00 */
[C---:B---3--:R-:W-:Y:S02]  /*17d0*/  @!P3 IADD3 R34, P6, PT, R35.reuse, R16, RZ ;  /* 0x000000102322b210 */ /* 0x048fe40007fde0ff */
[----:B0-----:R-:W-:Y:S02]  /*17e0*/  @!P3 IADD3 R32, P2, PT, R35, R12, RZ ;  /* 0x0000000c2320b210 */ /* 0x001fe40007f5e0ff */
[----:B------:R-:W-:-:S02]  /*17f0*/  MOV R10, RZ ;  /* 0x000000ff000a7202 */ /* 0x000fc40000000f00 */
[----:B------:R-:W-:Y:S02]  /*1800*/  MOV R11, RZ ;  /* 0x000000ff000b7202 */ /* 0x000fe40000000f00 */
[----:B------:R-:W-:Y:S01]  /*1810*/  @!P3 IADD3.X R35, PT, PT, R22, R17, RZ, P6, !PT ;  /* 0x000000111623b210 */ /* 0x000fe200037fe4ff */
[----:B------:R-:W0:Y:S01]  /*1820*/  @P1 LDC.64 R30, c[0x0][0x3b0] ;  /* 0x0000ec00ff1e1b82 */ /* 0x000e220000000a00 */
[----:B------:R-:W-:Y:S01]  /*1830*/  @!P5 MOV R16, R66 ;  /* 0x000000420010d202 */ /* 0x000fe20000000f00 */
[----:B------:R-:W-:Y:S01]  /*1840*/  @!P5 IMAD R61, R2, R15, R61 ;  /* 0x0000000f023dd224 */ /* 0x000fe200078e023d */
[----:B------:R-:W-:Y:S01]  /*1850*/  @!P5 MOV R17, R69 ;  /* 0x000000450011d202 */ /* 0x000fe20000000f00 */
[----:B------:R-:W5:Y:S01]  /*1860*/  @!P0 LDG.E R10, desc[UR8][R24.64] ;  /* 0x00000008180a8981 */ /* 0x000f62000c1e1900 */
[----:B------:R-:W-:Y:S02]  /*1870*/  @!P3 IADD3.X R33, PT, PT, R22, R13, RZ, P2, !PT ;  /* 0x0000000d1621b210 */ /* 0x000fe400017fe4ff */
[----:B------:R-:W-:Y:S01]  /*1880*/  CS2R R12, SRZ ;  /* 0x00000000000c7805 */ /* 0x000fe2000001ff00 */
[----:B------:R3:W5:Y:S01]  /*1890*/  @!P0 LDG.E R11, desc[UR8][R20.64] ;  /* 0x00000008140b8981 */ /* 0x000762000c1e1900 */
[----:B------:R-:W-:Y:S01]  /*18a0*/  @!P5 IMAD.WIDE.U32 R14, R2, R14, R16 ;  /* 0x0000000e020ed225 */ /* 0x000fe200078e0010 */
[----:B------:R-:W4:Y:S03]  /*18b0*/  @!P4 LDC.64 R22, c[0x0][0x3a0] ;  /* 0x0000e800ff16cb82 */ /* 0x000f260000000a00 */
[----:B------:R1:W5:Y:S01]  /*18c0*/  @!P3 LDG.E R12, desc[UR8][R32.64] ;  /* 0x00000008200cb981 */ /* 0x000362000c1e1900 */
[----:B------:R-:W-:-:S03]  /*18d0*/  @!P5 IADD3 R15, PT, PT, R15, R61, RZ ;  /* 0x0000003d0f0fd210 */ /* 0x000fc60007ffe0ff */
[----:B------:R1:W5:Y:S01]  /*18e0*/  @!P3 LDG.E R13, desc[UR8][R34.64] ;  /* 0x00000008220db981 */ /* 0x000362000c1e1900 */
[----:B------:R-:W4:Y:S08]  /*18f0*/  LDC.64 R16, c[0x0][0x3a8] ;  /* 0x0000ea00ff107b82 */ /* 0x000f300000000a00 */
[----:B---3--:R-:W3:Y:S08]  /*1900*/  @!P5 LDC.64 R20, c[0x0][0x398] ;  /* 0x0000e600ff14db82 */ /* 0x008ef00000000a00 */
[----:B------:R-:W3:Y:S01]  /*1910*/  @!P4 LDC.64 R24, c[0x0][0x398] ;  /* 0x0000e600ff18cb82 */ /* 0x000ee20000000a00 */
[C---:B-1----:R-:W-:Y:S01]  /*1920*/  @!P5 SHF.L.U32 R33, R14.reuse, 0x1, RZ ;  /* 0x000000010e21d819 */ /* 0x042fe200000006ff */
[----:B------:R-:W-:Y:S01]  /*1930*/  @!P4 IMAD R32, R59, R26, RZ ;  /* 0x0000001a3b20c224 */ /* 0x000fe200078e02ff */
[----:B------:R-:W-:-:S02]  /*1940*/  @!P5 SHF.L.U64.HI R36, R14, 0x1, R15 ;  /* 0x000000010e24d819 */ /* 0x000fc4000001020f */
[----:B------:R-:W-:Y:S02]  /*1950*/  @!P4 MOV R14, R66 ;  /* 0x00000042000ec202 */ /* 0x000fe40000000f00 */
[----:B------:R-:W-:Y:S01]  /*1960*/  @!P4 MOV R15, R69 ;  /* 0x00000045000fc202 */ /* 0x000fe20000000f00 */
[C---:B------:R-:W-:Y:S01]  /*1970*/  @!P4 IMAD R35, R37.reuse, R27, R32 ;  /* 0x0000001b2523c224 */ /* 0x040fe200078e0220 */
[----:B------:R-:W-:Y:S01]  /*1980*/  LOP3.LUT R2, R56, 0xffff, RZ, 0xc0, !PT ;  /* 0x0000ffff38027812 */ /* 0x000fe200078ec0ff */
[----:B------:R-:W-:Y:S01]  /*1990*/  @!P4 IMAD.WIDE.U32 R26, R37, R26, R14 ;  /* 0x0000001a251ac225 */ /* 0x000fe200078e000e */
[----:B--2---:R-:W-:-:S03]  /*19a0*/  @!P5 IADD3 R28, P0, PT, R33, R28, RZ ;  /* 0x0000001c211cd210 */ /* 0x004fc60007f1e0ff */
[----:B------:R-:W-:Y:S01]  /*19b0*/  IMAD R59, R63, 0x28, R2 ;  /* 0x000000283f3b7824 */ /* 0x000fe200078e0202 */
[----:B------:R-:W-:Y:S02]  /*19c0*/  @!P4 IADD3 R27, PT, PT, R27, R35, RZ ;  /* 0x000000231b1bc210 */ /* 0x000fe40007ffe0ff */
[----:B------:R-:W-:Y:S02]  /*19d0*/  @!P4 SHF.L.U32 R15, R26, 0x1, RZ ;  /* 0x000000011a0fc819 */ /* 0x000fe400000006ff */
[----:B------:R-:W-:Y:S01]  /*19e0*/  MOV R14, RZ ;  /* 0x000000ff000e7202 */ /* 0x000fe20000000f00 */
[C---:B0-----:R-:W-:Y:S01]  /*19f0*/  @P1 IMAD.WIDE R30, R59.reuse, 0x2, R30 ;  /* 0x000000023b1e1825 */ /* 0x041fe200078e021e */
[----:B------:R-:W-:Y:S02]  /*1a00*/  @!P5 IADD3.X R29, PT, PT, R36, R29, RZ, P0, !PT ;  /* 0x0000001d241dd210 */ /* 0x000fe400007fe4ff */
[----:B------:R-:W-:Y:S01]  /*1a10*/  @!P4 SHF.L.U64.HI R34, R26, 0x1, R27 ;  /* 0x000000011a22c819 */ /* 0x000fe2000001021b */
[----:B----4-:R-:W-:Y:S01]  /*1a20*/  IMAD.WIDE R26, R59, 0x2, R16 ;  /* 0x000000023b1a7825 */ /* 0x010fe200078e0210 */
[----:B---3--:R-:W-:-:S02]  /*1a30*/  @!P5 IADD3 R20, P0, PT, R33, R20, RZ ;  /* 0x000000142114d210 */ /* 0x008fc40007f1e0ff */
[C---:B------:R-:W-:Y:S02]  /*1a40*/  @!P4 IADD3 R22, P2, PT, R15.reuse, R22, RZ ;  /* 0x000000160f16c210 */ /* 0x040fe40007f5e0ff */
[----:B------:R-:W-:Y:S02]  /*1a50*/  @!P4 IADD3 R24, P3, PT, R15, R24, RZ ;  /* 0x000000180f18c210 */ /* 0x000fe40007f7e0ff */
[----:B------:R-:W-:Y:S02]  /*1a60*/  CS2R R16, SRZ ;  /* 0x0000000000107805 */ /* 0x000fe4000001ff00 */
[----:B------:R-:W-:Y:S01]  /*1a70*/  MOV R15, RZ ;  /* 0x000000ff000f7202 */ /* 0x000fe20000000f00 */
[----:B------:R0:W5:Y:S01]  /*1a80*/  @!P5 LDG.E R14, desc[UR8][R28.64] ;  /* 0x000000081c0ed981 */ /* 0x000162000c1e1900 */
[----:B------:R-:W-:Y:S02]  /*1a90*/  @!P5 IADD3.X R21, PT, PT, R36, R21, RZ, P0, !PT ;  /* 0x000000152415d210 */ /* 0x000fe400007fe4ff */
[C---:B------:R-:W-:Y:S01]  /*1aa0*/  @!P4 IADD3.X R23, PT, PT, R34.reuse, R23, RZ, P2, !PT ;  /* 0x000000172217c210 */ /* 0x040fe200017fe4ff */
[----:B------:R-:W2:Y:S01]  /*1ab0*/  @P1 LDG.E.U16 R37, desc[UR8][R30.64] ;  /* 0x000000081e251981 */ /* 0x000ea2000c1e1500 */
[----:B------:R-:W-:-:S03]  /*1ac0*/  @!P4 IADD3.X R25, PT, PT, R34, R25, RZ, P3, !PT ;  /* 0x000000192219c210 */ /* 0x000fc60001ffe4ff */
[----:B------:R-:W3:Y:S04]  /*1ad0*/  @P1 LDG.E.U16 R32, desc[UR8][R30.64+0x2] ;  /* 0x000002081e201981 */ /* 0x000ee8000c1e1500 */
[----:B------:R-:W4:Y:S04]  /*1ae0*/  LDG.E.U16 R59, desc[UR8][R26.64] ;  /* 0x000000081a3b7981 */ /* 0x000f28000c1e1500 */
[----:B------:R-:W4:Y:S04]  /*1af0*/  LDG.E.U16 R29, desc[UR8][R26.64+0x2] ;  /* 0x000002081a1d7981 */ /* 0x000f28000c1e1500 */
[----:B------:R1:W5:Y:S04]  /*1b00*/  @!P5 LDG.E R15, desc[UR8][R20.64] ;  /* 0x00000008140fd981 */ /* 0x000368000c1e1900 */
[----:B------:R1:W5:Y:S04]  /*1b10*/  @!P4 LDG.E R16, desc[UR8][R22.64] ;  /* 0x000000081610c981 */ /* 0x000368000c1e1900 */
[----:B------:R1:W5:Y:S01]  /*1b20*/  @!P4 LDG.E R17, desc[UR8][R24.64] ;  /* 0x000000081811c981 */ /* 0x000362000c1e1900 */
[----:B------:R-:W-:Y:S01]  /*1b30*/  MOV R61, 0x3f800000 ;  /* 0x3f800000003d7802 */ /* 0x000fe20000000f00 */
[----:B------:R-:W-:Y:S01]  /*1b40*/  UISETP.NE.AND UP0, UPT, UR4, URZ, UPT ;  /* 0x000000ff0400728c */ /* 0x000fe2000bf05270 */
[----:B------:R-:W-:-:S02]  /*1b50*/  MOV R64, RZ ;  /* 0x000000ff00407202 */ /* 0x000fc40000000f00 */
[----:B------:R-:W-:Y:S01]  /*1b60*/  MOV R62, RZ ;  /* 0x000000ff003e7202 */ /* 0x000fe20000000f00 */
[----:B------:R-:W-:-:S05]  /*1b70*/  FFMA.FTZ R19, -R18, R18, R19 ;  /* 0x0000001212137223 */ /* 0x000fca0000010113 */
[----:B------:R-:W-:-:S13]  /*1b80*/  FSETP.GTU.FTZ.AND P0, PT, R19, RZ, PT ;  /* 0x000000ff1300720b */ /* 0x000fda0003f1c000 */
[----:B0-----:R-:W0:Y:S02]  /*1b90*/  @P0 LDC R28, c[0x0][0x3c0] ;  /* 0x0000f000ff1c0b82 */ /* 0x001e240000000800 */
[----:B0-----:R-:W-:-:S04]  /*1ba0*/  @P0 FADD.FTZ R28, R19, R28 ;  /* 0x0000001c131c0221 */ /* 0x001fc80000010000 */
[----:B------:R1:W0:Y:S01]  /*1bb0*/  @P0 MUFU.RSQ R61, R28 ;  /* 0x0000001c003d0308 */ /* 0x0002220000001400 */
[----:B--2---:R-:W-:Y:S02]  /*1bc0*/  @P1 SHF.L.U32 R64, R37, 0x10, RZ ;  /* 0x0000001025401819 */ /* 0x004fe400000006ff */
[----:B---3--:R-:W-:Y:S02]  /*1bd0*/  @P1 SHF.L.U32 R62, R32, 0x10, RZ ;  /* 0x00000010203e1819 */ /* 0x008fe400000006ff */
[----:B----4-:R-:W-:Y:S02]  /*1be0*/  SHF.L.U32 R59, R59, 0x10, RZ ;  /* 0x000000103b3b7819 */ /* 0x010fe400000006ff */
        /* <DEDUP_REMOVED lines=12> */
[----:B------:R-:W-:Y:S02]  /*1cb0*/  HADD2.F32 R26, -RZ, R51.H0_H0 ;  /* 0x20000033ff1a7230 */ /* 0x000fe40000004100 */
[----:B------:R-:W-:Y:S01]  /*1cc0*/  FADD.FTZ R25, RZ, R28 ;  /* 0x0000001cff197221 */ /* 0x000fe20000010000 */
[----:B------:R-:W-:Y:S01]  /*1cd0*/  FMUL.FTZ R24, R19, R22 ;  /* 0x0000001613187220 */ /* 0x000fe20000410000 */
[----:B------:R-:W-:Y:S01]  /*1ce0*/  FFMA.FTZ R28, R21, R28, RZ ;  /* 0x0000001c151c7223 */ /* 0x000fe200000100ff */
[----:B------:R-:W-:Y:S01]  /*1cf0*/  FADD.FTZ R30, -R18, R27 ;  /* 0x0000001b121e7221 */ /* 0x000fe20000010100 */
[----:B------:R-:W-:Y:S01]  /*1d00*/  FFMA.FTZ R29, R20, R21, RZ ;  /* 0x00000015141d7223 */ /* 0x000fe200000100ff */
[----:B------:R-:W-:Y:S01]  /*1d10*/  FADD.FTZ R31, RZ, R20 ;  /* 0x00000014ff1f7221 */ /* 0x000fe20000010000 */
[----:B------:R-:W-:Y:S01]  /*1d20*/  FADD.FTZ R25, R24, R25 ;  /* 0x0000001918197221 */ /* 0x000fe20000010000 */
[----:B------:R-:W-:Y:S01]  /*1d30*/  FFMA.FTZ R28, R23, R24, R28 ;  /* 0x00000018171c7223 */ /* 0x000fe2000001001c */
[----:B------:R-:W-:Y:S01]  /*1d40*/  FMUL.FTZ R27, R30, R61 ;  /* 0x0000003d1e1b7220 */ /* 0x000fe20000410000 */
[----:B------:R-:W-:Y:S01]  /*1d50*/  FMUL.FTZ R20, R59, R26 ;  /* 0x0000001a3b147220 */ /* 0x000fe20000410000 */
[----:B------:R-:W-:-:S02]  /*1d60*/  HADD2.F32 R21, -RZ, R52.H1_H1 ;  /* 0x30000034ff157230 */ /* 0x000fc40000004100 */
[----:B------:R-:W-:Y:S01]  /*1d70*/  FFMA.FTZ R23, R22, R23, RZ ;  /* 0x0000001716177223 */ /* 0x000fe200000100ff */
[----:B------:R-:W-:Y:S01]  /*1d80*/  FFMA.FTZ R29, R26, R27, R29 ;  /* 0x0000001b1a1d7223 */ /* 0x000fe2000001001d */
[----:B------:R-:W-:Y:S01]  /*1d90*/  FADD.FTZ R33, R25, R20 ;  /* 0x0000001419217221 */ /* 0x000fe20000010000 */
[----:B------:R-:W-:Y:S01]  /*1da0*/  FFMA.FTZ R28, R27, R20, R28 ;  /* 0x000000141b1c7223 */ /* 0x000fe2000001001c */
[----:B------:R-:W-:Y:S01]  /*1db0*/  FADD.FTZ R24, -R18, R21 ;  /* 0x0000001512187221 */ /* 0x000fe20000010100 */
[----:B------:R-:W-:Y:S02]  /*1dc0*/  HADD2.F32 R20, -RZ, R51.H1_H1 ;  /* 0x30000033ff147230 */ /* 0x000fe40000004100 */
[----:B------:R-:W-:Y:S01]  /*1dd0*/  FADD.FTZ R25, RZ, R22 ;  /* 0x00000016ff197221 */ /* 0x000fe20000010000 */
[--C-:B------:R-:W-:Y:S02]  /*1de0*/  HADD2.F32 R27, -RZ, R50.reuse.H0_H0 ;  /* 0x20000032ff1b7230 */ /* 0x100fe40000004100 */
[----:B------:R-:W-:Y:S01]  /*1df0*/  FMUL.FTZ R21, R24, R61 ;  /* 0x0000003d18157220 */ /* 0x000fe20000410000 */
[----:B------:R-:W-:-:S02]  /*1e00*/  HADD2.F32 R35, -RZ, R50.H1_H1 ;  /* 0x30000032ff237230 */ /* 0x000fc40000004100 */
[----:B------:R-:W-:Y:S01]  /*1e10*/  FMUL.FTZ R22, R19, R20 ;  /* 0x0000001413167220 */ /* 0x000fe20000410000 */
[----:B------:R-:W-:Y:S01]  /*1e20*/  FADD.FTZ R25, R20, R25 ;  /* 0x0000001914197221 */ /* 0x000fe20000010000 */
[----:B------:R-:W-:Y:S01]  /*1e30*/  FADD.FTZ R24, -R18, R27 ;  /* 0x0000001b12187221 */ /* 0x000fe20000010100 */
[----:B------:R-:W-:Y:S01]  /*1e40*/  FFMA.FTZ R23, R20, R21, R23 ;  /* 0x0000001514177223 */ /* 0x000fe20000010017 */
[----:B------:R-:W-:Y:S01]  /*1e50*/  FADD.FTZ R31, R26, R31 ;  /* 0x0000001f1a1f7221 */ /* 0x000fe20000010000 */
[----:B------:R-:W-:Y:S01]  /*1e60*/  FFMA.FTZ R28, R21, R22, R28 ;  /* 0x00000016151c7223 */ /* 0x000fe2000001001c */
[--C-:B------:R-:W-:Y:S02]  /*1e70*/  HADD2.F32 R20, -RZ, R49.reuse.H0_H0 ;  /* 0x20000031ff147230 */ /* 0x100fe40000004100 */
[----:B------:R-:W-:Y:S01]  /*1e80*/  FADD.FTZ R26, -R18, R35 ;  /* 0x00000023121a7221 */ /* 0x000fe20000010100 */
[----:B------:R-:W-:Y:S01]  /*1e90*/  FMUL.FTZ R21, R24, R61 ;  /* 0x0000003d18157220 */ /* 0x000fe20000410000 */
[----:B------:R-:W-:Y:S01]  /*1ea0*/  FADD.FTZ R33, R22, R33 ;  /* 0x0000002116217221 */ /* 0x000fe20000010000 */
[----:B------:R-:W-:-:S02]  /*1eb0*/  HADD2.F32 R22, -RZ, R49.H1_H1 ;  /* 0x30000031ff167230 */ /* 0x000fc40000004100 */
[----:B------:R-:W-:Y:S01]  /*1ec0*/  FMUL.FTZ R26, R26, R61 ;  /* 0x0000003d1a1a7220 */ /* 0x000fe20000410000 */
[----:B------:R-:W-:Y:S01]  /*1ed0*/  FADD.FTZ R31, R31, R20 ;  /* 0x000000141f1f7221 */ /* 0x000fe20000010000 */
[----:B------:R-:W-:Y:S01]  /*1ee0*/  FFMA.FTZ R29, R20, R21, R29 ;  /* 0x00000015141d7223 */ /* 0x000fe2000001001d */
[----:B------:R-:W-:Y:S02]  /*1ef0*/  HADD2.F32 R35, -RZ, R48.H0_H0 ;  /* 0x20000030ff237230 */ /* 0x000fe40000004100 */
[----:B------:R-:W-:Y:S01]  /*1f00*/  FMUL.FTZ R20, R59, R20 ;  /* 0x000000143b147220 */ /* 0x000fe20000410000 */
        /* <DEDUP_REMOVED lines=16> */
[----:B------:R-:W-:-:S02]  /*2010*/  HADD2.F32 R20, -RZ, R47.H1_H1 ;  /* 0x3000002fff147230 */ /* 0x000fc40000004100 */
[----:B------:R-:W-:Y:S01]  /*2020*/  FADD.FTZ R22, -R18, R27 ;  /* 0x0000001b12167221 */ /* 0x000fe20000010100 */
[----:B------:R-:W-:Y:S01]  /*2030*/  FFMA.FTZ R33, R24, R33, R21 ;  /* 0x0000002118217223 */ /* 0x000fe20000010015 */
[--C-:B------:R-:W-:Y:S02]  /*2040*/  HADD2.F32 R24, -RZ, R45.reuse.H0_H0 ;  /* 0x2000002dff187230 */ /* 0x100fe40000004100 */
[----:B------:R-:W-:Y:S01]  /*2050*/  FADD.FTZ R28, -R18, R35 ;  /* 0x00000023121c7221 */ /* 0x000fe20000010100 */
[-C--:B------:R-:W-:Y:S01]  /*2060*/  FMUL.FTZ R22, R22, R61.reuse ;  /* 0x0000003d16167220 */ /* 0x080fe20000410000 */
[----:B------:R-:W-:Y:S02]  /*2070*/  HADD2.F32 R27, -RZ, R46.H1_H1 ;  /* 0x3000002eff1b7230 */ /* 0x000fe40000004100 */
[----:B------:R-:W-:Y:S01]  /*2080*/  FMUL.FTZ R21, R19, R20 ;  /* 0x0000001413157220 */ /* 0x000fe20000410000 */
[----:B------:R-:W-:Y:S01]  /*2090*/  FMUL.FTZ R28, R28, R61 ;  /* 0x0000003d1c1c7220 */ /* 0x000fe20000410000 */
[----:B------:R-:W-:Y:S01]  /*20a0*/  FFMA.FTZ R23, R20, R22, R23 ;  /* 0x0000001614177223 */ /* 0x000fe20000010017 */
[----:B------:R-:W-:Y:S01]  /*20b0*/  FMUL.FTZ R35, R59, R24 ;  /* 0x000000183b237220 */ /* 0x000fe20000410000 */
[----:B------:R-:W-:Y:S01]  /*20c0*/  FADD.FTZ R26, R21, R26 ;  /* 0x0000001a151a7221 */ /* 0x000fe20000010000 */
[----:B------:R-:W-:Y:S01]  /*20d0*/  FFMA.FTZ R33, R22, R21, R33 ;  /* 0x0000001516217223 */ /* 0x000fe20000010021 */
[----:B------:R-:W-:Y:S01]  /*20e0*/  FADD.FTZ R22, -R18, R27 ;  /* 0x0000001b12167221 */ /* 0x000fe20000010100 */
[----:B------:R-:W-:Y:S01]  /*20f0*/  FADD.FTZ R25, R25, R20 ;  /* 0x0000001419197221 */ /* 0x000fe20000010000 */
[----:B------:R-:W-:-:S02]  /*2100*/  HADD2.F32 R20, -RZ, R45.H1_H1 ;  /* 0x3000002dff147230 */ /* 0x000fc40000004100 */
[----:B------:R-:W-:Y:S01]  /*2110*/  FADD.FTZ R26, R26, R35 ;  /* 0x000000231a1a7221 */ /* 0x000fe20000010000 */
[----:B------:R-:W-:Y:S01]  /*2120*/  FFMA.FTZ R33, R28, R35, R33 ;  /* 0x000000231c217223 */ /* 0x000fe20000010021 */
[----:B------:R-:W-:Y:S01]  /*2130*/  FMUL.FTZ R22, R22, R61 ;  /* 0x0000003d16167220 */ /* 0x000fe20000410000 */
[--C-:B------:R-:W-:Y:S02]  /*2140*/  HADD2.F32 R27, -RZ, R44.reuse.H0_H0 ;  /* 0x2000002cff1b7230 */ /* 0x100fe40000004100 */
[----:B------:R-:W-:Y:S01]  /*2150*/  FMUL.FTZ R21, R19, R20 ;  /* 0x0000001413157220 */ /* 0x000fe20000410000 */
[----:B------:R-:W-:Y:S02]  /*2160*/  HADD2.F32 R35, -RZ, R44.H1_H1 ;  /* 0x3000002cff237230 */ /* 0x000fe40000004100 */
[----:B------:R-:W-:Y:S01]  /*2170*/  FADD.FTZ R31, R31, R24 ;  /* 0x000000181f1f7221 */ /* 0x000fe20000010000 */
[----:B------:R-:W-:Y:S01]  /*2180*/  FFMA.FTZ R29, R24, R28, R29 ;  /* 0x0000001c181d7223 */ /* 0x000fe2000001001d */
[----:B------:R-:W-:Y:S01]  /*2190*/  FADD.FTZ R25, R25, R20 ;  /* 0x0000001419197221 */ /* 0x000fe20000010000 */
[----:B------:R-:W-:Y:S01]  /*21a0*/  FFMA.FTZ R23, R20, R22, R23 ;  /* 0x0000001614177223 */ /* 0x000fe20000010017 */
[----:B------:R-:W-:Y:S01]  /*21b0*/  FADD.FTZ R24, -R18, R27 ;  /* 0x0000001b12187221 */ /* 0x000fe20000010100 */
[----:B------:R-:W-:-:S02]  /*21c0*/  HADD2.F32 R20, -RZ, R43.H0_H0 ;  /* 0x2000002bff147230 */ /* 0x000fc40000004100 */
[----:B------:R-:W-:Y:S01]  /*21d0*/  FADD.FTZ R28, -R18, R35 ;  /* 0x00000023121c7221 */ /* 0x000fe20000010100 */
[----:B------:R-:W-:Y:S01]  /*21e0*/  FFMA.FTZ R33, R22, R21, R33 ;  /* 0x0000001516217223 */ /* 0x000fe20000010021 */
[----:B------:R-:W-:Y:S02]  /*21f0*/  HADD2.F32 R22, -RZ, R43.H1_H1 ;  /* 0x3000002bff167230 */ /* 0x000fe40000004100 */
[----:B------:R-:W-:Y:S01]  /*2200*/  FADD.FTZ R26, R21, R26 ;  /* 0x0000001a151a7221 */ /* 0x000fe20000010000 */
[-C--:B------:R-:W-:Y:S01]  /*2210*/  FMUL.FTZ R24, R24, R61.reuse ;  /* 0x0000003d18187220 */ /* 0x080fe20000410000 */
[----:B------:R-:W-:Y:S02]  /*2220*/  HADD2.F32 R35, -RZ, R42.H0_H0 ;  /* 0x2000002aff237230 */ /* 0x000fe40000004100 */
[----:B------:R-:W-:Y:S01]  /*2230*/  FMUL.FTZ R28, R28, R61 ;  /* 0x0000003d1c1c7220 */ /* 0x000fe20000410000 */
        /* <DEDUP_REMOVED lines=18> */
[----:B------:R-:W-:Y:S01]  /*2360*/  FFMA.FTZ R33, R22, R27, R33 ;  /* 0x0000001b16217223 */ /* 0x000fe20000010021 */
[----:B------:R-:W-:-:S02]  /*2370*/  HADD2.F32 R20, -RZ, R41.H1_H1 ;  /* 0x30000029ff147230 */ /* 0x000fc40000004100 */
[----:B------:R-:W-:Y:S01]  /*2380*/  FADD.FTZ R22, -R18, R21 ;  /* 0x0000001512167221 */ /* 0x000fe20000010100 */
[----:B------:R-:W-:Y:S01]  /*2390*/  FADD.FTZ R26, R26, R27 ;  /* 0x0000001b1a1a7221 */ /* 0x000fe20000010000 */
        /* <DEDUP_REMOVED lines=49> */
[----:B------:R-:W-:Y:S02]  /*26b0*/  HADD2.F32 R20, -RZ, R5.H1_H1 ;  /* 0x30000005ff147230 */ /* 0x000fe40000004100 */
[----:B------:R-:W-:Y:S01]  /*26c0*/  FFMA.FTZ R33, R22, R27, R33 ;  /* 0x0000001b16217223 */ /* 0x000fe20000010021 */
[----:B------:R-:W-:-:S02]  /*26d0*/  HADD2.F32 R35, -RZ, R6.H0_H0 ;  /* 0x20000006ff237230 */ /* 0x000fc40000004100 */
[----:B------:R-:W-:Y:S01]  /*26e0*/  FADD.FTZ R22, -R18, R21 ;  /* 0x0000001512167221 */ /* 0x000fe20000010100 */
[----:B------:R-:W-:Y:S01]  /*26f0*/  FADD.FTZ R26, R26, R27 ;  /* 0x0000001b1a1a7221 */ /* 0x000fe20000010000 */
[--C-:B------:R-:W-:Y:S02]  /*2700*/  HADD2.F32 R24, -RZ, R7.reuse.H0_H0 ;  /* 0x20000007ff187230 */ /* 0x100fe40000004100 */
[----:B------:R-:W-:Y:S01]  /*2710*/  FMUL.FTZ R21, R19, R20 ;  /* 0x0000001413157220 */ /* 0x000fe20000410000 */
[----:B------:R-:W-:Y:S01]  /*2720*/  FMUL.FTZ R22, R22, R61 ;  /* 0x0000003d16167220 */ /* 0x000fe20000410000 */
[----:B------:R-:W-:Y:S02]  /*2730*/  HADD2.F32 R27, -RZ, R6.H1_H1 ;  /* 0x30000006ff1b7230 */ /* 0x000fe40000004100 */
[----:B------:R-:W-:Y:S01]  /*2740*/  FADD.FTZ R28, -R18, R35 ;  /* 0x00000023121c7221 */ /* 0x000fe20000010100 */
[----:B------:R-:W-:Y:S01]  /*2750*/  FMUL.FTZ R35, R59, R24 ;  /* 0x000000183b237220 */ /* 0x000fe20000410000 */
[----:B------:R-:W-:Y:S01]  /*2760*/  FFMA.FTZ R23, R20, R22, R23 ;  /* 0x0000001614177223 */ /* 0x000fe20000010017 */
[----:B------:R-:W-:Y:S01]  /*2770*/  FFMA.FTZ R33, R22, R21, R33 ;  /* 0x0000001516217223 */ /* 0x000fe20000010021 */
[----:B------:R-:W-:Y:S01]  /*2780*/  FMUL.FTZ R28, R28, R61 ;  /* 0x0000003d1c1c7220 */ /* 0x000fe20000410000 */
[----:B------:R-:W-:Y:S01]  /*2790*/  FADD.FTZ R26, R21, R26 ;  /* 0x0000001a151a7221 */ /* 0x000fe20000010000 */
[----:B------:R-:W-:Y:S01]  /*27a0*/  FADD.FTZ R22, -R18, R27 ;  /* 0x0000001b12167221 */ /* 0x000fe20000010100 */
[----:B------:R-:W-:Y:S01]  /*27b0*/  FADD.FTZ R25, R25, R20 ;  /* 0x0000001419197221 */ /* 0x000fe20000010000 */
[----:B------:R-:W-:-:S02]  /*27c0*/  HADD2.F32 R20, -RZ, R7.H1_H1 ;  /* 0x30000007ff147230 */ /* 0x000fc40000004100 */
[----:B------:R-:W-:Y:S01]  /*27d0*/  FADD.FTZ R26, R26, R35 ;  /* 0x000000231a1a7221 */ /* 0x000fe20000010000 */
[----:B------:R-:W-:Y:S01]  /*27e0*/  FFMA.FTZ R33, R28, R35, R33 ;  /* 0x000000231c217223 */ /* 0x000fe20000010021 */
[----:B------:R-:W-:Y:S01]  /*27f0*/  FMUL.FTZ R22, R22, R61 ;  /* 0x0000003d16167220 */ /* 0x000fe20000410000 */
[--C-:B------:R-:W-:Y:S02]  /*2800*/  HADD2.F32 R27, -RZ, R8.reuse.H0_H0 ;  /* 0x20000008ff1b7230 */ /* 0x100fe40000004100 */
[----:B------:R-:W-:Y:S01]  /*2810*/  FADD.FTZ R31, R31, R24 ;  /* 0x000000181f1f7221 */ /* 0x000fe20000010000 */
[----:B------:R-:W-:Y:S02]  /*2820*/  HADD2.F32 R35, -RZ, R8.H1_H1 ;  /* 0x30000008ff237230 */ /* 0x000fe40000004100 */
[----:B------:R-:W-:Y:S01]  /*2830*/  FFMA.FTZ R29, R24, R28, R29 ;  /* 0x0000001c181d7223 */ /* 0x000fe2000001001d */
[----:B------:R-:W-:Y:S01]  /*2840*/  FMUL.FTZ R21, R19, R20 ;  /* 0x0000001413157220 */ /* 0x000fe20000410000 */
[----:B------:R-:W-:Y:S01]  /*2850*/  FADD.FTZ R25, R25, R20 ;  /* 0x0000001419197221 */ /* 0x000fe20000010000 */
[----:B------:R-:W-:Y:S01]  /*2860*/  FFMA.FTZ R23, R20, R22, R23 ;  /* 0x0000001614177223 */ /* 0x000fe20000010017 */
[----:B------:R-:W-:Y:S01]  /*2870*/  FADD.FTZ R24, -R18, R27 ;  /* 0x0000001b12187221 */ /* 0x000fe20000010100 */
[----:B------:R-:W-:-:S02]  /*2880*/  HADD2.F32 R20, -RZ, R9.H0_H0 ;  /* 0x20000009ff147230 */ /* 0x000fc40000004100 */
[----:B------:R-:W-:Y:S01]  /*2890*/  FADD.FTZ R28, -R18, R35 ;  /* 0x00000023121c7221 */ /* 0x000fe20000010100 */
[----:B------:R-:W-:Y:S01]  /*28a0*/  FFMA.FTZ R33, R22, R21, R33 ;  /* 0x0000001516217223 */ /* 0x000fe20000010021 */
[----:B------:R-:W-:Y:S01]  /*28b0*/  FADD.FTZ R26, R21, R26 ;  /* 0x0000001a151a7221 */ /* 0x000fe20000010000 */
[----:B------:R-:W-:Y:S02]  /*28c0*/  HADD2.F32 R22, -RZ, R9.H1_H1 ;  /* 0x30000009ff167230 */ /* 0x000fe40000004100 */
        /* <DEDUP_REMOVED lines=11> */
[----:B------:R-:W-:-:S02]  /*2980*/  HADD2.F32 R20, -RZ, R11.H0_H0 ;  /* 0x2000000bff147230 */ /* 0x000fc40000004100 */
[----:B------:R-:W-:Y:S01]  /*2990*/  FADD.FTZ R22, -R18, R35 ;  /* 0x0000002312167221 */ /* 0x000fe20000010100 */
[----:B------:R-:W-:Y:S02]  /*29a0*/  HADD2.F32 R35, -RZ, R12.H0_H0 ;  /* 0x2000000cff237230 */ /* 0x000fe40000004100 */
[----:B------:R-:W-:Y:S01]  /*29b0*/  FADD.FTZ R26, R27, R26 ;  /* 0x0000001a1b1a7221 */ /* 0x000fe20000010000 */
[----:B------:R-:W-:Y:S01]  /*29c0*/  FFMA.FTZ R33, R28, R27, R33 ;  /* 0x0000001b1c217223 */ /* 0x000fe20000010021 */
[----:B------:R-:W-:Y:S01]  /*29d0*/  FMUL.FTZ R22, R22, R61 ;  /* 0x0000003d16167220 */ /* 0x000fe20000410000 */
[----:B------:R-:W-:Y:S02]  /*29e0*/  HADD2.F32 R21, -RZ, R10.H1_H1 ;  /* 0x3000000aff157230 */ /* 0x000fe40000004100 */
[----:B------:R-:W-:Y:S01]  /*29f0*/  FMUL.FTZ R27, R59, R20 ;  /* 0x000000143b1b7220 */ /* 0x000fe20000410000 */
[----:B------:R-:W-:Y:S01]  /*2a00*/  FADD.FTZ R28, -R18, R35 ;  /* 0x00000023121c7221 */ /* 0x000fe20000010100 */
[----:B------:R-:W-:Y:S01]  /*2a10*/  FADD.FTZ R31, R31, R20 ;  /* 0x000000141f1f7221 */ /* 0x000fe20000010000 */
[----:B------:R-:W-:Y:S01]  /*2a20*/  FFMA.FTZ R29, R20, R22, R29 ;  /* 0x00000016141d7223 */ /* 0x000fe2000001001d */
[----:B------:R-:W-:Y:S01]  /*2a30*/  FFMA.FTZ R33, R22, R27, R33 ;  /* 0x0000001b16217223 */ /* 0x000fe20000010021 */
[----:B------:R-:W-:Y:S01]  /*2a40*/  FADD.FTZ R22, -R18, R21 ;  /* 0x0000001512167221 */ /* 0x000fe20000010100 */
[----:B------:R-:W-:-:S02]  /*2a50*/  HADD2.F32 R20, -RZ, R11.H1_H1 ;  /* 0x3000000bff147230 */ /* 0x000fc40000004100 */
[----:B------:R-:W-:Y:S01]  /*2a60*/  FADD.FTZ R26, R26, R27 ;  /* 0x0000001b1a1a7221 */ /* 0x000fe20000010000 */
[--C-:B------:R-:W-:Y:S02]  /*2a70*/  HADD2.F32 R24, -RZ, R13.reuse.H0_H0 ;  /* 0x2000000dff187230 */ /* 0x100fe40000004100 */
[-C--:B------:R-:W-:Y:S01]  /*2a80*/  FMUL.FTZ R28, R28, R61.reuse ;  /* 0x0000003d1c1c7220 */ /* 0x080fe20000410000 */
[----:B------:R-:W-:Y:S02]  /*2a90*/  HADD2.F32 R27, -RZ, R12.H1_H1 ;  /* 0x3000000cff1b7230 */ /* 0x000fe40000004100 */
[----:B------:R-:W-:Y:S01]  /*2aa0*/  FMUL.FTZ R22, R22, R61 ;  /* 0x0000003d16167220 */ /* 0x000fe20000410000 */
[----:B------:R-:W-:Y:S01]  /*2ab0*/  FMUL.FTZ R21, R19, R20 ;  /* 0x0000001413157220 */ /* 0x000fe20000410000 */
[----:B------:R-:W-:Y:S01]  /*2ac0*/  FADD.FTZ R31, R31, R24 ;  /* 0x000000181f1f7221 */ /* 0x000fe20000010000 */
[----:B------:R-:W-:Y:S01]  /*2ad0*/  FFMA.FTZ R29, R24, R28, R29 ;  /* 0x0000001c181d7223 */ /* 0x000fe2000001001d */
[----:B------:R-:W-:Y:S01]  /*2ae0*/  FMUL.FTZ R35, R59, R24 ;  /* 0x000000183b237220 */ /* 0x000fe20000410000 */
[----:B------:R-:W-:Y:S01]  /*2af0*/  FADD.FTZ R24, -R18, R27 ;  /* 0x0000001b12187221 */ /* 0x000fe20000010100 */
[----:B------:R-:W-:Y:S01]  /*2b00*/  FADD.FTZ R25, R25, R20 ;  /* 0x0000001419197221 */ /* 0x000fe20000010000 */
[----:B------:R-:W-:Y:S01]  /*2b10*/  FFMA.FTZ R23, R20, R22, R23 ;  /* 0x0000001614177223 */ /* 0x000fe20000010017 */
[----:B------:R-:W-:Y:S01]  /*2b20*/  FADD.FTZ R26, R21, R26 ;  /* 0x0000001a151a7221 */ /* 0x000fe20000010000 */
[----:B------:R-:W-:Y:S01]  /*2b30*/  FFMA.FTZ R33, R22, R21, R33 ;  /* 0x0000001516217223 */ /* 0x000fe20000010021 */
[----:B------:R-:W-:-:S02]  /*2b40*/  HADD2.F32 R20, -RZ, R13.H1_H1 ;  /* 0x3000000dff147230 */ /* 0x000fc40000004100 */
[----:B------:R-:W-:Y:S01]  /*2b50*/  FMUL.FTZ R24, R24, R61 ;  /* 0x0000003d18187220 */ /* 0x000fe20000410000 */
[--C-:B------:R-:W-:Y:S02]  /*2b60*/  HADD2.F32 R27, -RZ, R14.reuse.H0_H0 ;  /* 0x2000000eff1b7230 */ /* 0x100fe40000004100 */
[----:B------:R-:W-:Y:S01]  /*2b70*/  FADD.FTZ R26, R26, R35 ;  /* 0x000000231a1a7221 */ /* 0x000fe20000010000 */
[----:B------:R-:W-:Y:S01]  /*2b80*/  FFMA.FTZ R33, R28, R35, R33 ;  /* 0x000000231c217223 */ /* 0x000fe20000010021 */
[----:B------:R-:W-:Y:S01]  /*2b90*/  FMUL.FTZ R21, R19, R20 ;  /* 0x0000001413157220 */ /* 0x000fe20000410000 */
[----:B------:R-:W-:Y:S02]  /*2ba0*/  HADD2.F32 R35, -RZ, R14.H1_H1 ;  /* 0x3000000eff237230 */ /* 0x000fe40000004100 */
[----:B------:R-:W-:Y:S01]  /*2bb0*/  FADD.FTZ R28, -R18, R27 ;  /* 0x0000001b121c7221 */ /* 0x000fe20000010100 */
[----:B------:R-:W-:Y:S01]  /*2bc0*/  FADD.FTZ R25, R25, R20 ;  /* 0x0000001419197221 */ /* 0x000fe20000010000 */
[----:B------:R-:W-:Y:S01]  /*2bd0*/  FFMA.FTZ R23, R20, R24, R23 ;  /* 0x0000001814177223 */ /* 0x000fe20000010017 */
[----:B------:R-:W-:-:S02]  /*2be0*/  HADD2.F32 R20, -RZ, R15.H0_H0 ;  /* 0x2000000fff147230 */ /* 0x000fc40000004100 */
[----:B------:R-:W-:Y:S01]  /*2bf0*/  FFMA.FTZ R33, R24, R21, R33 ;  /* 0x0000001518217223 */ /* 0x000fe20000010021 */
[-C--:B------:R-:W-:Y:S01]  /*2c00*/  FMUL.FTZ R28, R28, R61.reuse ;  /* 0x0000003d1c1c7220 */ /* 0x080fe20000410000 */
[----:B------:R-:W-:Y:S01]  /*2c10*/  FADD.FTZ R24, -R18, R35 ;  /* 0x0000002312187221 */ /* 0x000fe20000010100 */
[----:B------:R-:W-:Y:S01]  /*2c20*/  FADD.FTZ R26, R21, R26 ;  /* 0x0000001a151a7221 */ /* 0x000fe20000010000 */
[----:B------:R-:W-:Y:S01]  /*2c30*/  FMUL.FTZ R21, R59, R20 ;  /* 0x000000143b157220 */ /* 0x000fe20000410000 */
[----:B------:R-:W-:Y:S01]  /*2c40*/  FADD.FTZ R31, R31, R20 ;  /* 0x000000141f1f7221 */ /* 0x000fe20000010000 */
[----:B------:R-:W-:Y:S02]  /*2c50*/  HADD2.F32 R22, -RZ, R15.H1_H1 ;  /* 0x3000000fff167230 */ /* 0x000fe40000004100 */
[----:B------:R-:W-:Y:S01]  /*2c60*/  FFMA.FTZ R20, R20, R28, R29 ;  /* 0x0000001c14147223 */ /* 0x000fe2000001001d */
[----:B------:R-:W-:Y:S01]  /*2c70*/  FMUL.FTZ R24, R24, R61 ;  /* 0x0000003d18187220 */ /* 0x000fe20000410000 */
[----:B------:R-:W-:-:S02]  /*2c80*/  HADD2.F32 R29, -RZ, R16.H0_H0 ;  /* 0x20000010ff1d7230 */ /* 0x000fc40000004100 */
[----:B------:R-:W-:Y:S01]  /*2c90*/  FADD.FTZ R26, R26, R21 ;  /* 0x000000151a1a7221 */ /* 0x000fe20000010000 */
[----:B------:R-:W-:Y:S01]  /*2ca0*/  FFMA.FTZ R33, R28, R21, R33 ;  /* 0x000000151c217223 */ /* 0x000fe20000010021 */
[----:B------:R-:W-:Y:S01]  /*2cb0*/  FMUL.FTZ R27, R19, R22 ;  /* 0x00000016131b7220 */ /* 0x000fe20000410000 */
[----:B------:R-:W-:Y:S01]  /*2cc0*/  FFMA.FTZ R21, R22, R24, R23 ;  /* 0x0000001816157223 */ /* 0x000fe20000010017 */
[--C-:B------:R-:W-:Y:S02]  /*2cd0*/  HADD2.F32 R35, -RZ, R17.reuse.H0_H0 ;  /* 0x20000011ff237230 */ /* 0x100fe40000004100 */
[----:B------:R-:W-:Y:S01]  /*2ce0*/  FADD.FTZ R28, -R18, R29 ;  /* 0x0000001d121c7221 */ /* 0x000fe20000010100 */
[----:B------:R-:W-:Y:S02]  /*2cf0*/  HADD2.F32 R23, -RZ, R16.H1_H1 ;  /* 0x30000010ff177230 */ /* 0x000fe40000004100 */
[----:B------:R-:W-:Y:S01]  /*2d00*/  FFMA.FTZ R33, R24, R27, R33 ;  /* 0x0000001b18217223 */ /* 0x000fe20000010021 */
[----:B------:R-:W-:Y:S01]  /*2d10*/  FADD.FTZ R26, R27, R26 ;  /* 0x0000001a1b1a7221 */ /* 0x000fe20000010000 */
[----:B------:R-:W-:-:S02]  /*2d20*/  HADD2.F32 R24, -RZ, R17.H1_H1 ;  /* 0x30000011ff187230 */ /* 0x000fc40000004100 */
[----:B------:R-:W-:Y:S01]  /*2d30*/  FMUL.FTZ R30, R28, R61 ;  /* 0x0000003d1c1e7220 */ /* 0x000fe20000410000 */
[----:B------:R-:W-:Y:S01]  /*2d40*/  FMUL.FTZ R27, R59, R35 ;  /* 0x000000233b1b7220 */ /* 0x000fe20000410000 */
[----:B------:R-:W-:Y:S01]  /*2d50*/  FADD.FTZ R28, -R18, R23 ;  /* 0x00000017121c7221 */ /* 0x000fe20000010100 */
[----:B------:R-:W-:Y:S01]  /*2d60*/  FADD.FTZ R25, R25, R22 ;  /* 0x0000001619197221 */ /* 0x000fe20000010000 */
[----:B------:R-:W-:Y:S01]  /*2d70*/  FMUL.FTZ R23, R19, R24 ;  /* 0x0000001813177220 */ /* 0x000fe20000410000 */
[----:B------:R-:W-:Y:S01]  /*2d80*/  FADD.FTZ R26, R26, R27 ;  /* 0x0000001b1a1a7221 */ /* 0x000fe20000010000 */
[----:B------:R-:W-:Y:S01]  /*2d90*/  FFMA.FTZ R33, R30, R27, R33 ;  /* 0x0000001b1e217223 */ /* 0x000fe20000010021 */
[----:B------:R-:W-:Y:S01]  /*2da0*/  FMUL.FTZ R28, R28, R61 ;  /* 0x0000003d1c1c7220 */ /* 0x000fe20000410000 */
[----:B------:R-:W-:Y:S01]  /*2db0*/  FADD.FTZ R22, R31, R35 ;  /* 0x000000231f167221 */ /* 0x000fe20000010000 */
[----:B------:R-:W-:Y:S01]  /*2dc0*/  FADD.FTZ R26, R23, R26 ;  /* 0x0000001a171a7221 */ /* 0x000fe20000010000 */
[----:B------:R-:W-:Y:S01]  /*2dd0*/  FFMA.FTZ R20, R35, R30, R20 ;  /* 0x0000001e23147223 */ /* 0x000fe20000010014 */
[----:B------:R-:W-:Y:S01]  /*2de0*/  FFMA.FTZ R33, R28, R23, R33 ;  /* 0x000000171c217223 */ /* 0x000fe20000010021 */
[----:B------:R-:W-:Y:S01]  /*2df0*/  FADD.FTZ R23, R25, R24 ;  /* 0x0000001819177221 */ /* 0x000fe20000010000 */
[----:B------:R-:W-:Y:S01]  /*2e00*/  FFMA.FTZ R21, R24, R28, R21 ;  /* 0x0000001c18157223 */ /* 0x000fe20000010015 */
[----:B------:R-:W-:Y:S06]  /*2e10*/  BRA `(.L_x_956) ;  /* 0x0000002400007947 */ /* 0x000fec0003800000 */
.L_x_955:
[--C-:B-----5:R-:W-:Y:S02]  /*2e20*/  HADD2.F32 R21, -RZ, R54.reuse.H0_H0 ;  /* 0x20000036ff157230 */ /* 0x120fe40000004100 */
[----:B------:R-:W-:Y:S02]  /*2e30*/  HADD2.F32 R23, -RZ, R54.H1_H1 ;  /* 0x30000036ff177230 */ /* 0x000fe40000004100 */
[--C-:B------:R-:W-:Y:S02]  /*2e40*/  HADD2.F32 R29, -RZ, R52.reuse.H0_H0 ;  /* 0x20000034ff1d7230 */ /* 0x100fe40000004100 */
[----:B------:R-:W-:Y:S01]  /*2e50*/  FADD.FTZ R20, -R18, R21 ;  /* 0x0000001512147221 */ /* 0x000fe20000010100 */
[--C-:B------:R-:W-:Y:S02]  /*2e60*/  HADD2.F32 R28, -RZ, R53.reuse.H0_H0 ;  /* 0x20000035ff1c7230 */ /* 0x100fe40000004100 */
[----:B------:R-:W-:Y:S02]  /*2e70*/  HADD2.F32 R31, -RZ, R52.H1_H1 ;  /* 0x30000034ff1f7230 */ /* 0x000fe40000004100 */
[----:B------:R-:W-:Y:S01]  /*2e80*/  FMUL.FTZ R21, R20, R61 ;  /* 0x0000003d14157220 */ /* 0x000fe20000410000 */
[C---:B------:R-:W-:Y:S01]  /*2e90*/  FADD.FTZ R20, -R18.reuse, R23 ;  /* 0x0000001712147221 */ /* 0x040fe20000010100 */
[----:B------:R-:W-:Y:S01]  /*2ea0*/  FADD.FTZ R30, -R18, R29 ;  /* 0x0000001d121e7221 */ /* 0x000fe20000010100 */
[----:B------:R-:W-:-:S02]  /*2eb0*/  HADD2.F32 R32, -RZ, R53.H1_H1 ;  /* 0x30000035ff207230 */ /* 0x000fc40000004100 */
[----:B------:R-:W-:Y:S01]  /*2ec0*/  FFMA.FTZ R22, R59, R21, R64 ;  /* 0x000000153b167223 */ /* 0x000fe20000010040 */
[----:B------:R-:W-:Y:S01]  /*2ed0*/  FMUL.FTZ R20, R20, R61 ;  /* 0x0000003d14147220 */ /* 0x000fe20000410000 */
[----:B------:R-:W-:Y:S02]  /*2ee0*/  HADD2.F32 R37, -RZ, R51.H0_H0 ;  /* 0x20000033ff257230 */ /* 0x000fe40000004100 */
[----:B------:R-:W-:Y:S01]  /*2ef0*/  FMUL.FTZ R24, R22, -1.4426950216293334961 ;  /* 0xbfb8aa3b16187820 */ /* 0x000fe20000410000 */
[----:B------:R-:W-:-:S04]  /*2f00*/  FFMA.FTZ R23, R19, R20, R62 ;  /* 0x0000001413177223 */ /* 0x000fc8000001003e */
[----:B------:R-:W-:Y:S01]  /*2f10*/  FMUL.FTZ R26, R23, -1.4426950216293334961 ;  /* 0xbfb8aa3b171a7820 */ /* 0x000fe20000410000 */
[----:B------:R-:W0:Y:S08]  /*2f20*/  MUFU.EX2 R24, R24 ;  /* 0x0000001800187308 */ /* 0x000e300000000800 */
[----:B------:R-:W1:Y:S01]  /*2f30*/  MUFU.EX2 R26, R26 ;  /* 0x0000001a001a7308 */ /* 0x000e620000000800 */
[----:B0-----:R-:W-:Y:S01]  /*2f40*/  FADD.FTZ R25, R24, 1 ;  /* 0x3f80000018197421 */ /* 0x001fe20000010000 */
[----:B------:R-:W-:-:S04]  /*2f50*/  FMUL.FTZ R24, R30, R61 ;  /* 0x0000003d1e187220 */ /* 0x000fc80000410000 */
[----:B------:R-:W-:Y:S02]  /*2f60*/  FFMA.FTZ R30, R59, R24, R64 ;  /* 0x000000183b1e7223 */ /* 0x000fe40000010040 */
[----:B------:R-:W0:Y:S01]  /*2f70*/  MUFU.RCP R25, R25 ;  /* 0x0000001900197308 */ /* 0x000e220000001000 */
[----:B-1----:R-:W-:Y:S01]  /*2f80*/  FADD.FTZ R27, R26, 1 ;  /* 0x3f8000001a1b7421 */ /* 0x002fe20000010000 */
[----:B------:R-:W-:Y:S01]  /*2f90*/  FADD.FTZ R26, -R18, R31 ;  /* 0x0000001f121a7221 */ /* 0x000fe20000010100 */
[----:B------:R-:W-:-:S05]  /*2fa0*/  HADD2.F32 R31, -RZ, R50.H0_H0 ;  /* 0x20000032ff1f7230 */ /* 0x000fca0000004100 */
[----:B------:R-:W1:Y:S01]  /*2fb0*/  MUFU.RCP R27, R27 ;  /* 0x0000001b001b7308 */ /* 0x000e620000001000 */
[----:B------:R-:W-:Y:S01]  /*2fc0*/  FADD.FTZ R34, -R18, R31 ;  /* 0x0000001f12227221 */ /* 0x000fe20000010100 */
[----:B0-----:R-:W-:Y:S01]  /*2fd0*/  FADD.FTZ R29, -R25, 1 ;  /* 0x3f800000191d7421 */ /* 0x001fe20000010100 */
[----:B------:R-:W-:Y:S01]  /*2fe0*/  FMUL.FTZ R28, R28, R25 ;  /* 0x000000191c1c7220 */ /* 0x000fe20000410000 */
[----:B------:R-:W-:Y:S02]  /*2ff0*/  FMUL.FTZ R25, R30, -1.4426950216293334961 ;  /* 0xbfb8aa3b1e197820 */ /* 0x000fe40000410000 */
[----:B------:R-:W-:Y:S01]  /*3000*/  FFMA.FTZ R29, R22, R29, 1 ;  /* 0x3f800000161d7423 */ /* 0x000fe2000001001d */
[----:B------:R-:W-:-:S03]  /*3010*/  FMUL.FTZ R22, R26, R61 ;  /* 0x0000003d1a167220 */ /* 0x000fc60000410000 */
[----:B------:R-:W0:Y:S01]  /*3020*/  MUFU.EX2 R25, R25 ;  /* 0x0000001900197308 */ /* 0x000e220000000800 */
[----:B------:R-:W-:Y:S01]  /*3030*/  FMUL.FTZ R28, R28, R29 ;  /* 0x0000001d1c1c7220 */ /* 0x000fe20000410000 */
[----:B-1----:R-:W-:Y:S01]  /*3040*/  FADD.FTZ R26, -R27, 1 ;  /* 0x3f8000001b1a7421 */ /* 0x002fe20000010100 */
[----:B------:R-:W-:Y:S01]  /*3050*/  FFMA.FTZ R29, R19, R22, R62 ;  /* 0x00000016131d7223 */ /* 0x000fe2000001003e */
[----:B------:R-:W-:Y:S02]  /*3060*/  FMUL.FTZ R27, R32, R27 ;  /* 0x0000001b201b7220 */ /* 0x000fe40000410000 */
[----:B------:R-:W-:Y:S01]  /*3070*/  FFMA.FTZ R26, R23, R26, 1 ;  /* 0x3f800000171a7423 */ /* 0x000fe2000001001a */
[----:B------:R-:W-:Y:S01]  /*3080*/  FMUL.FTZ R31, R29, -1.4426950216293334961 ;  /* 0xbfb8aa3b1d1f7820 */ /* 0x000fe20000410000 */
[----:B------:R-:W-:Y:S02]  /*3090*/  FMUL.FTZ R23, R34, R61 ;  /* 0x0000003d22177220 */ /* 0x000fe40000410000 */
[----:B------:R-:W-:-:S02]  /*30a0*/  FMUL.FTZ R27, R27, R26 ;  /* 0x0000001a1b1b7220 */ /* 0x000fc40000410000 */
[----:B------:R-:W-:Y:S01]  /*30b0*/  FFMA.FTZ R33, R59, R23, R64 ;  /* 0x000000173b217223 */ /* 0x000fe20000010040 */
[----:B------:R-:W1:Y:S03]  /*30c0*/  MUFU.EX2 R31, R31 ;  /* 0x0000001f001f7308 */ /* 0x000e660000000800 */
[----:B------:R-:W-:Y:S01]  /*30d0*/  FMUL.FTZ R35, R33, -1.4426950216293334961 ;  /* 0xbfb8aa3b21237820 */ /* 0x000fe20000410000 */
[----:B0-----:R-:W-:Y:S01]  /*30e0*/  FADD.FTZ R26, R25, 1 ;  /* 0x3f800000191a7421 */ /* 0x001fe20000010000 */
[----:B------:R-:W-:-:S04]  /*30f0*/  HADD2.F32 R25, -RZ, R50.H1_H1 ;  /* 0x30000032ff197230 */ /* 0x000fc80000004100 */
[----:B------:R-:W0:Y:S01]  /*3100*/  MUFU.EX2 R35, R35 ;  /* 0x0000002300237308 */ /* 0x000e220000000800 */
[----:B------:R-:W-:-:S04]  /*3110*/  FADD.FTZ R34, -R18, R25 ;  /* 0x0000001912227221 */ /* 0x000fc80000010100 */
[----:B------:R-:W-:Y:S01]  /*3120*/  FMUL.FTZ R25, R34, R61 ;  /* 0x0000003d22197220 */ /* 0x000fe20000410000 */
[----:B-1----:R-:W-:-:S03]  /*3130*/  FADD.FTZ R32, R31, 1 ;  /* 0x3f8000001f207421 */ /* 0x002fc60000010000 */
[----:B------:R-:W-:Y:S01]  /*3140*/  FFMA.FTZ R34, R19, R25, R62 ;  /* 0x0000001913227223 */ /* 0x000fe2000001003e */
[----:B------:R-:W1:Y:S03]  /*3150*/  MUFU.RCP R26, R26 ;  /* 0x0000001a001a7308 */ /* 0x000e660000001000 */
[----:B------:R-:W-:Y:S01]  /*3160*/  FMUL.FTZ R36, R34, -1.4426950216293334961 ;  /* 0xbfb8aa3b22247820 */ /* 0x000fe20000410000 */
[----:B0-----:R-:W-:-:S04]  /*3170*/  FADD.FTZ R35, R35, 1 ;  /* 0x3f80000023237421 */ /* 0x001fc80000010000 */
[----:B------:R-:W0:Y:S08]  /*3180*/  MUFU.RCP R32, R32 ;  /* 0x0000002000207308 */ /* 0x000e300000001000 */
[----:B------:R-:W2:Y:S01]  /*3190*/  MUFU.EX2 R36, R36 ;  /* 0x0000002400247308 */ /* 0x000ea20000000800 */
[----:B-1----:R-:W-:Y:S01]  /*31a0*/  FADD.FTZ R31, -R26, 1 ;  /* 0x3f8000001a1f7421 */ /* 0x002fe20000010100 */
[----:B------:R-:W-:-:S03]  /*31b0*/  FMUL.FTZ R26, R37, R26 ;  /* 0x0000001a251a7220 */ /* 0x000fc60000410000 */
[----:B------:R-:W-:-:S03]  /*31c0*/  FFMA.FTZ R31, R30, R31, 1 ;  /* 0x3f8000001e1f7423 */ /* 0x000fc6000001001f */
[----:B------:R-:W1:Y:S01]  /*31d0*/  MUFU.RCP R35, R35 ;  /* 0x0000002300237308 */ /* 0x000e620000001000 */
[----:B0-----:R-:W-:-:S04]  /*31e0*/  FADD.FTZ R30, -R32, 1 ;  /* 0x3f800000201e7421 */ /* 0x001fc80000010100 */
[----:B------:R-:W-:Y:S01]  /*31f0*/  FFMA.FTZ R30, R29, R30, 1 ;  /* 0x3f8000001d1e7423 */ /* 0x000fe2000001001e */
[----:B------:R-:W-:Y:S02]  /*3200*/  HADD2.F32 R29, -RZ, R51.H1_H1 ;  /* 0x30000033ff1d7230 */ /* 0x000fe40000004100 */
[----:B--2---:R-:W-:Y:S01]  /*3210*/  FADD.FTZ R37, R36, 1 ;  /* 0x3f80000024257421 */ /* 0x004fe20000010000 */
[----:B------:R-:W-:Y:S02]  /*3220*/  HADD2.F32 R36, -RZ, R49.H1_H1 ;  /* 0x30000031ff247230 */ /* 0x000fe40000004100 */
[----:B------:R-:W-:-:S03]  /*3230*/  FMUL.FTZ R29, R29, R32 ;  /* 0x000000201d1d7220 */ /* 0x000fc60000410000 */
[----:B------:R-:W0:Y:S01]  /*3240*/  MUFU.RCP R37, R37 ;  /* 0x0000002500257308 */ /* 0x000e220000001000 */
[----:B------:R-:W-:Y:S01]  /*3250*/  FMUL.FTZ R29, R29, R30 ;  /* 0x0000001e1d1d7220 */ /* 0x000fe20000410000 */
[----:B-1----:R-:W-:-:S04]  /*3260*/  FADD.FTZ R32, -R35, 1 ;  /* 0x3f80000023207421 */ /* 0x002fc80000010100 */
[----:B------:R-:W-:Y:S01]  /*3270*/  FFMA.FTZ R33, R33, R32, 1 ;  /* 0x3f80000021217423 */ /* 0x000fe20000010020 */
[----:B------:R-:W-:-:S05]  /*3280*/  HADD2.F32 R32, -RZ, R49.H0_H0 ;  /* 0x20000031ff207230 */ /* 0x000fca0000004100 */
[----:B------:R-:W-:-:S04]  /*3290*/  FMUL.FTZ R32, R32, R35 ;  /* 0x0000002320207220 */ /* 0x000fc80000410000 */
[----:B------:R-:W-:Y:S01]  /*32a0*/  FMUL.FTZ R32, R32, R33 ;  /* 0x0000002120207220 */ /* 0x000fe20000410000 */
[----:B0-----:R-:W-:Y:S01]  /*32b0*/  FMUL.FTZ R35, R36, R37 ;  /* 0x0000002524237220 */ /* 0x001fe20000410000 */
[----:B------:R-:W-:Y:S01]  /*32c0*/  FADD.FTZ R65, -R37, 1 ;  /* 0x3f80000025417421 */ /* 0x000fe20000010100 */
[----:B------:R-:W-:Y:S01]  /*32d0*/  FMUL.FTZ R36, R26, R31 ;  /* 0x0000001f1a247220 */ /* 0x000fe20000410000 */
[----:B------:R-:W-:Y:S02]  /*32e0*/  HADD2.F32 R31, -RZ, R48.H0_H0 ;  /* 0x20000030ff1f7230 */ /* 0x000fe40000004100 */
[----:B------:R-:W-:Y:S01]  /*32f0*/  FMUL.FTZ R26, R59, R28 ;  /* 0x0000001c3b1a7220 */ /* 0x000fe20000410000 */
[----:B------:R-:W-:Y:S02]  /*3300*/  FFMA.FTZ R34, R34, R65, 1 ;  /* 0x3f80000022227423 */ /* 0x000fe40000010041 */
[----:B------:R-:W-:Y:S02]  /*3310*/  FADD.FTZ R60, -R18, R31 ;  /* 0x0000001f123c7221 */ /* 0x000fe40000010100 */
[----:B------:R-:W-:Y:S01]  /*3320*/  FMUL.FTZ R30, R35, R34 ;  /* 0x00000022231e7220 */ /* 0x000fe20000410000 */
[----:B------:R-:W-:Y:S01]  /*3330*/  FFMA.FTZ R33, R21, R26, RZ ;  /* 0x0000001a15217223 */ /* 0x000fe200000100ff */
[----:B------:R-:W-:Y:S01]  /*3340*/  FADD.FTZ R34, RZ, R26 ;  /* 0x0000001aff227221 */ /* 0x000fe20000010000 */
[----:B------:R-:W-:Y:S01]  /*3350*/  FMUL.FTZ R26, R60, R61 ;  /* 0x0000003d3c1a7220 */ /* 0x000fe20000410000 */
[----:B------:R-:W-:Y:S01]  /*3360*/  FMUL.FTZ R31, R19, R27 ;  /* 0x0000001b131f7220 */ /* 0x000fe20000410000 */
[----:B------:R-:W-:-:S02]  /*3370*/  FFMA.FTZ R21, R21, R28, RZ ;  /* 0x0000001c15157223 */ /* 0x000fc400000100ff */
[----:B------:R-:W-:Y:S01]  /*3380*/  FFMA.FTZ R35, R59, R26, R64 ;  /* 0x0000001a3b237223 */ /* 0x000fe20000010040 */
[----:B------:R-:W-:Y:S01]  /*3390*/  FFMA.FTZ R33, R20, R31, R33 ;  /* 0x0000001f14217223 */ /* 0x000fe20000010021 */
[----:B------:R-:W-:Y:S01]  /*33a0*/  FADD.FTZ R34, R31, R34 ;  /* 0x000000221f227221 */ /* 0x000fe20000010000 */
[----:B------:R-:W-:Y:S01]  /*33b0*/  FADD.FTZ R31, RZ, R28 ;  /* 0x0000001cff1f7221 */ /* 0x000fe20000010000 */
[----:B------:R-:W-:Y:S01]  /*33c0*/  FMUL.FTZ R37, R35, -1.4426950216293334961 ;  /* 0xbfb8aa3b23257820 */ /* 0x000fe20000410000 */
[CC--:B------:R-:W-:Y:S01]  /*33d0*/  FFMA.FTZ R28, R24.reuse, R36.reuse, R21 ;  /* 0x00000024181c7223 */ /* 0x0c0fe20000010015 */
[----:B------:R-:W-:Y:S02]  /*33e0*/  HADD2.F32 R21, -RZ, R48.H1_H1 ;  /* 0x30000030ff157230 */ /* 0x000fe40000004100 */
[----:B------:R-:W-:Y:S01]  /*33f0*/  FADD.FTZ R31, R31, R36 ;  /* 0x000000241f1f7221 */ /* 0x000fe20000010000 */
[----:B------:R-:W-:Y:S01]  /*3400*/  FMUL.FTZ R36, R59, R36 ;  /* 0x000000243b247220 */ /* 0x000fe20000410000 */
[----:B------:R-:W0:Y:S02]  /*3410*/  MUFU.EX2 R37, R37 ;  /* 0x0000002500257308 */ /* 0x000e240000000800 */
[----:B------:R-:W-:Y:S01]  /*3420*/  FADD.FTZ R31, R31, R32 ;  /* 0x000000201f1f7221 */ /* 0x000fe20000010000 */
[----:B------:R-:W-:Y:S01]  /*3430*/  FFMA.FTZ R60, R24, R36, R33 ;  /* 0x00000024183c7223 */ /* 0x000fe20000010021 */
[----:B------:R-:W-:-:S02]  /*3440*/  HADD2.F32 R24, -RZ, R47.H0_H0 ;  /* 0x2000002fff187230 */ /* 0x000fc40000004100 */
[----:B------:R-:W-:Y:S01]  /*3450*/  FFMA.FTZ R33, R20, R27, RZ ;  /* 0x0000001b14217223 */ /* 0x000fe200000100ff */
[----:B------:R-:W-:-:S04]  /*3460*/  FADD.FTZ R20, RZ, R27 ;  /* 0x0000001bff147221 */ /* 0x000fc80000010000 */
[----:B------:R-:W-:Y:S01]  /*3470*/  FADD.FTZ R27, R20, R29 ;  /* 0x0000001d141b7221 */ /* 0x000fe20000010000 */
[----:B------:R-:W-:Y:S02]  /*3480*/  HADD2.F32 R20, -RZ, R47.H1_H1 ;  /* 0x3000002fff147230 */ /* 0x000fe40000004100 */
[----:B0-----:R-:W-:-:S06]  /*3490*/  FADD.FTZ R65, R37, 1 ;  /* 0x3f80000025417421 */ /* 0x001fcc0000010000 */
[----:B------:R-:W0:Y:S02]  /*34a0*/  MUFU.RCP R65, R65 ;  /* 0x0000004100417308 */ /* 0x000e240000001000 */
[----:B0-----:R-:W-:Y:S01]  /*34b0*/  FADD.FTZ R70, -R65, 1 ;  /* 0x3f80000041467421 */ /* 0x001fe20000010100 */
[----:B------:R-:W-:-:S03]  /*34c0*/  FMUL.FTZ R24, R24, R65 ;  /* 0x0000004118187220 */ /* 0x000fc60000410000 */
[----:B------:R-:W-:Y:S01]  /*34d0*/  FFMA.FTZ R35, R35, R70, 1 ;  /* 0x3f80000023237423 */ /* 0x000fe20000010046 */
[----:B------:R-:W-:-:S03]  /*34e0*/  FADD.FTZ R70, -R18, R21 ;  /* 0x0000001512467221 */ /* 0x000fc60000010100 */
[----:B------:R-:W-:Y:S01]  /*34f0*/  FMUL.FTZ R24, R24, R35 ;  /* 0x0000002318187220 */ /* 0x000fe20000410000 */
[----:B------:R-:W-:Y:S01]  /*3500*/  FMUL.FTZ R21, R70, R61 ;  /* 0x0000003d46157220 */ /* 0x000fe20000410000 */
[----:B------:R-:W-:Y:S01]  /*3510*/  FADD.FTZ R70, R34, R36 ;  /* 0x0000002422467221 */ /* 0x000fe20000010000 */
[CC--:B------:R-:W-:Y:S01]  /*3520*/  FFMA.FTZ R36, R22.reuse, R29.reuse, R33 ;  /* 0x0000001d16247223 */ /* 0x0c0fe20000010021 */
[C---:B------:R-:W-:Y:S01]  /*3530*/  FMUL.FTZ R29, R19.reuse, R29 ;  /* 0x0000001d131d7220 */ /* 0x040fe20000410000 */
[----:B------:R-:W-:Y:S02]  /*3540*/  FFMA.FTZ R34, R19, R21, R62 ;  /* 0x0000001513227223 */ /* 0x000fe4000001003e */
[----:B------:R-:W-:Y:S01]  /*3550*/  FFMA.FTZ R36, R25, R30, R36 ;  /* 0x0000001e19247223 */ /* 0x000fe20000010024 */
[----:B------:R-:W-:Y:S01]  /*3560*/  FFMA.FTZ R60, R22, R29, R60 ;  /* 0x0000001d163c7223 */ /* 0x000fe2000001003c */
[----:B------:R-:W-:Y:S01]  /*3570*/  FMUL.FTZ R35, R34, -1.4426950216293334961 ;  /* 0xbfb8aa3b22237820 */ /* 0x000fe20000410000 */
[----:B------:R-:W-:Y:S01]  /*3580*/  FADD.FTZ R70, R29, R70 ;  /* 0x000000461d467221 */ /* 0x000fe20000010000 */
[----:B------:R-:W-:Y:S01]  /*3590*/  FFMA.FTZ R29, R23, R32, R28 ;  /* 0x00000020171d7223 */ /* 0x000fe2000001001c */
[----:B------:R-:W-:-:S03]  /*35a0*/  HADD2.F32 R28, -RZ, R45.H0_H0 ;  /* 0x2000002dff1c7230 */ /* 0x000fc60000004100 */
[----:B------:R-:W0:Y:S01]  /*35b0*/  MUFU.EX2 R35, R35 ;  /* 0x0000002300237308 */ /* 0x000e220000000800 */
[----:B------:R-:W-:Y:S01]  /*35c0*/  FFMA.FTZ R29, R26, R24, R29 ;  /* 0x000000181a1d7223 */ /* 0x000fe2000001001d */
[----:B0-----:R-:W-:Y:S01]  /*35d0*/  FADD.FTZ R37, R35, 1 ;  /* 0x3f80000023257421 */ /* 0x001fe20000010000 */
[----:B------:R-:W-:-:S05]  /*35e0*/  HADD2.F32 R35, -RZ, R46.H0_H0 ;  /* 0x2000002eff237230 */ /* 0x000fca0000004100 */
[----:B------:R-:W0:Y:S01]  /*35f0*/  MUFU.RCP R37, R37 ;  /* 0x0000002500257308 */ /* 0x000e220000001000 */
[----:B------:R-:W-:Y:S01]  /*3600*/  FADD.FTZ R22, -R18, R35 ;  /* 0x0000002312167221 */ /* 0x000fe20000010100 */
[----:B0-----:R-:W-:Y:S01]  /*3610*/  FADD.FTZ R33, -R37, 1 ;  /* 0x3f80000025217421 */ /* 0x001fe20000010100 */
[----:B------:R-:W-:-:S03]  /*3620*/  FMUL.FTZ R20, R20, R37 ;  /* 0x0000002514147220 */ /* 0x000fc60000410000 */
[----:B------:R-:W-:-:S04]  /*3630*/  FFMA.FTZ R33, R34, R33, 1 ;  /* 0x3f80000022217423 */ /* 0x000fc80000010021 */
[----:B------:R-:W-:Y:S01]  /*3640*/  FMUL.FTZ R34, R20, R33 ;  /* 0x0000002114227220 */ /* 0x000fe20000410000 */
[----:B------:R-:W-:Y:S01]  /*3650*/  FMUL.FTZ R20, R22, R61 ;  /* 0x0000003d16147220 */ /* 0x000fe20000410000 */
[----:B------:R-:W-:-:S03]  /*3660*/  FMUL.FTZ R33, R59, R32 ;  /* 0x000000203b217220 */ /* 0x000fc60000410000 */
[----:B------:R-:W-:Y:S01]  /*3670*/  FFMA.FTZ R22, R59, R20, R64 ;  /* 0x000000143b167223 */ /* 0x000fe20000010040 */
[----:B------:R-:W-:-:S03]  /*3680*/  FFMA.FTZ R35, R23, R33, R60 ;  /* 0x0000002117237223 */ /* 0x000fc6000001003c */
[----:B------:R-:W-:-:S06]  /*3690*/  FMUL.FTZ R37, R22, -1.4426950216293334961 ;  /* 0xbfb8aa3b16257820 */ /* 0x000fcc0000410000 */
[----:B------:R-:W0:Y:S02]  /*36a0*/  MUFU.EX2 R37, R37 ;  /* 0x0000002500257308 */ /* 0x000e240000000800 */
[----:B0-----:R-:W-:Y:S01]  /*36b0*/  FADD.FTZ R65, R37, 1 ;  /* 0x3f80000025417421 */ /* 0x001fe20000010000 */
[----:B------:R-:W-:-:S05]  /*36c0*/  HADD2.F32 R37, -RZ, R46.H1_H1 ;  /* 0x3000002eff257230 */ /* 0x000fca0000004100 */
[----:B------:R-:W0:Y:S02]  /*36d0*/  MUFU.RCP R65, R65 ;  /* 0x0000004100417308 */ /* 0x000e240000001000 */
[----:B0-----:R-:W-:Y:S01]  /*36e0*/  FADD.FTZ R71, -R65, 1 ;  /* 0x3f80000041477421 */ /* 0x001fe20000010100 */
[----:B------:R-:W-:Y:S01]  /*36f0*/  FMUL.FTZ R23, R28, R65 ;  /* 0x000000411c177220 */ /* 0x000fe20000410000 */
[----:B------:R-:W-:Y:S01]  /*3700*/  FADD.FTZ R28, -R18, R37 ;  /* 0x00000025121c7221 */ /* 0x000fe20000010100 */
[----:B------:R-:W-:Y:S01]  /*3710*/  FADD.FTZ R37, R70, R33 ;  /* 0x0000002146257221 */ /* 0x000fe20000010000 */
[----:B------:R-:W-:Y:S01]  /*3720*/  FFMA.FTZ R22, R22, R71, 1 ;  /* 0x3f80000016167423 */ /* 0x000fe20000010047 */
[----:B------:R-:W-:Y:S01]  /*3730*/  FADD.FTZ R33, R27, R30 ;  /* 0x0000001e1b217221 */ /* 0x000fe20000010000 */
[----:B------:R-:W-:Y:S01]  /*3740*/  FMUL.FTZ R30, R19, R30 ;  /* 0x0000001e131e7220 */ /* 0x000fe20000410000 */
[----:B------:R-:W-:Y:S02]  /*3750*/  HADD2.F32 R27, -RZ, R45.H1_H1 ;  /* 0x3000002dff1b7230 */ /* 0x000fe40000004100 */
[----:B------:R-:W-:Y:S01]  /*3760*/  FMUL.FTZ R23, R23, R22 ;  /* 0x0000001617177220 */ /* 0x000fe20000410000 */
[----:B------:R-:W-:Y:S01]  /*3770*/  FMUL.FTZ R22, R28, R61 ;  /* 0x0000003d1c167220 */ /* 0x000fe20000410000 */
[----:B------:R-:W-:Y:S01]  /*3780*/  FFMA.FTZ R35, R25, R30, R35 ;  /* 0x0000001e19237223 */ /* 0x000fe20000010023 */
[----:B------:R-:W-:-:S02]  /*3790*/  HADD2.F32 R71, -RZ, R44.H1_H1 ;  /* 0x3000002cff477230 */ /* 0x000fc40000004100 */
[----:B------:R-:W-:Y:S01]  /*37a0*/  FADD.FTZ R37, R30, R37 ;  /* 0x000000251e257221 */ /* 0x000fe20000010000 */
        /* <DEDUP_REMOVED lines=8> */
[----:B------:R-:W-:Y:S01]  /*3830*/  FFMA.FTZ R28, R28, R25, 1 ;  /* 0x3f8000001c1c7423 */ /* 0x000fe20000010019 */
[----:B------:R-:W-:-:S03]  /*3840*/  HADD2.F32 R25, -RZ, R44.H0_H0 ;  /* 0x2000002cff197230 */ /* 0x000fc60000004100 */
[----:B------:R-:W-:Y:S01]  /*3850*/  FMUL.FTZ R27, R27, R28 ;  /* 0x0000001c1b1b7220 */ /* 0x000fe20000410000 */
[----:B------:R-:W-:Y:S01]  /*3860*/  FMUL.FTZ R28, R59, R24 ;  /* 0x000000183b1c7220 */ /* 0x000fe20000410000 */
[C---:B------:R-:W-:Y:S01]  /*3870*/  FADD.FTZ R32, -R18.reuse, R25 ;  /* 0x0000001912207221 */ /* 0x040fe20000010100 */
[----:B------:R-:W-:Y:S02]  /*3880*/  FADD.FTZ R24, -R18, R71 ;  /* 0x0000004712187221 */ /* 0x000fe40000010100 */
[----:B------:R-:W-:Y:S01]  /*3890*/  FFMA.FTZ R35, R26, R28, R35 ;  /* 0x0000001c1a237223 */ /* 0x000fe20000010023 */
[-C--:B------:R-:W-:Y:S01]  /*38a0*/  FMUL.FTZ R25, R32, R61.reuse ;  /* 0x0000003d20197220 */ /* 0x080fe20000410000 */
[----:B------:R-:W-:Y:S01]  /*38b0*/  FMUL.FTZ R24, R24, R61 ;  /* 0x0000003d18187220 */ /* 0x000fe20000410000 */
[----:B------:R-:W-:Y:S01]  /*38c0*/  FADD.FTZ R37, R37, R28 ;  /* 0x0000001c25257221 */ /* 0x000fe20000010000 */
[----:B------:R-:W-:Y:S02]  /*38d0*/  HADD2.F32 R26, -RZ, R43.H0_H0 ;  /* 0x2000002bff1a7230 */ /* 0x000fe40000004100 */
[----:B------:R-:W-:Y:S01]  /*38e0*/  FFMA.FTZ R32, R59, R25, R64 ;  /* 0x000000193b207223 */ /* 0x000fe20000010040 */
[----:B------:R-:W-:-:S03]  /*38f0*/  FFMA.FTZ R28, R19, R24, R62 ;  /* 0x00000018131c7223 */ /* 0x000fc6000001003e */
[----:B------:R-:W-:-:S06]  /*3900*/  FMUL.FTZ R60, R32, -1.4426950216293334961 ;  /* 0xbfb8aa3b203c7820 */ /* 0x000fcc0000410000 */
[----:B------:R-:W0:Y:S02]  /*3910*/  MUFU.EX2 R60, R60 ;  /* 0x0000003c003c7308 */ /* 0x000e240000000800 */
[----:B0-----:R-:W-:Y:S01]  /*3920*/  FADD.FTZ R65, R60, 1 ;  /* 0x3f8000003c417421 */ /* 0x001fe20000010000 */
[----:B------:R-:W-:-:S05]  /*3930*/  FMUL.FTZ R60, R28, -1.4426950216293334961 ;  /* 0xbfb8aa3b1c3c7820 */ /* 0x000fca0000410000 */
[----:B------:R-:W0:Y:S08]  /*3940*/  MUFU.RCP R65, R65 ;  /* 0x0000004100417308 */ /* 0x000e300000001000 */
[----:B------:R-:W1:Y:S01]  /*3950*/  MUFU.EX2 R60, R60 ;  /* 0x0000003c003c7308 */ /* 0x000e620000000800 */
[----:B0-----:R-:W-:Y:S01]  /*3960*/  FMUL.FTZ R26, R26, R65 ;  /* 0x000000411a1a7220 */ /* 0x001fe20000410000 */
[----:B------:R-:W-:-:S04]  /*3970*/  FADD.FTZ R31, -R65, 1 ;  /* 0x3f800000411f7421 */ /* 0x000fc80000010100 */
[----:B------:R-:W-:Y:S01]  /*3980*/  FFMA.FTZ R31, R32, R31, 1 ;  /* 0x3f800000201f7423 */ /* 0x000fe2000001001f */
[----:B------:R-:W-:Y:S01]  /*3990*/  FADD.FTZ R32, R33, R34 ;  /* 0x0000002221207221 */ /* 0x000fe20000010000 */
[----:B-1----:R-:W-:Y:S02]  /*39a0*/  FADD.FTZ R65, R60, 1 ;  /* 0x3f8000003c417421 */ /* 0x002fe40000010000 */
[----:B------:R-:W-:Y:S01]  /*39b0*/  FMUL.FTZ R26, R26, R31 ;  /* 0x0000001f1a1a7220 */ /* 0x000fe20000410000 */
[-C--:B------:R-:W-:Y:S01]  /*39c0*/  FFMA.FTZ R31, R21, R34.reuse, R36 ;  /* 0x00000022151f7223 */ /* 0x080fe20000010024 */
[----:B------:R-:W-:Y:S01]  /*39d0*/  FMUL.FTZ R34, R19, R34 ;  /* 0x0000002213227220 */ /* 0x000fe20000410000 */
[----:B------:R-:W-:Y:S01]  /*39e0*/  HADD2.F32 R36, -RZ, R43.H1_H1 ;  /* 0x3000002bff247230 */ /* 0x000fe20000004100 */
[----:B------:R-:W0:Y:S02]  /*39f0*/  MUFU.RCP R65, R65 ;  /* 0x0000004100417308 */ /* 0x000e240000001000 */
[----:B------:R-:W-:Y:S01]  /*3a00*/  FFMA.FTZ R35, R21, R34, R35 ;  /* 0x0000002215237223 */ /* 0x000fe20000010023 */
[----:B------:R-:W-:Y:S01]  /*3a10*/  FADD.FTZ R37, R34, R37 ;  /* 0x0000002522257221 */ /* 0x000fe20000010000 */
[----:B------:R-:W-:Y:S01]  /*3a20*/  FFMA.FTZ R34, R20, R23, R29 ;  /* 0x0000001714227223 */ /* 0x000fe2000001001d */
[----:B------:R-:W-:Y:S01]  /*3a30*/  FFMA.FTZ R31, R22, R27, R31 ;  /* 0x0000001b161f7223 */ /* 0x000fe2000001001f */
[----:B------:R-:W-:-:S02]  /*3a40*/  FADD.FTZ R29, R32, R27 ;  /* 0x0000001b201d7221 */ /* 0x000fc40000010000 */
[----:B------:R-:W-:Y:S01]  /*3a50*/  FFMA.FTZ R34, R25, R26, R34 ;  /* 0x0000001a19227223 */ /* 0x000fe20000010022 */
[----:B0-----:R-:W-:Y:S01]  /*3a60*/  FADD.FTZ R33, -R65, 1 ;  /* 0x3f80000041217421 */ /* 0x001fe20000010100 */
[----:B------:R-:W-:-:S03]  /*3a70*/  FMUL.FTZ R21, R36, R65 ;  /* 0x0000004124157220 */ /* 0x000fc60000410000 */
[----:B------:R-:W-:Y:S01]  /*3a80*/  FFMA.FTZ R28, R28, R33, 1 ;  /* 0x3f8000001c1c7423 */ /* 0x000fe20000010021 */
[----:B------:R-:W-:-:S03]  /*3a90*/  HADD2.F32 R33, -RZ, R42.H0_H0 ;  /* 0x2000002aff217230 */ /* 0x000fc60000004100 */
[----:B------:R-:W-:Y:S02]  /*3aa0*/  FMUL.FTZ R28, R21, R28 ;  /* 0x0000001c151c7220 */ /* 0x000fe40000410000 */
[----:B------:R-:W-:Y:S01]  /*3ab0*/  FADD.FTZ R36, -R18, R33 ;  /* 0x0000002112247221 */ /* 0x000fe20000010100 */
[----:B------:R-:W-:Y:S01]  /*3ac0*/  FADD.FTZ R33, R30, R23 ;  /* 0x000000171e217221 */ /* 0x000fe20000010000 */
[----:B------:R-:W-:Y:S02]  /*3ad0*/  HADD2.F32 R30, -RZ, R41.H0_H0 ;  /* 0x20000029ff1e7230 */ /* 0x000fe40000004100 */
[----:B------:R-:W-:Y:S01]  /*3ae0*/  FFMA.FTZ R31, R24, R28, R31 ;  /* 0x0000001c181f7223 */ /* 0x000fe2000001001f */
[----:B------:R-:W-:Y:S01]  /*3af0*/  FMUL.FTZ R21, R36, R61 ;  /* 0x0000003d24157220 */ /* 0x000fe20000410000 */
[----:B------:R-:W-:Y:S01]  /*3b00*/  FMUL.FTZ R36, R59, R23 ;  /* 0x000000173b247220 */ /* 0x000fe20000410000 */
[----:B------:R-:W-:Y:S02]  /*3b10*/  HADD2.F32 R23, -RZ, R42.H1_H1 ;  /* 0x3000002aff177230 */ /* 0x000fe40000004100 */
[----:B------:R-:W-:Y:S01]  /*3b20*/  FADD.FTZ R33, R33, R26 ;  /* 0x0000001a21217221 */ /* 0x000fe20000010000 */
[----:B------:R-:W-:Y:S01]  /*3b30*/  FFMA.FTZ R65, R59, R21, R64 ;  /* 0x000000153b417223 */ /* 0x000fe20000010040 */
[----:B------:R-:W-:Y:S01]  /*3b40*/  FFMA.FTZ R60, R20, R36, R35 ;  /* 0x00000024143c7223 */ /* 0x000fe20000010023 */
[----:B------:R-:W-:-:S02]  /*3b50*/  FADD.FTZ R36, R37, R36 ;  /* 0x0000002425247221 */ /* 0x000fc40000010000 */
        /* <DEDUP_REMOVED lines=8> */
[----:B------:R-:W-:Y:S02]  /*3be0*/  FMUL.FTZ R23, R19, R27 ;  /* 0x0000001b13177220 */ /* 0x000fe40000410000 */
[----:B------:R-:W-:Y:S01]  /*3bf0*/  FMUL.FTZ R30, R30, R65 ;  /* 0x000000411e1e7220 */ /* 0x000fe20000410000 */
[----:B------:R-:W-:Y:S01]  /*3c00*/  FMUL.FTZ R20, R20, R61 ;  /* 0x0000003d14147220 */ /* 0x000fe20000410000 */
[----:B------:R-:W-:Y:S01]  /*3c10*/  FFMA.FTZ R60, R22, R23, R60 ;  /* 0x00000017163c7223 */ /* 0x000fe2000001003c */
[----:B------:R-:W-:Y:S02]  /*3c20*/  HADD2.F32 R22, -RZ, R41.H1_H1 ;  /* 0x30000029ff167230 */ /* 0x000fe40000004100 */
        /* <DEDUP_REMOVED lines=9> */
[----:B------:R-:W-:-:S03]  /*3cc0*/  HADD2.F32 R35, -RZ, R40.H0_H0 ;  /* 0x20000028ff237230 */ /* 0x000fc60000004100 */
[----:B------:R-:W-:Y:S02]  /*3cd0*/  FMUL.FTZ R27, R27, R22 ;  /* 0x000000161b1b7220 */ /* 0x000fe40000410000 */
[----:B------:R-:W-:Y:S01]  /*3ce0*/  FADD.FTZ R32, -R18, R35 ;  /* 0x0000002312207221 */ /* 0x000fe20000010100 */
[----:B------:R-:W-:Y:S01]  /*3cf0*/  FMUL.FTZ R35, R59, R26 ;  /* 0x0000001a3b237220 */ /* 0x000fe20000410000 */
[----:B------:R-:W-:Y:S02]  /*3d00*/  HADD2.F32 R26, -RZ, R39.H0_H0 ;  /* 0x20000027ff1a7230 */ /* 0x000fe40000004100 */
[----:B------:R-:W-:Y:S01]  /*3d10*/  FMUL.FTZ R22, R32, R61 ;  /* 0x0000003d20167220 */ /* 0x000fe20000410000 */
[----:B------:R-:W-:Y:S01]  /*3d20*/  FFMA.FTZ R60, R25, R35, R60 ;  /* 0x00000023193c7223 */ /* 0x000fe2000001003c */
[----:B------:R-:W-:Y:S02]  /*3d30*/  FADD.FTZ R36, R36, R35 ;  /* 0x0000002324247221 */ /* 0x000fe40000010000 */
        /* <DEDUP_REMOVED lines=10> */
[----:B------:R-:W-:-:S04]  /*3de0*/  FADD.FTZ R32, -R18, R23 ;  /* 0x0000001712207221 */ /* 0x000fc80000010100 */
[----:B------:R-:W-:Y:S01]  /*3df0*/  FMUL.FTZ R23, R32, R61 ;  /* 0x0000003d20177220 */ /* 0x000fe20000410000 */
[----:B------:R-:W-:Y:S01]  /*3e00*/  FADD.FTZ R32, R29, R28 ;  /* 0x0000001c1d207221 */ /* 0x000fe20000010000 */
[C---:B------:R-:W-:Y:S02]  /*3e10*/  FMUL.FTZ R29, R19.reuse, R28 ;  /* 0x0000001c131d7220 */ /* 0x040fe40000410000 */
[----:B------:R-:W-:Y:S02]  /*3e20*/  FFMA.FTZ R26, R19, R23, R62 ;  /* 0x00000017131a7223 */ /* 0x000fe4000001003e */
[----:B------:R-:W-:Y:S01]  /*3e30*/  FFMA.FTZ R60, R24, R29, R60 ;  /* 0x0000001d183c7223 */ /* 0x000fe2000001003c */
[----:B------:R-:W-:Y:S02]  /*3e40*/  HADD2.F32 R24, -RZ, R39.H1_H1 ;  /* 0x30000027ff187230 */ /* 0x000fe40000004100 */
[----:B------:R-:W-:-:S06]  /*3e50*/  FMUL.FTZ R35, R26, -1.4426950216293334961 ;  /* 0xbfb8aa3b1a237820 */ /* 0x000fcc0000410000 */
[----:B------:R-:W0:Y:S02]  /*3e60*/  MUFU.EX2 R35, R35 ;  /* 0x0000002300237308 */ /* 0x000e240000000800 */
[----:B0-----:R-:W-:Y:S01]  /*3e70*/  FADD.FTZ R37, R35, 1 ;  /* 0x3f80000023257421 */ /* 0x001fe20000010000 */
[----:B------:R-:W-:-:S05]  /*3e80*/  HADD2.F32 R35, -RZ, R38.H0_H0 ;  /* 0x20000026ff237230 */ /* 0x000fca0000004100 */
[----:B------:R-:W0:Y:S01]  /*3e90*/  MUFU.RCP R37, R37 ;  /* 0x0000002500257308 */ /* 0x000e220000001000 */
[----:B------:R-:W-:Y:S01]  /*3ea0*/  FADD.FTZ R28, -R18, R35 ;  /* 0x00000023121c7221 */ /* 0x000fe20000010100 */
[----:B------:R-:W-:Y:S01]  /*3eb0*/  FADD.FTZ R35, R29, R36 ;  /* 0x000000241d237221 */ /* 0x000fe20000010000 */
[----:B------:R-:W-:Y:S01]  /*3ec0*/  FADD.FTZ R36, R33, R30 ;  /* 0x0000001e21247221 */ /* 0x000fe20000010000 */
[-C--:B------:R-:W-:Y:S01]  /*3ed0*/  FFMA.FTZ R29, R21, R30.reuse, R34 ;  /* 0x0000001e151d7223 */ /* 0x080fe20000010022 */
[----:B------:R-:W-:Y:S01]  /*3ee0*/  FMUL.FTZ R33, R59, R30 ;  /* 0x0000001e3b217220 */ /* 0x000fe20000410000 */
[----:B------:R-:W-:Y:S02]  /*3ef0*/  HADD2.F32 R30, -RZ, R3.H0_H0 ;  /* 0x20000003ff1e7230 */ /* 0x000fe40000004100 */
[----:B------:R-:W-:Y:S01]  /*3f00*/  FFMA.FTZ R29, R22, R25, R29 ;  /* 0x00000019161d7223 */ /* 0x000fe2000001001d */
[----:B------:R-:W-:Y:S01]  /*3f10*/  FFMA.FTZ R60, R21, R33, R60 ;  /* 0x00000021153c7223 */ /* 0x000fe2000001003c */
[----:B------:R-:W-:Y:S01]  /*3f20*/  FADD.FTZ R34, R35, R33 ;  /* 0x0000002123227221 */ /* 0x000fe20000010000 */
[----:B------:R-:W-:Y:S01]  /*3f30*/  FADD.FTZ R33, R32, R27 ;  /* 0x0000001b20217221 */ /* 0x000fe20000010000 */
[-C--:B------:R-:W-:Y:S01]  /*3f40*/  FFMA.FTZ R32, R20, R27.reuse, R31 ;  /* 0x0000001b14207223 */ /* 0x080fe2000001001f */
[----:B------:R-:W-:Y:S01]  /*3f50*/  FMUL.FTZ R27, R19, R27 ;  /* 0x0000001b131b7220 */ /* 0x000fe20000410000 */
[----:B0-----:R-:W-:Y:S01]  /*3f60*/  FADD.FTZ R65, -R37, 1 ;  /* 0x3f80000025417421 */ /* 0x001fe20000010100 */
[----:B------:R-:W-:-:S02]  /*3f70*/  FMUL.FTZ R24, R24, R37 ;  /* 0x0000002518187220 */ /* 0x000fc40000410000 */
[----:B------:R-:W-:Y:S01]  /*3f80*/  FFMA.FTZ R31, R20, R27, R60 ;  /* 0x0000001b141f7223 */ /* 0x000fe2000001003c */
[----:B------:R-:W-:Y:S02]  /*3f90*/  HADD2.F32 R20, -RZ, R3.H1_H1 ;  /* 0x30000003ff147230 */ /* 0x000fe40000004100 */
[----:B------:R-:W-:Y:S01]  /*3fa0*/  FFMA.FTZ R65, R26, R65, 1 ;  /* 0x3f8000001a417423 */ /* 0x000fe20000010041 */
[----:B------:R-:W-:Y:S01]  /*3fb0*/  FADD.FTZ R34, R27, R34 ;  /* 0x000000221b227221 */ /* 0x000fe20000010000 */
[----:B------:R-:W-:Y:S01]  /*3fc0*/  FADD.FTZ R27, R36, R25 ;  /* 0x00000019241b7221 */ /* 0x000fe20000010000 */
[----:B------:R-:W-:Y:S01]  /*3fd0*/  FMUL.FTZ R36, R59, R25 ;  /* 0x000000193b247220 */ /* 0x000fe20000410000 */
[----:B------:R-:W-:Y:S01]  /*3fe0*/  FMUL.FTZ R26, R24, R65 ;  /* 0x00000041181a7220 */ /* 0x000fe20000410000 */
[----:B------:R-:W-:Y:S01]  /*3ff0*/  FMUL.FTZ R24, R28, R61 ;  /* 0x0000003d1c187220 */ /* 0x000fe20000410000 */
[----:B------:R-:W-:Y:S02]  /*4000*/  HADD2.F32 R25, -RZ, R5.H0_H0 ;  /* 0x20000005ff197230 */ /* 0x000fe40000004100 */
[----:B------:R-:W-:Y:S01]  /*4010*/  FFMA.FTZ R31, R22, R36, R31 ;  /* 0x00000024161f7223 */ /* 0x000fe2000001001f */
[----:B------:R-:W-:Y:S01]  /*4020*/  FFMA.FTZ R32, R23, R26, R32 ;  /* 0x0000001a17207223 */ /* 0x000fe20000010020 */
[----:B------:R-:W-:Y:S01]  /*4030*/  FFMA.FTZ R28, R59, R24, R64 ;  /* 0x000000183b1c7223 */ /* 0x000fe20000010040 */
[----:B------:R-:W-:-:S03]  /*4040*/  FADD.FTZ R33, R33, R26 ;  /* 0x0000001a21217221 */ /* 0x000fc60000010000 */
[----:B------:R-:W-:-:S06]  /*4050*/  FMUL.FTZ R37, R28, -1.4426950216293334961 ;  /* 0xbfb8aa3b1c257820 */ /* 0x000fcc0000410000 */
[----:B------:R-:W0:Y:S02]  /*4060*/  MUFU.EX2 R37, R37 ;  /* 0x0000002500257308 */ /* 0x000e240000000800 */
[----:B0-----:R-:W-:Y:S01]  /*4070*/  FADD.FTZ R65, R37, 1 ;  /* 0x3f80000025417421 */ /* 0x001fe20000010000 */
[----:B------:R-:W-:-:S05]  /*4080*/  HADD2.F32 R37, -RZ, R38.H1_H1 ;  /* 0x30000026ff257230 */ /* 0x000fca0000004100 */
[----:B------:R-:W0:Y:S02]  /*4090*/  MUFU.RCP R65, R65 ;  /* 0x0000004100417308 */ /* 0x000e240000001000 */
[----:B0-----:R-:W-:Y:S01]  /*40a0*/  FADD.FTZ R71, -R65, 1 ;  /* 0x3f80000041477421 */ /* 0x001fe20000010100 */
[----:B------:R-:W-:Y:S01]  /*40b0*/  FMUL.FTZ R21, R30, R65 ;  /* 0x000000411e157220 */ /* 0x000fe20000410000 */
[----:B------:R-:W-:Y:S02]  /*40c0*/  FADD.FTZ R30, -R18, R37 ;  /* 0x00000025121e7221 */ /* 0x000fe40000010100 */
[----:B------:R-:W-:-:S04]  /*40d0*/  FFMA.FTZ R28, R28, R71, 1 ;  /* 0x3f8000001c1c7423 */ /* 0x000fc80000010047 */
[----:B------:R-:W-:Y:S01]  /*40e0*/  FMUL.FTZ R28, R21, R28 ;  /* 0x0000001c151c7220 */ /* 0x000fe20000410000 */
[----:B------:R-:W-:-:S03]  /*40f0*/  FMUL.FTZ R21, R30, R61 ;  /* 0x0000003d1e157220 */ /* 0x000fc60000410000 */
[----:B------:R-:W-:Y:S01]  /*4100*/  FFMA.FTZ R29, R24, R28, R29 ;  /* 0x0000001c181d7223 */ /* 0x000fe2000001001d */
[----:B------:R-:W-:-:S04]  /*4110*/  FFMA.FTZ R30, R19, R21, R62 ;  /* 0x00000015131e7223 */ /* 0x000fc8000001003e */
[----:B------:R-:W-:-:S06]  /*4120*/  FMUL.FTZ R35, R30, -1.4426950216293334961 ;  /* 0xbfb8aa3b1e237820 */ /* 0x000fcc0000410000 */
[----:B------:R-:W0:Y:S02]  /*4130*/  MUFU.EX2 R35, R35 ;  /* 0x0000002300237308 */ /* 0x000e240000000800 */
        /* <DEDUP_REMOVED lines=8> */
[----:B------:R-:W-:-:S03]  /*41c0*/  FMUL.FTZ R20, R60, R61 ;  /* 0x0000003d3c147220 */ /* 0x000fc60000410000 */
        /* <DEDUP_REMOVED lines=12> */
[----:B------:R-:W-:Y:S01]  /*4290*/  FADD.FTZ R35, R34, R36 ;  /* 0x0000002422237221 */ /* 0x000fe20000010000 */
[----:B------:R-:W-:Y:S02]  /*42a0*/  FMUL.FTZ R34, R19, R26 ;  /* 0x0000001a13227220 */ /* 0x000fe40000410000 */
[----:B------:R-:W-:Y:S02]  /*42b0*/  FMUL.FTZ R22, R70, R61 ;  /* 0x0000003d46167220 */ /* 0x000fe40000410000 */
[----:B------:R-:W-:Y:S01]  /*42c0*/  FFMA.FTZ R31, R23, R34, R31 ;  /* 0x00000022171f7223 */ /* 0x000fe2000001001f */
[----:B------:R-:W-:Y:S02]  /*42d0*/  HADD2.F32 R23, -RZ, R5.H1_H1 ;  /* 0x30000005ff177230 */ /* 0x000fe40000004100 */
[----:B------:R-:W-:Y:S01]  /*42e0*/  FFMA.FTZ R36, R19, R22, R62 ;  /* 0x0000001613247223 */ /* 0x000fe2000001003e */
[----:B------:R-:W-:Y:S01]  /*42f0*/  FADD.FTZ R35, R34, R35 ;  /* 0x0000002322237221 */ /* 0x000fe20000010000 */
[----:B------:R-:W-:-:S02]  /*4300*/  FADD.FTZ R34, R27, R28 ;  /* 0x0000001c1b227221 */ /* 0x000fc40000010000 */
[----:B------:R-:W-:-:S06]  /*4310*/  FMUL.FTZ R37, R36, -1.4426950216293334961 ;  /* 0xbfb8aa3b24257820 */ /* 0x000fcc0000410000 */
[----:B------:R-:W0:Y:S02]  /*4320*/  MUFU.EX2 R37, R37 ;  /* 0x0000002500257308 */ /* 0x000e240000000800 */
[----:B0-----:R-:W-:Y:S01]  /*4330*/  FADD.FTZ R60, R37, 1 ;  /* 0x3f800000253c7421 */ /* 0x001fe20000010000 */
[----:B------:R-:W-:-:S05]  /*4340*/  HADD2.F32 R37, -RZ, R6.H0_H0 ;  /* 0x20000006ff257230 */ /* 0x000fca0000004100 */
[----:B------:R-:W0:Y:S02]  /*4350*/  MUFU.RCP R60, R60 ;  /* 0x0000003c003c7308 */ /* 0x000e240000001000 */
[----:B0-----:R-:W-:Y:S01]  /*4360*/  FMUL.FTZ R26, R23, R60 ;  /* 0x0000003c171a7220 */ /* 0x001fe20000410000 */
[----:B------:R-:W-:-:S04]  /*4370*/  FADD.FTZ R23, -R60, 1 ;  /* 0x3f8000003c177421 */ /* 0x000fc80000010100 */
[----:B------:R-:W-:Y:S01]  /*4380*/  FFMA.FTZ R23, R36, R23, 1 ;  /* 0x3f80000024177423 */ /* 0x000fe20000010017 */
[----:B------:R-:W-:-:S03]  /*4390*/  FADD.FTZ R36, -R18, R37 ;  /* 0x0000002512247221 */ /* 0x000fc60000010100 */
[----:B------:R-:W-:Y:S01]  /*43a0*/  FMUL.FTZ R26, R26, R23 ;  /* 0x000000171a1a7220 */ /* 0x000fe20000410000 */
[----:B------:R-:W-:Y:S01]  /*43b0*/  FMUL.FTZ R23, R36, R61 ;  /* 0x0000003d24177220 */ /* 0x000fe20000410000 */
[C---:B------:R-:W-:Y:S01]  /*43c0*/  FMUL.FTZ R36, R59.reuse, R28 ;  /* 0x0000001c3b247220 */ /* 0x040fe20000410000 */
[----:B------:R-:W-:Y:S02]  /*43d0*/  HADD2.F32 R28, -RZ, R7.H0_H0 ;  /* 0x20000007ff1c7230 */ /* 0x000fe40000004100 */
[----:B------:R-:W-:Y:S01]  /*43e0*/  FFMA.FTZ R37, R59, R23, R64 ;  /* 0x000000173b257223 */ /* 0x000fe20000010040 */
[----:B------:R-:W-:Y:S01]  /*43f0*/  FFMA.FTZ R27, R24, R36, R31 ;  /* 0x00000024181b7223 */ /* 0x000fe2000001001f */
[----:B------:R-:W-:Y:S02]  /*4400*/  HADD2.F32 R31, -RZ, R6.H1_H1 ;  /* 0x30000006ff1f7230 */ /* 0x000fe40000004100 */
[----:B------:R-:W-:Y:S01]  /*4410*/  FADD.FTZ R35, R35, R36 ;  /* 0x0000002423237221 */ /* 0x000fe20000010000 */
        /* <DEDUP_REMOVED lines=8> */
[-C--:B------:R-:W-:Y:S01]  /*44a0*/  FFMA.FTZ R31, R21, R30.reuse, R32 ;  /* 0x0000001e151f7223 */ /* 0x080fe20000010020 */
[----:B------:R-:W-:Y:S01]  /*44b0*/  FMUL.FTZ R30, R19, R30 ;  /* 0x0000001e131e7220 */ /* 0x000fe20000410000 */
[----:B------:R-:W-:Y:S01]  /*44c0*/  FMUL.FTZ R28, R28, R37 ;  /* 0x000000251c1c7220 */ /* 0x000fe20000410000 */
[----:B------:R-:W-:Y:S01]  /*44d0*/  FMUL.FTZ R24, R24, R61 ;  /* 0x0000003d18187220 */ /* 0x000fe20000410000 */
[----:B------:R-:W-:Y:S02]  /*44e0*/  HADD2.F32 R32, -RZ, R7.H1_H1 ;  /* 0x30000007ff207230 */ /* 0x000fe40000004100 */
[----:B------:R-:W-:Y:S01]  /*44f0*/  FFMA.FTZ R37, R21, R30, R27 ;  /* 0x0000001e15257223 */ /* 0x000fe2000001001b */
        /* <DEDUP_REMOVED lines=11> */
[----:B------:R-:W-:Y:S01]  /*45b0*/  FADD.FTZ R36, R30, R35 ;  /* 0x000000231e247221 */ /* 0x000fe20000010000 */
[----:B------:R-:W-:Y:S01]  /*45c0*/  FADD.FTZ R32, -R18, R21 ;  /* 0x0000001512207221 */ /* 0x000fe20000010100 */
[----:B------:R-:W-:Y:S01]  /*45d0*/  FADD.FTZ R35, R34, R25 ;  /* 0x0000001922237221 */ /* 0x000fe20000010000 */
[C---:B------:R-:W-:Y:S01]  /*45e0*/  FMUL.FTZ R34, R59.reuse, R25 ;  /* 0x000000193b227220 */ /* 0x040fe20000410000 */
[----:B------:R-:W-:Y:S01]  /*45f0*/  FFMA.FTZ R31, R24, R27, R31 ;  /* 0x0000001b181f7223 */ /* 0x000fe2000001001f */
[----:B------:R-:W-:Y:S01]  /*4600*/  FMUL.FTZ R21, R32, R61 ;  /* 0x0000003d20157220 */ /* 0x000fe20000410000 */
[C---:B------:R-:W-:Y:S01]  /*4610*/  FFMA.FTZ R32, R20.reuse, R25, R29 ;  /* 0x0000001914207223 */ /* 0x040fe2000001001d */
[----:B------:R-:W-:Y:S02]  /*4620*/  HADD2.F32 R25, -RZ, R9.H0_H0 ;  /* 0x20000009ff197230 */ /* 0x000fe40000004100 */
[----:B------:R-:W-:Y:S01]  /*4630*/  FFMA.FTZ R60, R20, R34, R37 ;  /* 0x00000022143c7223 */ /* 0x000fe20000010025 */
[----:B------:R-:W-:Y:S01]  /*4640*/  FFMA.FTZ R30, R59, R21, R64 ;  /* 0x000000153b1e7223 */ /* 0x000fe20000010040 */
[----:B------:R-:W-:-:S02]  /*4650*/  HADD2.F32 R29, -RZ, R8.H1_H1 ;  /* 0x30000008ff1d7230 */ /* 0x000fc40000004100 */
[----:B------:R-:W-:Y:S01]  /*4660*/  FADD.FTZ R36, R36, R34 ;  /* 0x0000002224247221 */ /* 0x000fe20000010000 */
[----:B------:R-:W-:Y:S01]  /*4670*/  FADD.FTZ R34, R33, R26 ;  /* 0x0000001a21227221 */ /* 0x000fe20000010000 */
[----:B------:R-:W-:Y:S01]  /*4680*/  FMUL.FTZ R65, R30, -1.4426950216293334961 ;  /* 0xbfb8aa3b1e417820 */ /* 0x000fe20000410000 */
[----:B------:R-:W-:Y:S02]  /*4690*/  HADD2.F32 R33, -RZ, R10.H0_H0 ;  /* 0x2000000aff217230 */ /* 0x000fe40000004100 */
[----:B------:R-:W-:Y:S01]  /*46a0*/  FADD.FTZ R72, -R18, R29 ;  /* 0x0000001d12487221 */ /* 0x000fe20000010100 */
[----:B------:R-:W-:Y:S01]  /*46b0*/  FMUL.FTZ R29, R19, R26 ;  /* 0x0000001a131d7220 */ /* 0x000fe20000410000 */
[----:B------:R-:W-:Y:S01]  /*46c0*/  FADD.FTZ R35, R35, R28 ;  /* 0x0000001c23237221 */ /* 0x000fe20000010000 */
[----:B------:R-:W-:Y:S01]  /*46d0*/  FFMA.FTZ R32, R23, R28, R32 ;  /* 0x0000001c17207223 */ /* 0x000fe20000010020 */
[----:B------:R-:W0:Y:S01]  /*46e0*/  MUFU.EX2 R65, R65 ;  /* 0x0000004100417308 */ /* 0x000e220000000800 */
[----:B------:R-:W-:Y:S01]  /*46f0*/  FFMA.FTZ R60, R22, R29, R60 ;  /* 0x0000001d163c7223 */ /* 0x000fe2000001003c */
[----:B------:R-:W-:-:S02]  /*4700*/  HADD2.F32 R22, -RZ, R9.H1_H1 ;  /* 0x30000009ff167230 */ /* 0x000fc40000004100 */
[----:B------:R-:W-:Y:S01]  /*4710*/  FADD.FTZ R36, R29, R36 ;  /* 0x000000241d247221 */ /* 0x000fe20000010000 */
[----:B------:R-:W-:Y:S01]  /*4720*/  FMUL.FTZ R29, R59, R28 ;  /* 0x0000001c3b1d7220 */ /* 0x000fe20000410000 */
[----:B------:R-:W-:Y:S02]  /*4730*/  HADD2.F32 R28, -RZ, R11.H0_H0 ;  /* 0x2000000bff1c7230 */ /* 0x000fe40000004100 */
[----:B------:R-:W-:Y:S01]  /*4740*/  FADD.FTZ R34, R34, R27 ;  /* 0x0000001b22227221 */ /* 0x000fe20000010000 */
[----:B------:R-:W-:Y:S01]  /*4750*/  FMUL.FTZ R27, R19, R27 ;  /* 0x0000001b131b7220 */ /* 0x000fe20000410000 */
[----:B------:R-:W-:Y:S01]  /*4760*/  FFMA.FTZ R60, R23, R29, R60 ;  /* 0x0000001d173c7223 */ /* 0x000fe2000001003c */
[----:B------:R-:W-:-:S03]  /*4770*/  FADD.FTZ R36, R36, R29 ;  /* 0x0000001d24247221 */ /* 0x000fc60000010000 */
[----:B------:R-:W-:Y:S01]  /*4780*/  FFMA.FTZ R60, R24, R27, R60 ;  /* 0x0000001b183c7223 */ /* 0x000fe2000001003c */
[----:B------:R-:W-:Y:S02]  /*4790*/  HADD2.F32 R24, -RZ, R11.H1_H1 ;  /* 0x3000000bff187230 */ /* 0x000fe40000004100 */
[----:B------:R-:W-:Y:S01]  /*47a0*/  FADD.FTZ R36, R27, R36 ;  /* 0x000000241b247221 */ /* 0x000fe20000010000 */
[----:B0-----:R-:W-:-:S06]  /*47b0*/  FADD.FTZ R70, R65, 1 ;  /* 0x3f80000041467421 */ /* 0x001fcc0000010000 */
[----:B------:R-:W0:Y:S02]  /*47c0*/  MUFU.RCP R70, R70 ;  /* 0x0000004600467308 */ /* 0x000e240000001000 */
[----:B0-----:R-:W-:Y:S01]  /*47d0*/  FMUL.FTZ R20, R25, R70 ;  /* 0x0000004619147220 */ /* 0x001fe20000410000 */
[----:B------:R-:W-:-:S04]  /*47e0*/  FADD.FTZ R25, -R70, 1 ;  /* 0x3f80000046197421 */ /* 0x000fc80000010100 */
        /* <DEDUP_REMOVED lines=14> */
[----:B------:R-:W-:-:S04]  /*48d0*/  FMUL.FTZ R22, R26, R61 ;  /* 0x0000003d1a167220 */ /* 0x000fc80000410000 */
[----:B------:R-:W-:-:S04]  /*48e0*/  FFMA.FTZ R26, R59, R22, R64 ;  /* 0x000000163b1a7223 */ /* 0x000fc80000010040 */
        /* <DEDUP_REMOVED lines=10> */
[----:B------:R-:W-:-:S04]  /*4990*/  FMUL.FTZ R23, R28, R61 ;  /* 0x0000003d1c177220 */ /* 0x000fc80000410000 */
[----:B------:R-:W-:-:S04]  /*49a0*/  FFMA.FTZ R28, R19, R23, R62 ;  /* 0x00000017131c7223 */ /* 0x000fc8000001003e */
[----:B------:R-:W-:-:S06]  /*49b0*/  FMUL.FTZ R29, R28, -1.4426950216293334961 ;  /* 0xbfb8aa3b1c1d7820 */ /* 0x000fcc0000410000 */
[----:B------:R-:W0:Y:S02]  /*49c0*/  MUFU.EX2 R29, R29 ;  /* 0x0000001d001d7308 */ /* 0x000e240000000800 */
[----:B0-----:R-:W-:Y:S01]  /*49d0*/  FADD.FTZ R33, R29, 1 ;  /* 0x3f8000001d217421 */ /* 0x001fe20000010000 */
[----:B------:R-:W-:-:S05]  /*49e0*/  HADD2.F32 R29, -RZ, R12.H0_H0 ;  /* 0x2000000cff1d7230 */ /* 0x000fca0000004100 */
[----:B------:R-:W0:Y:S01]  /*49f0*/  MUFU.RCP R33, R33 ;  /* 0x0000002100217308 */ /* 0x000e220000001000 */
[----:B------:R-:W-:Y:S01]  /*4a00*/  FADD.FTZ R70, -R18, R29 ;  /* 0x0000001d12467221 */ /* 0x000fe20000010100 */
[----:B------:R-:W-:-:S04]  /*4a10*/  FFMA.FTZ R29, R21, R30, R32 ;  /* 0x0000001e151d7223 */ /* 0x000fc80000010020 */
[----:B------:R-:W-:Y:S01]  /*4a20*/  FFMA.FTZ R29, R22, R26, R29 ;  /* 0x0000001a161d7223 */ /* 0x000fe2000001001d */
[----:B0-----:R-:W-:Y:S01]  /*4a30*/  FADD.FTZ R37, -R33, 1 ;  /* 0x3f80000021257421 */ /* 0x001fe20000010100 */
[----:B------:R-:W-:Y:S01]  /*4a40*/  FMUL.FTZ R24, R24, R33 ;  /* 0x0000002118187220 */ /* 0x000fe20000410000 */
[----:B------:R-:W-:Y:S01]  /*4a50*/  FMUL.FTZ R33, R59, R30 ;  /* 0x0000001e3b217220 */ /* 0x000fe20000410000 */
[----:B------:R-:W-:Y:S02]  /*4a60*/  HADD2.F32 R30, -RZ, R13.H0_H0 ;  /* 0x2000000dff1e7230 */ /* 0x000fe40000004100 */
[----:B------:R-:W-:Y:S01]  /*4a70*/  FFMA.FTZ R37, R28, R37, 1 ;  /* 0x3f8000001c257423 */ /* 0x000fe20000010025 */
[----:B------:R-:W-:Y:S01]  /*4a80*/  FFMA.FTZ R60, R21, R33, R60 ;  /* 0x00000021153c7223 */ /* 0x000fe2000001003c */
[----:B------:R-:W-:Y:S02]  /*4a90*/  FADD.FTZ R36, R36, R33 ;  /* 0x0000002124247221 */ /* 0x000fe40000010000 */
[----:B------:R-:W-:Y:S01]  /*4aa0*/  FMUL.FTZ R28, R24, R37 ;  /* 0x00000025181c7220 */ /* 0x000fe20000410000 */
[----:B------:R-:W-:Y:S01]  /*4ab0*/  FMUL.FTZ R24, R70, R61 ;  /* 0x0000003d46187220 */ /* 0x000fe20000410000 */
[----:B------:R-:W-:-:S03]  /*4ac0*/  FADD.FTZ R33, R34, R25 ;  /* 0x0000001922217221 */ /* 0x000fc60000010000 */
        /* <DEDUP_REMOVED lines=9> */
[----:B------:R-:W-:-:S05]  /*4b60*/  HADD2.F32 R27, -RZ, R12.H1_H1 ;  /* 0x3000000cff1b7230 */ /* 0x000fca0000004100 */
[----:B------:R-:W-:Y:S01]  /*4b70*/  FADD.FTZ R32, -R18, R27 ;  /* 0x0000001b12207221 */ /* 0x000fe20000010100 */
[----:B------:R-:W-:-:S03]  /*4b80*/  FMUL.FTZ R27, R21, R30 ;  /* 0x0000001e151b7220 */ /* 0x000fc60000410000 */
[----:B------:R-:W-:Y:S01]  /*4b90*/  FMUL.FTZ R21, R32, R61 ;  /* 0x0000003d20157220 */ /* 0x000fe20000410000 */
[-C--:B------:R-:W-:Y:S01]  /*4ba0*/  FFMA.FTZ R32, R20, R25.reuse, R31 ;  /* 0x0000001914207223 */ /* 0x080fe2000001001f */
[C---:B------:R-:W-:Y:S01]  /*4bb0*/  FMUL.FTZ R25, R19.reuse, R25 ;  /* 0x0000001913197220 */ /* 0x040fe20000410000 */
[----:B------:R-:W-:Y:S01]  /*4bc0*/  FFMA.FTZ R29, R24, R27, R29 ;  /* 0x0000001b181d7223 */ /* 0x000fe2000001001d */
[----:B------:R-:W-:Y:S01]  /*4bd0*/  FFMA.FTZ R30, R19, R21, R62 ;  /* 0x00000015131e7223 */ /* 0x000fe2000001003e */
[-C--:B------:R-:W-:Y:S01]  /*4be0*/  FFMA.FTZ R32, R23, R28.reuse, R32 ;  /* 0x0000001c17207223 */ /* 0x080fe20000010020 */
[----:B------:R-:W-:Y:S01]  /*4bf0*/  FFMA.FTZ R31, R20, R25, R60 ;  /* 0x00000019141f7223 */ /* 0x000fe2000001003c */
[----:B------:R-:W-:Y:S02]  /*4c00*/  HADD2.F32 R20, -RZ, R13.H1_H1 ;  /* 0x3000000dff147230 */ /* 0x000fe40000004100 */
[----:B------:R-:W-:Y:S01]  /*4c10*/  FMUL.FTZ R37, R30, -1.4426950216293334961 ;  /* 0xbfb8aa3b1e257820 */ /* 0x000fe20000410000 */
[----:B------:R-:W-:Y:S01]  /*4c20*/  FADD.FTZ R36, R25, R36 ;  /* 0x0000002419247221 */ /* 0x000fe20000010000 */
[----:B------:R-:W-:-:S04]  /*4c30*/  FMUL.FTZ R28, R19, R28 ;  /* 0x0000001c131c7220 */ /* 0x000fc80000410000 */
        /* <DEDUP_REMOVED lines=10> */
[----:B------:R-:W-:Y:S01]  /*4ce0*/  FADD.FTZ R34, R35, R26 ;  /* 0x0000001a23227221 */ /* 0x000fe20000010000 */
[C---:B------:R-:W-:Y:S01]  /*4cf0*/  FMUL.FTZ R26, R59.reuse, R26 ;  /* 0x0000001a3b1a7220 */ /* 0x040fe20000410000 */
[----:B------:R-:W-:Y:S02]  /*4d00*/  HADD2.F32 R35, -RZ, R15.H0_H0 ;  /* 0x2000000fff237230 */ /* 0x000fe40000004100 */
[----:B------:R-:W-:Y:S01]  /*4d10*/  FFMA.FTZ R25, R59, R20, R64 ;  /* 0x000000143b197223 */ /* 0x000fe20000010040 */
[----:B------:R-:W-:Y:S01]  /*4d20*/  FADD.FTZ R34, R34, R27 ;  /* 0x0000001b22227221 */ /* 0x000fe20000010000 */
[----:B------:R-:W-:Y:S01]  /*4d30*/  FFMA.FTZ R31, R22, R26, R31 ;  /* 0x0000001a161f7223 */ /* 0x000fe2000001001f */
[----:B------:R-:W-:Y:S01]  /*4d40*/  FADD.FTZ R33, R33, R30 ;  /* 0x0000001e21217221 */ /* 0x000fe20000010000 */
[----:B------:R-:W-:-:S02]  /*4d50*/  FMUL.FTZ R37, R25, -1.4426950216293334961 ;  /* 0xbfb8aa3b19257820 */ /* 0x000fc40000410000 */
[----:B------:R-:W-:-:S04]  /*4d60*/  FFMA.FTZ R31, R23, R28, R31 ;  /* 0x0000001c171f7223 */ /* 0x000fc8000001001f */
[----:B------:R-:W0:Y:S02]  /*4d70*/  MUFU.EX2 R37, R37 ;  /* 0x0000002500257308 */ /* 0x000e240000000800 */
[----:B0-----:R-:W-:-:S06]  /*4d80*/  FADD.FTZ R60, R37, 1 ;  /* 0x3f800000253c7421 */ /* 0x001fcc0000010000 */
[----:B------:R-:W0:Y:S02]  /*4d90*/  MUFU.RCP R60, R60 ;  /* 0x0000003c003c7308 */ /* 0x000e240000001000 */
[----:B0-----:R-:W-:Y:S01]  /*4da0*/  FMUL.FTZ R22, R35, R60 ;  /* 0x0000003c23167220 */ /* 0x001fe20000410000 */
[----:B------:R-:W-:Y:S01]  /*4db0*/  FADD.FTZ R70, -R60, 1 ;  /* 0x3f8000003c467421 */ /* 0x000fe20000010100 */
[----:B------:R-:W-:Y:S02]  /*4dc0*/  HADD2.F32 R35, -RZ, R14.H1_H1 ;  /* 0x3000000eff237230 */ /* 0x000fe40000004100 */
[----:B------:R-:W-:Y:S02]  /*4dd0*/  HADD2.F32 R60, -RZ, R15.H1_H1 ;  /* 0x3000000fff3c7230 */ /* 0x000fe40000004100 */
[----:B------:R-:W-:Y:S01]  /*4de0*/  FFMA.FTZ R25, R25, R70, 1 ;  /* 0x3f80000019197423 */ /* 0x000fe20000010046 */
[----:B------:R-:W-:Y:S01]  /*4df0*/  FADD.FTZ R70, -R18, R35 ;  /* 0x0000002312467221 */ /* 0x000fe20000010100 */
[----:B------:R-:W-:-:S02]  /*4e00*/  FADD.FTZ R35, R36, R26 ;  /* 0x0000001a24237221 */ /* 0x000fc40000010000 */
[----:B------:R-:W-:Y:S01]  /*4e10*/  FMUL.FTZ R25, R22, R25 ;  /* 0x0000001916197220 */ /* 0x000fe20000410000 */
[----:B------:R-:W-:Y:S01]  /*4e20*/  FMUL.FTZ R22, R70, R61 ;  /* 0x0000003d46167220 */ /* 0x000fe20000410000 */
[----:B------:R-:W-:-:S03]  /*4e30*/  FADD.FTZ R35, R28, R35 ;  /* 0x000000231c237221 */ /* 0x000fc60000010000 */
        /* <DEDUP_REMOVED lines=9> */
[----:B------:R-:W-:Y:S02]  /*4ed0*/  FMUL.FTZ R26, R23, R26 ;  /* 0x0000001a171a7220 */ /* 0x000fe40000410000 */
[----:B------:R-:W-:-:S04]  /*4ee0*/  FADD.FTZ R36, -R18, R65 ;  /* 0x0000004112247221 */ /* 0x000fc80000010100 */
[----:B------:R-:W-:Y:S01]  /*4ef0*/  FMUL.FTZ R23, R36, R61 ;  /* 0x0000003d24177220 */ /* 0x000fe20000410000 */
[C---:B------:R-:W-:Y:S01]  /*4f00*/  FMUL.FTZ R36, R59.reuse, R27 ;  /* 0x0000001b3b247220 */ /* 0x040fe20000410000 */
[----:B------:R-:W-:Y:S02]  /*4f10*/  HADD2.F32 R27, -RZ, R17.H0_H0 ;  /* 0x20000011ff1b7230 */ /* 0x000fe40000004100 */
[----:B------:R-:W-:Y:S01]  /*4f20*/  FFMA.FTZ R28, R59, R23, R64 ;  /* 0x000000173b1c7223 */ /* 0x000fe20000010040 */
[----:B------:R-:W-:Y:S01]  /*4f30*/  FFMA.FTZ R31, R24, R36, R31 ;  /* 0x00000024181f7223 */ /* 0x000fe2000001001f */
[----:B------:R-:W-:Y:S02]  /*4f40*/  FADD.FTZ R35, R35, R36 ;  /* 0x0000002423237221 */ /* 0x000fe40000010000 */
[----:B------:R-:W-:-:S06]  /*4f50*/  FMUL.FTZ R37, R28, -1.4426950216293334961 ;  /* 0xbfb8aa3b1c257820 */ /* 0x000fcc0000410000 */
[----:B------:R-:W0:Y:S02]  /*4f60*/  MUFU.EX2 R37, R37 ;  /* 0x0000002500257308 */ /* 0x000e240000000800 */
[----:B0-----:R-:W-:Y:S01]  /*4f70*/  FADD.FTZ R60, R37, 1 ;  /* 0x3f800000253c7421 */ /* 0x001fe20000010000 */
[----:B------:R-:W-:-:S05]  /*4f80*/  HADD2.F32 R37, -RZ, R16.H1_H1 ;  /* 0x30000010ff257230 */ /* 0x000fca0000004100 */
[----:B------:R-:W0:Y:S01]  /*4f90*/  MUFU.RCP R60, R60 ;  /* 0x0000003c003c7308 */ /* 0x000e220000001000 */
[----:B------:R-:W-:Y:S01]  /*4fa0*/  FADD.FTZ R70, -R18, R37 ;  /* 0x0000002512467221 */ /* 0x000fe20000010100 */
[----:B0-----:R-:W-:Y:S01]  /*4fb0*/  FMUL.FTZ R24, R27, R60 ;  /* 0x0000003c1b187220 */ /* 0x001fe20000410000 */
[----:B------:R-:W-:-:S04]  /*4fc0*/  FADD.FTZ R27, -R60, 1 ;  /* 0x3f8000003c1b7421 */ /* 0x000fc80000010100 */
[----:B------:R-:W-:-:S04]  /*4fd0*/  FFMA.FTZ R27, R28, R27, 1 ;  /* 0x3f8000001c1b7423 */ /* 0x000fc8000001001b */
[----:B------:R-:W-:Y:S01]  /*4fe0*/  FMUL.FTZ R28, R24, R27 ;  /* 0x0000001b181c7220 */ /* 0x000fe20000410000 */
[----:B------:R-:W-:Y:S01]  /*4ff0*/  FMUL.FTZ R24, R70, R61 ;  /* 0x0000003d46187220 */ /* 0x000fe20000410000 */
[-C--:B------:R-:W-:Y:S01]  /*5000*/  FFMA.FTZ R27, R21, R30.reuse, R32 ;  /* 0x0000001e151b7223 */ /* 0x080fe20000010020 */
[----:B------:R-:W-:Y:S01]  /*5010*/  FMUL.FTZ R30, R19, R30 ;  /* 0x0000001e131e7220 */ /* 0x000fe20000410000 */
[-C--:B------:R-:W-:Y:S01]  /*5020*/  FMUL.FTZ R32, R59, R25.reuse ;  /* 0x000000193b207220 */ /* 0x080fe20000410000 */
[----:B------:R-:W-:Y:S01]  /*5030*/  FFMA.FTZ R36, R19, R24, R62 ;  /* 0x0000001813247223 */ /* 0x000fe2000001003e */
[----:B------:R-:W-:Y:S01]  /*5040*/  FFMA.FTZ R27, R22, R26, R27 ;  /* 0x0000001a161b7223 */ /* 0x000fe2000001001b */
[----:B------:R-:W-:Y:S01]  /*5050*/  FFMA.FTZ R31, R21, R30, R31 ;  /* 0x0000001e151f7223 */ /* 0x000fe2000001001f */
[----:B------:R-:W-:Y:S02]  /*5060*/  HADD2.F32 R21, -RZ, R17.H1_H1 ;  /* 0x30000011ff157230 */ /* 0x000fe40000004100 */
[----:B------:R-:W-:Y:S01]  /*5070*/  FMUL.FTZ R37, R36, -1.4426950216293334961 ;  /* 0xbfb8aa3b24257820 */ /* 0x000fe20000410000 */
[----:B------:R-:W-:Y:S01]  /*5080*/  FADD.FTZ R35, R30, R35 ;  /* 0x000000231e237221 */ /* 0x000fe20000010000 */
[C---:B------:R-:W-:Y:S01]  /*5090*/  FFMA.FTZ R30, R20.reuse, R25, R29 ;  /* 0x00000019141e7223 */ /* 0x040fe2000001001d */
[----:B------:R-:W-:-:S02]  /*50a0*/  FFMA.FTZ R31, R20, R32, R31 ;  /* 0x00000020141f7223 */ /* 0x000fc4000001001f */
[----:B------:R-:W-:Y:S01]  /*50b0*/  FADD.FTZ R32, R35, R32 ;  /* 0x0000002023207221 */ /* 0x000fe20000010000 */
        /* <DEDUP_REMOVED lines=8> */
[C---:B------:R-:W-:Y:S02]  /*5140*/  FMUL.FTZ R25, R19.reuse, R26 ;  /* 0x0000001a13197220 */ /* 0x040fe40000410000 */
[----:B------:R-:W-:Y:S02]  /*5150*/  FMUL.FTZ R29, R19, R36 ;  /* 0x00000024131d7220 */ /* 0x000fe40000410000 */
[----:B------:R-:W-:Y:S01]  /*5160*/  FFMA.FTZ R20, R22, R25, R31 ;  /* 0x0000001916147223 */ /* 0x000fe2000001001f */
[----:B------:R-:W-:Y:S01]  /*5170*/  FADD.FTZ R32, R25, R32 ;  /* 0x0000002019207221 */ /* 0x000fe20000010000 */
[----:B------:R-:W-:Y:S01]  /*5180*/  FMUL.FTZ R25, R59, R28 ;  /* 0x0000001c3b197220 */ /* 0x000fe20000410000 */
[----:B------:R-:W-:Y:S01]  /*5190*/  FADD.FTZ R22, R21, R28 ;  /* 0x0000001c15167221 */ /* 0x000fe20000010000 */
[----:B------:R-:W-:-:S02]  /*51a0*/  FFMA.FTZ R21, R24, R36, R27 ;  /* 0x0000002418157223 */ /* 0x000fc4000001001b */
[----:B------:R-:W-:Y:S01]  /*51b0*/  FFMA.FTZ R31, R23, R25, R20 ;  /* 0x00000019171f7223 */ /* 0x000fe20000010014 */
[----:B------:R-:W-:Y:S01]  /*51c0*/  FADD.FTZ R32, R32, R25 ;  /* 0x0000001920207221 */ /* 0x000fe20000010000 */
[----:B------:R-:W-:Y:S01]  /*51d0*/  FADD.FTZ R25, R33, R26 ;  /* 0x0000001a21197221 */ /* 0x000fe20000010000 */
[----:B------:R-:W-:Y:S01]  /*51e0*/  FFMA.FTZ R20, R23, R28, R30 ;  /* 0x0000001c17147223 */ /* 0x000fe2000001001e */
[----:B------:R-:W-:Y:S01]  /*51f0*/  FFMA.FTZ R33, R24, R29, R31 ;  /* 0x0000001d18217223 */ /* 0x000fe2000001001f */
[----:B------:R-:W-:Y:S01]  /*5200*/  FADD.FTZ R26, R29, R32 ;  /* 0x000000201d1a7221 */ /* 0x000fe20000010000 */
[----:B------:R-:W-:-:S07]  /*5210*/  FADD.FTZ R23, R25, R36 ;  /* 0x0000002419177221 */ /* 0x000fce0000010000 */
.L_x_956:
        /* <DEDUP_REMOVED lines=8> */
[----:B------:R-:W3:Y:S01]  /*52a0*/  S2R R60, SR_TID.X ;  /* 0x00000000003c7919 */ /* 0x000ee20000002100 */
[----:B------:R-:W-:-:S05]  /*52b0*/  ISETP.GT.AND P1, PT, R0, 0x17, PT ;  /* 0x000000170000780c */ /* 0x000fca0003f24270 */
[----:B0-----:R-:W-:Y:S01]  /*52c0*/  @!P0 FADD.FTZ R33, R24, R33 ;  /* 0x0000002118218221 */ /* 0x001fe20000010000 */
[----:B-1----:R-:W-:Y:S01]  /*52d0*/  ULEA UR4, UR7, UR4, 0x18 ;  /* 0x0000000407047291 */ /* 0x002fe2000f8ec0ff */
[----:B--2---:R-:W-:-:S03]  /*52e0*/  @!P0 FADD.FTZ R26, R25, R26 ;  /* 0x0000001a191a8221 */ /* 0x004fc60000010000 */
[----:B------:R-:W0:Y:S01]  /*52f0*/  SHFL.DOWN PT, R24, R33, 0x2, 0x1f ;  /* 0x08401f0021187f89 */ /* 0x000e2200000e0000 */
[----:B------:R-:W-:-:S03]  /*5300*/  ISETP.GT.AND P0, PT, R0, 0x1d, PT ;  /* 0x0000001d0000780c */ /* 0x000fc60003f04270 */
[----:B------:R-:W1:Y:S01]  /*5310*/  SHFL.DOWN PT, R25, R26, 0x2, 0x1f ;  /* 0x08401f001a197f89 */ /* 0x000e6200000e0000 */
[C---:B---3--:R-:W-:Y:S02]  /*5320*/  LEA R65, R60.reuse, UR4, 0x4 ;  /* 0x000000043c417c11 */ /* 0x048fe4000f8e20ff */
[----:B------:R-:W-:-:S03]  /*5330*/  ISETP.GT.U32.AND P3, PT, R60, 0x13, PT ;  /* 0x000000133c00780c */ /* 0x000fc60003f64070 */
        /* <DEDUP_REMOVED lines=9> */
[----:B------:R-:W-:-:S03]  /*53d0*/  ISETP.NE.AND P0, PT, R60, RZ, PT ;  /* 0x000000ff3c00720c */ /* 0x000fc60003f05270 */
        /* <DEDUP_REMOVED lines=16> */
.L_x_958:
[----:B------:R-:W-:Y:S05]  /*54e0*/  BSYNC.RECONVERGENT B0 ;  /* 0x0000000000007941 */ /* 0x000fea0003800200 */
.L_x_957:
        /* <DEDUP_REMOVED lines=10> */
[----:B------:R-:W-:-:S02]  /*5590*/  FADD.FTZ R28, R28, R31 ;  /* 0x0000001f1c1c7221 */ /* 0x000fc40000010000 */
        /* <DEDUP_REMOVED lines=41> */
.L_x_960:
[----:B------:R-:W-:Y:S05]  /*5830*/  BSYNC.RECONVERGENT B0 ;  /* 0x0000000000007941 */ /* 0x000fea0003800200 */
.L_x_959:
[----:B------:R-:W-:Y:S06]  /*5840*/  BAR.SYNC.DEFER_BLOCKING 0x0 ;  /* 0x0000000000007b1d */ /* 0x000fec0000010000 */
[----:B------:R-:W-:Y:S04]  /*5850*/  BSSY.RECONVERGENT B0, `(.L_x_961) ;  /* 0x000009d000007945 */ /* 0x000fe80003800200 */
[----:B------:R-:W-:Y:S05]  /*5860*/  @P3 BRA `(.L_x_962) ;  /* 0x00000008006c3947 */ /* 0x000fea0003800000 */
[----:B-123--:R-:W1:Y:S04]  /*5870*/  LDS.128 R24, [R65+0x140] ;  /* 0x0001400041187984 */ /* 0x00ee680000000c00 */
[----:B------:R-:W2:Y:S04]  /*5880*/  LDS.128 R28, [R65+0x280] ;  /* 0x00028000411c7984 */ /* 0x000ea80000000c00 */
        /* <DEDUP_REMOVED lines=10> */
[----:B---3--:R-:W-:Y:S01]  /*5930*/  FADD.FTZ R30, R20, R33 ;  /* 0x00000021141e7221 */ /* 0x008fe20000010000 */
[----:B------:R-:W-:Y:S01]  /*5940*/  FADD.FTZ R29, R21, R34 ;  /* 0x00000022151d7221 */ /* 0x000fe20000010000 */
[----:B------:R-:W-:Y:S01]  /*5950*/  FADD.FTZ R71, R71, R32 ;  /* 0x0000002047477221 */ /* 0x000fe20000010000 */
[----:B------:R-:W2:Y:S01]  /*5960*/  LDS.128 R20, [R65+0x640] ;  /* 0x0006400041147984 */ /* 0x000ea20000000c00 */
[----:B------:R-:W-:-:S02]  /*5970*/  FADD.FTZ R28, R28, R35 ;  /* 0x000000231c1c7221 */ /* 0x000fc40000010000 */
[----:B-1----:R-:W-:Y:S01]  /*5980*/  FADD.FTZ R71, R71, R24 ;  /* 0x0000001847477221 */ /* 0x002fe20000010000 */
[----:B------:R-:W-:Y:S01]  /*5990*/  FADD.FTZ R30, R30, R25 ;  /* 0x000000191e1e7221 */ /* 0x000fe20000010000 */
[----:B------:R-:W-:Y:S01]  /*59a0*/  FADD.FTZ R29, R29, R26 ;  /* 0x0000001a1d1d7221 */ /* 0x000fe20000010000 */
[----:B------:R-:W-:Y:S01]  /*59b0*/  FADD.FTZ R32, R28, R27 ;  /* 0x0000001b1c207221 */ /* 0x000fe20000010000 */
[----:B--2---:R-:W-:Y:S01]  /*59c0*/  FADD.FTZ R71, R71, R20 ;  /* 0x0000001447477221 */ /* 0x004fe20000010000 */
[----:B------:R-:W-:Y:S01]  /*59d0*/  FADD.FTZ R20, R30, R21 ;  /* 0x000000151e147221 */ /* 0x000fe20000010000 */
[----:B------:R-:W-:Y:S01]  /*59e0*/  FADD.FTZ R21, R29, R22 ;  /* 0x000000161d157221 */ /* 0x000fe20000010000 */
[----:B------:R-:W-:Y:S01]  /*59f0*/  LDS.128 R24, [R65+0x8c0] ;  /* 0x0008c00041187984 */ /* 0x000fe20000000c00 */
[----:B------:R-:W-:-:S03]  /*5a00*/  FADD.FTZ R32, R32, R23 ;  /* 0x0000001720207221 */ /* 0x000fc60000010000 */
        /* <DEDUP_REMOVED lines=117> */
[----:B------:R-:W-:Y:S01]  /*6160*/  LDS.128 R28, [R65+0x26c0] ;  /* 0x0026c000411c7984 */ /* 0x000fe20000000c00 */
        /* <DEDUP_REMOVED lines=8> */
[----:B------:R-:W-:Y:S01]  /*61f0*/  FADD.FTZ R20, R71, R28 ;  /* 0x0000001c47147221 */ /* 0x000fe20000010000 */
[----:B------:R-:W-:Y:S01]  /*6200*/  FADD.FTZ R22, R33, R30 ;  /* 0x0000001e21167221 */ /* 0x000fe20000010000 */
[----:B------:R-:W-:-:S07]  /*6210*/  FADD.FTZ R23, R32, R31 ;  /* 0x0000001f20177221 */ /* 0x000fce0000010000 */
.L_x_962:
[----:B------:R-:W-:Y:S05]  /*6220*/  BSYNC.RECONVERGENT B0 ;  /* 0x0000000000007941 */ /* 0x000fea0003800200 */
.L_x_961:
[----:B------:R-:W4:Y:S01]  /*6230*/  LDC R32, c[0x0][0x370] ;  /* 0x0000dc00ff207b82 */ /* 0x000f220000000800 */
[----:B------:R-:W-:Y:S01]  /*6240*/  BSSY.RECONVERGENT B0, `(.L_x_963) ;  /* 0x000001e000007945 */ /* 0x000fe20003800200 */
[----:B----4-:R-:W-:-:S03]  /*6250*/  ISETP.GE.U32.AND P1, PT, R32, 0x2, PT ;  /* 0x000000022000780c */ /* 0x010fc60003f26070 */
[----:B------:R-:W-:Y:S10]  /*6260*/  @P3 BRA `(.L_x_964) ;  /* 0x00000000006c3947 */ /* 0x000ff40003800000 */
[----:B---3--:R-:W3:Y:S01]  /*6270*/  LDC.64 R24, c[0x0][0x3f8] ;  /* 0x0000fe00ff187b82 */ /* 0x008ee20000000a00 */
[----:B------:R-:W-:-:S07]  /*6280*/  IMAD R63, R63, 0x14, R60 ;  /* 0x000000143f3f7824 */ /* 0x000fce00078e023c */
[----:B-12---:R-:W1:Y:S01]  /*6290*/  LDC.64 R26, c[0x0][0x3d8] ;  /* 0x0000f600ff1a7b82 */ /* 0x006e620000000a00 */
[----:B---3--:R-:W-:Y:S01]  /*62a0*/  IMAD.WIDE.U32 R28, R24, 0x3, RZ ;  /* 0x00000003181c7825 */ /* 0x008fe200078e00ff */
        /* <DEDUP_REMOVED lines=23> */
.L_x_964:
[----:B------:R-:W-:Y:S05]  /*6420*/  BSYNC.RECONVERGENT B0 ;  /* 0x0000000000007941 */ /* 0x000fea0003800200 */
.L_x_963:
[----:B------:R-:W-:Y:S05]  /*6430*/  @!P1 BRA `(.L_x_965) ;  /* 0x0000001400049947 */ /* 0x000fea0003800000 */
[----:B------:R-:W-:Y:S05]  /*6440*/  @P0 BRA `(.L_x_966) ;  /* 0x0000000000880947 */ /* 0x000fea0003800000 */
[----:B-1--4-:R-:W1:Y:S01]  /*6450*/  LDC R27, c[0x0][0x374] ;  /* 0x0000dd00ff1b7b82 */ /* 0x012e620000000800 */
[----:B--2---:R-:W2:Y:S01]  /*6460*/  S2R R26, SR_CTAID.Y ;  /* 0x00000000001a7919 */ /* 0x004ea20000002600 */
[----:B---3--:R-:W-:-:S06]  /*6470*/  LOP3.LUT R24, R55, 0x1, RZ, 0xc0, !PT ;  /* 0x0000000137187812 */ /* 0x008fcc00078ec0ff */
[----:B------:R-:W3:Y:S08]  /*6480*/  LDC R29, c[0x0][0x370] ;  /* 0x0000dc00ff1d7b82 */ /* 0x000ef00000000800 */
[----:B------:R-:W4:Y:S01]  /*6490*/  LDC.64 R22, c[0x0][0x3d0] ;  /* 0x0000f400ff167b82 */ /* 0x000f220000000a00 */
[----:B-1----:R-:W-:-:S07]  /*64a0*/  IMAD R24, R24, R27, RZ ;  /* 0x0000001b18187224 */ /* 0x002fce00078e02ff */
[----:B------:R-:W1:Y:S01]  /*64b0*/  LDC.64 R20, c[0x0][0x3c8] ;  /* 0x0000f200ff147b82 */ /* 0x000e620000000a00 */
[----:B---3--:R-:W-:Y:S02]  /*64c0*/  IMAD R25, R24, R29, RZ ;  /* 0x0000001d18197224 */ /* 0x008fe400078e02ff */
[----:B--2---:R-:W-:-:S03]  /*64d0*/  IMAD R27, R27, UR6, R26 ;  /* 0x000000061b1b7c24 */ /* 0x004fc6000f8e021a */
[----:B------:R-:W-:-:S05]  /*64e0*/  SHF.L.U32 R25, R25, 0x1, RZ ;  /* 0x0000000119197819 */ /* 0x000fca00000006ff */
[----:B----4-:R-:W-:Y:S01]  /*64f0*/  IMAD.WIDE R22, R25, 0x4, R22 ;  /* 0x0000000419167825 */ /* 0x010fe200078e0216 */
        /* <DEDUP_REMOVED lines=15> */
.L_x_967:
        /* <DEDUP_REMOVED lines=8> */
.L_x_966:
        /* <DEDUP_REMOVED lines=8> */
[----:B--2---:R-:W-:Y:S01]  /*66f0*/  MOV R26, RZ ;  /* 0x000000ff001a7202 */ /* 0x004fe20000000f00 */
[----:B------:R-:W-:-:S04]  /*6700*/  UIADD3 UR5, UPT, UPT, -UR6, URZ, URZ ;  /* 0x000000ff06057290 */ /* 0x000fc8000fffe1ff */
[----:B------:R-:W2:Y:S01]  /*6710*/  S2UR UR6, SR_CTAID.X ;  /* 0x00000000000679c3 */ /* 0x000ea20000002500 */
[----:B----4-:R-:W-:Y:S02]  /*6720*/  UIMAD UR7, UR4, 0x3, UR15 ;  /* 0x00000003040778a4 */ /* 0x010fe4000f8e020f */
[----:B------:R-:W-:Y:S01]  /*6730*/  MOV R25, UR15 ;  /* 0x0000000f00197c02 */ /* 0x000fe20008000f00 */
[----:B------:R-:W-:Y:S02]  /*6740*/  ULEA UR10, UR4, UR15, 0x1 ;  /* 0x0000000f040a7291 */ /* 0x000fe4000f8e08ff */
[----:B------:R-:W-:Y:S02]  /*6750*/  UIMAD UR11, UR4, 0x6, UR15 ;  /* 0x00000006040b78a4 */ /* 0x000fe4000f8e020f */
[----:B------:R-:W-:Y:S01]  /*6760*/  ULEA UR12, UR4, UR15, 0x2 ;  /* 0x0000000f040c7291 */ /* 0x000fe2000f8e10ff */
[----:B------:R-:W-:Y:S01]  /*6770*/  MOV R28, UR7 ;  /* 0x00000007001c7c02 */ /* 0x000fe20008000f00 */
        /* <DEDUP_REMOVED lines=8> */
[----:B--23--:R-:W-:-:S07]  /*6800*/  MOV R33, UR4 ;  /* 0x0000000400217c02 */ /* 0x00cfce0008000f00 */
.L_x_969:
[----:B------:R-:W-:Y:S02]  /*6810*/  ISETP.NE.AND P1, PT, RZ, UR5, PT ;  /* 0x00000005ff007c0c */ /* 0x000fe4000bf25270 */
[----:B------:R-:W-:Y:S02]  /*6820*/  IADD3 R20, PT, PT, R26, 0x1, RZ ;  /* 0x000000011a147810 */ /* 0x000fe40007ffe0ff */
[----:B------:R-:W-:Y:S02]  /*6830*/  ISETP.NE.OR P1, PT, R60, RZ, !P1 ;  /* 0x000000ff3c00720c */ /* 0x000fe40004f25670 */
[----:B------:R-:W-:Y:S02]  /*6840*/  ISETP.NE.AND P2, PT, R20, UR6, PT ;  /* 0x0000000614007c0c */ /* 0x000fe4000bf45270 */
[----:B------:R-:W-:-:S04]  /*6850*/  MOV R60, R24 ;  /* 0x00000018003c7202 */ /* 0x000fc80000000f00 */
[----:B------:R-:W-:-:S05]  /*6860*/  ISETP.NE.OR P2, PT, R60, RZ, !P2 ;  /* 0x000000ff3c00720c */ /* 0x000fca0005745670 */
[----:B------:R-:W1:Y:S01]  /*6870*/  @!P1 LDC R20, c[0x0][0x374] ;  /* 0x0000dd00ff149b82 */ /* 0x000e620000000800 */
[----:B------:R-:W-:-:S07]  /*6880*/  @!P1 LOP3.LUT R23, R55, 0x1, RZ, 0xc0, !PT ;  /* 0x0000000137179812 */ /* 0x000fce00078ec0ff */
[----:B------:R-:W2:Y:S08]  /*6890*/  @!P1 LDC R21, c[0x0][0x370] ;  /* 0x0000dc00ff159b82 */ /* 0x000eb00000000800 */
[----:B------:R-:W3:Y:S01]  /*68a0*/  @!P2 LDC R34, c[0x0][0x374] ;  /* 0x0000dd00ff22ab82 */ /* 0x000ee20000000800 */
[----:B-1----:R-:W-:-:S07]  /*68b0*/  @!P1 IMAD R20, R23, R20, RZ ;  /* 0x0000001417149224 */ /* 0x002fce00078e02ff */
[----:B------:R-:W1:Y:S01]  /*68c0*/  @!P2 LDC R35, c[0x0][0x370] ;  /* 0x0000dc00ff23ab82 */ /* 0x000e620000000800 */
[----:B--2---:R-:W-:-:S07]  /*68d0*/  @!P1 IMAD R20, R20, R21, RZ ;  /* 0x0000001514149224 */ /* 0x004fce00078e02ff */
[----:B------:R-:W2:Y:S01]  /*68e0*/  @!P1 LDC.64 R22, c[0x0][0x3d0] ;  /* 0x0000f400ff169b82 */ /* 0x000ea20000000a00 */
[----:B------:R-:W-:-:S05]  /*68f0*/  @!P2 LOP3.LUT R21, R55, 0x1, RZ, 0xc0, !PT ;  /* 0x000000013715a812 */ /* 0x000fca00078ec0ff */
[----:B---3--:R-:W-:Y:S01]  /*6900*/  @!P2 IMAD R34, R21, R34, RZ ;  /* 0x000000221522a224 */ /* 0x008fe200078e02ff */
[----:B------:R-:W-:-:S03]  /*6910*/  @!P1 SHF.L.U32 R21, R20, 0x1, RZ ;  /* 0x0000000114159819 */ /* 0x000fc600000006ff */
[----:B-1----:R-:W-:Y:S02]  /*6920*/  @!P2 IMAD R34, R34, R35, RZ ;  /* 0x000000232222a224 */ /* 0x002fe400078e02ff */
[----:B--2---:R-:W-:Y:S02]  /*6930*/  @!P1 IMAD.WIDE R22, R21, 0x4, R22 ;  /* 0x0000000415169825 */ /* 0x004fe400078e0216 */
[----:B------:R-:W1:Y:S02]  /*6940*/  @!P2 LDC.64 R20, c[0x0][0x3d0] ;  /* 0x0000f400ff14ab82 */ /* 0x000e640000000a00 */
[----:B------:R-:W-:Y:S01]  /*6950*/  @!P1 IMAD.WIDE.U32 R22, R25, 0x8, R22 ;  /* 0x0000000819169825 */ /* 0x000fe200078e0016 */
[----:B------:R-:W-:-:S05]  /*6960*/  @!P2 SHF.L.U32 R35, R34, 0x1, RZ ;  /* 0x000000012223a819 */ /* 0x000fca00000006ff */
[----:B------:R-:W0:Y:S01]  /*6970*/  @!P1 LDG.E.64 R22, desc[UR8][R22.64] ;  /* 0x0000000816169981 */ /* 0x000e22000c1e1b00 */
[----:B-1----:R-:W-:-:S04]  /*6980*/  @!P2 IMAD.WIDE R20, R35, 0x4, R20 ;  /* 0x000000042314a825 */ /* 0x002fc800078e0214 */
[----:B------:R-:W-:-:S06]  /*6990*/  @!P2 IMAD.WIDE.U32 R20, R33, 0x8, R20 ;  /* 0x000000082114a825 */ /* 0x000fcc00078e0014 */
[----:B------:R-:W2:Y:S01]  /*69a0*/  @!P2 LDG.E.64 R20, desc[UR8][R20.64] ;  /* 0x000000081414a981 */ /* 0x000ea2000c1e1b00 */
[----:B------:R-:W-:-:S04]  /*69b0*/  IADD3 R34, PT, PT, R26, 0x2, RZ ;  /* 0x000000021a227810 */ /* 0x000fc80007ffe0ff */
[----:B------:R-:W-:-:S04]  /*69c0*/  ISETP.NE.AND P0, PT, R34, UR6, PT ;  /* 0x0000000622007c0c */ /* 0x000fc8000bf05270 */
[----:B------:R-:W-:-:S13]  /*69d0*/  ISETP.NE.OR P0, PT, R60, RZ, !P0 ;  /* 0x000000ff3c00720c */ /* 0x000fda0004705670 */
[----:B------:R-:W1:Y:S08]  /*69e0*/  @!P0 LDC R34, c[0x0][0x374] ;  /* 0x0000dd00ff228b82 */ /* 0x000e700000000800 */
[----:B------:R-:W3:Y:S01]  /*69f0*/  @!P0 LDC R35, c[0x0][0x370] ;  /* 0x0000dc00ff238b82 */ /* 0x000ee20000000800 */
[----:B0-----:R-:W-:Y:S01]  /*6a00*/  @!P1 FADD.FTZ R37, R37, R23 ;  /* 0x0000001725259221 */ /* 0x001fe20000010000 */
[----:B------:R-:W-:Y:S01]  /*6a10*/  @!P0 LOP3.LUT R23, R55, 0x1, RZ, 0xc0, !PT ;  /* 0x0000000137178812 */ /* 0x000fe200078ec0ff */
[----:B------:R-:W-:-:S04]  /*6a20*/  @!P1 FADD.FTZ R36, R36, R22 ;  /* 0x0000001624249221 */ /* 0x000fc80000010000 */
[----:B-1----:R-:W-:Y:S01]  /*6a30*/  @!P0 IMAD R22, R23, R34, RZ ;  /* 0x0000002217168224 */ /* 0x002fe200078e02ff */
[----:B------:R-:W-:-:S04]  /*6a40*/  IADD3 R23, PT, PT, R26, 0x3, RZ ;  /* 0x000000031a177810 */ /* 0x000fc80007ffe0ff */
[----:B------:R-:W-:-:S04]  /*6a50*/  ISETP.NE.AND P1, PT, R23, UR6, PT ;  /* 0x0000000617007c0c */ /* 0x000fc8000bf25270 */
[----:B------:R-:W-:Y:S01]  /*6a60*/  ISETP.NE.OR P1, PT, R60, RZ, !P1 ;  /* 0x000000ff3c00720c */ /* 0x000fe20004f25670 */
[----:B--2---:R-:W-:Y:S01]  /*6a70*/  @!P2 FADD.FTZ R36, R36, R20 ;  /* 0x000000142424a221 */ /* 0x004fe20000010000 */
[----:B---3--:R-:W-:-:S11]  /*6a80*/  @!P0 IMAD R20, R22, R35, RZ ;  /* 0x0000002316148224 */ /* 0x008fd600078e02ff */
        /* <DEDUP_REMOVED lines=96> */
.L_x_968:
[----:B------:R-:W1:Y:S02]  /*7090*/  LDC R28, c[0x0][0x370] ;  /* 0x0000dc00ff1c7b82 */ /* 0x000e640000000800 */
[----:B-1----:R-:W-:-:S13]  /*70a0*/  LOP3.LUT P0, R20, R28, 0x7, RZ, 0xc0, !PT ;  /* 0x000000071c147812 */ /* 0x002fda000780c0ff */
        /* <DEDUP_REMOVED lines=9> */
[C---:B--2---:R-:W-:Y:S02]  /*7140*/  IADD3 R26, PT, PT, R29.reuse, 0x2, RZ ;  /* 0x000000021d1a7810 */ /* 0x044fe40007ffe0ff */
[----:B------:R-:W-:-:S02]  /*7150*/  IADD3 R32, PT, PT, R29, 0x3, RZ ;  /* 0x000000031d207810 */ /* 0x000fc40007ffe0ff */
[----:B------:R-:W-:Y:S02]  /*7160*/  ISETP.EQ.OR P3, PT, R26, UR6, P0 ;  /* 0x000000061a007c0c */ /* 0x000fe40008762670 */
[----:B------:R-:W-:-:S03]  /*7170*/  ISETP.EQ.OR P0, PT, R32, UR6, P0 ;  /* 0x0000000620007c0c */ /* 0x000fc60008702670 */
[----:B------:R-:W1:Y:S01]  /*7180*/  @!P1 LDC R22, c[0x0][0x374] ;  /* 0x0000dd00ff169b82 */ /* 0x000e620000000800 */
[----:B------:R-:W2:Y:S01]  /*7190*/  @!P1 S2R R27, SR_CTAID.Y ;  /* 0x00000000001b9919 */ /* 0x000ea20000002600 */
[----:B------:R-:W-:Y:S01]  /*71a0*/  @!P1 LOP3.LUT R23, R55, 0x1, RZ, 0xc0, !PT ;  /* 0x0000000137179812 */ /* 0x000fe200078ec0ff */
[----:B------:R-:W4:Y:S05]  /*71b0*/  @!P2 S2R R31, SR_CTAID.Y ;  /* 0x00000000001fa919 */ /* 0x000f2a0000002600 */
[----:B------:R-:W5:Y:S01]  /*71c0*/  @!P1 LDC.64 R20, c[0x0][0x3d0] ;  /* 0x0000f400ff149b82 */ /* 0x000f620000000a00 */
[----:B------:R-:W0:Y:S01]  /*71d0*/  @!P3 S2R R33, SR_CTAID.Y ;  /* 0x000000000021b919 */ /* 0x000e220000002600 */
[----:B------:R-:W0:Y:S06]  /*71e0*/  @!P0 S2R R35, SR_CTAID.Y ;  /* 0x0000000000238919 */ /* 0x000e2c0000002600 */
[----:B---3--:R-:W3:Y:S01]  /*71f0*/  @!P2 LDC R24, c[0x0][0x374] ;  /* 0x0000dd00ff18ab82 */ /* 0x008ee20000000800 */
[----:B-1----:R-:W-:-:S04]  /*7200*/  @!P1 IMAD R23, R23, R22, RZ ;  /* 0x0000001617179224 */ /* 0x002fc800078e02ff */
[----:B------:R-:W-:-:S05]  /*7210*/  @!P1 IMAD R23, R23, R28, RZ ;  /* 0x0000001c17179224 */ /* 0x000fca00078e02ff */
[----:B------:R-:W-:Y:S01]  /*7220*/  @!P1 SHF.L.U32 R25, R23, 0x1, RZ ;  /* 0x0000000117199819 */ /* 0x000fe200000006ff */
[----:B--2---:R-:W-:Y:S02]  /*7230*/  @!P1 IMAD R23, R29, R22, R27 ;  /* 0x000000161d179224 */ /* 0x004fe400078e021b */
[----:B------:R-:W0:Y:S02]  /*7240*/  @!P3 LDC R27, c[0x0][0x374] ;  /* 0x0000dd00ff1bbb82 */ /* 0x000e240000000800 */
[----:B-----5:R-:W-:Y:S01]  /*7250*/  @!P1 IMAD.WIDE R20, R25, 0x4, R20 ;  /* 0x0000000419149825 */ /* 0x020fe200078e0214 */
[----:B------:R-:W-:-:S03]  /*7260*/  @!P2 LOP3.LUT R25, R55, 0x1, RZ, 0xc0, !PT ;  /* 0x000000013719a812 */ /* 0x000fc600078ec0ff */
[----:B------:R-:W-:Y:S02]  /*7270*/  @!P1 IMAD.WIDE.U32 R20, R23, 0x8, R20 ;  /* 0x0000000817149825 */ /* 0x000fe400078e0014 */
[----:B------:R-:W1:Y:S02]  /*7280*/  @!P0 LDC R63, c[0x0][0x374] ;  /* 0x0000dd00ff3f8b82 */ /* 0x000e640000000800 */
[-C--:B---3--:R-:W-:Y:S02]  /*7290*/  @!P2 IMAD R25, R25, R24.reuse, RZ ;  /* 0x000000181919a224 */ /* 0x088fe400078e02ff */
[----:B------:R-:W-:Y:S01]  /*72a0*/  @!P2 IMAD R24, R29, R24, R24 ;  /* 0x000000181d18a224 */ /* 0x000fe200078e0218 */
[----:B------:R-:W2:Y:S01]  /*72b0*/  @!P1 LDG.E.64 R20, desc[UR8][R20.64] ;  /* 0x0000000814149981 */ /* 0x000ea2000c1e1b00 */
[----:B------:R-:W-:Y:S02]  /*72c0*/  @!P2 IMAD R25, R25, R28, RZ ;  /* 0x0000001c1919a224 */ /* 0x000fe400078e02ff */
[----:B------:R-:W3:Y:S01]  /*72d0*/  @!P2 LDC.64 R22, c[0x0][0x3d0] ;  /* 0x0000f400ff16ab82 */ /* 0x000ee20000000a00 */
[----:B----4-:R-:W-:-:S02]  /*72e0*/  @!P2 IADD3 R31, PT, PT, R24, R31, RZ ;  /* 0x0000001f181fa210 */ /* 0x010fc40007ffe0ff */
[----:B------:R-:W-:Y:S02]  /*72f0*/  @!P2 SHF.L.U32 R25, R25, 0x1, RZ ;  /* 0x000000011919a819 */ /* 0x000fe400000006ff */
[C---:B------:R-:W-:Y:S01]  /*7300*/  @!P3 LOP3.LUT R24, R55.reuse, 0x1, RZ, 0xc0, !PT ;  /* 0x000000013718b812 */ /* 0x040fe200078ec0ff */
[----:B0-----:R-:W-:Y:S01]  /*7310*/  @!P3 IMAD R33, R26, R27, R33 ;  /* 0x0000001b1a21b224 */ /* 0x001fe200078e0221 */
[----:B------:R-:W-:-:S03]  /*7320*/  @!P0 LOP3.LUT R26, R55, 0x1, RZ, 0xc0, !PT ;  /* 0x00000001371a8812 */ /* 0x000fc600078ec0ff */
[----:B------:R-:W-:-:S04]  /*7330*/  @!P3 IMAD R27, R24, R27, RZ ;  /* 0x0000001b181bb224 */ /* 0x000fc800078e02ff */
[----:B------:R-:W-:Y:S02]  /*7340*/  @!P3 IMAD R27, R27, R28, RZ ;  /* 0x0000001c1b1bb224 */ /* 0x000fe400078e02ff */
[-C--:B-1----:R-:W-:Y:S02]  /*7350*/  @!P0 IMAD R35, R32, R63.reuse, R35 ;  /* 0x0000003f20238224 */ /* 0x082fe400078e0223 */
[----:B------:R-:W-:Y:S01]  /*7360*/  @!P0 IMAD R63, R26, R63, RZ ;  /* 0x0000003f1a3f8224 */ /* 0x000fe200078e02ff */
[----:B------:R-:W-:-:S03]  /*7370*/  @!P3 SHF.L.U32 R27, R27, 0x1, RZ ;  /* 0x000000011b1bb819 */ /* 0x000fc600000006ff */
[----:B------:R-:W-:Y:S02]  /*7380*/  @!P0 IMAD R63, R63, R28, RZ ;  /* 0x0000001c3f3f8224 */ /* 0x000fe400078e02ff */
[----:B---3--:R-:W-:Y:S02]  /*7390*/  @!P2 IMAD.WIDE R22, R25, 0x4, R22 ;  /* 0x000000041916a825 */ /* 0x008fe400078e0216 */
[----:B------:R-:W0:Y:S01]  /*73a0*/  @!P3 LDC.64 R24, c[0x0][0x3d0] ;  /* 0x0000f400ff18bb82 */ /* 0x000e220000000a00 */
[----:B------:R-:W-:Y:S01]  /*73b0*/  @!P0 SHF.L.U32 R63, R63, 0x1, RZ ;  /* 0x000000013f3f8819 */ /* 0x000fe200000006ff */
[----:B------:R-:W-:-:S06]  /*73c0*/  @!P2 IMAD.WIDE.U32 R22, R31, 0x8, R22 ;  /* 0x000000081f16a825 */ /* 0x000fcc00078e0016 */
[----:B------:R-:W3:Y:S01]  /*73d0*/  @!P2 LDG.E.64 R22, desc[UR8][R22.64] ;  /* 0x000000081616a981 */ /* 0x000ee2000c1e1b00 */
        /* <DEDUP_REMOVED lines=16> */
.L_x_970:
[----:B------:R-:W-:Y:S05]  /*74e0*/  @!P4 BRA `(.L_x_965) ;  /* 0x0000000000d8c947 */ /* 0x000fea0003800000 */
[----:B------:R-:W-:-:S13]  /*74f0*/  ISETP.NE.AND P0, PT, R30, 0x1, PT ;  /* 0x000000011e00780c */ /* 0x000fda0003f05270 */
[----:B------:R-:W-:Y:S05]  /*7500*/  @!P0 BRA `(.L_x_971) ;  /* 0x0000000000808947 */ /* 0x000fea0003800000 */
[----:B------:R-:W-:Y:S02]  /*7510*/  ISETP.NE.AND P0, PT, R60, RZ, PT ;  /* 0x000000ff3c00720c */ /* 0x000fe40003f05270 */
[C---:B------:R-:W-:Y:S02]  /*7520*/  IADD3 R20, PT, PT, R29.reuse, 0x1, RZ ;  /* 0x000000011d147810 */ /* 0x040fe40007ffe0ff */
[----:B------:R-:W-:Y:S02]  /*7530*/  ISETP.EQ.OR P1, PT, R29, UR6, P0 ;  /* 0x000000061d007c0c */ /* 0x000fe40008722670 */
[----:B------:R-:W-:-:S11]  /*7540*/  ISETP.EQ.OR P0, PT, R20, UR6, P0 ;  /* 0x0000000614007c0c */ /* 0x000fd60008702670 */
[----:B--2---:R-:W1:Y:S01]  /*7550*/  @!P1 LDC R26, c[0x0][0x374] ;  /* 0x0000dd00ff1a9b82 */ /* 0x004e620000000800 */
[----:B------:R-:W2:Y:S01]  /*7560*/  @!P1 S2R R30, SR_CTAID.Y ;  /* 0x00000000001e9919 */ /* 0x000ea20000002600 */
[C---:B------:R-:W-:Y:S02]  /*7570*/  @!P1 LOP3.LUT R25, R55.reuse, 0x1, RZ, 0xc0, !PT ;  /* 0x0000000137199812 */ /* 0x040fe400078ec0ff */
[----:B------:R-:W-:Y:S01]  /*7580*/  @!P0 LOP3.LUT R27, R55, 0x1, RZ, 0xc0, !PT ;  /* 0x00000001371b8812 */ /* 0x000fe200078ec0ff */
[----:B------:R-:W4:Y:S03]  /*7590*/  @!P0 S2R R31, SR_CTAID.Y ;  /* 0x00000000001f8919 */ /* 0x000f260000002600 */
[----:B---3--:R-:W3:Y:S08]  /*75a0*/  @!P0 LDC R24, c[0x0][0x374] ;  /* 0x0000dd00ff188b82 */ /* 0x008ef00000000800 */
[----:B------:R-:W5:Y:S08]  /*75b0*/  @!P1 LDC.64 R20, c[0x0][0x3d0] ;  /* 0x0000f400ff149b82 */ /* 0x000f700000000a00 */
[----:B------:R-:W0:Y:S01]  /*75c0*/  @!P0 LDC.64 R22, c[0x0][0x3d0] ;  /* 0x0000f400ff168b82 */ /* 0x000e220000000a00 */
[----:B-1----:R-:W-:-:S04]  /*75d0*/  @!P1 IMAD R25, R25, R26, RZ ;  /* 0x0000001a19199224 */ /* 0x002fc800078e02ff */
[----:B------:R-:W-:Y:S02]  /*75e0*/  @!P1 IMAD R25, R25, R28, RZ ;  /* 0x0000001c19199224 */ /* 0x000fe400078e02ff */
[----:B---3--:R-:W-:-:S03]  /*75f0*/  @!P0 IMAD R27, R27, R24, RZ ;  /* 0x000000181b1b8224 */ /* 0x008fc600078e02ff */
[----:B------:R-:W-:Y:S01]  /*7600*/  @!P1 SHF.L.U32 R25, R25, 0x1, RZ ;  /* 0x0000000119199819 */ /* 0x000fe200000006ff */
[----:B------:R-:W-:Y:S02]  /*7610*/  @!P0 IMAD R24, R29, R24, R24 ;  /* 0x000000181d188224 */ /* 0x000fe400078e0218 */
[----:B------:R-:W-:Y:S02]  /*7620*/  @!P0 IMAD R27, R27, R28, RZ ;  /* 0x0000001c1b1b8224 */ /* 0x000fe400078e02ff */
[----:B-----5:R-:W-:-:S03]  /*7630*/  @!P1 IMAD.WIDE R20, R25, 0x4, R20 ;  /* 0x0000000419149825 */ /* 0x020fc600078e0214 */
[----:B------:R-:W-:Y:S01]  /*7640*/  @!P0 SHF.L.U32 R27, R27, 0x1, RZ ;  /* 0x000000011b1b8819 */ /* 0x000fe200000006ff */
[----:B--2---:R-:W-:-:S04]  /*7650*/  @!P1 IMAD R25, R29, R26, R30 ;  /* 0x0000001a1d199224 */ /* 0x004fc800078e021e */
[----:B0-----:R-:W-:Y:S01]  /*7660*/  @!P0 IMAD.WIDE R22, R27, 0x4, R22 ;  /* 0x000000041b168825 */ /* 0x001fe200078e0216 */
[----:B----4-:R-:W-:-:S03]  /*7670*/  @!P0 IADD3 R27, PT, PT, R24, R31, RZ ;  /* 0x0000001f181b8210 */ /* 0x010fc60007ffe0ff */
        /* <DEDUP_REMOVED lines=9> */
.L_x_971:
[----:B------:R-:W-:Y:S01]  /*7710*/  ISETP.NE.AND P0, PT, R29, UR6, PT ;  /* 0x000000061d007c0c */ /* 0x000fe2000bf05270 */
[----:B------:R-:W-:Y:S01]  /*7720*/  BSSY.RECONVERGENT B0, `(.L_x_965) ;  /* 0x0000012000007945 */ /* 0x000fe20003800200 */
[----:B------:R-:W-:Y:S02]  /*7730*/  LOP3.LUT R20, R28, 0x1, RZ, 0xc0, !PT ;  /* 0x000000011c147812 */ /* 0x000fe400078ec0ff */
[----:B------:R-:W-:-:S04]  /*7740*/  ISETP.NE.OR P0, PT, R60, RZ, !P0 ;  /* 0x000000ff3c00720c */ /* 0x000fc80004705670 */
[----:B------:R-:W-:-:S13]  /*7750*/  ISETP.NE.U32.OR P0, PT, R20, 0x1, P0 ;  /* 0x000000011400780c */ /* 0x000fda0000705470 */
[----:B------:R-:W-:Y:S05]  /*7760*/  @P0 BRA `(.L_x_972) ;  /* 0x0000000000340947 */ /* 0x000fea0003800000 */
[----:B------:R-:W1:Y:S01]  /*7770*/  LDCU UR4, c[0x0][0x374] ;  /* 0x00006e80ff0477ac */ /* 0x000e620008000800 */
[----:B------:R-:W4:Y:S01]  /*7780*/  S2R R22, SR_CTAID.Y ;  /* 0x0000000000167919 */ /* 0x000f220000002600 */
[----:B------:R-:W5:Y:S01]  /*7790*/  LDC.64 R20, c[0x0][0x3d0] ;  /* 0x0000f400ff147b82 */ /* 0x000f620000000a00 */
[----:B------:R-:W-:-:S05]  /*77a0*/  LOP3.LUT R23, R55, 0x1, RZ, 0xc0, !PT ;  /* 0x0000000137177812 */ /* 0x000fca00078ec0ff */
[----:B-1----:R-:W-:-:S04]  /*77b0*/  IMAD R23, R23, UR4, RZ ;  /* 0x0000000417177c24 */ /* 0x002fc8000f8e02ff */
[----:B------:R-:W-:-:S05]  /*77c0*/  IMAD R23, R23, R28, RZ ;  /* 0x0000001c17177224 */ /* 0x000fca00078e02ff */
[----:B------:R-:W-:-:S05]  /*77d0*/  SHF.L.U32 R23, R23, 0x1, RZ ;  /* 0x0000000117177819 */ /* 0x000fca00000006ff */
[----:B-----5:R-:W-:-:S04]  /*77e0*/  IMAD.WIDE R20, R23, 0x4, R20 ;  /* 0x0000000417147825 */ /* 0x020fc800078e0214 */
[----:B----4-:R-:W-:-:S04]  /*77f0*/  IMAD R29, R29, UR4, R22 ;  /* 0x000000041d1d7c24 */ /* 0x010fc8000f8e0216 */
[----:B------:R-:W-:-:S06]  /*7800*/  IMAD.WIDE.U32 R20, R29, 0x8, R20 ;  /* 0x000000081d147825 */ /* 0x000fcc00078e0014 */
[----:B------:R-:W0:Y:S02]  /*7810*/  LDG.E.64 R20, desc[UR8][R20.64] ;  /* 0x0000000814147981 */ /* 0x000e24000c1e1b00 */
[----:B0--3--:R-:W-:Y:S01]  /*7820*/  FADD.FTZ R36, R36, R20 ;  /* 0x0000001424247221 */ /* 0x009fe20000010000 */
[----:B------:R-:W-:-:S07]  /*7830*/  FADD.FTZ R37, R37, R21 ;  /* 0x0000001525257221 */ /* 0x000fce0000010000 */
.L_x_972:
[----:B------:R-:W-:Y:S05]  /*7840*/  BSYNC.RECONVERGENT B0 ;  /* 0x0000000000007941 */ /* 0x000fea0003800200 */
.L_x_965:
[----:B------:R-:W5:Y:S01]  /*7850*/  S2UR UR5, SR_CgaCtaId ;  /* 0x00000000000579c3 */ /* 0x000f620000008800 */
[----:B------:R-:W-:Y:S01]  /*7860*/  ISETP.NE.AND P0, PT, R60, RZ, PT ;  /* 0x000000ff3c00720c */ /* 0x000fe20003f05270 */
[----:B------:R-:W-:Y:S01]  /*7870*/  UMOV UR4, 0x400 ;  /* 0x0000040000047882 */ /* 0x000fe20000000000 */
[----:B------:R-:W0:Y:S01]  /*7880*/  LDCU.64 UR10, c[0x0][0x400] ;  /* 0x00008000ff0a77ac */ /* 0x000e220008000a00 */
[--C-:B----4-:R-:W-:Y:S02]  /*7890*/  HADD2.F32 R23, -RZ, R54.reuse.H0_H0 ;  /* 0x20000036ff177230 */ /* 0x110fe40000004100 */
[----:B------:R-:W-:Y:S02]  /*78a0*/  HADD2.F32 R29, -RZ, R54.H1_H1 ;  /* 0x30000036ff1d7230 */ /* 0x000fe40000004100 */
[----:B------:R-:W1:Y:S03]  /*78b0*/  LDC R22, c[0x0][0x41c] ;  /* 0x00010700ff167b82 */ /* 0x000e660000000800 */
[----:B--2---:R-:W-:-:S04]  /*78c0*/  FADD.FTZ R26, -R18, R29 ;  /* 0x0000001d121a7221 */ /* 0x004fc80000010100 */
[----:B------:R-:W-:Y:S01]  /*78d0*/  FMUL.FTZ R33, R26, R61 ;  /* 0x0000003d1a217220 */ /* 0x000fe20000410000 */
[----:B-----5:R-:W-:Y:S01]  /*78e0*/  ULEA UR4, UR5, UR4, 0x18 ;  /* 0x0000000405047291 */ /* 0x020fe2000f8ec0ff */
[----:B------:R-:W2:Y:S01]  /*78f0*/  LDCU.U8 UR5, c[0x0][0x414] ;  /* 0x00008280ff0577ac */ /* 0x000ea20008000000 */
[----:B-1----:R-:W-:-:S07]  /*7900*/  IMAD R27, R22, UR6, R57 ;  /* 0x00000006161b7c24 */ /* 0x002fce000f8e0239 */
[----:B------:R-:W-:Y:S01]  /*7910*/  @!P0 STS.64 [UR4+0xc0], R36 ;  /* 0x0000c024ff008988 */ /* 0x000fe20008000a04 */
[----:B------:R-:W-:Y:S01]  /*7920*/  FADD.FTZ R22, -R18, R23 ;  /* 0x0000001712167221 */ /* 0x000fe20000010100 */
[----:B------:R-:W-:Y:S01]  /*7930*/  BAR.SYNC.DEFER_BLOCKING 0x0 ;  /* 0x0000000000007b1d */ /* 0x000fe20000010000 */
[----:B0-----:R-:W-:Y:S02]  /*7940*/  ISETP.GE.U32.AND P0, PT, R27, UR10, PT ;  /* 0x0000000a1b007c0c */ /* 0x001fe4000bf06070 */
[----:B------:R-:W-:Y:S01]  /*7950*/  SHF.R.S32.HI R35, RZ, 0x1f, R27 ;  /* 0x0000001fff237819 */ /* 0x000fe2000001141b */
[----:B--2---:R-:W-:-:S03]  /*7960*/  UISETP.NE.AND UP0, UPT, UR5, URZ, UPT ;  /* 0x000000ff0500728c */ /* 0x004fc6000bf05270 */
[----:B------:R-:W-:Y:S01]  /*7970*/  ISETP.GE.AND.EX P0, PT, R35, UR11, PT, P0 ;  /* 0x0000000b23007c0c */ /* 0x000fe2000bf06300 */
[----:B------:R-:W0:Y:S01]  /*7980*/  LDS.64 R20, [UR4+0xc0] ;  /* 0x0000c004ff147984 */ /* 0x000e220008000a00 */
[----:B------:R-:W0:Y:S02]  /*7990*/  LDCU UR4, c[0x0][0x42c] ;  /* 0x00008580ff0477ac */ /* 0x000e240008000800 */
[----:B0-----:R-:W-:Y:S01]  /*79a0*/  FMUL.FTZ R25, R21, UR4 ;  /* 0x0000000415197c20 */ /* 0x001fe20008410000 */
[----:B---3--:R-:W-:Y:S01]  /*79b0*/  FMUL.FTZ R24, R20, UR4 ;  /* 0x0000000414187c20 */ /* 0x008fe20008410000 */
[----:B------:R-:W-:Y:S01]  /*79c0*/  FMUL.FTZ R21, R22, R61 ;  /* 0x0000003d16157220 */ /* 0x000fe20000410000 */
[--C-:B------:R-:W-:Y:S02]  /*79d0*/  HADD2.F32 R20, -RZ, R53.reuse.H0_H0 ;  /* 0x20000035ff147230 */ /* 0x100fe40000004100 */
[----:B------:R-:W-:Y:S02]  /*79e0*/  HADD2.F32 R22, -RZ, R53.H1_H1 ;  /* 0x30000035ff167230 */ /* 0x000fe40000004100 */
        /* <DEDUP_REMOVED lines=20> */
.L_x_973:
        /* <DEDUP_REMOVED lines=21> */
.L_x_975:
[----:B------:R-:W-:Y:S05]  /*7c80*/  BSYNC.RECONVERGENT B0 ;  /* 0x0000000000007941 */ /* 0x000fea0003800200 */
.L_x_974:
[--C-:B0-----:R-:W-:Y:S01]  /*7c90*/  HADD2.F32 R21, -RZ, R52.reuse.H0_H0 ;  /* 0x20000034ff157230 */ /* 0x101fe20000004100 */
[----:B------:R-:W-:Y:S01]  /*7ca0*/  ISETP.GE.U32.AND P0, PT, R31, UR10, PT ;  /* 0x0000000a1f007c0c */ /* 0x000fe2000bf06070 */
[----:B------:R-:W-:Y:S01]  /*7cb0*/  HADD2.F32 R23, -RZ, R52.H1_H1 ;  /* 0x30000034ff177230 */ /* 0x000fe20000004100 */
[----:B------:R-:W-:Y:S01]  /*7cc0*/  ISETP.GE.U32.AND P1, PT, R29, UR10, PT ;  /* 0x0000000a1d007c0c */ /* 0x000fe2000bf26070 */
[--C-:B------:R-:W-:Y:S02]  /*7cd0*/  HADD2.F32 R20, -RZ, R51.reuse.H0_H0 ;  /* 0x20000033ff147230 */ /* 0x100fe40000004100 */
[C---:B------:R-:W-:Y:S01]  /*7ce0*/  FADD.FTZ R22, -R18.reuse, R21 ;  /* 0x0000001512167221 */ /* 0x040fe20000010100 */
[----:B------:R-:W-:Y:S01]  /*7cf0*/  SHF.R.S32.HI R53, RZ, 0x1f, R31 ;  /* 0x0000001fff357819 */ /* 0x000fe2000001141f */
[----:B------:R-:W-:Y:S01]  /*7d00*/  FADD.FTZ R28, -R18, R23 ;  /* 0x00000017121c7221 */ /* 0x000fe20000010100 */
[----:B------:R-:W-:Y:S01]  /*7d10*/  SHF.R.S32.HI R26, RZ, 0x1f, R29 ;  /* 0x0000001fff1a7819 */ /* 0x000fe2000001141d */
[----:B------:R-:W-:Y:S01]  /*7d20*/  FMUL.FTZ R21, R22, R61 ;  /* 0x0000003d16157220 */ /* 0x000fe20000410000 */
[----:B------:R-:W-:Y:S01]  /*7d30*/  HADD2.F32 R22, -RZ, R51.H1_H1 ;  /* 0x30000033ff167230 */ /* 0x000fe20000004100 */
[----:B------:R-:W-:Y:S01]  /*7d40*/  ISETP.GE.AND.EX P0, PT, R53, UR11, PT, P0 ;  /* 0x0000000b35007c0c */ /* 0x000fe2000bf06300 */
[----:B------:R-:W-:Y:S01]  /*7d50*/  HADD2.F32 R51, -RZ, R50.H0_H0 ;  /* 0x20000032ff337230 */ /* 0x000fe20000004100 */
        /* <DEDUP_REMOVED lines=22> */
.L_x_976:
        /* <DEDUP_REMOVED lines=21> */
.L_x_978:
[----:B------:R-:W-:Y:S05]  /*8010*/  BSYNC.RECONVERGENT B0 ;  /* 0x0000000000007941 */ /* 0x000fea0003800200 */
.L_x_977:
[-C--:B------:R-:W-:Y:S01]  /*8020*/  FMUL.FTZ R30, R30, R61.reuse ;  /* 0x0000003d1e1e7220 */ /* 0x080fe20000410000 */
[----:B------:R-:W-:Y:S01]  /*8030*/  FADD.FTZ R28, -R18, R33 ;  /* 0x00000021121c7221 */ /* 0x000fe20000010100 */
[--C-:B------:R-:W-:Y:S02]  /*8040*/  HADD2.F32 R20, -RZ, R49.reuse.H0_H0 ;  /* 0x20000031ff147230 */ /* 0x100fe40000004100 */
[----:B0-----:R-:W-:Y:S02]  /*8050*/  HADD2.F32 R22, -RZ, R49.H1_H1 ;  /* 0x30000031ff167230 */ /* 0x001fe40000004100 */
        /* <DEDUP_REMOVED lines=21> */
.L_x_979:
        /* <DEDUP_REMOVED lines=16> */
[----:B-1----:R-:W-:Y:S02]  /*82b0*/  LEA R22, P0, R20, UR6, 0x1 ;  /* 0x0000000614167c11 */ /* 0x002fe4000f8008ff */
[----:B------:R-:W-:Y:S02]  /*82c0*/  IADD3 R23, PT, PT, R21, R23, RZ ;  /* 0x0000001715177210 */ /* 0x000fe40007ffe0ff */
[----:B------:R-:W-:Y:S02]  /*82d0*/  F2FP.F16.F32.PACK_AB R21, R26, R29 ;  /* 0x0000001d1a15723e */ /* 0x000fe400000000ff */
[----:B------:R-:W-:-:S05]  /*82e0*/  LEA.HI.X R23, R20, UR7, R23, 0x1, P0 ;  /* 0x0000000714177c11 */ /* 0x000fca00080f0c17 */
[----:B------:R0:W-:Y:S02]  /*82f0*/  STG.E desc[UR8][R22.64], R21 ;  /* 0x0000001516007986 */ /* 0x0001e4000c101908 */
.L_x_981:
[----:B------:R-:W-:Y:S05]  /*8300*/  BSYNC.RECONVERGENT B0 ;  /* 0x0000000000007941 */ /* 0x000fea0003800200 */
.L_x_980:
        /* <DEDUP_REMOVED lines=35> */
.L_x_982:
        /* <DEDUP_REMOVED lines=21> */
.L_x_984:
[----:B------:R-:W-:Y:S05]  /*8690*/  BSYNC.RECONVERGENT B0 ;  /* 0x0000000000007941 */ /* 0x000fea0003800200 */
.L_x_983:
        /* <DEDUP_REMOVED lines=25> */
.L_x_985:
        /* <DEDUP_REMOVED lines=9> */
[----:B------:R-:W-:Y:S01]  /*88c0*/  FMUL.FTZ R29, R46, R61 ;  /* 0x0000003d2e1d7220 */ /* 0x000fe20000410000 */
[----:B------:R-:W-:Y:S01]  /*88d0*/  MOV R21, R69 ;  /* 0x0000004500157202 */ /* 0x000fe20000000f00 */
[----:B------:R-:W1:Y:S01]  /*88e0*/  LDCU.64 UR6, c[0x0][0x380] ;  /* 0x00007000ff0677ac */ /* 0x000e620008000a00 */
[----:B0-----:R-:W-:Y:S02]  /*88f0*/  IMAD R23, R26, UR4, RZ ;  /* 0x000000041a177c24 */ /* 0x001fe4000f8e02ff */
[----:B------:R-:W-:Y:S01]  /*8900*/  FMUL.FTZ R26, R30, R61 ;  /* 0x0000003d1e1a7220 */ /* 0x000fe20000410000 */
[----:B------:R-:W-:-:S04]  /*8910*/  IMAD.WIDE.U32 R20, R28, UR4, R20 ;  /* 0x000000041c147c25 */ /* 0x000fc8000f8e0014 */
[----:B------:R-:W-:Y:S01]  /*8920*/  IMAD R23, R28, UR5, R23 ;  /* 0x000000051c177c24 */ /* 0x000fe2000f8e0217 */
[----:B-1----:R-:W-:-:S04]  /*8930*/  LEA R22, P0, R20, UR6, 0x1 ;  /* 0x0000000614167c11 */ /* 0x002fc8000f8008ff */
[----:B------:R-:W-:Y:S02]  /*8940*/  IADD3 R23, PT, PT, R21, R23, RZ ;  /* 0x0000001715177210 */ /* 0x000fe40007ffe0ff */
[----:B------:R-:W-:Y:S02]  /*8950*/  F2FP.F16.F32.PACK_AB R21, R26, R29 ;  /* 0x0000001d1a15723e */ /* 0x000fe400000000ff */
[----:B------:R-:W-:-:S05]  /*8960*/  LEA.HI.X R23, R20, UR7, R23, 0x1, P0 ;  /* 0x0000000714177c11 */ /* 0x000fca00080f0c17 */
[----:B------:R0:W-:Y:S02]  /*8970*/  STG.E desc[UR8][R22.64], R21 ;  /* 0x0000001516007986 */ /* 0x0001e4000c101908 */
.L_x_987:
[----:B------:R-:W-:Y:S05]  /*8980*/  BSYNC.RECONVERGENT B0 ;  /* 0x0000000000007941 */ /* 0x000fea0003800200 */
.L_x_986:
[----:B0-----:R-:W-:Y:S02]  /*8990*/  HADD2.F32 R23, -RZ, R42.H1_H1 ;  /* 0x3000002aff177230 */ /* 0x001fe40000004100 */
[C---:B------:R-:W-:Y:S01]  /*89a0*/  FADD.FTZ R50, -R18.reuse, R33 ;  /* 0x0000002112327221 */ /* 0x040fe20000010100 */
[----:B------:R-:W-:Y:S02]  /*89b0*/  HADD2.F32 R29, -RZ, R40.H0_H0 ;  /* 0x20000028ff1d7230 */ /* 0x000fe40000004100 */
[C---:B------:R-:W-:Y:S01]  /*89c0*/  FADD.FTZ R46, -R18.reuse, R31 ;  /* 0x0000001f122e7221 */ /* 0x040fe20000010100 */
[----:B------:R-:W-:Y:S02]  /*89d0*/  HADD2.F32 R37, -RZ, R38.H0_H0 ;  /* 0x20000026ff257230 */ /* 0x000fe40000004100 */
[C---:B------:R-:W-:Y:S01]  /*89e0*/  FADD.FTZ R20, -R18.reuse, R23 ;  /* 0x0000001712147221 */ /* 0x040fe20000010100 */
[----:B------:R-:W-:Y:S02]  /*89f0*/  HADD2.F32 R21, -RZ, R42.H0_H0 ;  /* 0x2000002aff157230 */ /* 0x000fe40000004100 */
[----:B------:R-:W-:Y:S01]  /*8a00*/  FADD.FTZ R44, -R18, R29 ;  /* 0x0000001d122c7221 */ /* 0x000fe20000010100 */
[----:B------:R-:W-:-:S02]  /*8a10*/  HADD2.F32 R35, -RZ, R40.H1_H1 ;  /* 0x30000028ff237230 */ /* 0x000fc40000004100 */
[C---:B------:R-:W-:Y:S01]  /*8a20*/  FADD.FTZ R40, -R18.reuse, R37 ;  /* 0x0000002512287221 */ /* 0x040fe20000010100 */
[----:B------:R-:W-:Y:S01]  /*8a30*/  HADD2.F32 R45, -RZ, R38.H1_H1 ;  /* 0x30000026ff2d7230 */ /* 0x000fe20000004100 */
[C---:B------:R-:W-:Y:S01]  /*8a40*/  IADD3 R23, PT, PT, R27.reuse, 0xa0, RZ ;  /* 0x000000a01b177810 */ /* 0x040fe20007ffe0ff */
[----:B------:R-:W-:Y:S01]  /*8a50*/  HADD2.F32 R63, -RZ, R8.H0_H0 ;  /* 0x20000008ff3f7230 */ /* 0x000fe20000004100 */
[C---:B------:R-:W-:Y:S01]  /*8a60*/  IADD3 R37, PT, PT, R27.reuse, 0xc0, RZ ;  /* 0x000000c01b257810 */ /* 0x040fe20007ffe0ff */
[--C-:B------:R-:W-:Y:S01]  /*8a70*/  HADD2.F32 R47, -RZ, R4.reuse.H0_H0 ;  /* 0x20000004ff2f7230 */ /* 0x100fe20000004100 */
[C---:B------:R-:W-:Y:S01]  /*8a80*/  IADD3 R33, PT, PT, R27.reuse, 0xe0, RZ ;  /* 0x000000e01b217810 */ /* 0x040fe20007ffe0ff */
[----:B------:R-:W-:Y:S01]  /*8a90*/  HADD2.F32 R49, -RZ, R4.H1_H1 ;  /* 0x30000004ff317230 */ /* 0x000fe20000004100 */
[----:B------:R-:W-:Y:S01]  /*8aa0*/  IADD3 R29, PT, PT, R27, 0x100, RZ ;  /* 0x000001001b1d7810 */ /* 0x000fe20007ffe0ff */
[--C-:B------:R-:W-:Y:S02]  /*8ab0*/  HADD2.F32 R51, -RZ, R6.reuse.H0_H0 ;  /* 0x20000006ff337230 */ /* 0x100fe40000004100 */
[----:B------:R-:W-:Y:S01]  /*8ac0*/  FADD.FTZ R22, -R18, R21 ;  /* 0x0000001512167221 */ /* 0x000fe20000010100 */
[----:B------:R-:W-:-:S02]  /*8ad0*/  HADD2.F32 R53, -RZ, R6.H1_H1 ;  /* 0x30000006ff357230 */ /* 0x000fc40000004100 */
[C---:B------:R-:W-:Y:S01]  /*8ae0*/  FADD.FTZ R42, -R18.reuse, R35 ;  /* 0x00000023122a7221 */ /* 0x040fe20000010100 */
[----:B------:R-:W-:Y:S02]  /*8af0*/  HADD2.F32 R65, -RZ, R8.H1_H1 ;  /* 0x30000008ff417230 */ /* 0x000fe40000004100 */
[C---:B------:R-:W-:Y:S01]  /*8b00*/  FADD.FTZ R38, -R18.reuse, R45 ;  /* 0x0000002d12267221 */ /* 0x040fe20000010100 */
[--C-:B------:R-:W-:Y:S02]  /*8b10*/  HADD2.F32 R71, -RZ, R10.reuse.H0_H0 ;  /* 0x2000000aff477230 */ /* 0x100fe40000004100 */
[----:B------:R-:W-:Y:S01]  /*8b20*/  FADD.FTZ R30, -R18, R63 ;  /* 0x0000003f121e7221 */ /* 0x000fe20000010100 */
[----:B------:R-:W-:Y:S01]  /*8b30*/  HADD2.F32 R73, -RZ, R10.H1_H1 ;  /* 0x3000000aff497230 */ /* 0x000fe20000004100 */
[----:B------:R-:W-:Y:S01]  /*8b40*/  ISETP.GE.U32.AND P0, PT, R23, UR10, PT ;  /* 0x0000000a17007c0c */ /* 0x000fe2000bf06070 */
[--C-:B------:R-:W-:Y:S01]  /*8b50*/  HADD2.F32 R75, -RZ, R12.reuse.H0_H0 ;  /* 0x2000000cff4b7230 */ /* 0x100fe20000004100 */
[----:B------:R-:W-:Y:S01]  /*8b60*/  ISETP.GE.U32.AND P1, PT, R37, UR10, PT ;  /* 0x0000000a25007c0c */ /* 0x000fe2000bf26070 */
[----:B------:R-:W-:Y:S01]  /*8b70*/  HADD2.F32 R77, -RZ, R12.H1_H1 ;  /* 0x3000000cff4d7230 */ /* 0x000fe20000004100 */
[----:B------:R-:W-:Y:S01]  /*8b80*/  ISETP.GE.U32.AND P2, PT, R33, UR10, PT ;  /* 0x0000000a21007c0c */ /* 0x000fe2000bf46070 */
[--C-:B------:R-:W-:Y:S01]  /*8b90*/  HADD2.F32 R79, -RZ, R14.reuse.H0_H0 ;  /* 0x2000000eff4f7230 */ /* 0x100fe20000004100 */
[----:B------:R-:W-:Y:S01]  /*8ba0*/  ISETP.GE.U32.AND P3, PT, R29, UR10, PT ;  /* 0x0000000a1d007c0c */ /* 0x000fe2000bf66070 */
[----:B------:R-:W-:Y:S01]  /*8bb0*/  HADD2.F32 R81, -RZ, R14.H1_H1 ;  /* 0x3000000eff517230 */ /* 0x000fe20000004100 */
[----:B------:R-:W-:Y:S01]  /*8bc0*/  SHF.R.S32.HI R63, RZ, 0x1f, R23 ;  /* 0x0000001fff3f7819 */ /* 0x000fe20000011417 */
[--C-:B------:R-:W-:Y:S01]  /*8bd0*/  HADD2.F32 R83, -RZ, R16.reuse.H0_H0 ;  /* 0x20000010ff537230 */ /* 0x100fe20000004100 */
[----:B------:R-:W-:Y:S01]  /*8be0*/  SHF.R.S32.HI R45, RZ, 0x1f, R37 ;  /* 0x0000001fff2d7819 */ /* 0x000fe20000011425 */
[----:B------:R-:W-:Y:S01]  /*8bf0*/  HADD2.F32 R85, -RZ, R16.H1_H1 ;  /* 0x30000010ff557230 */ /* 0x000fe20000004100 */
[----:B------:R-:W-:Y:S01]  /*8c00*/  SHF.R.S32.HI R35, RZ, 0x1f, R33 ;  /* 0x0000001fff237819 */ /* 0x000fe20000011421 */
[----:B------:R-:W-:Y:S01]  /*8c10*/  FMUL.FTZ R21, R46, R61 ;  /* 0x0000003d2e157220 */ /* 0x000fe20000410000 */
[----:B------:R-:W-:Y:S01]  /*8c20*/  SHF.R.S32.HI R31, RZ, 0x1f, R29 ;  /* 0x0000001fff1f7819 */ /* 0x000fe2000001141d */
        /* <DEDUP_REMOVED lines=40> */
.L_x_988:
        /* <DEDUP_REMOVED lines=21> */
.L_x_990:
[----:B------:R-:W-:Y:S05]  /*9000*/  BSYNC.RECONVERGENT B0 ;  /* 0x0000000000007941 */ /* 0x000fea0003800200 */
.L_x_989:
[--C-:B------:R-:W-:Y:S02]  /*9010*/  HADD2.F32 R20, -RZ, R41.reuse.H0_H0 ;  /* 0x20000029ff147230 */ /* 0x100fe40000004100 */
[C-C-:B------:R-:W-:Y:S01]  /*9020*/  FFMA.FTZ R52, R24.reuse, R46, R25.reuse ;  /* 0x0000002e18347223 */ /* 0x140fe20000010019 */
[----:B------:R-:W-:Y:S01]  /*9030*/  FFMA.FTZ R54, R24, R72, R25 ;  /* 0x0000004818367223 */ /* 0x000fe20000010019 */
[----:B0-----:R-:W-:Y:S01]  /*9040*/  HADD2.F32 R22, -RZ, R41.H1_H1 ;  /* 0x30000029ff167230 */ /* 0x001fe20000004100 */
        /* <DEDUP_REMOVED lines=19> */
.L_x_991:
[----:B------:R-:W-:Y:S01]  /*9180*/  BSSY.RECONVERGENT B0, `(.L_x_992) ;  /* 0x0000013000007945 */ /* 0x000fe20003800200 */
[----:B------:R-:W-:Y:S01]  /*9190*/  FFMA.FTZ R52, R59, R20, -R52 ;  /* 0x000000143b347223 */ /* 0x000fe20000010834 */
        /* <DEDUP_REMOVED lines=17> */
.L_x_993:
[----:B------:R-:W-:Y:S05]  /*92b0*/  BSYNC.RECONVERGENT B0 ;  /* 0x0000000000007941 */ /* 0x000fea0003800200 */
.L_x_992:
[--C-:B------:R-:W-:Y:S02]  /*92c0*/  HADD2.F32 R20, -RZ, R39.reuse.H0_H0 ;  /* 0x20000027ff147230 */ /* 0x100fe40000004100 */
[----:B------:R-:W-:Y:S01]  /*92d0*/  FFMA.FTZ R48, R24, R44, R25 ;  /* 0x0000002c18307223 */ /* 0x000fe20000010019 */
[----:B0-----:R-:W-:Y:S02]  /*92e0*/  HADD2.F32 R22, -RZ, R39.H1_H1 ;  /* 0x30000027ff167230 */ /* 0x001fe40000004100 */
        /* <DEDUP_REMOVED lines=20> */
.L_x_994:
        /* <DEDUP_REMOVED lines=21> */
.L_x_996:
[----:B------:R-:W-:Y:S05]  /*9580*/  BSYNC.RECONVERGENT B0 ;  /* 0x0000000000007941 */ /* 0x000fea0003800200 */
.L_x_995:
        /* <DEDUP_REMOVED lines=23> */
.L_x_997:
        /* <DEDUP_REMOVED lines=18> */
.L_x_999:
[----:B------:R-:W-:Y:S05]  /*9820*/  BSYNC.RECONVERGENT B0 ;  /* 0x0000000000007941 */ /* 0x000fea0003800200 */
.L_x_998:
[-C--:B------:R-:W-:Y:S01]  /*9830*/  FMUL.FTZ R46, R34, R61.reuse ;  /* 0x0000003d222e7220 */ /* 0x080fe20000410000 */
[-C--:B------:R-:W-:Y:S01]  /*9840*/  FMUL.FTZ R42, R32, R61.reuse ;  /* 0x0000003d202a7220 */ /* 0x080fe20000410000 */
[-C--:B------:R-:W-:Y:S01]  /*9850*/  FMUL.FTZ R32, R26, R61.reuse ;  /* 0x0000003d1a207220 */ /* 0x080fe20000410000 */
        /* <DEDUP_REMOVED lines=10> */
[--C-:B------:R-:W-:Y:S01]  /*9900*/  HADD2.F32 R20, -RZ, R5.reuse.H0_H0 ;  /* 0x20000005ff147230 */ /* 0x100fe20000004100 */
[C---:B0-----:R-:W-:Y:S01]  /*9910*/  IADD3 R3, PT, PT, R27.reuse, 0x1c0, RZ ;  /* 0x000001c01b037810 */ /* 0x041fe20007ffe0ff */
[----:B------:R-:W-:Y:S01]  /*9920*/  HADD2.F32 R74, -RZ, R5.H1_H1 ;  /* 0x30000005ff4a7230 */ /* 0x000fe20000004100 */
        /* <DEDUP_REMOVED lines=45> */
.L_x_1000:
        /* <DEDUP_REMOVED lines=32> */
.L_x_1002:
[----:B------:R-:W-:Y:S05]  /*9e00*/  BSYNC.RECONVERGENT B0 ;  /* 0x0000000000007941 */ /* 0x000fea0003800200 */
.L_x_1001:
        /* <DEDUP_REMOVED lines=21> */
.L_x_1003:
        /* <DEDUP_REMOVED lines=9> */
[----:B-1----:R-:W-:Y:S02]  /*9ff0*/  IMAD R20, R37, UR4, RZ ;  /* 0x0000000425147c24 */ /* 0x002fe4000f8e02ff */
[----:B------:R-:W-:-:S04]  /*a000*/  IMAD.WIDE.U32 R4, R35, UR4, R4 ;  /* 0x0000000423047c25 */ /* 0x000fc8000f8e0004 */
[----:B------:R-:W-:Y:S02]  /*a010*/  IMAD R35, R35, UR5, R20 ;  /* 0x0000000523237c24 */ /* 0x000fe4000f8e0214 */
[----:B------:R-:W-:Y:S01]  /*a020*/  FMUL.FTZ R20, R6, R61 ;  /* 0x0000003d06147220 */ /* 0x000fe20000410000 */
[----:B0-----:R-:W-:Y:S02]  /*a030*/  LEA R6, P1, R4, UR6, 0x1 ;  /* 0x0000000604067c11 */ /* 0x001fe4000f8208ff */
[----:B------:R-:W-:Y:S02]  /*a040*/  IADD3 R35, PT, PT, R5, R35, RZ ;  /* 0x0000002305237210 */ /* 0x000fe40007ffe0ff */
[----:B------:R-:W-:Y:S02]  /*a050*/  F2FP.F16.F32.PACK_AB R5, R20, R21 ;  /* 0x000000151405723e */ /* 0x000fe400000000ff */
[----:B------:R-:W-:-:S05]  /*a060*/  LEA.HI.X R7, R4, UR7, R35, 0x1, P1 ;  /* 0x0000000704077c11 */ /* 0x000fca00088f0c23 */
[----:B------:R1:W-:Y:S02]  /*a070*/  STG.E desc[UR8][R6.64], R5 ;  /* 0x0000000506007986 */ /* 0x0003e4000c101908 */
.L_x_1005:
[----:B------:R-:W-:Y:S05]  /*a080*/  BSYNC.RECONVERGENT B0 ;  /* 0x0000000000007941 */ /* 0x000fea0003800200 */
.L_x_1004:
[--C-:B------:R-:W-:Y:S02]  /*a090*/  HADD2.F32 R4, -RZ, R9.reuse.H0_H0 ;  /* 0x20000009ff047230 */ /* 0x100fe40000004100 */
[----:B------:R-:W-:Y:S01]  /*a0a0*/  HADD2.F32 R9, -RZ, R9.H1_H1 ;  /* 0x30000009ff097230 */ /* 0x000fe20000004100 */
[----:B------:R-:W-:Y:S06]  /*a0b0*/  BRA.U !UP0, `(.L_x_1006) ;  /* 0x0000000108487547 */ /* 0x000fec000b800000 */
[----:B------:R-:W-:Y:S01]  /*a0c0*/  FFMA.FTZ R36, R59, R36, R64 ;  /* 0x000000243b247223 */ /* 0x000fe20000010040 */
[----:B------:R-:W-:-:S03]  /*a0d0*/  FFMA.FTZ R38, R19, R38, R62 ;  /* 0x0000002613267223 */ /* 0x000fc6000001003e */
[----:B-1----:R-:W-:Y:S01]  /*a0e0*/  FMUL.FTZ R5, R36, -1.4426950216293334961 ;  /* 0xbfb8aa3b24057820 */ /* 0x002fe20000410000 */
        /* <DEDUP_REMOVED lines=15> */
.L_x_1006:
[----:B------:R-:W-:Y:S01]  /*a1e0*/  BSSY.RECONVERGENT B0, `(.L_x_1007) ;  /* 0x0000012000007945 */ /* 0x000fe20003800200 */
[----:B------:R-:W-:Y:S01]  /*a1f0*/  FFMA.FTZ R70, R59, R4, -R70 ;  /* 0x000000043b467223 */ /* 0x000fe20000010846 */
[----:B------:R-:W-:Y:S02]  /*a200*/  FFMA.FTZ R72, R19, R9, -R72 ;  /* 0x0000000913487223 */ /* 0x000fe40000010848 */
[----:B------:R-:W-:Y:S05]  /*a210*/  @P0 BRA `(.L_x_1008) ;  /* 0x0000000000380947 */ /* 0x000fea0003800000 */
[----:B------:R-:W2:Y:S01]  /*a220*/  LDCU.64 UR4, c[0x0][0x3f8] ;  /* 0x00007f00ff0477ac */ /* 0x000ea20008000a00 */
[----:B------:R-:W-:Y:S01]  /*a230*/  MOV R4, R66 ;  /* 0x0000004200047202 */ /* 0x000fe20000000f00 */
[----:B------:R-:W-:Y:S01]  /*a240*/  FMUL.FTZ R70, R70, R61 ;  /* 0x0000003d46467220 */ /* 0x000fe20000410000 */
[----:B-1----:R-:W-:Y:S01]  /*a250*/  MOV R5, R69 ;  /* 0x0000004500057202 */ /* 0x002fe20000000f00 */
[----:B------:R-:W1:Y:S01]  /*a260*/  LDCU.64 UR6, c[0x0][0x380] ;  /* 0x00007000ff0677ac */ /* 0x000e620008000a00 */
[----:B------:R-:W-:-:S05]  /*a270*/  FMUL.FTZ R9, R72, R61 ;  /* 0x0000003d48097220 */ /* 0x000fca0000410000 */
[----:B------:R-:W-:Y:S01]  /*a280*/  F2FP.F16.F32.PACK_AB R9, R9, R70 ;  /* 0x000000460909723e */ /* 0x000fe200000000ff */
[----:B--2---:R-:W-:Y:S02]  /*a290*/  IMAD R6, R33, UR4, RZ ;  /* 0x0000000421067c24 */ /* 0x004fe4000f8e02ff */
[----:B------:R-:W-:-:S04]  /*a2a0*/  IMAD.WIDE.U32 R4, R31, UR4, R4 ;  /* 0x000000041f047c25 */ /* 0x000fc8000f8e0004 */
[----:B------:R-:W-:Y:S01]  /*a2b0*/  IMAD R31, R31, UR5, R6 ;  /* 0x000000051f1f7c24 */ /* 0x000fe2000f8e0206 */
[----:B-1----:R-:W-:-:S04]  /*a2c0*/  LEA R6, P0, R4, UR6, 0x1 ;  /* 0x0000000604067c11 */ /* 0x002fc8000f8008ff */
[----:B------:R-:W-:-:S04]  /*a2d0*/  IADD3 R31, PT, PT, R5, R31, RZ ;  /* 0x0000001f051f7210 */ /* 0x000fc80007ffe0ff */
[----:B------:R-:W-:-:S05]  /*a2e0*/  LEA.HI.X R7, R4, UR7, R31, 0x1, P0 ;  /* 0x0000000704077c11 */ /* 0x000fca00080f0c1f */
[----:B------:R2:W-:Y:S02]  /*a2f0*/  STG.E desc[UR8][R6.64], R9 ;  /* 0x0000000906007986 */ /* 0x0005e4000c101908 */
.L_x_1008:
[----:B------:R-:W-:Y:S05]  /*a300*/  BSYNC.RECONVERGENT B0 ;  /* 0x0000000000007941 */ /* 0x000fea0003800200 */
.L_x_1007:
[--C-:B------:R-:W-:Y:S02]  /*a310*/  HADD2.F32 R4, -RZ, R11.reuse.H0_H0 ;  /* 0x2000000bff047230 */ /* 0x100fe40000004100 */
[----:B------:R-:W-:Y:S01]  /*a320*/  HADD2.F32 R11, -RZ, R11.H1_H1 ;  /* 0x3000000bff0b7230 */ /* 0x000fe20000004100 */
[----:B------:R-:W-:Y:S06]  /*a330*/  BRA.U !UP0, `(.L_x_1009) ;  /* 0x0000000108487547 */ /* 0x000fec000b800000 */
[----:B------:R-:W-:Y:S01]  /*a340*/  FFMA.FTZ R34, R19, R34, R62 ;  /* 0x0000002213227223 */ /* 0x000fe2000001003e */
[----:B------:R-:W-:-:S03]  /*a350*/  FFMA.FTZ R32, R59, R32, R64 ;  /* 0x000000203b207223 */ /* 0x000fc60000010040 */
[----:B--2---:R-:W-:Y:S01]  /*a360*/  FMUL.FTZ R9, R34, -1.4426950216293334961 ;  /* 0xbfb8aa3b22097820 */ /* 0x004fe20000410000 */
[----:B-1----:R-:W-:-:S05]  /*a370*/  FMUL.FTZ R5, R32, -1.4426950216293334961 ;  /* 0xbfb8aa3b20057820 */ /* 0x002fca0000410000 */
        /* <DEDUP_REMOVED lines=14> */
.L_x_1009:
[----:B------:R-:W-:Y:S01]  /*a460*/  BSSY.RECONVERGENT B0, `(.L_x_1010) ;  /* 0x0000012000007945 */ /* 0x000fe20003800200 */
[----:B------:R-:W-:Y:S01]  /*a470*/  FFMA.FTZ R52, R59, R4, -R52 ;  /* 0x000000043b347223 */ /* 0x000fe20000010834 */
[----:B------:R-:W-:Y:S02]  /*a480*/  FFMA.FTZ R54, R19, R11, -R54 ;  /* 0x0000000b13367223 */ /* 0x000fe40000010836 */
[----:B------:R-:W-:Y:S05]  /*a490*/  @P6 BRA `(.L_x_1011) ;  /* 0x0000000000386947 */ /* 0x000fea0003800000 */
[----:B------:R-:W3:Y:S01]  /*a4a0*/  LDCU.64 UR4, c[0x0][0x3f8] ;  /* 0x00007f00ff0477ac */ /* 0x000ee20008000a00 */
[----:B------:R-:W-:Y:S01]  /*a4b0*/  MOV R4, R66 ;  /* 0x0000004200047202 */ /* 0x000fe20000000f00 */
[----:B------:R-:W-:Y:S01]  /*a4c0*/  FMUL.FTZ R52, R52, R61 ;  /* 0x0000003d34347220 */ /* 0x000fe20000410000 */
[----:B-1----:R-:W-:Y:S01]  /*a4d0*/  MOV R5, R69 ;  /* 0x0000004500057202 */ /* 0x002fe20000000f00 */
[----:B------:R-:W1:Y:S01]  /*a4e0*/  LDCU.64 UR6, c[0x0][0x380] ;  /* 0x00007000ff0677ac */ /* 0x000e620008000a00 */
[----:B--2---:R-:W-:-:S05]  /*a4f0*/  FMUL.FTZ R9, R54, R61 ;  /* 0x0000003d36097220 */ /* 0x004fca0000410000 */
[----:B------:R-:W-:Y:S01]  /*a500*/  F2FP.F16.F32.PACK_AB R9, R9, R52 ;  /* 0x000000340909723e */ /* 0x000fe200000000ff */
[----:B---3--:R-:W-:Y:S02]  /*a510*/  IMAD R29, R29, UR4, RZ ;  /* 0x000000041d1d7c24 */ /* 0x008fe4000f8e02ff */
[----:B------:R-:W-:-:S04]  /*a520*/  IMAD.WIDE.U32 R6, R26, UR4, R4 ;  /* 0x000000041a067c25 */ /* 0x000fc8000f8e0004 */
[----:B------:R-:W-:Y:S01]  /*a530*/  IMAD R29, R26, UR5, R29 ;  /* 0x000000051a1d7c24 */ /* 0x000fe2000f8e021d */
[----:B-1----:R-:W-:-:S04]  /*a540*/  LEA R4, P0, R6, UR6, 0x1 ;  /* 0x0000000606047c11 */ /* 0x002fc8000f8008ff */
[----:B------:R-:W-:-:S04]  /*a550*/  IADD3 R29, PT, PT, R7, R29, RZ ;  /* 0x0000001d071d7210 */ /* 0x000fc80007ffe0ff */
[----:B------:R-:W-:-:S05]  /*a560*/  LEA.HI.X R5, R6, UR7, R29, 0x1, P0 ;  /* 0x0000000706057c11 */ /* 0x000fca00080f0c1d */
[----:B------:R3:W-:Y:S02]  /*a570*/  STG.E desc[UR8][R4.64], R9 ;  /* 0x0000000904007986 */ /* 0x0007e4000c101908 */
.L_x_1011:
[----:B------:R-:W-:Y:S05]  /*a580*/  BSYNC.RECONVERGENT B0 ;  /* 0x0000000000007941 */ /* 0x000fea0003800200 */
.L_x_1010:
[--C-:B---3--:R-:W-:Y:S02]  /*a590*/  HADD2.F32 R4, -RZ, R13.reuse.H0_H0 ;  /* 0x2000000dff047230 */ /* 0x108fe40000004100 */
[----:B------:R-:W-:Y:S01]  /*a5a0*/  HADD2.F32 R13, -RZ, R13.H1_H1 ;  /* 0x3000000dff0d7230 */ /* 0x000fe20000004100 */
[----:B------:R-:W-:Y:S06]  /*a5b0*/  BRA.U !UP0, `(.L_x_1012) ;  /* 0x0000000108487547 */ /* 0x000fec000b800000 */
[----:B------:R-:W-:Y:S01]  /*a5c0*/  FFMA.FTZ R28, R59, R28, R64 ;  /* 0x0000001c3b1c7223 */ /* 0x000fe20000010040 */
[----:B------:R-:W-:-:S03]  /*a5d0*/  FFMA.FTZ R30, R19, R30, R62 ;  /* 0x0000001e131e7223 */ /* 0x000fc6000001003e */
[----:B-1----:R-:W-:Y:S01]  /*a5e0*/  FMUL.FTZ R5, R28, -1.4426950216293334961 ;  /* 0xbfb8aa3b1c057820 */ /* 0x002fe20000410000 */
[----:B--2---:R-:W-:-:S05]  /*a5f0*/  FMUL.FTZ R9, R30, -1.4426950216293334961 ;  /* 0xbfb8aa3b1e097820 */ /* 0x004fca0000410000 */
[----:B------:R-:W1:Y:S08]  /*a600*/  MUFU.EX2 R5, R5 ;  /* 0x0000000500057308 */ /* 0x000e700000000800 */
[----:B------:R-:W2:Y:S01]  /*a610*/  MUFU.EX2 R9, R9 ;  /* 0x0000000900097308 */ /* 0x000ea20000000800 */
[----:B-1----:R-:W-:-:S07]  /*a620*/  FADD.FTZ R6, R5, 1 ;  /* 0x3f80000005067421 */ /* 0x002fce0000010000 */
[----:B------:R-:W1:Y:S01]  /*a630*/  MUFU.RCP R7, R6 ;  /* 0x0000000600077308 */ /* 0x000e620000001000 */
[----:B--2---:R-:W-:-:S07]  /*a640*/  FADD.FTZ R11, R9, 1 ;  /* 0x3f800000090b7421 */ /* 0x004fce0000010000 */
[----:B0-----:R-:W0:Y:S01]  /*a650*/  MUFU.RCP R20, R11 ;  /* 0x0000000b00147308 */ /* 0x001e220000001000 */
        /* <DEDUP_REMOVED lines=8> */
.L_x_1012:
        /* <DEDUP_REMOVED lines=18> */
.L_x_1014:
[----:B------:R-:W-:Y:S05]  /*a800*/  BSYNC.RECONVERGENT B0 ;  /* 0x0000000000007941 */ /* 0x000fea0003800200 */
.L_x_1013:
        /* <DEDUP_REMOVED lines=21> */
.L_x_1015:
        /* <DEDUP_REMOVED lines=9> */
[----:B---3--:R-:W-:Y:S02]  /*a9f0*/  IMAD R22, R22, UR4, RZ ;  /* 0x0000000416167c24 */ /* 0x008fe4000f8e02ff */
[----:B--2---:R-:W-:-:S04]  /*aa00*/  IMAD.WIDE.U32 R6, R3, UR4, R4 ;  /* 0x0000000403067c25 */ /* 0x004fc8000f8e0004 */
[----:B------:R-:W-:Y:S02]  /*aa10*/  IMAD R5, R3, UR5, R22 ;  /* 0x0000000503057c24 */ /* 0x000fe4000f8e0216 */
[----:B------:R-:W-:Y:S01]  /*aa20*/  FMUL.FTZ R3, R44, R61 ;  /* 0x0000003d2c037220 */ /* 0x000fe20000410000 */
[C---:B-1----:R-:W-:Y:S02]  /*aa30*/  LEA R4, P0, R6.reuse, UR6, 0x1 ;  /* 0x0000000606047c11 */ /* 0x042fe4000f8008ff */
[----:B------:R-:W-:Y:S02]  /*aa40*/  IADD3 R5, PT, PT, R7, R5, RZ ;  /* 0x0000000507057210 */ /* 0x000fe40007ffe0ff */
[----:B------:R-:W-:Y:S02]  /*aa50*/  F2FP.F16.F32.PACK_AB R3, R3, R46 ;  /* 0x0000002e0303723e */ /* 0x000fe400000000ff */
[----:B------:R-:W-:-:S05]  /*aa60*/  LEA.HI.X R5, R6, UR7, R5, 0x1, P0 ;  /* 0x0000000706057c11 */ /* 0x000fca00080f0c05 */
[----:B------:R3:W-:Y:S02]  /*aa70*/  STG.E desc[UR8][R4.64], R3 ;  /* 0x0000000304007986 */ /* 0x0007e4000c101908 */
.L_x_1017:
[----:B------:R-:W-:Y:S05]  /*aa80*/  BSYNC.RECONVERGENT B0 ;  /* 0x0000000000007941 */ /* 0x000fea0003800200 */
.L_x_1016:
[--C-:B---3--:R-:W-:Y:S01]  /*aa90*/  HADD2.F32 R3, -RZ, R17.reuse.H0_H0 ;  /* 0x20000011ff037230 */ /* 0x108fe20000004100 */
[----:B------:R-:W-:Y:S01]  /*aaa0*/  SHF.R.S32.HI R12, RZ, 0x1f, R27 ;  /* 0x0000001fff0c7819 */ /* 0x000fe2000001141b */
[----:B------:R-:W-:Y:S01]  /*aab0*/  HADD2.F32 R17, -RZ, R17.H1_H1 ;  /* 0x30000011ff117230 */ /* 0x000fe20000004100 */
[----:B------:R-:W-:Y:S06]  /*aac0*/  BRA.U !UP0, `(.L_x_1018) ;  /* 0x0000000108487547 */ /* 0x000fec000b800000 */
[----:B------:R-:W-:Y:S01]  /*aad0*/  FFMA.FTZ R8, R59, R8, R64 ;  /* 0x000000083b087223 */ /* 0x000fe20000010040 */
[----:B------:R-:W-:-:S03]  /*aae0*/  FFMA.FTZ R18, R19, R18, R62 ;  /* 0x0000001213127223 */ /* 0x000fc6000001003e */
[----:B------:R-:W-:Y:S01]  /*aaf0*/  FMUL.FTZ R4, R8, -1.4426950216293334961 ;  /* 0xbfb8aa3b08047820 */ /* 0x000fe20000410000 */
[----:B-12---:R-:W-:-:S05]  /*ab00*/  FMUL.FTZ R7, R18, -1.4426950216293334961 ;  /* 0xbfb8aa3b12077820 */ /* 0x006fca0000410000 */
        /* <DEDUP_REMOVED lines=14> */
.L_x_1018:
[----:B------:R-:W-:Y:S01]  /*abf0*/  ISETP.GE.AND.EX P3, PT, R12, UR11, PT, P3 ;  /* 0x0000000b0c007c0c */ /* 0x000fe2000bf66330 */
[----:B------:R-:W-:Y:S01]  /*ac00*/  FFMA.FTZ R14, R59, R3, -R14 ;  /* 0x000000033b0e7223 */ /* 0x000fe2000001080e */
[----:B------:R-:W-:Y:S01]  /*ac10*/  FFMA.FTZ R24, R19, R17, -R24 ;  /* 0x0000001113187223 */ /* 0x000fe20000010818 */
[----:B------:R-:W-:Y:S02]  /*ac20*/  BSSY.RECONVERGENT B0, `(.L_x_1019) ;  /* 0x000000f000007945 */ /* 0x000fe40003800200 */
[-C--:B------:R-:W-:Y:S01]  /*ac30*/  FMUL.FTZ R3, R14, R61.reuse ;  /* 0x0000003d0e037220 */ /* 0x080fe20000410000 */
[----:B------:R-:W-:-:S07]  /*ac40*/  FMUL.FTZ R24, R24, R61 ;  /* 0x0000003d18187220 */ /* 0x000fce0000410000 */
[----:B------:R-:W-:Y:S05]  /*ac50*/  @P3 BRA `(.L_x_1020) ;  /* 0x00000000002c3947 */ /* 0x000fea0003800000 */
[----:B------:R-:W3:Y:S01]  /*ac60*/  LDCU.64 UR4, c[0x0][0x3f8] ;  /* 0x00007f00ff0477ac */ /* 0x000ee20008000a00 */
[----:B------:R-:W-:Y:S02]  /*ac70*/  MOV R67, R69 ;  /* 0x0000004500437202 */ /* 0x000fe40000000f00 */
[----:B------:R-:W-:Y:S01]  /*ac80*/  F2FP.F16.F32.PACK_AB R3, R24, R3 ;  /* 0x000000031803723e */ /* 0x000fe200000000ff */
[----:B------:R-:W4:Y:S01]  /*ac90*/  LDCU.64 UR6, c[0x0][0x380] ;  /* 0x00007000ff0677ac */ /* 0x000f220008000a00 */
[----:B---3--:R-:W-:Y:S02]  /*aca0*/  IMAD R12, R12, UR4, RZ ;  /* 0x000000040c0c7c24 */ /* 0x008fe4000f8e02ff */
[----:B------:R-:W-:-:S04]  /*acb0*/  IMAD.WIDE.U32 R66, R27, UR4, R66 ;  /* 0x000000041b427c25 */ /* 0x000fc8000f8e0042 */
[----:B------:R-:W-:Y:S01]  /*acc0*/  IMAD R27, R27, UR5, R12 ;  /* 0x000000051b1b7c24 */ /* 0x000fe2000f8e020c */
[----:B----4-:R-:W-:-:S04]  /*acd0*/  LEA R4, P0, R66, UR6, 0x1 ;  /* 0x0000000642047c11 */ /* 0x010fc8000f8008ff */
[----:B------:R-:W-:-:S04]  /*ace0*/  IADD3 R27, PT, PT, R67, R27, RZ ;  /* 0x0000001b431b7210 */ /* 0x000fc80007ffe0ff */
[----:B-1----:R-:W-:-:S05]  /*acf0*/  LEA.HI.X R5, R66, UR7, R27, 0x1, P0 ;  /* 0x0000000742057c11 */ /* 0x002fca00080f0c1b */
[----:B------:R3:W-:Y:S02]  /*ad00*/  STG.E desc[UR8][R4.64], R3 ;  /* 0x0000000304007986 */ /* 0x0007e4000c101908 */
.L_x_1020:
[----:B------:R-:W-:Y:S05]  /*ad10*/  BSYNC.RECONVERGENT B0 ;  /* 0x0000000000007941 */ /* 0x000fea0003800200 */
.L_x_1019:
[----:B---3--:R-:W3:Y:S01]  /*ad20*/  LDC R3, c[0x0][0x374] ;  /* 0x0000dd00ff037b82 */ /* 0x008ee20000000800 */
[----:B------:R-:W4:Y:S01]  /*ad30*/  LDCU UR4, c[0x0][0x410] ;  /* 0x00008200ff0477ac */ /* 0x000f220008000800 */
[----:B------:R-:W-:Y:S01]  /*ad40*/  IADD3 R55, PT, PT, R55, 0x1, RZ ;  /* 0x0000000137377810 */ /* 0x000fe20007ffe0ff */
[----:B------:R-:W4:Y:S02]  /*ad50*/  LDCU UR5, c[0x0][0x3e0] ;  /* 0x00007c00ff0577ac */ /* 0x000f240008000800 */
[----:B----4-:R-:W-:Y:S01]  /*ad60*/  UIMAD UR4, UR4, UR5, URZ ;  /* 0x00000005040472a4 */ /* 0x010fe2000f8e02ff */
[----:B---3--:R-:W-:-:S05]  /*ad70*/  IADD3 R58, PT, PT, R3, R58, RZ ;  /* 0x0000003a033a7210 */ /* 0x008fca0007ffe0ff */
[----:B------:R-:W-:-:S13]  /*ad80*/  ISETP.GE.AND P0, PT, R58, UR4, PT ;  /* 0x000000043a007c0c */ /* 0x000fda000bf06270 */
[----:B------:R-:W-:Y:S05]  /*ad90*/  @!P0 BRA `(.L_x_1021) ;  /* 0xffffff5000f08947 */ /* 0x000fea000383ffff */
.L_x_954:
[----:B------:R-:W3:Y:S01]  /*ada0*/  LDC R4, c[0x0][0x370] ;  /* 0x0000dc00ff047b82 */ /* 0x000ee20000000800 */
[----:B------:R-:W-:Y:S01]  /*adb0*/  ISETP.NE.AND P1, PT, R60, RZ, PT ;  /* 0x000000ff3c00720c */ /* 0x000fe20003f25270 */
[----:B------:R-:W-:Y:S06]  /*adc0*/  BSSY.RECONVERGENT B0, `(.L_x_1022) ;  /* 0x000000d000007945 */ /* 0x000fec0003800200 */
[----:B-12---:R-:W1:Y:S08]  /*add0*/  LDC R7, c[0x0][0x374] ;  /* 0x0000dd00ff077b82 */ /* 0x006e700000000800 */
[----:B------:R-:W2:Y:S01]  /*ade0*/  LDC.64 R2, c[0x0][0x3c8] ;  /* 0x0000f200ff027b82 */ /* 0x000ea20000000a00 */
[----:B---3--:R-:W-:-:S02]  /*adf0*/  ISETP.NE.AND P0, PT, R4, 0x1, PT ;  /* 0x000000010400780c */ /* 0x008fc40003f05270 */
[----:B-1----:R-:W-:-:S04]  /*ae00*/  SHF.L.U32 R0, R7, 0x1, RZ ;  /* 0x0000000107007819 */ /* 0x002fc800000006ff */
        /* <DEDUP_REMOVED lines=8> */
.L_x_1023:
[----:B------:R-:W-:Y:S05]  /*ae90*/  BSYNC.RECONVERGENT B0 ;  /* 0x0000000000007941 */ /* 0x000fea0003800200 */
.L_x_1022:
        /* <DEDUP_REMOVED lines=11> */
.L_x_1025:
[----:B------:R-:W2:Y:S04]  /*af50*/  LDG.E.STRONG.GPU R5, desc[UR8][R2.64] ;  /* 0x0000000802057981 */ /* 0x000ea8000c1ef900 */
[----:B--2---:R-:W-:Y:S01]  /*af60*/  CCTL.IVALL ;  /* 0x00000000ff00798f */ /* 0x004fe20002000000 */
[----:B------:R-:W-:Y:S05]  /*af70*/  YIELD ;  /* 0x0000000000007946 */ /* 0x000fea0003800000 */
[----:B------:R-:W-:-:S13]  /*af80*/  ISETP.NE.AND P0, PT, R5, R0, PT ;  /* 0x000000000500720c */ /* 0x000fda0003f05270 */
[----:B------:R-:W-:Y:S05]  /*af90*/  @P0 BRA `(.L_x_1025) ;  /* 0xfffffffc00ec0947 */ /* 0x000fea000383ffff */
.L_x_1024:
        /* <DEDUP_REMOVED lines=48> */
[----:B------:R-:W1:Y:S01]  /*b2a0*/  LDCU.64 UR10, c[0x0][0x390] ;  /* 0x00007200ff0a77ac */ /* 0x000e620008000a00 */
[----:B------:R-:W-:Y:S02]  /*b2b0*/  IADD3 R9, PT, PT, R2, 0x1, RZ ;  /* 0x0000000102097810 */ /* 0x000fe40007ffe0ff */
[C---:B0-----:R-:W-:Y:S01]  /*b2c0*/  SHF.L.U32 R20, R60.reuse, 0x2, RZ ;  /* 0x000000023c147819 */ /* 0x041fe200000006ff */
[----:B------:R-:W0:Y:S01]  /*b2d0*/  LDCU.64 UR6, c[0x0][0x3d8] ;  /* 0x00007b00ff0677ac */ /* 0x000e220008000a00 */
        /* <DEDUP_REMOVED lines=10> */
[C---:B-1----:R-:W-:Y:S02]  /*b380*/  IADD3 R22, P2, PT, R20.reuse, UR10, RZ ;  /* 0x0000000a14167c10 */ /* 0x042fe4000ff5e0ff */
[----:B0-----:R-:W-:Y:S02]  /*b390*/  IADD3 R24, P1, PT, R20, UR6, RZ ;  /* 0x0000000614187c10 */ /* 0x001fe4000ff3e0ff */
        /* <DEDUP_REMOVED lines=8> */
.L_x_1028:
[-C--:B-1----:R-:W-:Y:S02]  /*b420*/  LEA R10, P1, R3, R24.reuse, 0x2 ;  /* 0x00000018030a7211 */ /* 0x082fe400078210ff */
        /* <DEDUP_REMOVED lines=23> */
[----:B--2---:R-:W-:Y:S02]  /*b5a0*/  F2FP.BF16.F32.PACK_AB R17, R11, R2 ;  /* 0x000000020b11723e */ /* 0x004fe400000010ff */
[-C--:B------:R-:W-:Y:S02]  /*b5b0*/  MOV R11, R23.reuse ;  /* 0x00000017000b7202 */ /* 0x080fe40000000f00 */
[----:B---3--:R-:W-:Y:S01]  /*b5c0*/  F2FP.BF16.F32.PACK_AB R19, R15, R12 ;  /* 0x0000000c0f13723e */ /* 0x008fe200000010ff */
[----:B------:R1:W-:Y:S04]  /*b5d0*/  STG.E desc[UR8][R8.64], R17 ;  /* 0x0000001108007986 */ /* 0x0003e8000c101908 */
[----:B------:R1:W-:Y:S01]  /*b5e0*/  STG.E desc[UR8][R10.64], R19 ;  /* 0x000000130a007986 */ /* 0x0003e2000c101908 */
[----:B------:R-:W-:Y:S01]  /*b5f0*/  IADD3.X R23, PT, PT, RZ, R23, RZ, P3, !PT ;  /* 0x00000017ff177210 */ /* 0x000fe20001ffe4ff */
[----:B------:R-:W-:Y:S06]  /*b600*/  @P1 BRA `(.L_x_1028) ;  /* 0xfffffffc00841947 */ /* 0x000fec000383ffff */
.L_x_1027:
[----:B------:R-:W-:Y:S05]  /*b610*/  BSYNC.RECONVERGENT B0 ;  /* 0x0000000000007941 */ /* 0x000fea0003800200 */
.L_x_1026:
[----:B------:R-:W-:Y:S05]  /*b620*/  @!P0 EXIT ;  /* 0x000000000000894d */ /* 0x000fea0003800000 */
[C---:B------:R-:W-:Y:S01]  /*b630*/  SHF.L.U64.HI R35, R31.reuse, 0x2, R32 ;  /* 0x000000021f237819 */ /* 0x040fe20000010220 */
[----:B------:R-:W2:Y:S01]  /*b640*/  LDCU.64 UR4, c[0x0][0x3d8] ;  /* 0x00007b00ff0477ac */ /* 0x000ea20008000a00 */
[----:B------:R-:W-:Y:S02]  /*b650*/  SHF.L.U32 R37, R31, 0x2, RZ ;  /* 0x000000021f257819 */ /* 0x000fe400000006ff */
[C---:B------:R-:W-:Y:S01]  /*b660*/  SHF.L.U64.HI R29, R4.reuse, 0x2, R5 ;  /* 0x00000002041d7819 */ /* 0x040fe20000010205 */
[----:B------:R-:W3:Y:S01]  /*b670*/  LDCU.64 UR6, c[0x0][0x388] ;  /* 0x00007100ff0677ac */ /* 0x000ee20008000a00 */
[----:B------:R-:W-:Y:S02]  /*b680*/  SHF.L.U32 R27, R4, 0x2, RZ ;  /* 0x00000002041b7819 */ /* 0x000fe400000006ff */
[C---:B------:R-:W-:Y:S01]  /*b690*/  SHF.L.U64.HI R31, R3.reuse, 0x2, R0 ;  /* 0x00000002031f7819 */ /* 0x040fe20000010200 */
[----:B------:R-:W4:Y:S01]  /*b6a0*/  LDCU.64 UR10, c[0x0][0x390] ;  /* 0x00007200ff0a77ac */ /* 0x000f220008000a00 */
[----:B------:R-:W-:-:S07]  /*b6b0*/  SHF.L.U32 R33, R3, 0x2, RZ ;  /* 0x0000000203217819 */ /* 0x000fce00000006ff */
.L_x_1029:
[C---:B------:R-:W-:Y:S02]  /*b6c0*/  SHF.L.U32 R22, R60.reuse, 0x2, RZ ;  /* 0x000000023c167819 */ /* 0x040fe400000006ff */
[----:B------:R-:W-:Y:S02]  /*b6d0*/  SHF.L.U64.HI R24, R60, 0x2, R61 ;  /* 0x000000023c187819 */ /* 0x000fe4000001023d */
[----:B--2---:R-:W-:-:S04]  /*b6e0*/  IADD3 R4, P0, PT, R22, UR4, RZ ;  /* 0x0000000416047c10 */ /* 0x004fc8000ff1e0ff */
[----:B-1----:R-:W-:Y:S02]  /*b6f0*/  IADD3.X R5, PT, PT, R24, UR5, RZ, P0, !PT ;  /* 0x0000000518057c10 */ /* 0x002fe400087fe4ff */
[C---:B------:R-:W-:Y:S02]  /*b700*/  IADD3 R6, P0, PT, R4.reuse, R33, RZ ;  /* 0x0000002104067210 */ /* 0x040fe40007f1e0ff */
[C---:B-1----:R-:W-:Y:S01]  /*b710*/  IADD3 R10, P2, PT, R4.reuse, R37, RZ ;  /* 0x00000025040a7210 */ /* 0x042fe20007f5e0ff */
[----:B------:R1:W2:Y:S01]  /*b720*/  LDG.E R2, desc[UR8][R4.64] ;  /* 0x0000000804027981 */ /* 0x0002a2000c1e1900 */
[C---:B------:R-:W-:Y:S02]  /*b730*/  IADD3.X R7, PT, PT, R5.reuse, R31, RZ, P0, !PT ;  /* 0x0000001f05077210 */ /* 0x040fe400007fe4ff */
[----:B------:R-:W-:Y:S02]  /*b740*/  IADD3 R8, P1, PT, R4, R27, RZ ;  /* 0x0000001b04087210 */ /* 0x000fe40007f3e0ff */
[----:B------:R-:W-:-:S02]  /*b750*/  IADD3.X R11, PT, PT, R5, R35, RZ, P2, !PT ;  /* 0x00000023050b7210 */ /* 0x000fc400017fe4ff */
[----:B------:R-:W-:Y:S01]  /*b760*/  IADD3.X R9, PT, PT, R5, R29, RZ, P1, !PT ;  /* 0x0000001d05097210 */ /* 0x000fe20000ffe4ff */
[----:B------:R-:W2:Y:S04]  /*b770*/  LDG.E R7, desc[UR8][R6.64] ;  /* 0x0000000806077981 */ /* 0x000ea8000c1e1900 */
[----:B------:R-:W0:Y:S04]  /*b780*/  LDG.E R8, desc[UR8][R8.64] ;  /* 0x0000000808087981 */ /* 0x000e28000c1e1900 */
[----:B------:R-:W0:Y:S01]  /*b790*/  LDG.E R11, desc[UR8][R10.64] ;  /* 0x000000080a0b7981 */ /* 0x000e22000c1e1900 */
[----:B------:R-:W-:-:S02]  /*b7a0*/  LOP3.LUT R16, R22, 0xfffffffc, RZ, 0xc0, !PT ;  /* 0xfffffffc16107812 */ /* 0x000fc400078ec0ff */
[----:B------:R-:W-:Y:S02]  /*b7b0*/  LOP3.LUT R15, R24, 0x1, RZ, 0xc0, !PT ;  /* 0x00000001180f7812 */ /* 0x000fe400078ec0ff */
[----:B---3--:R-:W-:-:S04]  /*b7c0*/  IADD3 R12, P0, PT, R16, UR6, RZ ;  /* 0x00000006100c7c10 */ /* 0x008fc8000ff1e0ff */
[C---:B------:R-:W-:Y:S02]  /*b7d0*/  IADD3.X R13, PT, PT, R15.reuse, UR7, RZ, P0, !PT ;  /* 0x000000070f0d7c10 */ /* 0x040fe400087fe4ff */
[C---:B----4-:R-:W-:Y:S02]  /*b7e0*/  IADD3 R14, P0, PT, R16.reuse, UR10, RZ ;  /* 0x0000000a100e7c10 */ /* 0x050fe4000ff1e0ff */
[----:B------:R-:W-:Y:S02]  /*b7f0*/  IADD3 R16, P1, PT, R16, UR4, RZ ;  /* 0x0000000410107c10 */ /* 0x000fe4000ff3e0ff */
[----:B------:R-:W-:Y:S02]  /*b800*/  IADD3.X R15, PT, PT, R15, UR11, RZ, P0, !PT ;  /* 0x0000000b0f0f7c10 */ /* 0x000fe400087fe4ff */
[----:B-1----:R-:W-:Y:S02]  /*b810*/  IADD3 R4, P0, PT, R16, R33, RZ ;  /* 0x0000002110047210 */ /* 0x002fe40007f1e0ff */
[----:B--2---:R-:W-:-:S02]  /*b820*/  F2FP.BF16.F32.PACK_AB R19, R7, R2 ;  /* 0x000000020713723e */ /* 0x004fc400000010ff */
[----:B------:R-:W-:-:S04]  /*b830*/  LOP3.LUT R2, R24, 0x3, RZ, 0xc0, !PT ;  /* 0x0000000318027812 */ /* 0x000fc800078ec0ff */
[----:B------:R-:W-:Y:S02]  /*b840*/  IADD3.X R17, PT, PT, R2, UR5, RZ, P1, !PT ;  /* 0x0000000502117c10 */ /* 0x000fe40008ffe4ff */
[----:B0-----:R-:W-:Y:S02]  /*b850*/  F2FP.BF16.F32.PACK_AB R21, R11, R8 ;  /* 0x000000080b15723e */ /* 0x001fe400000010ff */
[C---:B------:R-:W-:Y:S02]  /*b860*/  IADD3 R6, P1, PT, R16.reuse, R27, RZ ;  /* 0x0000001b10067210 */ /* 0x040fe40007f3e0ff */
[----:B------:R-:W-:Y:S02]  /*b870*/  IADD3 R8, P2, PT, R16, R37, RZ ;  /* 0x0000002510087210 */ /* 0x000fe40007f5e0ff */
[C---:B------:R-:W-:Y:S02]  /*b880*/  IADD3.X R5, PT, PT, R17.reuse, R31, RZ, P0, !PT ;  /* 0x0000001f11057210 */ /* 0x040fe400007fe4ff */
[----:B------:R-:W-:-:S02]  /*b890*/  IADD3.X R7, PT, PT, R17, R29, RZ, P1, !PT ;  /* 0x0000001d11077210 */ /* 0x000fc40000ffe4ff */
        /* <DEDUP_REMOVED lines=37> */
[----:B------:R-:W4:Y:S04]  /*baf0*/  LDG.E R6, desc[UR8][R6.64+0x1e00] ;  /* 0x001e000806067981 */ /* 0x000f28000c1e1900 */
[----:B------:R-:W4:Y:S01]  /*bb00*/  LDG.E R9, desc[UR8][R8.64+0x1e00] ;  /* 0x001e000808097981 */ /* 0x000f22000c1e1900 */
[----:B------:R-:W-:-:S04]  /*bb10*/  IADD3 R2, P0, PT, R22, 0x1e00, RZ ;  /* 0x00001e0016027810 */ /* 0x000fc80007f1e0ff */
[----:B------:R-:W-:Y:S02]  /*bb20*/  IADD3.X R18, PT, PT, RZ, R24, RZ, P0, !PT ;  /* 0x00000018ff127210 */ /* 0x000fe400007fe4ff */
[----:B------:R-:W-:Y:S02]  /*bb30*/  LOP3.LUT R2, R2, 0xfffffffc, RZ, 0xc0, !PT ;  /* 0xfffffffc02027812 */ /* 0x000fe400078ec0ff */
[----:B------:R-:W-:Y:S02]  /*bb40*/  LOP3.LUT R18, R18, 0x1, RZ, 0xc0, !PT ;  /* 0x0000000112127812 */ /* 0x000fe400078ec0ff */
[C---:B--2---:R-:W-:Y:S02]  /*bb50*/  IADD3 R12, P0, PT, R2.reuse, UR6, RZ ;  /* 0x00000006020c7c10 */ /* 0x044fe4000ff1e0ff */
        /* <DEDUP_REMOVED lines=8> */
[----:B----4-:R-:W-:-:S03]  /*bbe0*/  F2FP.BF16.F32.PACK_AB R7, R9, R6 ;  /* 0x000000060907723e */ /* 0x010fc600000010ff */
[----:B------:R1:W-:Y:S04]  /*bbf0*/  STG.E desc[UR8][R12.64], R5 ;  /* 0x000000050c007986 */ /* 0x0003e8000c101908 */
[----:B------:R1:W-:Y:S02]  /*bc00*/  STG.E desc[UR8][R14.64], R7 ;  /* 0x000000070e007986 */ /* 0x0003e4000c101908 */
[----:B------:R-:W-:Y:S05]  /*bc10*/  @P0 BRA `(.L_x_1029) ;  /* 0xfffffff800a80947 */ /* 0x000fea000383ffff */
[----:B------:R-:W-:Y:S05]  /*bc20*/  EXIT ;  /* 0x000000000000794d */ /* 0x000fea0003800000 */
.L_x_1030:
        /* <DEDUP_REMOVED lines=13> */
.L_x_3426:


//--------------------- .text._Z35group_norm_nhwc_bwd_one_pass_kernelI11Fp16IOFp16WLi64ELi40ELi640EEv26Group_norm_nhwc_bwd_params --------------------------
	.section	.text._Z35group_norm_nhwc_bwd_one_pass_kernelI11Fp16IOFp16WLi64ELi40ELi640EEv26Group_norm_nhwc_bwd_params,"ax",@progbits
	.align	128
        .global         _Z35group_norm_nhwc_bwd_one_pass_kernelI11Fp16IOFp16WLi64ELi40ELi640EEv26Group_norm_nhwc_bwd_params
        .type           _Z35group_norm_nhwc_bwd_one_pass_kernelI11Fp16IOFp16WLi64ELi40ELi640EEv26Group_norm_nhwc_bwd_params,@function
        .size           _Z35group_norm_nhwc_bwd_one_pass_kernelI11Fp16IOFp16WLi64ELi40ELi640EEv26Group_norm_nhwc_bwd_params,(.L_x_3427 - _Z35group_norm_nhwc_bwd_one_pass_kernelI11Fp16IOFp16WLi64ELi40ELi640EEv26Group_norm_nhwc_bwd_params)
        .other          _Z35group_norm_nhwc_bwd_one_pass_kernelI11Fp16IOFp16WLi64ELi40ELi640EEv26Group_norm_nhwc_bwd_params,@"STO_CUDA_ENTRY STV_DEFAULT"
_Z35group_norm_nhwc_bwd_one_pass_kernelI11Fp16IOFp16WLi64ELi40ELi640EEv26Group_norm_nhwc_bwd_params:
.text._Z35group_norm_nhwc_bwd_one_pass_kernelI11Fp16IOFp16WLi64ELi40ELi640EEv26Group_norm_nhwc_bwd_params:
        /* <DEDUP_REMOVED lines=24> */
.L_x_1056:
        /* <DEDUP_REMOVED lines=108> */
[----:B---3--:R-:W-:Y:S02]  /*0840*/  @P2 HADD2.F32 R38, -RZ, R8.H0_H0 ;  /* 0x20000008ff262230 */ /* 0x008fe40000004100 */
[----:B----4-:R-:W-:Y:S02]  /*0850*/  @P2 HADD2.F32 R37, -RZ, R9.H0_H0 ;  /* 0x20000009ff252230 */ /* 0x010fe40000004100 */
[----:B------:R-:W-:Y:S02]  /*0860*/  HADD2.F32 R36, -RZ, R36.H0_H0 ;  /* 0x20000024ff247230 */ /* 0x000fe40000004100 */
[----:B------:R-:W-:Y:S01]  /*0870*/  HADD2.F32 R7, -RZ, R19.H0_H0 ;  /* 0x20000013ff077230 */ /* 0x000fe20000004100 */
        /* <DEDUP_REMOVED lines=38> */
.L_x_1032:
        /* <DEDUP_REMOVED lines=72> */
.L_x_1033:
        /* <DEDUP_REMOVED lines=44> */
.L_x_1035:
[----:B------:R-:W-:Y:S05]  /*1220*/  BSYNC.RECONVERGENT B0 ;  /* 0x0000000000007941 */ /* 0x000fea0003800200 */
.L_x_1034:
        /* <DEDUP_REMOVED lines=52> */
.L_x_1037:
[----:B------:R-:W-:Y:S05]  /*1570*/  BSYNC.RECONVERGENT B0 ;  /* 0x0000000000007941 */ /* 0x000fea0003800200 */
.L_x_1036:
        /* <DEDUP_REMOVED lines=158> */
.L_x_1039:
[----:B------:R-:W-:Y:S05]  /*1f60*/  BSYNC.RECONVERGENT B0 ;  /* 0x0000000000007941 */ /* 0x000fea0003800200 */
.L_x_1038:
        /* <DEDUP_REMOVED lines=31> */
.L_x_1041:
[----:B------:R-:W-:Y:S05]  /*2160*/  BSYNC.RECONVERGENT B0 ;  /* 0x0000000000007941 */ /* 0x000fea0003800200 */
.L_x_1040:
        /* <DEDUP_REMOVED lines=24> */
.L_x_1044:
[----:B---3--:R-:W3:Y:S04]  /*22f0*/  LDG.E.STRONG.GPU R12, desc[UR6][R10.64] ;  /* 0x000000060a0c7981 */ /* 0x008ee8000c1ef900 */
[----:B---3--:R-:W-:Y:S01]  /*2300*/  CCTL.IVALL ;  /* 0x00000000ff00798f */ /* 0x008fe20002000000 */
[----:B------:R-:W-:Y:S05]  /*2310*/  YIELD ;  /* 0x0000000000007946 */ /* 0x000fea0003800000 */
[----:B------:R-:W-:-:S13]  /*2320*/  ISETP.NE.AND P0, PT, R12, R17, PT ;  /* 0x000000110c00720c */ /* 0x000fda0003f05270 */
[----:B------:R-:W-:Y:S05]  /*2330*/  @P0 BRA `(.L_x_1044) ;  /* 0xfffffffc00ec0947 */ /* 0x000fea000383ffff */
.L_x_1043:
        /* <DEDUP_REMOVED lines=14> */
.L_x_1046:
        /* <DEDUP_REMOVED lines=62> */
.L_x_1045:
        /* <DEDUP_REMOVED lines=35> */
.L_x_1047:
        /* <DEDUP_REMOVED lines=18> */
.L_x_1048:
        /* <DEDUP_REMOVED lines=9> */
.L_x_1049:
[----:B------:R-:W-:Y:S05]  /*2be0*/  BSYNC.RECONVERGENT B0 ;  /* 0x0000000000007941 */ /* 0x000fea0003800200 */
.L_x_1042:
        /* <DEDUP_REMOVED lines=56> */
.L_x_1050:
        /* <DEDUP_REMOVED lines=18> */
.L_x_1052:
[----:B------:R-:W-:Y:S05]  /*3090*/  BSYNC.RECONVERGENT B0 ;  /* 0x0000000000007941 */ /* 0x000fea0003800200 */
.L_x_1051:
        /* <DEDUP_REMOVED lines=22> */
.L_x_1053:
        /* <DEDUP_REMOVED lines=18> */
.L_x_1055:
[----:B------:R-:W-:Y:S05]  /*3320*/  BSYNC.RECONVERGENT B0 ;  /* 0x0000000000007941 */ /* 0x000fea0003800200 */
.L_x_1054:
[----:B------:R-:W1:Y:S01]  /*3330*/  LDCU UR4, c[0x0][0x410] ;  /* 0x00008200ff0477ac */ /* 0x000e620008000800 */
[----:B------:R-:W-:Y:S02]  /*3340*/  IADD3 R32, PT, PT, R3, R32, RZ ;  /* 0x0000002003207210 */ /* 0x000fe40007ffe0ff */
[----:B------:R-:W-:Y:S01]  /*3350*/  IADD3 R33, PT, PT, R33, 0x1, RZ ;  /* 0x0000000121217810 */ /* 0x000fe20007ffe0ff */
[----:B------:R-:W1:Y:S02]  /*3360*/  LDCU UR5, c[0x0][0x3e0] ;  /* 0x00007c00ff0577ac */ /* 0x000e640008000800 */
[----:B-1----:R-:W-:-:S06]  /*3370*/  UIMAD UR4, UR4, UR5, URZ ;  /* 0x00000005040472a4 */ /* 0x002fcc000f8e02ff */
[----:B------:R-:W-:-:S13]  /*3380*/  ISETP.GE.AND P0, PT, R32, UR4, PT ;  /* 0x0000000420007c0c */ /* 0x000fda000bf06270 */
[----:B------:R-:W-:Y:S05]  /*3390*/  @!P0 BRA `(.L_x_1056) ;  /* 0xffffffcc00788947 */ /* 0x000fea000383ffff */
.L_x_1031:
        /* <DEDUP_REMOVED lines=19> */
.L_x_1058:
[----:B------:R-:W-:Y:S05]  /*34d0*/  BSYNC.RECONVERGENT B0 ;  /* 0x0000000000007941 */ /* 0x000fea0003800200 */
.L_x_1057:
[----:B------:R-:W-:Y:S05]  /*34e0*/  @P0 EXIT ;  /* 0x000000000000094d */ /* 0x000fea0003800000 */
[----:B------:R-:W-:Y:S05]  /*34f0*/  @P2 BRA `(.L_x_1059) ;  /* 0x0000000000202947 */ /* 0x000fea0003800000 */
[----:B------:R-:W-:-:S05]  /*3500*/  IMAD R0, R4, R9, RZ ;  /* 0x0000000904007224 */ /* 0x000fca00078e02ff */
[----:B------:R-:W-:-:S13]  /*3510*/  ISETP.NE.AND P0, PT, R0, -0x1, PT ;  /* 0xffffffff0000780c */ /* 0x000fda0003f05270 */
[----:B------:R-:W-:Y:S05]  /*3520*/  @!P0 BRA `(.L_x_1059) ;  /* 0x0000000000148947 */ /* 0x000fea0003800000 */
.L_x_1060:
[----:B0-----:R-:W2:Y:S04]  /*3530*/  LDG.E.STRONG.GPU R7, desc[UR6][R2.64] ;  /* 0x0000000602077981 */ /* 0x001ea8000c1ef900 */
[----:B--2---:R-:W-:Y:S01]  /*3540*/  CCTL.IVALL ;  /* 0x00000000ff00798f */ /* 0x004fe20002000000 */
[----:B------:R-:W-:Y:S05]  /*3550*/  YIELD ;  /* 0x0000000000007946 */ /* 0x000fea0003800000 */
[----:B------:R-:W-:-:S13]  /*3560*/  ISETP.NE.AND P0, PT, R7, R0, PT ;  /* 0x000000000700720c */ /* 0x000fda0003f05270 */
[----:B------:R-:W-:Y:S05]  /*3570*/  @P0 BRA `(.L_x_1060) ;  /* 0xfffffffc00ec0947 */ /* 0x000fea000383ffff */
.L_x_1059:
        /* <DEDUP_REMOVED lines=74> */
.L_x_1063:
        /* <DEDUP_REMOVED lines=29> */
.L_x_1062:
[----:B------:R-:W-:Y:S05]  /*3bf0*/  BSYNC.RECONVERGENT B0 ;  /* 0x0000000000007941 */ /* 0x000fea0003800200 */
.L_x_1061:
        /* <DEDUP_REMOVED lines=10> */
.L_x_1064:
        /* <DEDUP_REMOVED lines=87> */
.L_x_1065:
        /* <DEDUP_REMOVED lines=15> */
.L_x_3427:


//--------------------- .text._Z35group_norm_nhwc_bwd_one_pass_kernelI11Fp16IOFp16WLi128ELi40ELi640EEv26Group_norm_nhwc_bwd_params --------------------------
	.section	.text._Z35group_norm_nhwc_bwd_one_pass_kernelI11Fp16IOFp16WLi128ELi40ELi640EEv26Group_norm_nhwc_bwd_params,"ax",@progbits
	.align	128
        .global         _Z35group_norm_nhwc_bwd_one_pass_kernelI11Fp16IOFp16WLi128ELi40ELi640EEv26Group_norm_nhwc_bwd_params
        .type           _Z35group_norm_nhwc_bwd_one_pass_kernelI11Fp16IOFp16WLi128ELi40ELi640EEv26Group_norm_nhwc_bwd_params,@function
        .size           _Z35group_norm_nhwc_bwd_one_pass_kernelI11Fp16IOFp16WLi128ELi40ELi640EEv26Group_norm_nhwc_bwd_params,(.L_x_3428 - _Z35group_norm_nhwc_bwd_one_pass_kernelI11Fp16IOFp16WLi128ELi40ELi640EEv26Group_norm_nhwc_bwd_params)
        .other          _Z35group_norm_nhwc_bwd_one_pass_kernelI11Fp16IOFp16WLi128ELi40ELi640EEv26Group_norm_nhwc_bwd_params,@"STO_CUDA_ENTRY STV_DEFAULT"
_Z35group_norm_nhwc_bwd_one_pass_kernelI11Fp16IOFp16WLi128ELi40ELi640EEv26Group_norm_nhwc_bwd_params:
.text._Z35group_norm_nhwc_bwd_one_pass_kernelI11Fp16IOFp16WLi128ELi40ELi640EEv26Group_norm_nhwc_bwd_params:
        /* <DEDUP_REMOVED lines=52> */
.L_x_1097:
        /* <DEDUP_REMOVED lines=148> */
[----:B--2---:R-:W-:Y:S02]  /*0c80*/  @P4 HADD2.F32 R25, -RZ, R2.H0_H0 ;  /* 0x20000002ff194230 */ /* 0x004fe40000004100 */
[----:B----4-:R-:W-:Y:S02]  /*0c90*/  HADD2.F32 R2, -RZ, R4.H0_H0 ;  /* 0x20000004ff027230 */ /* 0x010fe40000004100 */
[----:B------:R-:W-:Y:S02]  /*0ca0*/  @P4 HADD2.F32 R27, -RZ, R19.H0_H0 ;  /* 0x20000013ff1b4230 */ /* 0x000fe40000004100 */
[----:B------:R-:W-:Y:S01]  /*0cb0*/  HADD2.F32 R4, -RZ, R18.H0_H0 ;  /* 0x20000012ff047230 */ /* 0x000fe20000004100 */
        /* <DEDUP_REMOVED lines=74> */
.L_x_1067:
        /* <DEDUP_REMOVED lines=144> */
.L_x_1068:
        /* <DEDUP_REMOVED lines=34> */
.L_x_1070:
[----:B------:R-:W-:Y:S05]  /*1c80*/  BSYNC.RECONVERGENT B0 ;  /* 0x0000000000007941 */ /* 0x000fea0003800200 */
.L_x_1069:
        /* <DEDUP_REMOVED lines=54> */
.L_x_1072:
[----:B------:R-:W-:Y:S05]  /*1ff0*/  BSYNC.RECONVERGENT B0 ;  /* 0x0000000000007941 */ /* 0x000fea0003800200 */
.L_x_1071:
        /* <DEDUP_REMOVED lines=158> */
.L_x_1074:
[----:B------:R-:W-:Y:S05]  /*29e0*/  BSYNC.RECONVERGENT B0 ;  /* 0x0000000000007941 */ /* 0x000fea0003800200 */
.L_x_1073:
        /* <DEDUP_REMOVED lines=29> */
.L_x_1076:
[----:B------:R-:W-:Y:S05]  /*2bc0*/  BSYNC.RECONVERGENT B0 ;  /* 0x0000000000007941 */ /* 0x000fea0003800200 */
.L_x_1075:
        /* <DEDUP_REMOVED lines=29> */
.L_x_1079:
[----:B-1----:R-:W4:Y:S04]  /*2da0*/  LDG.E.STRONG.GPU R12, desc[UR24][R14.64] ;  /* 0x000000180e0c7981 */ /* 0x002f28000c1ef900 */
[----:B----4-:R-:W-:Y:S01]  /*2db0*/  CCTL.IVALL ;  /* 0x00000000ff00798f */ /* 0x010fe20002000000 */
[----:B------:R-:W-:Y:S05]  /*2dc0*/  YIELD ;  /* 0x0000000000007946 */ /* 0x000fea0003800000 */
[----:B------:R-:W-:-:S13]  /*2dd0*/  ISETP.NE.AND P1, PT, R12, R19, PT ;  /* 0x000000130c00720c */ /* 0x000fda0003f25270 */
[----:B------:R-:W-:Y:S05]  /*2de0*/  @P1 BRA `(.L_x_1079) ;  /* 0xfffffffc00ec1947 */ /* 0x000fea000383ffff */
.L_x_1078:
        /* <DEDUP_REMOVED lines=14> */
.L_x_1081:
        /* <DEDUP_REMOVED lines=84> */
.L_x_1080:
        /* <DEDUP_REMOVED lines=41> */
.L_x_1082:
        /* <DEDUP_REMOVED lines=23> */
.L_x_1083:
        /* <DEDUP_REMOVED lines=11> */
.L_x_1084:
[----:B------:R-:W-:Y:S05]  /*38c0*/  BSYNC.RECONVERGENT B0 ;  /* 0x0000000000007941 */ /* 0x000fea0003800200 */
.L_x_1077:
        /* <DEDUP_REMOVED lines=38> */
.L_x_1085:
        /* <DEDUP_REMOVED lines=20> */
.L_x_1087:
[----:B------:R-:W-:Y:S05]  /*3c70*/  BSYNC.RECONVERGENT B0 ;  /* 0x0000000000007941 */ /* 0x000fea0003800200 */
.L_x_1086:
        /* <DEDUP_REMOVED lines=50> */
.L_x_1088:
        /* <DEDUP_REMOVED lines=18> */
.L_x_1090:
[----:B------:R-:W-:Y:S05]  /*40c0*/  BSYNC.RECONVERGENT B0 ;  /* 0x0000000000007941 */ /* 0x000fea0003800200 */
.L_x_1089:
        /* <DEDUP_REMOVED lines=21> */
.L_x_1091:
        /* <DEDUP_REMOVED lines=18> */
.L_x_1093:
[----:B------:R-:W-:Y:S05]  /*4340*/  BSYNC.RECONVERGENT B0 ;  /* 0x0000000000007941 */ /* 0x000fea0003800200 */
.L_x_1092:
        /* <DEDUP_REMOVED lines=21> */
.L_x_1094:
        /* <DEDUP_REMOVED lines=18> */
.L_x_1096:
[----:B------:R-:W-:Y:S05]  /*45c0*/  BSYNC.RECONVERGENT B0 ;  /* 0x0000000000007941 */ /* 0x000fea0003800200 */
.L_x_1095:
[----:B------:R-:W-:Y:S02]  /*45d0*/  UIADD3 UR16, UPT, UPT, UR27, UR16, URZ ;  /* 0x000000101b107290 */ /* 0x000fe4000fffe0ff */
[----:B------:R-:W-:Y:S02]  /*45e0*/  UIADD3 UR4, UPT, UPT, UR4, 0x1, URZ ;  /* 0x0000000104047890 */ /* 0x000fe4000fffe0ff */
[----:B------:R-:W-:-:S09]  /*45f0*/  UISETP.GE.AND UP0, UPT, UR16, UR8, UPT ;  /* 0x000000081000728c */ /* 0x000fd2000bf06270 */
[----:B------:R-:W-:Y:S05]  /*4600*/  BRA.U !UP0, `(.L_x_1097) ;  /* 0xffffffbd084c7547 */ /* 0x000fea000b83ffff */
.L_x_1066:
        /* <DEDUP_REMOVED lines=19> */
.L_x_1099:
[----:B------:R-:W-:Y:S05]  /*4740*/  BSYNC.RECONVERGENT B0 ;  /* 0x0000000000007941 */ /* 0x000fea0003800200 */
.L_x_1098:
[----:B------:R-:W-:Y:S05]  /*4750*/  @P0 EXIT ;  /* 0x000000000000094d */ /* 0x000fea0003800000 */
[----:B------:R-:W-:Y:S05]  /*4760*/  @P2 BRA `(.L_x_1100) ;  /* 0x0000000000202947 */ /* 0x000fea0003800000 */
[----:B------:R-:W-:-:S05]  /*4770*/  IMAD R0, R4, R7, RZ ;  /* 0x0000000704007224 */ /* 0x000fca00078e02ff */
[----:B------:R-:W-:-:S13]  /*4780*/  ISETP.NE.AND P0, PT, R0, -0x1, PT ;  /* 0xffffffff0000780c */ /* 0x000fda0003f05270 */
[----:B------:R-:W-:Y:S05]  /*4790*/  @!P0 BRA `(.L_x_1100) ;  /* 0x0000000000148947 */ /* 0x000fea0003800000 */
.L_x_1101:
[----:B-1----:R-:W2:Y:S04]  /*47a0*/  LDG.E.STRONG.GPU R5, desc[UR24][R2.64] ;  /* 0x0000001802057981 */ /* 0x002ea8000c1ef900 */
[----:B--2---:R-:W-:Y:S01]  /*47b0*/  CCTL.IVALL ;  /* 0x00000000ff00798f */ /* 0x004fe20002000000 */
[----:B------:R-:W-:Y:S05]  /*47c0*/  YIELD ;  /* 0x0000000000007946 */ /* 0x000fea0003800000 */
[----:B------:R-:W-:-:S13]  /*47d0*/  ISETP.NE.AND P0, PT, R5, R0, PT ;  /* 0x000000000500720c */ /* 0x000fda0003f05270 */
[----:B------:R-:W-:Y:S05]  /*47e0*/  @P0 BRA `(.L_x_1101) ;  /* 0xfffffffc00ec0947 */ /* 0x000fea000383ffff */
.L_x_1100:
        /* <DEDUP_REMOVED lines=72> */
.L_x_1104:
        /* <DEDUP_REMOVED lines=29> */
.L_x_1103:
[----:B------:R-:W-:Y:S05]  /*4e40*/  BSYNC.RECONVERGENT B0 ;  /* 0x0000000000007941 */ /* 0x000fea0003800200 */
.L_x_1102:
        /* <DEDUP_REMOVED lines=10> */
.L_x_1105:
        /* <DEDUP_REMOVED lines=87> */
.L_x_1106:
        /* <DEDUP_REMOVED lines=10> */
.L_x_3428:


//--------------------- .text._Z35group_norm_nhwc_bwd_one_pass_kernelI11Fp16IOFp16WLi256ELi40ELi640EEv26Group_norm_nhwc_bwd_params --------------------------
	.section	.text._Z35group_norm_nhwc_bwd_one_pass_kernelI11Fp16IOFp16WLi256ELi40ELi640EEv26Group_norm_nhwc_bwd_params,"ax",@progbits
	.align	128
        .global         _Z35group_norm_nhwc_bwd_one_pass_kernelI11Fp16IOFp16WLi256ELi40ELi640EEv26Group_norm_nhwc_bwd_params
        .type           _Z35group_norm_nhwc_bwd_one_pass_kernelI11Fp16IOFp16WLi256ELi40ELi640EEv26Group_norm_nhwc_bwd_params,@function
        .size           _Z35group_norm_nhwc_bwd_one_pass_kernelI11Fp16IOFp16WLi256ELi40ELi640EEv26Group_norm_nhwc_bwd_params,(.L_x_3429 - _Z35group_norm_nhwc_bwd_one_pass_kernelI11Fp16IOFp16WLi256ELi40ELi640EEv26Group_norm_nhwc_bwd_params)
        .other          _Z35group_norm_nhwc_bwd_one_pass_kernelI11Fp16IOFp16WLi256ELi40ELi640EEv26Group_norm_nhwc_bwd_params,@"STO_CUDA_ENTRY STV_DEFAULT"
_Z35group_norm_nhwc_bwd_one_pass_kernelI11Fp16IOFp16WLi256ELi40ELi640EEv26Group_norm_nhwc_bwd_params:
.text._Z35group_norm_nhwc_bwd_one_pass_kernelI11Fp16IOFp16WLi256ELi40ELi640EEv26Group_norm_nhwc_bwd_params:
        /* <DEDUP_REMOVED lines=21> */
.L_x_1150:
        /* <DEDUP_REMOVED lines=248> */
[----:B------:R-:W-:Y:S01]  /*10d0*/  CS2R R14, SRZ ;  /* 0x00000000000e7805 */ /* 0x000fe2000001ff00 */
[----:B----4-:R-:W-:Y:S02]  /*10e0*/  @P5 HADD2.F32 R15, -RZ, R16.H0_H0 ;  /* 0x20000010ff0f5230 */ /* 0x010fe40000004100 */
[----:B------:R-:W-:Y:S01]  /*10f0*/  @P5 HADD2.F32 R14, -RZ, R36.H0_H0 ;  /* 0x20000024ff0e5230 */ /* 0x000fe20000004100 */
[----:B0-----:R-:W-:-:S13]  /*1100*/  @P0 R2UR UR5, R24 ;  /* 0x00000000180502ca */ /* 0x001fda00000e0000 */
[----:B------:R-:W-:Y:S01]  /*1110*/  @UP0 UMOV UR9, UR5 ;  /* 0x0000000500090c82 */ /* 0x000fe20008000000 */
[----:B---3--:R-:W-:Y:S02]  /*1120*/  HADD2.F32 R17, -RZ, R17.H0_H0 ;  /* 0x20000011ff117230 */ /* 0x008fe40000004100 */
[----:B------:R-:W-:Y:S01]  /*1130*/  HADD2.F32 R16, -RZ, R25.H0_H0 ;  /* 0x20000019ff107230 */ /* 0x000fe20000004100 */
        /* <DEDUP_REMOVED lines=146> */
.L_x_1108:
        /* <DEDUP_REMOVED lines=288> */
.L_x_1109:
        /* <DEDUP_REMOVED lines=44> */
.L_x_1111:
[----:B------:R-:W-:Y:S05]  /*2f20*/  BSYNC.RECONVERGENT B0 ;  /* 0x0000000000007941 */ /* 0x000fea0003800200 */
.L_x_1110:
        /* <DEDUP_REMOVED lines=52> */
.L_x_1113:
[----:B------:R-:W-:Y:S05]  /*3270*/  BSYNC.RECONVERGENT B0 ;  /* 0x0000000000007941 */ /* 0x000fea0003800200 */
.L_x_1112:
        /* <DEDUP_REMOVED lines=162> */
.L_x_1115:
[----:B------:R-:W-:Y:S05]  /*3ca0*/  BSYNC.RECONVERGENT B0 ;  /* 0x0000000000007941 */ /* 0x000fea0003800200 */
.L_x_1114:
        /* <DEDUP_REMOVED lines=28> */
.L_x_1117:
[----:B------:R-:W-:Y:S05]  /*3e70*/  BSYNC.RECONVERGENT B0 ;  /* 0x0000000000007941 */ /* 0x000fea0003800200 */
.L_x_1116:
        /* <DEDUP_REMOVED lines=28> */
.L_x_1120:
[----:B0-----:R-:W2:Y:S04]  /*4040*/  LDG.E.STRONG.GPU R23, desc[UR10][R26.64] ;  /* 0x0000000a1a177981 */ /* 0x001ea8000c1ef900 */
[----:B--2---:R-:W-:Y:S01]  /*4050*/  CCTL.IVALL ;  /* 0x00000000ff00798f */ /* 0x004fe20002000000 */
[----:B------:R-:W-:Y:S05]  /*4060*/  YIELD ;  /* 0x0000000000007946 */ /* 0x000fea0003800000 */
[----:B------:R-:W-:-:S13]  /*4070*/  ISETP.NE.AND P0, PT, R23, R28, PT ;  /* 0x0000001c1700720c */ /* 0x000fda0003f05270 */
[----:B------:R-:W-:Y:S05]  /*4080*/  @P0 BRA `(.L_x_1120) ;  /* 0xfffffffc00ec0947 */ /* 0x000fea000383ffff */
.L_x_1119:
        /* <DEDUP_REMOVED lines=21> */
.L_x_1122:
        /* <DEDUP_REMOVED lines=62> */
.L_x_1121:
        /* <DEDUP_REMOVED lines=34> */
.L_x_1123:
        /* <DEDUP_REMOVED lines=18> */
.L_x_1124:
        /* <DEDUP_REMOVED lines=9> */
.L_x_1125:
[----:B------:R-:W-:Y:S05]  /*4990*/  BSYNC.RECONVERGENT B0 ;  /* 0x0000000000007941 */ /* 0x000fea0003800200 */
.L_x_1118:
        /* <DEDUP_REMOVED lines=38> */
.L_x_1126:
        /* <DEDUP_REMOVED lines=28> */
.L_x_1128:
[----:B------:R-:W-:Y:S05]  /*4dc0*/  BSYNC.RECONVERGENT B0 ;  /* 0x0000000000007941 */ /* 0x000fea0003800200 */
.L_x_1127:
        /* <DEDUP_REMOVED lines=35> */
.L_x_1129:
        /* <DEDUP_REMOVED lines=21> */
.L_x_1131:
[----:B------:R-:W-:Y:S05]  /*5150*/  BSYNC.RECONVERGENT B0 ;  /* 0x0000000000007941 */ /* 0x000fea0003800200 */
.L_x_1130:
        /* <DEDUP_REMOVED lines=25> */
.L_x_1132:
        /* <DEDUP_REMOVED lines=21> */
.L_x_1134:
[----:B------:R-:W-:Y:S05]  /*5440*/  BSYNC.RECONVERGENT B0 ;  /* 0x0000000000007941 */ /* 0x000fea0003800200 */
.L_x_1133:
        /* <DEDUP_REMOVED lines=77> */
.L_x_1135:
        /* <DEDUP_REMOVED lines=18> */
.L_x_1137:
[----:B------:R-:W-:Y:S05]  /*5a40*/  BSYNC.RECONVERGENT B0 ;  /* 0x0000000000007941 */ /* 0x000fea0003800200 */
.L_x_1136:
        /* <DEDUP_REMOVED lines=21> */
.L_x_1138:
        /* <DEDUP_REMOVED lines=18> */
.L_x_1140:
[----:B------:R-:W-:Y:S05]  /*5cc0*/  BSYNC.RECONVERGENT B0 ;  /* 0x0000000000007941 */ /* 0x000fea0003800200 */
.L_x_1139:
        /* <DEDUP_REMOVED lines=21> */
.L_x_1141:
        /* <DEDUP_REMOVED lines=18> */
.L_x_1143:
[----:B------:R-:W-:Y:S05]  /*5f40*/  BSYNC.RECONVERGENT B0 ;  /* 0x0000000000007941 */ /* 0x000fea0003800200 */
.L_x_1142:
        /* <DEDUP_REMOVED lines=21> */
.L_x_1144:
        /* <DEDUP_REMOVED lines=18> */
.L_x_1146:
[----:B------:R-:W-:Y:S05]  /*61c0*/  BSYNC.RECONVERGENT B0 ;  /* 0x0000000000007941 */ /* 0x000fea0003800200 */
.L_x_1145:
        /* <DEDUP_REMOVED lines=22> */
.L_x_1147:
        /* <DEDUP_REMOVED lines=18> */
.L_x_1149:
[----:B------:R-:W-:Y:S05]  /*6450*/  BSYNC.RECONVERGENT B0 ;  /* 0x0000000000007941 */ /* 0x000fea0003800200 */
.L_x_1148:
[----:B------:R-:W1:Y:S01]  /*6460*/  LDCU UR5, c[0x0][0x410] ;  /* 0x00008200ff0577ac */ /* 0x000e620008000800 */
[----:B------:R-:W1:Y:S01]  /*6470*/  LDCU UR8, c[0x0][0x3e0] ;  /* 0x00007c00ff0877ac */ /* 0x000e620008000800 */
[----:B------:R-:W-:Y:S02]  /*6480*/  UIADD3 UR6, UPT, UPT, UR7, UR6, URZ ;  /* 0x0000000607067290 */ /* 0x000fe4000fffe0ff */
[----:B------:R-:W-:Y:S02]  /*6490*/  UIADD3 UR4, UPT, UPT, UR4, 0x1, URZ ;  /* 0x0000000104047890 */ /* 0x000fe4000fffe0ff */
[----:B-1----:R-:W-:-:S04]  /*64a0*/  UIMAD UR5, UR5, UR8, URZ ;  /* 0x00000008050572a4 */ /* 0x002fc8000f8e02ff */
[----:B------:R-:W-:-:S09]  /*64b0*/  UISETP.GE.AND UP0, UPT, UR6, UR5, UPT ;  /* 0x000000050600728c */ /* 0x000fd2000bf06270 */
[----:B------:R-:W-:Y:S05]  /*64c0*/  BRA.U !UP0, `(.L_x_1150) ;  /* 0xffffff9d08207547 */ /* 0x000fea000b83ffff */
.L_x_1107:
        /* <DEDUP_REMOVED lines=16> */
.L_x_1152:
[----:B------:R-:W-:Y:S05]  /*65d0*/  BSYNC.RECONVERGENT B0 ;  /* 0x0000000000007941 */ /* 0x000fea0003800200 */
.L_x_1151:
        /* <DEDUP_REMOVED lines=11> */
.L_x_1154:
[----:B------:R-:W2:Y:S04]  /*6690*/  LDG.E.STRONG.GPU R5, desc[UR10][R2.64] ;  /* 0x0000000a02057981 */ /* 0x000ea8000c1ef900 */
[----:B--2---:R-:W-:Y:S01]  /*66a0*/  CCTL.IVALL ;  /* 0x00000000ff00798f */ /* 0x004fe20002000000 */
[----:B------:R-:W-:Y:S05]  /*66b0*/  YIELD ;  /* 0x0000000000007946 */ /* 0x000fea0003800000 */
[----:B------:R-:W-:-:S13]  /*66c0*/  ISETP.NE.AND P0, PT, R5, R0, PT ;  /* 0x000000000500720c */ /* 0x000fda0003f05270 */
[----:B------:R-:W-:Y:S05]  /*66d0*/  @P0 BRA `(.L_x_1154) ;  /* 0xfffffffc00ec0947 */ /* 0x000fea000383ffff */
.L_x_1153:
        /* <DEDUP_REMOVED lines=75> */
.L_x_1157:
        /* <DEDUP_REMOVED lines=31> */
.L_x_1156:
[----:B------:R-:W-:Y:S05]  /*6d80*/  BSYNC.RECONVERGENT B0 ;  /* 0x0000000000007941 */ /* 0x000fea0003800200 */
.L_x_1155:
        /* <DEDUP_REMOVED lines=10> */
.L_x_1158:
        /* <DEDUP_REMOVED lines=87> */
.L_x_1159:
        /* <DEDUP_REMOVED lines=14> */
.L_x_3429:


//--------------------- .text._Z35group_norm_nhwc_bwd_one_pass_kernelI11Fp16IOFp16WLi512ELi40ELi640EEv26Group_norm_nhwc_bwd_params --------------------------
	.section	.text._Z35group_norm_nhwc_bwd_one_pass_kernelI11Fp16IOFp16WLi512ELi40ELi640EEv26Group_norm_nhwc_bwd_params,"ax",@progbits
	.align	128
        .global         _Z35group_norm_nhwc_bwd_one_pass_kernelI11Fp16IOFp16WLi512ELi40ELi640EEv26Group_norm_nhwc_bwd_params
        .type           _Z35group_norm_nhwc_bwd_one_pass_kernelI11Fp16IOFp16WLi512ELi40ELi640EEv26Group_norm_nhwc_bwd_params,@function
        .size           _Z35group_norm_nhwc_bwd_one_pass_kernelI11Fp16IOFp16WLi512ELi40ELi640EEv26Group_norm_nhwc_bwd_params,(.L_x_3430 - _Z35group_norm_nhwc_bwd_one_pass_kernelI11Fp16IOFp16WLi512ELi40ELi640EEv26Group_norm_nhwc_bwd_params)
        .other          _Z35group_norm_nhwc_bwd_one_pass_kernelI11Fp16IOFp16WLi512ELi40ELi640EEv26Group_norm_nhwc_bwd_params,@"STO_CUDA_ENTRY STV_DEFAULT"
_Z35group_norm_nhwc_bwd_one_pass_kernelI11Fp16IOFp16WLi512ELi40ELi640EEv26Group_norm_nhwc_bwd_params:
.text._Z35group_norm_nhwc_bwd_one_pass_kernelI11Fp16IOFp16WLi512ELi40ELi640EEv26Group_norm_nhwc_bwd_params:
        /* <DEDUP_REMOVED lines=22> */
.L_x_1227:
        /* <DEDUP_REMOVED lines=422> */
[----:B--2---:R-:W-:Y:S02]  /*1bc0*/  @P1 HADD2.F32 R64, -RZ, R37.H0_H0 ;  /* 0x20000025ff401230 */ /* 0x004fe40000004100 */
[----:B---3--:R-:W-:Y:S02]  /*1bd0*/  @P1 HADD2.F32 R62, -RZ, R32.H0_H0 ;  /* 0x20000020ff3e1230 */ /* 0x008fe40000004100 */
[----:B----4-:R-:W-:Y:S02]  /*1be0*/  HADD2.F32 R59, -RZ, R59.H0_H0 ;  /* 0x2000003bff3b7230 */ /* 0x010fe40000004100 */
        /* <DEDUP_REMOVED lines=291> */
.L_x_1161:
        /* <DEDUP_REMOVED lines=576> */
.L_x_1162:
        /* <DEDUP_REMOVED lines=44> */
.L_x_1164:
[----:B------:R-:W-:Y:S05]  /*54e0*/  BSYNC.RECONVERGENT B0 ;  /* 0x0000000000007941 */ /* 0x000fea0003800200 */
.L_x_1163:
        /* <DEDUP_REMOVED lines=52> */
.L_x_1166:
[----:B------:R-:W-:Y:S05]  /*5830*/  BSYNC.RECONVERGENT B0 ;  /* 0x0000000000007941 */ /* 0x000fea0003800200 */
.L_x_1165:
        /* <DEDUP_REMOVED lines=158> */
.L_x_1168:
[----:B------:R-:W-:Y:S05]  /*6220*/  BSYNC.RECONVERGENT B0 ;  /* 0x0000000000007941 */ /* 0x000fea0003800200 */
.L_x_1167:
        /* <DEDUP_REMOVED lines=31> */
.L_x_1170:
[----:B------:R-:W-:Y:S05]  /*6420*/  BSYNC.RECONVERGENT B0 ;  /* 0x0000000000007941 */ /* 0x000fea0003800200 */
.L_x_1169:
        /* <DEDUP_REMOVED lines=28> */
.L_x_1173:
        /* <DEDUP_REMOVED lines=8> */
.L_x_1172:
        /* <DEDUP_REMOVED lines=26> */
.L_x_1175:
        /* <DEDUP_REMOVED lines=136> */
.L_x_1174:
        /* <DEDUP_REMOVED lines=69> */
.L_x_1176:
        /* <DEDUP_REMOVED lines=35> */
.L_x_1177:
        /* <DEDUP_REMOVED lines=19> */
.L_x_1178:
[----:B------:R-:W-:Y:S05]  /*7840*/  BSYNC.RECONVERGENT B0 ;  /* 0x0000000000007941 */ /* 0x000fea0003800200 */
.L_x_1171:
        /* <DEDUP_REMOVED lines=46> */
.L_x_1179:
        /* <DEDUP_REMOVED lines=21> */
.L_x_1181:
[----:B------:R-:W-:Y:S05]  /*7c80*/  BSYNC.RECONVERGENT B0 ;  /* 0x0000000000007941 */ /* 0x000fea0003800200 */
.L_x_1180:
        /* <DEDUP_REMOVED lines=35> */
.L_x_1182:
        /* <DEDUP_REMOVED lines=21> */
.L_x_1184:
[----:B------:R-:W-:Y:S05]  /*8010*/  BSYNC.RECONVERGENT B0 ;  /* 0x0000000000007941 */ /* 0x000fea0003800200 */
.L_x_1183:
        /* <DEDUP_REMOVED lines=25> */
.L_x_1185:
        /* <DEDUP_REMOVED lines=21> */
.L_x_1187:
[----:B------:R-:W-:Y:S05]  /*8300*/  BSYNC.RECONVERGENT B0 ;  /* 0x0000000000007941 */ /* 0x000fea0003800200 */
.L_x_1186:
        /* <DEDUP_REMOVED lines=35> */
.L_x_1188:
        /* <DEDUP_REMOVED lines=21> */
.L_x_1190:
[----:B------:R-:W-:Y:S05]  /*8690*/  BSYNC.RECONVERGENT B0 ;  /* 0x0000000000007941 */ /* 0x000fea0003800200 */
.L_x_1189:
        /* <DEDUP_REMOVED lines=25> */
.L_x_1191:
        /* <DEDUP_REMOVED lines=21> */
.L_x_1193:
[----:B------:R-:W-:Y:S05]  /*8980*/  BSYNC.RECONVERGENT B0 ;  /* 0x0000000000007941 */ /* 0x000fea0003800200 */
.L_x_1192:
        /* <DEDUP_REMOVED lines=82> */
.L_x_1194:
        /* <DEDUP_REMOVED lines=21> */
.L_x_1196:
[----:B------:R-:W-:Y:S05]  /*9000*/  BSYNC.RECONVERGENT B0 ;  /* 0x0000000000007941 */ /* 0x000fea0003800200 */
.L_x_1195:
        /* <DEDUP_REMOVED lines=23> */
.L_x_1197:
        /* <DEDUP_REMOVED lines=19> */
.L_x_1199:
[----:B------:R-:W-:Y:S05]  /*92b0*/  BSYNC.RECONVERGENT B0 ;  /* 0x0000000000007941 */ /* 0x000fea0003800200 */
.L_x_1198:
        /* <DEDUP_REMOVED lines=23> */
.L_x_1200:
        /* <DEDUP_REMOVED lines=21> */
.L_x_1202:
[----:B------:R-:W-:Y:S05]  /*9580*/  BSYNC.RECONVERGENT B0 ;  /* 0x0000000000007941 */ /* 0x000fea0003800200 */
.L_x_1201:
        /* <DEDUP_REMOVED lines=23> */
.L_x_1203:
        /* <DEDUP_REMOVED lines=18> */
.L_x_1205:
[----:B------:R-:W-:Y:S05]  /*9820*/  BSYNC.RECONVERGENT B0 ;  /* 0x0000000000007941 */ /* 0x000fea0003800200 */
.L_x_1204:
        /* <DEDUP_REMOVED lines=61> */
.L_x_1206:
        /* <DEDUP_REMOVED lines=32> */
.L_x_1208:
[----:B------:R-:W-:Y:S05]  /*9e00*/  BSYNC.RECONVERGENT B0 ;  /* 0x0000000000007941 */ /* 0x000fea0003800200 */
.L_x_1207:
        /* <DEDUP_REMOVED lines=21> */
.L_x_1209:
        /* <DEDUP_REMOVED lines=18> */
.L_x_1211:
[----:B------:R-:W-:Y:S05]  /*a080*/  BSYNC.RECONVERGENT B0 ;  /* 0x0000000000007941 */ /* 0x000fea0003800200 */
.L_x_1210:
        /* <DEDUP_REMOVED lines=21> */
.L_x_1212:
        /* <DEDUP_REMOVED lines=18> */
.L_x_1214:
[----:B------:R-:W-:Y:S05]  /*a300*/  BSYNC.RECONVERGENT B0 ;  /* 0x0000000000007941 */ /* 0x000fea0003800200 */
.L_x_1213:
        /* <DEDUP_REMOVED lines=21> */
.L_x_1215:
        /* <DEDUP_REMOVED lines=18> */
.L_x_1217:
[----:B------:R-:W-:Y:S05]  /*a580*/  BSYNC.RECONVERGENT B0 ;  /* 0x0000000000007941 */ /* 0x000fea0003800200 */
.L_x_1216:
        /* <DEDUP_REMOVED lines=21> */
.L_x_1218:
        /* <DEDUP_REMOVED lines=18> */
.L_x_1220:
[----:B------:R-:W-:Y:S05]  /*a800*/  BSYNC.RECONVERGENT B0 ;  /* 0x0000000000007941 */ /* 0x000fea0003800200 */
.L_x_1219:
        /* <DEDUP_REMOVED lines=21> */
.L_x_1221:
        /* <DEDUP_REMOVED lines=18> */
.L_x_1223:
[----:B------:R-:W-:Y:S05]  /*aa80*/  BSYNC.RECONVERGENT B0 ;  /* 0x0000000000007941 */ /* 0x000fea0003800200 */
.L_x_1222:
        /* <DEDUP_REMOVED lines=22> */
.L_x_1224:
        /* <DEDUP_REMOVED lines=18> */
.L_x_1226:
[----:B------:R-:W-:Y:S05]  /*ad10*/  BSYNC.RECONVERGENT B0 ;  /* 0x0000000000007941 */ /* 0x000fea0003800200 */
.L_x_1225:
        /* <DEDUP_REMOVED lines=8> */
.L_x_1160:
        /* <DEDUP_REMOVED lines=15> */
.L_x_1229:
[----:B------:R-:W-:Y:S05]  /*ae90*/  BSYNC.RECONVERGENT B0 ;  /* 0x0000000000007941 */ /* 0x000fea0003800200 */
.L_x_1228:
        /* <DEDUP_REMOVED lines=11> */
.L_x_1231:
[----:B------:R-:W2:Y:S04]  /*af50*/  LDG.E.STRONG.GPU R5, desc[UR8][R2.64] ;  /* 0x0000000802057981 */ /* 0x000ea8000c1ef900 */
[----:B--2---:R-:W-:Y:S01]  /*af60*/  CCTL.IVALL ;  /* 0x00000000ff00798f */ /* 0x004fe20002000000 */
[----:B------:R-:W-:Y:S05]  /*af70*/  YIELD ;  /* 0x0000000000007946 */ /* 0x000fea0003800000 */
[----:B------:R-:W-:-:S13]  /*af80*/  ISETP.NE.AND P0, PT, R5, R0, PT ;  /* 0x000000000500720c */ /* 0x000fda0003f05270 */
[----:B------:R-:W-:Y:S05]  /*af90*/  @P0 BRA `(.L_x_1231) ;  /* 0xfffffffc00ec0947 */ /* 0x000fea000383ffff */
.L_x_1230:
        /* <DEDUP_REMOVED lines=72> */
.L_x_1234:
        /* <DEDUP_REMOVED lines=24> */
[----:B--2---:R-:W-:Y:S02]  /*b5a0*/  F2FP.F16.F32.PACK_AB R17, R11, R2 ;  /* 0x000000020b11723e */ /* 0x004fe400000000ff */
[-C--:B------:R-:W-:Y:S02]  /*b5b0*/  MOV R11, R23.reuse ;  /* 0x00000017000b7202 */ /* 0x080fe40000000f00 */
[----:B---3--:R-:W-:Y:S01]  /*b5c0*/  F2FP.F16.F32.PACK_AB R19, R15, R12 ;  /* 0x0000000c0f13723e */ /* 0x008fe200000000ff */
[----:B------:R1:W-:Y:S04]  /*b5d0*/  STG.E desc[UR8][R8.64], R17 ;  /* 0x0000001108007986 */ /* 0x0003e8000c101908 */
[----:B------:R1:W-:Y:S01]  /*b5e0*/  STG.E desc[UR8][R10.64], R19 ;  /* 0x000000130a007986 */ /* 0x0003e2000c101908 */
[----:B------:R-:W-:Y:S01]  /*b5f0*/  IADD3.X R23, PT, PT, RZ, R23, RZ, P3, !PT ;  /* 0x00000017ff177210 */ /* 0x000fe20001ffe4ff */
[----:B------:R-:W-:Y:S06]  /*b600*/  @P1 BRA `(.L_x_1234) ;  /* 0xfffffffc00841947 */ /* 0x000fec000383ffff */
.L_x_1233:
[----:B------:R-:W-:Y:S05]  /*b610*/  BSYNC.RECONVERGENT B0 ;  /* 0x0000000000007941 */ /* 0x000fea0003800200 */
.L_x_1232:
        /* <DEDUP_REMOVED lines=10> */
.L_x_1235:
        /* <DEDUP_REMOVED lines=22> */
[----:B--2---:R-:W-:-:S02]  /*b820*/  F2FP.F16.F32.PACK_AB R19, R7, R2 ;  /* 0x000000020713723e */ /* 0x004fc400000000ff */
[----:B------:R-:W-:-:S04]  /*b830*/  LOP3.LUT R2, R24, 0x3, RZ, 0xc0, !PT ;  /* 0x0000000318027812 */ /* 0x000fc800078ec0ff */
[----:B------:R-:W-:Y:S02]  /*b840*/  IADD3.X R17, PT, PT, R2, UR5, RZ, P1, !PT ;  /* 0x0000000502117c10 */ /* 0x000fe40008ffe4ff */
[----:B0-----:R-:W-:Y:S02]  /*b850*/  F2FP.F16.F32.PACK_AB R21, R11, R8 ;  /* 0x000000080b15723e */ /* 0x001fe400000000ff */
        /* <DEDUP_REMOVED lines=56> */
[----:B----4-:R-:W-:-:S03]  /*bbe0*/  F2FP.F16.F32.PACK_AB R7, R9, R6 ;  /* 0x000000060907723e */ /* 0x010fc600000000ff */
[----:B------:R1:W-:Y:S04]  /*bbf0*/  STG.E desc[UR8][R12.64], R5 ;  /* 0x000000050c007986 */ /* 0x0003e8000c101908 */
[----:B------:R1:W-:Y:S02]  /*bc00*/  STG.E desc[UR8][R14.64], R7 ;  /* 0x000000070e007986 */ /* 0x0003e4000c101908 */
[----:B------:R-:W-:Y:S05]  /*bc10*/  @P0 BRA `(.L_x_1235) ;  /* 0xfffffff800a80947 */ /* 0x000fea000383ffff */
[----:B------:R-:W-:Y:S05]  /*bc20*/  EXIT ;  /* 0x000000000000794d */ /* 0x000fea0003800000 */
.L_x_1236:
        /* <DEDUP_REMOVED lines=13> */
.L_x_3430:


//--------------------- .text._Z35group_norm_nhwc_bwd_one_pass_kernelI11Fp32IOFp32WLi64ELi40ELi640EEv26Group_norm_nhwc_bwd_params --------------------------
	.section	.text._Z35group_norm_nhwc_bwd_one_pass_kernelI11Fp32IOFp32WLi64ELi40ELi640EEv26Group_norm_nhwc_bwd_params,"ax",@progbits
	.align	128
        .global         _Z35group_norm_nhwc_bwd_one_pass_kernelI11Fp32IOFp32WLi64ELi40ELi640EEv26Group_norm_nhwc_bwd_params
        .type           _Z35group_norm_nhwc_bwd_one_pass_kernelI11Fp32IOFp32WLi64ELi40ELi640EEv26Group_norm_nhwc_bwd_params,@function
        .size           _Z35group_norm_nhwc_bwd_one_pass_kernelI11Fp32IOFp32WLi64ELi40ELi640EEv26Group_norm_nhwc_bwd_params,(.L_x_3431 - _Z35group_norm_nhwc_bwd_one_pass_kernelI11Fp32IOFp32WLi64ELi40ELi640EEv26Group_norm_nhwc_bwd_params)
        .other          _Z35group_norm_nhwc_bwd_one_pass_kernelI11Fp32IOFp32WLi64ELi40ELi640EEv26Group_norm_nhwc_bwd_params,@"STO_CUDA_ENTRY STV_DEFAULT"
_Z35group_norm_nhwc_bwd_one_pass_kernelI11Fp32IOFp32WLi64ELi40ELi640EEv26Group_norm_nhwc_bwd_params:
.text._Z35group_norm_nhwc_bwd_one_pass_kernelI11Fp32IOFp32WLi64ELi40ELi640EEv26Group_norm_nhwc_bwd_params:
        /* <DEDUP_REMOVED lines=11> */
[----:B------:R-:W0:Y:S04]  /*00b0*/  LDCU UR18, c[0x0][0x374] ;  /* 0x00006e80ff1277ac */ /* 0x000e280008000800 */
[----:B------:R-:W-:Y:S01]  /*00c0*/  IMAD R0, R0, 0xccd, RZ ;  /* 0x00000ccd00007824 */ /* 0x000fe200078e02ff */
[----:B------:R-:W1:Y:S04]  /*00d0*/  LDCU.U8 UR17, c[0x0][0x414] ;  /* 0x00008280ff1177ac */ /* 0x000e680008000000 */
[----:B------:R-:W-:Y:S01]  /*00e0*/  SHF.R.U32.HI R0, RZ, 0x10, R0 ;  /* 0x00000010ff007819 */ /* 0x000fe20000011600 */
[----:B------:R-:W2:Y:S03]  /*00f0*/  LDCU UR16, c[0x0][0x370] ;  /* 0x00006e00ff1077ac */ /* 0x000ea60008000800 */
[----:B------:R-:W-:Y:S01]  /*0100*/  PRMT R0, R0, 0x9910, RZ ;  /* 0x0000991000007816 */ /* 0x000fe200000000ff */
[----:B------:R-:W-:Y:S01]  /*0110*/  UMOV UR4, URZ ;  /* 0x000000ff00047c82 */ /* 0x000fe20008000000 */
[----:B------:R-:W-:-:S03]  /*0120*/  UMOV UR6, UR5 ;  /* 0x0000000500067c82 */ /* 0x000fc60008000000 */
[----:B------:R-:W-:-:S05]  /*0130*/  IMAD R0, R0, 0x14, RZ ;  /* 0x0000001400007824 */ /* 0x000fca00078e02ff */
[----:B------:R-:W-:-:S04]  /*0140*/  IADD3 R0, PT, PT, RZ, -R0, RZ ;  /* 0x80000000ff007210 */ /* 0x000fc80007ffe0ff */
[----:B------:R-:W-:-:S04]  /*0150*/  PRMT R0, R0, 0x7710, RZ ;  /* 0x0000771000007816 */ /* 0x000fc800000000ff */
[----:B------:R-:W-:-:S04]  /*0160*/  IADD3 R0, PT, PT, R0, R33, RZ ;  /* 0x0000002100007210 */ /* 0x000fc80007ffe0ff */
[----:B------:R-:W-:-:S04]  /*0170*/  SHF.L.U32 R0, R0, 0x1, RZ ;  /* 0x0000000100007819 */ /* 0x000fc800000006ff */
[----:B012---:R-:W-:-:S07]  /*0180*/  LOP3.LUT R32, R0, 0xffff, RZ, 0xc0, !PT ;  /* 0x0000ffff00207812 */ /* 0x007fce00078ec0ff */
.L_x_1262:
[----:B01----:R-:W0:Y:S01]  /*0190*/  LDC R6, c[0x0][0x410] ;  /* 0x00010400ff067b82 */ /* 0x003e220000000800 */
[----:B------:R-:W1:Y:S01]  /*01a0*/  LDCU.64 UR8, c[0x0][0x3b8] ;  /* 0x00007700ff0877ac */ /* 0x000e620008000a00 */
[----:B------:R-:W-:Y:S01]  /*01b0*/  ISETP.LE.AND P3, PT, RZ, UR6, PT ;  /* 0x00000006ff007c0c */ /* 0x000fe2000bf63270 */
[----:B--2---:R-:W2:Y:S05]  /*01c0*/  LDCU.128 UR20, c[0x0][0x400] ;  /* 0x00008000ff1477ac */ /* 0x004eaa0008000c00 */
[----:B------:R-:W3:Y:S08]  /*01d0*/  LDC R19, c[0x0][0x41c] ;  /* 0x00010700ff137b82 */ /* 0x000ef00000000800 */
[----:B------:R-:W4:Y:S01]  /*01e0*/  LDC.64 R24, c[0x0][0x3a8] ;  /* 0x0000ea00ff187b82 */ /* 0x000f220000000a00 */
[----:B-1----:R-:W-:Y:S01]  /*01f0*/  UIMAD.WIDE UR8, UR6, 0x8, UR8 ;  /* 0x00000008060878a5 */ /* 0x002fe2000f8e0208 */
[----:B0-----:R-:W-:-:S05]  /*0200*/  IABS R5, R6 ;  /* 0x0000000600057213 */ /* 0x001fca0000000000 */
[----:B------:R-:W-:Y:S01]  /*0210*/  MOV R14, UR8 ;  /* 0x00000008000e7c02 */ /* 0x000fe20008000f00 */
[----:B------:R-:W0:Y:S01]  /*0220*/  I2F.RP R0, R5 ;  /* 0x0000000500007306 */ /* 0x000e220000209400 */
[----:B------:R-:W-:-:S06]  /*0230*/  MOV R15, UR9 ;  /* 0x00000009000f7c02 */ /* 0x000fcc0008000f00 */
[----:B------:R-:W4:Y:S01]  /*0240*/  LDG.E.64 R14, desc[UR14][R14.64] ;  /* 0x0000000e0e0e7981 */ /* 0x000f22000c1e1b00 */
[----:B0-----:R-:W0:Y:S02]  /*0250*/  MUFU.RCP R0, R0 ;  /* 0x0000000000007308 */ /* 0x001e240000001000 */
[----:B0-----:R-:W-:-:S06]  /*0260*/  IADD3 R2, PT, PT, R0, 0xffffffe, RZ ;  /* 0x0ffffffe00027810 */ /* 0x001fcc0007ffe0ff */
[----:B------:R0:W1:Y:S02]  /*0270*/  F2I.FTZ.U32.TRUNC.NTZ R3, R2 ;  /* 0x0000000200037305 */ /* 0x000064000021f000 */
[----:B0-----:R-:W-:Y:S01]  /*0280*/  HFMA2 R2, -RZ, RZ, 0, 0 ;  /* 0x00000000ff027431 */ /* 0x001fe200000001ff */
[----:B-1----:R-:W-:-:S05]  /*0290*/  IADD3 R4, PT, PT, RZ, -R3, RZ ;  /* 0x80000003ff047210 */ /* 0x002fca0007ffe0ff */
[----:B------:R-:W-:Y:S01]  /*02a0*/  IMAD R7, R4, R5, RZ ;  /* 0x0000000504077224 */ /* 0x000fe200078e02ff */
[----:B------:R-:W-:-:S03]  /*02b0*/  IABS R4, UR6 ;  /* 0x0000000600047c13 */ /* 0x000fc60008000000 */
[----:B------:R-:W-:Y:S01]  /*02c0*/  IMAD.HI.U32 R3, R3, R7, R2 ;  /* 0x0000000703037227 */ /* 0x000fe200078e0002 */
[----:B------:R-:W-:-:S05]  /*02d0*/  LOP3.LUT R2, R33, 0xffff, RZ, 0xc0, !PT ;  /* 0x0000ffff21027812 */ /* 0x000fca00078ec0ff */
[----:B------:R-:W-:-:S04]  /*02e0*/  IMAD.HI.U32 R3, R3, R4, RZ ;  /* 0x0000000403037227 */ /* 0x000fc800078e00ff */
[----:B------:R-:W-:Y:S01]  /*02f0*/  IMAD R2, R2, 0xccd, RZ ;  /* 0x00000ccd02027824 */ /* 0x000fe200078e02ff */
[----:B------:R-:W-:-:S04]  /*0300*/  IADD3 R0, PT, PT, -R3, RZ, RZ ;  /* 0x000000ff03007210 */ /* 0x000fc80007ffe1ff */
[----:B------:R-:W-:Y:S01]  /*0310*/  SHF.R.U32.HI R8, RZ, 0x10, R2 ;  /* 0x00000010ff087819 */ /* 0x000fe20000011602 */
[----:B------:R-:W-:Y:S01]  /*0320*/  IMAD R0, R5, R0, R4 ;  /* 0x0000000005007224 */ /* 0x000fe200078e0204 */
[----:B------:R-:W-:-:S03]  /*0330*/  LOP3.LUT R2, R6, UR6, RZ, 0x3c, !PT ;  /* 0x0000000606027c12 */ /* 0x000fc6000f8e3cff */
[----:B---3--:R-:W-:Y:S01]  /*0340*/  IMAD R19, R19, UR13, R8 ;  /* 0x0000000d13137c24 */ /* 0x008fe2000f8e0208 */
[----:B------:R-:W-:Y:S02]  /*0350*/  ISETP.GT.U32.AND P5, PT, R5, R0, PT ;  /* 0x000000000500720c */ /* 0x000fe40003fa4070 */
[----:B------:R-:W-:Y:S02]  /*0360*/  ISETP.GE.AND P2, PT, R2, RZ, PT ;  /* 0x000000ff0200720c */ /* 0x000fe40003f46270 */
[C---:B--2---:R-:W-:Y:S02]  /*0370*/  ISETP.GE.U32.AND P0, PT, R19.reuse, UR20, PT ;  /* 0x0000001413007c0c */ /* 0x044fe4000bf06070 */
[----:B------:R-:W-:Y:S02]  /*0380*/  SHF.R.S32.HI R7, RZ, 0x1f, R19 ;  /* 0x0000001fff077819 */ /* 0x000fe40000011413 */
[----:B------:R-:W-:Y:S02]  /*0390*/  IADD3 R10, PT, PT, R19, 0x20, RZ ;  /* 0x00000020130a7810 */ /* 0x000fe40007ffe0ff */
[----:B------:R-:W-:-:S03]  /*03a0*/  ISETP.GE.AND.EX P0, PT, R7, UR21, PT, P0 ;  /* 0x0000001507007c0c */ /* 0x000fc6000bf06300 */
[----:B------:R-:W-:-:S04]  /*03b0*/  @!P5 IADD3 R0, PT, PT, R0, -R5, RZ ;  /* 0x800000050000d210 */ /* 0x000fc80007ffe0ff */
[CC--:B------:R-:W-:Y:S02]  /*03c0*/  ISETP.GE.U32.AND P4, PT, R0.reuse, R5.reuse, PT ;  /* 0x000000050000720c */ /* 0x0c0fe40003f86070 */
[-C--:B------:R-:W-:Y:S02]  /*03d0*/  ISETP.GT.U32.AND P6, PT, R5, R0.reuse, PT ;  /* 0x000000000500720c */ /* 0x080fe40003fc4070 */
[----:B------:R-:W-:Y:S02]  /*03e0*/  IADD3 R5, PT, PT, R0, -R5, RZ ;  /* 0x8000000500057210 */ /* 0x000fe40007ffe0ff */
[----:B------:R-:W-:Y:S01]  /*03f0*/  ISETP.GE.U32.AND P1, PT, R10, UR20, PT ;  /* 0x000000140a007c0c */ /* 0x000fe2000bf26070 */
[----:B------:R-:W0:Y:S01]  /*0400*/  @!P0 LDC.64 R12, c[0x0][0x3f8] ;  /* 0x0000fe00ff0c8b82 */ /* 0x000e220000000a00 */
[----:B------:R-:W-:Y:S02]  /*0410*/  SHF.R.S32.HI R21, RZ, 0x1f, R10 ;  /* 0x0000001fff157819 */ /* 0x000fe4000001140a */
[----:B------:R-:W-:-:S02]  /*0420*/  SEL R0, R5, R0, !P6 ;  /* 0x0000000005007207 */ /* 0x000fc40007000000 */
[----:B------:R-:W-:Y:S02]  /*0430*/  ISETP.GE.AND.EX P1, PT, R21, UR21, PT, P1 ;  /* 0x0000001515007c0c */ /* 0x000fe4000bf26310 */
[----:B------:R-:W-:Y:S02]  /*0440*/  @!P5 IADD3 R3, PT, PT, R3, 0x1, RZ ;  /* 0x000000010303d810 */ /* 0x000fe40007ffe0ff */
[----:B------:R-:W-:Y:S02]  /*0450*/  ISETP.NE.AND P5, PT, R6, RZ, PT ;  /* 0x000000ff0600720c */ /* 0x000fe40003fa5270 */
[----:B------:R-:W-:Y:S02]  /*0460*/  LOP3.LUT R5, RZ, R6, RZ, 0x33, !PT ;  /* 0x00000006ff057212 */ /* 0x000fe400078e33ff */
[----:B------:R-:W-:Y:S02]  /*0470*/  @!P3 IADD3 R0, PT, PT, -R0, RZ, RZ ;  /* 0x000000ff0000b210 */ /* 0x000fe40007ffe1ff */
[----:B------:R-:W-:-:S02]  /*0480*/  @P4 IADD3 R3, PT, PT, R3, 0x1, RZ ;  /* 0x0000000103034810 */ /* 0x000fc40007ffe0ff */
[----:B------:R-:W-:Y:S01]  /*0490*/  SEL R0, R5, R0, !P5 ;  /* 0x0000000005007207 */ /* 0x000fe20006800000 */
[----:B------:R-:W1:Y:S01]  /*04a0*/  @!P1 LDC.64 R16, c[0x0][0x3f8] ;  /* 0x0000fe00ff109b82 */ /* 0x000e620000000a00 */
[----:B------:R-:W-:-:S03]  /*04b0*/  @!P2 IADD3 R3, PT, PT, -R3, RZ, RZ ;  /* 0x000000ff0303a210 */ /* 0x000fc60007ffe1ff */
[----:B------:R-:W-:Y:S01]  /*04c0*/  IMAD R11, R0, 0x28, RZ ;  /* 0x00000028000b7824 */ /* 0x000fe200078e02ff */
[----:B------:R-:W-:-:S04]  /*04d0*/  SEL R3, R5, R3, !P5 ;  /* 0x0000000305037207 */ /* 0x000fc80006800000 */
[----:B------:R-:W-:Y:S02]  /*04e0*/  SHF.R.S32.HI R2, RZ, 0x1f, R3 ;  /* 0x0000001fff027819 */ /* 0x000fe40000011403 */
[----:B------:R-:W-:-:S03]  /*04f0*/  IADD3 R36, P2, PT, R11, R32, RZ ;  /* 0x000000200b247210 */ /* 0x000fc60007f5e0ff */
[----:B------:R-:W-:Y:S01]  /*0500*/  IMAD R2, R2, UR22, RZ ;  /* 0x0000001602027c24 */ /* 0x000fe2000f8e02ff */
[----:B------:R-:W-:Y:S01]  /*0510*/  LEA.HI.X.SX32 R37, R11, RZ, 0x1, P2 ;  /* 0x000000ff0b257211 */ /* 0x000fe200010f0eff */
[----:B0-----:R-:W-:Y:S02]  /*0520*/  @!P0 IMAD R4, R7, R12, RZ ;  /* 0x0000000c07048224 */ /* 0x001fe400078e02ff */
[C---:B------:R-:W-:Y:S01]  /*0530*/  IMAD R39, R3.reuse, UR23, R2 ;  /* 0x0000001703277c24 */ /* 0x040fe2000f8e0202 */
[----:B------:R-:W-:Y:S01]  /*0540*/  ISETP.NE.AND P2, PT, RZ, UR17, PT ;  /* 0x00000011ff007c0c */ /* 0x000fe2000bf45270 */
[----:B------:R-:W-:Y:S01]  /*0550*/  IMAD.WIDE.U32 R36, R3, UR22, R36 ;  /* 0x0000001603247c25 */ /* 0x000fe2000f8e0024 */
[----:B------:R-:W0:Y:S03]  /*0560*/  @!P1 LDC.64 R6, c[0x0][0x3a0] ;  /* 0x0000e800ff069b82 */ /* 0x000e260000000a00 */
[----:B------:R-:W-:Y:S01]  /*0570*/  @!P0 IMAD R23, R19, R13, R4 ;  /* 0x0000000d13178224 */ /* 0x000fe200078e0204 */
[----:B------:R-:W-:-:S02]  /*0580*/  PRMT R13, R8, 0x9910, RZ ;  /* 0x00009910080d7816 */ /* 0x000fc400000000ff */
[----:B------:R-:W-:Y:S02]  /*0590*/  IADD3 R39, PT, PT, R37, R39, RZ ;  /* 0x0000002725277210 */ /* 0x000fe40007ffe0ff */
[----:B------:R-:W-:Y:S01]  /*05a0*/  @!P0 MOV R38, R36 ;  /* 0x0000002400268202 */ /* 0x000fe20000000f00 */
[----:B------:R-:W-:Y:S01]  /*05b0*/  IMAD R20, R13, 0x14, RZ ;  /* 0x000000140d147824 */ /* 0x000fe200078e02ff */
[----:B------:R-:W-:Y:S01]  /*05c0*/  @!P1 MOV R13, R39 ;  /* 0x00000027000d9202 */ /* 0x000fe20000000f00 */
[----:B-1----:R-:W-:Y:S01]  /*05d0*/  @!P1 IMAD R21, R21, R16, RZ ;  /* 0x0000001015159224 */ /* 0x002fe200078e02ff */
[----:B------:R-:W1:Y:S01]  /*05e0*/  @!P0 LDC.64 R2, c[0x0][0x398] ;  /* 0x0000e600ff028b82 */ /* 0x000e620000000a00 */
[----:B------:R-:W-:Y:S01]  /*05f0*/  @!P0 IMAD.WIDE.U32 R18, R19, R12, R38 ;  /* 0x0000000c13128225 */ /* 0x000fe200078e0026 */
[----:B------:R-:W-:Y:S02]  /*0600*/  @!P1 MOV R12, R36 ;  /* 0x00000024000c9202 */ /* 0x000fe40000000f00 */
[----:B------:R-:W-:Y:S01]  /*0610*/  IADD3 R20, PT, PT, RZ, -R20, RZ ;  /* 0x80000014ff147210 */ /* 0x000fe20007ffe0ff */
[----:B------:R-:W-:-:S03]  /*0620*/  @!P1 IMAD R21, R10, R17, R21 ;  /* 0x000000110a159224 */ /* 0x000fc600078e0215 */
[----:B------:R-:W2:Y:S01]  /*0630*/  @!P0 LDC.64 R8, c[0x0][0x3a0] ;  /* 0x0000e800ff088b82 */ /* 0x000ea20000000a00 */
[----:B------:R-:W-:Y:S01]  /*0640*/  @!P1 IMAD.WIDE.U32 R16, R10, R16, R12 ;  /* 0x000000100a109225 */ /* 0x000fe200078e000c */
[----:B------:R-:W-:-:S06]  /*0650*/  @!P0 IADD3 R19, PT, PT, R19, R23, RZ ;  /* 0x0000001713138210 */ /* 0x000fcc0007ffe0ff */
[----:B------:R-:W3:Y:S01]  /*0660*/  @!P1 LDC.64 R4, c[0x0][0x398] ;  /* 0x0000e600ff049b82 */ /* 0x000ee20000000a00 */
[----:B------:R-:W-:-:S07]  /*0670*/  PRMT R20, R20, 0x7710, RZ ;  /* 0x0000771014147816 */ /* 0x000fce00000000ff */
[----:B------:R-:W4:Y:S01]  /*0680*/  @P2 LDC.64 R12, c[0x0][0x3b0] ;  /* 0x0000ec00ff0c2b82 */ /* 0x000f220000000a00 */
[C---:B------:R-:W-:Y:S02]  /*0690*/  @!P0 SHF.L.U32 R23, R18.reuse, 0x2, RZ ;  /* 0x0000000212178819 */ /* 0x040fe400000006ff */
[----:B------:R-:W-:Y:S02]  /*06a0*/  @!P0 SHF.L.U64.HI R10, R18, 0x2, R19 ;  /* 0x00000002120a8819 */ /* 0x000fe40000010213 */
[----:B------:R-:W-:-:S04]  /*06b0*/  IADD3 R18, PT, PT, R20, R33, RZ ;  /* 0x0000002114127210 */ /* 0x000fc80007ffe0ff */
[----:B------:R-:W-:Y:S02]  /*06c0*/  SHF.L.U32 R32, R18, 0x1, RZ ;  /* 0x0000000112207819 */ /* 0x000fe400000006ff */
[----:B------:R-:W-:Y:S02]  /*06d0*/  @!P1 IADD3 R19, PT, PT, R17, R21, RZ ;  /* 0x0000001511139210 */ /* 0x000fe40007ffe0ff */
[----:B------:R-:W-:Y:S02]  /*06e0*/  LOP3.LUT R32, R32, 0xffff, RZ, 0xc0, !PT ;  /* 0x0000ffff20207812 */ /* 0x000fe400078ec0ff */
[----:B------:R-:W-:Y:S02]  /*06f0*/  @!P1 SHF.L.U32 R17, R16, 0x2, RZ ;  /* 0x0000000210119819 */ /* 0x000fe400000006ff */
[----:B-1----:R-:W-:Y:S02]  /*0700*/  @!P0 IADD3 R22, P4, PT, R23, R2, RZ ;  /* 0x0000000217168210 */ /* 0x002fe40007f9e0ff */
[----:B------:R-:W-:-:S02]  /*0710*/  IADD3 R11, PT, PT, R11, R32, RZ ;  /* 0x000000200b0b7210 */ /* 0x000fc40007ffe0ff */
[----:B--2---:R-:W-:Y:S02]  /*0720*/  @!P0 IADD3 R20, P3, PT, R23, R8, RZ ;  /* 0x0000000817148210 */ /* 0x004fe40007f7e0ff */
[----:B------:R-:W-:Y:S02]  /*0730*/  @!P1 SHF.L.U64.HI R2, R16, 0x2, R19 ;  /* 0x0000000210029819 */ /* 0x000fe40000010213 */
[C---:B0-----:R-:W-:Y:S02]  /*0740*/  @!P1 IADD3 R18, P5, PT, R17.reuse, R6, RZ ;  /* 0x0000000611129210 */ /* 0x041fe40007fbe0ff */
[----:B---3--:R-:W-:Y:S01]  /*0750*/  @!P1 IADD3 R16, P6, PT, R17, R4, RZ ;  /* 0x0000000411109210 */ /* 0x008fe20007fde0ff */
[----:B----4-:R-:W-:Y:S01]  /*0760*/  IMAD.WIDE R24, R11, 0x4, R24 ;  /* 0x000000040b187825 */ /* 0x010fe200078e0218 */
[----:B------:R-:W-:Y:S02]  /*0770*/  @!P0 IADD3.X R21, PT, PT, R10, R9, RZ, P3, !PT ;  /* 0x000000090a158210 */ /* 0x000fe40001ffe4ff */
[----:B------:R-:W-:-:S02]  /*0780*/  CS2R R8, SRZ ;  /* 0x0000000000087805 */ /* 0x000fc4000001ff00 */
[----:B------:R-:W-:Y:S01]  /*0790*/  @!P0 IADD3.X R23, PT, PT, R10, R3, RZ, P4, !PT ;  /* 0x000000030a178210 */ /* 0x000fe200027fe4ff */
[----:B------:R-:W-:Y:S01]  /*07a0*/  @P2 IMAD.WIDE R26, R11, 0x4, R12 ;  /* 0x000000040b1a2825 */ /* 0x000fe200078e020c */
[C---:B------:R-:W-:Y:S02]  /*07b0*/  @!P1 IADD3.X R19, PT, PT, R2.reuse, R7, RZ, P5, !PT ;  /* 0x0000000702139210 */ /* 0x040fe40002ffe4ff */
[----:B------:R-:W-:Y:S02]  /*07c0*/  CS2R R6, SRZ ;  /* 0x0000000000067805 */ /* 0x000fe4000001ff00 */
[----:B------:R-:W-:Y:S02]  /*07d0*/  CS2R R10, SRZ ;  /* 0x00000000000a7805 */ /* 0x000fe4000001ff00 */
[----:B------:R-:W-:Y:S01]  /*07e0*/  @!P1 IADD3.X R17, PT, PT, R2, R5, RZ, P6, !PT ;  /* 0x0000000502119210 */ /* 0x000fe200037fe4ff */
[----:B------:R0:W5:Y:S04]  /*07f0*/  LDG.E.64 R12, desc[UR14][R24.64] ;  /* 0x0000000e180c7981 */ /* 0x000168000c1e1b00 */
[----:B------:R0:W5:Y:S04]  /*0800*/  @!P1 LDG.E.64 R6, desc[UR14][R18.64] ;  /* 0x0000000e12069981 */ /* 0x000168000c1e1b00 */
[----:B------:R0:W5:Y:S04]  /*0810*/  @!P1 LDG.E.64 R8, desc[UR14][R16.64] ;  /* 0x0000000e10089981 */ /* 0x000168000c1e1b00 */
[----:B------:R0:W5:Y:S01]  /*0820*/  @P2 LDG.E.64 R10, desc[UR14][R26.64] ;  /* 0x0000000e1a0a2981 */ /* 0x000162000c1e1b00 */
[----:B------:R-:W-:Y:S01]  /*0830*/  HFMA2 R3, -RZ, RZ, 0, 0 ;  /* 0x00000000ff037431 */ /* 0x000fe200000001ff */
[----:B------:R-:W-:-:S02]  /*0840*/  CS2R R4, SRZ ;  /* 0x0000000000047805 */ /* 0x000fc4000001ff00 */
[----:B------:R-:W-:-:S04]  /*0850*/  MOV R2, RZ ;  /* 0x000000ff00027202 */ /* 0x000fc80000000f00 */
[----:B------:R0:W5:Y:S04]  /*0860*/  @!P0 LDG.E.64 R4, desc[UR14][R20.64] ;  /* 0x0000000e14048981 */ /* 0x000168000c1e1b00 */
[----:B------:R0:W5:Y:S01]  /*0870*/  @!P0 LDG.E.64 R2, desc[UR14][R22.64] ;  /* 0x0000000e16028981 */ /* 0x000162000c1e1b00 */
        /* <DEDUP_REMOVED lines=9> */
[----:B------:R-:W-:Y:S01]  /*0910*/  UISETP.NE.AND UP1, UPT, UR17, URZ, UPT ;  /* 0x000000ff1100728c */ /* 0x000fe2000bf25270 */
[----:B------:R-:W-:Y:S01]  /*0920*/  UMOV UR19, 0x3f800000 ;  /* 0x3f80000000137882 */ /* 0x000fe20000000000 */
[----:B-1----:R-:W-:-:S13]  /*0930*/  @P0 R2UR UR8, R14 ;  /* 0x000000000e0802ca */ /* 0x002fda00000e0000 */
[----:B------:R-:W-:Y:S01]  /*0940*/  @UP0 UMOV UR19, UR8 ;  /* 0x0000000800130c82 */ /* 0x000fe20008000000 */
[----:B0-----:R-:W-:Y:S05]  /*0950*/  BRA.U UP1, `(.L_x_1238) ;  /* 0x0000000101747547 */ /* 0x001fea000b800000 */
[----:B-----5:R-:W-:Y:S01]  /*0960*/  FADD.FTZ R15, R4, -UR31 ;  /* 0x8000001f040f7e21 */ /* 0x020fe20008010000 */
[----:B------:R-:W-:Y:S01]  /*0970*/  FADD.FTZ R14, R5, -UR31 ;  /* 0x8000001f050e7e21 */ /* 0x000fe20008010000 */
[----:B------:R-:W-:Y:S01]  /*0980*/  FMUL.FTZ R16, R2, R12 ;  /* 0x0000000c02107220 */ /* 0x000fe20000410000 */
[-C--:B------:R-:W-:Y:S01]  /*0990*/  FMUL.FTZ R17, R3, R13.reuse ;  /* 0x0000000d03117220 */ /* 0x080fe20000410000 */
[----:B------:R-:W-:Y:S01]  /*09a0*/  FMUL.FTZ R15, R15, UR19 ;  /* 0x000000130f0f7c20 */ /* 0x000fe20008410000 */
[----:B------:R-:W-:Y:S01]  /*09b0*/  FMUL.FTZ R14, R14, UR19 ;  /* 0x000000130e0e7c20 */ /* 0x000fe20008410000 */
[----:B------:R-:W-:Y:S01]  /*09c0*/  FADD.FTZ R18, RZ, R16 ;  /* 0x00000010ff127221 */ /* 0x000fe20000010000 */
[----:B------:R-:W-:Y:S01]  /*09d0*/  FMUL.FTZ R21, R9, R13 ;  /* 0x0000000d09157220 */ /* 0x000fe20000410000 */
[----:B------:R-:W-:Y:S01]  /*09e0*/  FFMA.FTZ R19, R15, R16, RZ ;  /* 0x000000100f137223 */ /* 0x000fe200000100ff */
[----:B------:R-:W-:Y:S01]  /*09f0*/  FADD.FTZ R16, R6, -UR31 ;  /* 0x8000001f06107e21 */ /* 0x000fe20008010000 */
[----:B------:R-:W-:-:S02]  /*0a00*/  FADD.FTZ R18, R17, R18 ;  /* 0x0000001211127221 */ /* 0x000fc40000010000 */
[----:B------:R-:W-:Y:S01]  /*0a10*/  FFMA.FTZ R19, R14, R17, R19 ;  /* 0x000000110e137223 */ /* 0x000fe20000010013 */
[----:B------:R-:W-:Y:S01]  /*0a20*/  FMUL.FTZ R17, R8, R12 ;  /* 0x0000000c08117220 */ /* 0x000fe20000410000 */
[----:B------:R-:W-:Y:S01]  /*0a30*/  FMUL.FTZ R20, R16, UR19 ;  /* 0x0000001310147c20 */ /* 0x000fe20008410000 */
[----:B------:R-:W-:Y:S01]  /*0a40*/  FADD.FTZ R16, R7, -UR31 ;  /* 0x8000001f07107e21 */ /* 0x000fe20008010000 */
[----:B------:R-:W-:Y:S01]  /*0a50*/  FFMA.FTZ R14, R3, R14, RZ ;  /* 0x0000000e030e7223 */ /* 0x000fe200000100ff */
[----:B------:R-:W-:Y:S01]  /*0a60*/  FADD.FTZ R22, R18, R17 ;  /* 0x0000001112167221 */ /* 0x000fe20000010000 */
[----:B------:R-:W-:Y:S01]  /*0a70*/  FFMA.FTZ R19, R20, R17, R19 ;  /* 0x0000001114137223 */ /* 0x000fe20000010013 */
[----:B------:R-:W-:Y:S01]  /*0a80*/  FMUL.FTZ R18, R16, UR19 ;  /* 0x0000001310127c20 */ /* 0x000fe20008410000 */
[----:B------:R-:W-:Y:S01]  /*0a90*/  FFMA.FTZ R17, R2, R15, RZ ;  /* 0x0000000f02117223 */ /* 0x000fe200000100ff */
[----:B------:R-:W-:Y:S01]  /*0aa0*/  FADD.FTZ R15, R21, R22 ;  /* 0x00000016150f7221 */ /* 0x000fe20000010000 */
[----:B------:R-:W-:Y:S01]  /*0ab0*/  FADD.FTZ R22, RZ, R3 ;  /* 0x00000003ff167221 */ /* 0x000fe20000010000 */
[----:B------:R-:W-:Y:S01]  /*0ac0*/  FFMA.FTZ R21, R18, R21, R19 ;  /* 0x0000001512157223 */ /* 0x000fe20000010013 */
[----:B------:R-:W-:Y:S01]  /*0ad0*/  FADD.FTZ R19, RZ, R2 ;  /* 0x00000002ff137221 */ /* 0x000fe20000010000 */
[----:B------:R-:W-:Y:S01]  /*0ae0*/  FFMA.FTZ R16, R8, R20, R17 ;  /* 0x0000001408107223 */ /* 0x000fe20000010011 */
[----:B------:R-:W-:-:S02]  /*0af0*/  FFMA.FTZ R17, R9, R18, R14 ;  /* 0x0000001209117223 */ /* 0x000fc4000001000e */
[----:B------:R-:W-:Y:S01]  /*0b00*/  FADD.FTZ R18, R8, R19 ;  /* 0x0000001308127221 */ /* 0x000fe20000010000 */
[----:B------:R-:W-:Y:S01]  /*0b10*/  FADD.FTZ R19, R9, R22 ;  /* 0x0000001609137221 */ /* 0x000fe20000010000 */
[----:B------:R-:W-:Y:S06]  /*0b20*/  BRA `(.L_x_1239) ;  /* 0x0000000400007947 */ /* 0x000fec0003800000 */
.L_x_1238:
[----:B-----5:R-:W-:Y:S01]  /*0b30*/  FADD.FTZ R15, R4, -UR31 ;  /* 0x8000001f040f7e21 */ /* 0x020fe20008010000 */
[----:B------:R-:W-:Y:S01]  /*0b40*/  FADD.FTZ R17, R6, -UR31 ;  /* 0x8000001f06117e21 */ /* 0x000fe20008010000 */
[----:B------:R-:W-:Y:S01]  /*0b50*/  FADD.FTZ R14, R5, -UR31 ;  /* 0x8000001f050e7e21 */ /* 0x000fe20008010000 */
[----:B------:R-:W-:Y:S01]  /*0b60*/  FADD.FTZ R20, R7, -UR31 ;  /* 0x8000001f07147e21 */ /* 0x000fe20008010000 */
[----:B------:R-:W-:Y:S01]  /*0b70*/  FMUL.FTZ R15, R15, UR19 ;  /* 0x000000130f0f7c20 */ /* 0x000fe20008410000 */
[----:B------:R-:W-:Y:S01]  /*0b80*/  FMUL.FTZ R17, R17, UR19 ;  /* 0x0000001311117c20 */ /* 0x000fe20008410000 */
[----:B------:R-:W-:Y:S01]  /*0b90*/  FMUL.FTZ R14, R14, UR19 ;  /* 0x000000130e0e7c20 */ /* 0x000fe20008410000 */
[----:B------:R-:W-:Y:S01]  /*0ba0*/  FMUL.FTZ R20, R20, UR19 ;  /* 0x0000001314147c20 */ /* 0x000fe20008410000 */
[C-C-:B------:R-:W-:Y:S01]  /*0bb0*/  FFMA.FTZ R21, R12.reuse, R15, R10.reuse ;  /* 0x0000000f0c157223 */ /* 0x140fe2000001000a */
[----:B------:R-:W-:Y:S01]  /*0bc0*/  FFMA.FTZ R18, R12, R17, R10 ;  /* 0x000000110c127223 */ /* 0x000fe2000001000a */
[C-C-:B------:R-:W-:Y:S01]  /*0bd0*/  FFMA.FTZ R19, R13.reuse, R14, R11.reuse ;  /* 0x0000000e0d137223 */ /* 0x140fe2000001000b */
[----:B------:R-:W-:Y:S01]  /*0be0*/  FFMA.FTZ R16, R13, R20, R11 ;  /* 0x000000140d107223 */ /* 0x000fe2000001000b */
[----:B------:R-:W-:Y:S01]  /*0bf0*/  FMUL.FTZ R22, R21, -1.4426950216293334961 ;  /* 0xbfb8aa3b15167820 */ /* 0x000fe20000410000 */
[----:B------:R-:W-:Y:S01]  /*0c00*/  FMUL.FTZ R27, R18, -1.4426950216293334961 ;  /* 0xbfb8aa3b121b7820 */ /* 0x000fe20000410000 */
[----:B------:R-:W-:Y:S01]  /*0c10*/  FMUL.FTZ R24, R19, -1.4426950216293334961 ;  /* 0xbfb8aa3b13187820 */ /* 0x000fe20000410000 */
[----:B------:R-:W-:-:S03]  /*0c20*/  FMUL.FTZ R30, R16, -1.4426950216293334961 ;  /* 0xbfb8aa3b101e7820 */ /* 0x000fc60000410000 */
[----:B------:R-:W0:Y:S08]  /*0c30*/  MUFU.EX2 R22, R22 ;  /* 0x0000001600167308 */ /* 0x000e300000000800 */
[----:B------:R-:W1:Y:S08]  /*0c40*/  MUFU.EX2 R27, R27 ;  /* 0x0000001b001b7308 */ /* 0x000e700000000800 */
[----:B------:R-:W2:Y:S01]  /*0c50*/  MUFU.EX2 R24, R24 ;  /* 0x0000001800187308 */ /* 0x000ea20000000800 */
[----:B0-----:R-:W-:-:S07]  /*0c60*/  FADD.FTZ R23, R22, 1 ;  /* 0x3f80000016177421 */ /* 0x001fce0000010000 */
[----:B------:R-:W0:Y:S01]  /*0c70*/  MUFU.EX2 R30, R30 ;  /* 0x0000001e001e7308 */ /* 0x000e220000000800 */
[----:B-1----:R-:W-:-:S07]  /*0c80*/  FADD.FTZ R29, R27, 1 ;  /* 0x3f8000001b1d7421 */ /* 0x002fce0000010000 */
[----:B------:R-:W1:Y:S01]  /*0c90*/  MUFU.RCP R23, R23 ;  /* 0x0000001700177308 */ /* 0x000e620000001000 */
[----:B--2---:R-:W-:-:S07]  /*0ca0*/  FADD.FTZ R25, R24, 1 ;  /* 0x3f80000018197421 */ /* 0x004fce0000010000 */
        /* <DEDUP_REMOVED lines=10> */
[----:B0-----:R-:W-:Y:S01]  /*0d50*/  FADD.FTZ R21, -R29, 1 ;  /* 0x3f8000001d157421 */ /* 0x001fe20000010100 */
[----:B------:R-:W-:-:S03]  /*0d60*/  FMUL.FTZ R29, R8, R29 ;  /* 0x0000001d081d7220 */ /* 0x000fc60000410000 */
[----:B------:R-:W-:Y:S01]  /*0d70*/  FFMA.FTZ R28, R18, R21, 1 ;  /* 0x3f800000121c7423 */ /* 0x000fe20000010015 */
[----:B------:R-:W-:Y:S01]  /*0d80*/  FMUL.FTZ R18, R23, R24 ;  /* 0x0000001817127220 */ /* 0x000fe20000410000 */
[----:B-1----:R-:W-:-:S03]  /*0d90*/  FADD.FTZ R21, -R22, 1 ;  /* 0x3f80000016157421 */ /* 0x002fc60000010100 */
[----:B------:R-:W-:Y:S01]  /*0da0*/  FMUL.FTZ R24, R12, R18 ;  /* 0x000000120c187220 */ /* 0x000fe20000410000 */
[----:B------:R-:W-:Y:S01]  /*0db0*/  FMUL.FTZ R22, R9, R22 ;  /* 0x0000001609167220 */ /* 0x000fe20000410000 */
[----:B------:R-:W-:Y:S01]  /*0dc0*/  FFMA.FTZ R25, R16, R21, 1 ;  /* 0x3f80000010197423 */ /* 0x000fe20000010015 */
[----:B------:R-:W-:Y:S01]  /*0dd0*/  FMUL.FTZ R16, R26, R19 ;  /* 0x000000131a107220 */ /* 0x000fe20000410000 */
[----:B------:R-:W-:Y:S01]  /*0de0*/  FFMA.FTZ R23, R15, R24, RZ ;  /* 0x000000180f177223 */ /* 0x000fe200000100ff */
[----:B------:R-:W-:Y:S01]  /*0df0*/  FMUL.FTZ R19, R29, R28 ;  /* 0x0000001c1d137220 */ /* 0x000fe20000410000 */
[----:B------:R-:W-:Y:S01]  /*0e00*/  FADD.FTZ R24, RZ, R24 ;  /* 0x00000018ff187221 */ /* 0x000fe20000010000 */
[----:B------:R-:W-:Y:S01]  /*0e10*/  FMUL.FTZ R21, R13, R16 ;  /* 0x000000100d157220 */ /* 0x000fe20000410000 */
[----:B------:R-:W-:Y:S01]  /*0e20*/  FMUL.FTZ R25, R22, R25 ;  /* 0x0000001916197220 */ /* 0x000fe20000410000 */
[----:B------:R-:W-:Y:S02]  /*0e30*/  FMUL.FTZ R27, R12, R19 ;  /* 0x000000130c1b7220 */ /* 0x000fe40000410000 */
        /* <DEDUP_REMOVED lines=15> */
.L_x_1239:
[----:B------:R-:W0:Y:S01]  /*0f30*/  S2R R25, SR_LANEID ;  /* 0x0000000000197919 */ /* 0x000e220000000000 */
[----:B------:R-:W-:Y:S01]  /*0f40*/  MOV R20, R15 ;  /* 0x0000000f00147202 */ /* 0x000fe20000000f00 */
[----:B------:R-:W1:Y:S01]  /*0f50*/  S2UR UR9, SR_CgaCtaId ;  /* 0x00000000000979c3 */ /* 0x000e620000008800 */
[----:B------:R-:W-:Y:S01]  /*0f60*/  UMOV UR8, 0x400 ;  /* 0x0000040000087882 */ /* 0x000fe20000000000 */
[----:B------:R-:W2:Y:S01]  /*0f70*/  SHFL.DOWN PT, R14, R21, 0x1, 0x1f ;  /* 0x08201f00150e7f89 */ /* 0x000ea200000e0000 */
[----:B------:R-:W-:Y:S01]  /*0f80*/  UIADD3 UR8, UPT, UPT, UR8, 0xd0, URZ ;  /* 0x000000d008087890 */ /* 0x000fe2000fffe0ff */
[----:B------:R-:W-:Y:S01]  /*0f90*/  BSSY.RECONVERGENT B0, `(.L_x_1240) ;  /* 0x0000028000007945 */ /* 0x000fe20003800200 */
[----:B------:R-:W-:Y:S01]  /*0fa0*/  UMOV UR10, 0x400 ;  /* 0x00000400000a7882 */ /* 0x000fe20000000000 */
[----:B------:R-:W3:Y:S01]  /*0fb0*/  SHFL.DOWN PT, R15, R20, 0x1, 0x1f ;  /* 0x08201f00140f7f89 */ /* 0x000ee200000e0000 */
[C---:B------:R-:W-:Y:S02]  /*0fc0*/  ISETP.NE.AND P1, PT, R33.reuse, RZ, PT ;  /* 0x000000ff2100720c */ /* 0x040fe40003f25270 */
[----:B------:R-:W-:Y:S01]  /*0fd0*/  ISETP.GT.U32.AND P4, PT, R33, 0x13, PT ;  /* 0x000000132100780c */ /* 0x000fe20003f84070 */
[----:B-1----:R-:W-:Y:S01]  /*0fe0*/  ULEA UR8, UR9, UR8, 0x18 ;  /* 0x0000000809087291 */ /* 0x002fe2000f8ec0ff */
[----:B0-----:R-:W-:-:S05]  /*0ff0*/  ISETP.GT.AND P0, PT, R25, 0x1e, PT ;  /* 0x0000001e1900780c */ /* 0x001fca0003f04270 */
[----:B------:R-:W-:Y:S02]  /*1000*/  LEA R34, R33, UR8, 0x4 ;  /* 0x0000000821227c11 */ /* 0x000fe4000f8e20ff */
[----:B------:R-:W-:-:S03]  /*1010*/  ISETP.GT.AND P3, PT, R25, 0xf, PT ;  /* 0x0000000f1900780c */ /* 0x000fc60003f64270 */
[----:B------:R-:W-:Y:S03]  /*1020*/  STS.128 [R34], R16 ;  /* 0x0000001022007388 */ /* 0x000fe60000000c00 */
[----:B--2---:R-:W-:Y:S01]  /*1030*/  @!P0 FADD.FTZ R21, R14, R21 ;  /* 0x000000150e158221 */ /* 0x004fe20000010000 */
[----:B---3--:R-:W-:Y:S01]  /*1040*/  @!P0 FADD.FTZ R20, R15, R20 ;  /* 0x000000140f148221 */ /* 0x008fe20000010000 */
[----:B------:R-:W-:-:S03]  /*1050*/  ISETP.GT.AND P0, PT, R25, 0x1d, PT ;  /* 0x0000001d1900780c */ /* 0x000fc60003f04270 */
[----:B------:R-:W0:Y:S04]  /*1060*/  SHFL.DOWN PT, R14, R21, 0x2, 0x1f ;  /* 0x08401f00150e7f89 */ /* 0x000e2800000e0000 */
[----:B------:R-:W1:Y:S06]  /*1070*/  SHFL.DOWN PT, R15, R20, 0x2, 0x1f ;  /* 0x08401f00140f7f89 */ /* 0x000e6c00000e0000 */
        /* <DEDUP_REMOVED lines=25> */
.L_x_1241:
[----:B------:R-:W-:Y:S05]  /*1210*/  BSYNC.RECONVERGENT B0 ;  /* 0x0000000000007941 */ /* 0x000fea0003800200 */
.L_x_1240:
[----:B------:R-:W-:Y:S06]  /*1220*/  BAR.SYNC.DEFER_BLOCKING 0x0 ;  /* 0x0000000000007b1d */ /* 0x000fec0000010000 */
[----:B------:R-:W-:Y:S04]  /*1230*/  BSSY.RECONVERGENT B0, `(.L_x_1242) ;  /* 0x0000033000007945 */ /* 0x000fe80003800200 */
[----:B------:R-:W-:Y:S05]  /*1240*/  @P1 BRA `(.L_x_1243) ;  /* 0x0000000000c41947 */ /* 0x000fea0003800000 */
[----:B------:R-:W-:-:S09]  /*1250*/  ULEA UR8, UR9, UR10, 0x18 ;  /* 0x0000000a09087291 */ /* 0x000fd2000f8ec0ff */
[----:B-1-3--:R-:W1:Y:S04]  /*1260*/  LDS.128 R20, [UR8+0x20] ;  /* 0x00002008ff147984 */ /* 0x00ae680008000c00 */
[----:B--2---:R-:W2:Y:S01]  /*1270*/  LDS.128 R24, [UR8+0x30] ;  /* 0x00003008ff187984 */ /* 0x004ea20008000c00 */
[----:B-1----:R-:W-:Y:S01]  /*1280*/  FADD.FTZ R29, R14, R20 ;  /* 0x000000140e1d7221 */ /* 0x002fe20000010000 */
[----:B0-----:R-:W-:-:S03]  /*1290*/  FADD.FTZ R14, R15, R21 ;  /* 0x000000150f0e7221 */ /* 0x001fc60000010000 */
[----:B------:R-:W-:Y:S01]  /*12a0*/  FADD.FTZ R15, R29, R22 ;  /* 0x000000161d0f7221 */ /* 0x000fe20000010000 */
[----:B------:R-:W-:Y:S01]  /*12b0*/  FADD.FTZ R14, R14, R23 ;  /* 0x000000170e0e7221 */ /* 0x000fe20000010000 */
[----:B------:R-:W0:Y:S02]  /*12c0*/  LDS.128 R28, [UR8+0x40] ;  /* 0x00004008ff1c7984 */ /* 0x000e240008000c00 */
[----:B--2---:R-:W-:Y:S01]  /*12d0*/  FADD.FTZ R15, R15, R24 ;  /* 0x000000180f0f7221 */ /* 0x004fe20000010000 */
[----:B------:R-:W-:Y:S01]  /*12e0*/  FADD.FTZ R14, R14, R25 ;  /* 0x000000190e0e7221 */ /* 0x000fe20000010000 */
[----:B------:R-:W1:Y:S02]  /*12f0*/  LDS.128 R20, [UR8+0x50] ;  /* 0x00005008ff147984 */ /* 0x000e640008000c00 */
        /* <DEDUP_REMOVED lines=27> */
[----:B--2---:R-:W-:Y:S01]  /*14b0*/  FADD.FTZ R21, R15, R24 ;  /* 0x000000180f157221 */ /* 0x004fe20000010000 */
[----:B------:R-:W-:Y:S01]  /*14c0*/  FADD.FTZ R20, R20, R25 ;  /* 0x0000001914147221 */ /* 0x000fe20000010000 */
[----:B------:R-:W1:Y:S02]  /*14d0*/  LDS.64 R14, [UR8+0xb0] ;  /* 0x0000b008ff0e7984 */ /* 0x000e640008000a00 */
        /* <DEDUP_REMOVED lines=8> */
.L_x_1243:
[----:B------:R-:W-:Y:S05]  /*1560*/  BSYNC.RECONVERGENT B0 ;  /* 0x0000000000007941 */ /* 0x000fea0003800200 */
.L_x_1242:
[----:B------:R-:W-:Y:S06]  /*1570*/  BAR.SYNC.DEFER_BLOCKING 0x0 ;  /* 0x0000000000007b1d */ /* 0x000fec0000010000 */
[----:B------:R-:W-:Y:S04]  /*1580*/  BSSY.RECONVERGENT B0, `(.L_x_1244) ;  /* 0x000009d000007945 */ /* 0x000fe80003800200 */
[----:B------:R-:W-:Y:S05]  /*1590*/  @P4 BRA `(.L_x_1245) ;  /* 0x00000008006c4947 */ /* 0x000fea0003800000 */
[----:B-1-3--:R-:W1:Y:S04]  /*15a0*/  LDS.128 R20, [R34+0x140] ;  /* 0x0001400022147984 */ /* 0x00ae680000000c00 */
[----:B--2---:R-:W2:Y:S04]  /*15b0*/  LDS.128 R24, [R34+0x280] ;  /* 0x0002800022187984 */ /* 0x004ea80000000c00 */
        /* <DEDUP_REMOVED lines=143> */
[----:B------:R-:W2:Y:S01]  /*1eb0*/  LDS.128 R24, [R34+0x26c0] ;  /* 0x0026c00022187984 */ /* 0x000ea20000000c00 */
[----:B------:R-:W-:Y:S01]  /*1ec0*/  FADD.FTZ R28, R28, R19 ;  /* 0x000000131c1c7221 */ /* 0x000fe20000010000 */
        /* <DEDUP_REMOVED lines=8> */
.L_x_1245:
[----:B------:R-:W-:Y:S05]  /*1f50*/  BSYNC.RECONVERGENT B0 ;  /* 0x0000000000007941 */ /* 0x000fea0003800200 */
.L_x_1244:
[----:B------:R-:W-:Y:S04]  /*1f60*/  BSSY.RECONVERGENT B0, `(.L_x_1246) ;  /* 0x000001d000007945 */ /* 0x000fe80003800200 */
[----:B------:R-:W-:Y:S05]  /*1f70*/  @P4 BRA `(.L_x_1247) ;  /* 0x00000000006c4947 */ /* 0x000fea0003800000 */
[----:B-1-3--:R-:W2:Y:S08]  /*1f80*/  LDC.64 R20, c[0x0][0x3f8] ;  /* 0x0000fe00ff147b82 */ /* 0x00aeb00000000a00 */
[----:B------:R-:W1:Y:S01]  /*1f90*/  LDC.64 R22, c[0x0][0x3d8] ;  /* 0x0000f600ff167b82 */ /* 0x000e620000000a00 */
[----:B--2---:R-:W-:Y:S01]  /*1fa0*/  IMAD.WIDE.U32 R24, R20, 0x3, RZ ;  /* 0x0000000314187825 */ /* 0x004fe200078e00ff */
[----:B------:R-:W-:-:S02]  /*1fb0*/  LEA R29, R21, R21, 0x1 ;  /* 0x00000015151d7211 */ /* 0x000fc400078e08ff */
[----:B------:R-:W-:Y:S02]  /*1fc0*/  LEA.HI R31, P0, R21, R20, RZ, 0x1 ;  /* 0x00000014151f7211 */ /* 0x000fe400078108ff */
[----:B------:R-:W-:Y:S01]  /*1fd0*/  IADD3 R29, PT, PT, R25, R29, RZ ;  /* 0x0000001d191d7210 */ /* 0x000fe20007ffe0ff */
[----:B------:R-:W-:Y:S01]  /*1fe0*/  IMAD R25, R0, 0x14, R33 ;  /* 0x0000001400197824 */ /* 0x000fe200078e0221 */
[----:B------:R-:W-:Y:S02]  /*1ff0*/  IADD3.X R0, PT, PT, RZ, R21, RZ, P0, !PT ;  /* 0x00000015ff007210 */ /* 0x000fe400007fe4ff */
[----:B------:R-:W-:Y:S01]  /*2000*/  LEA.HI R24, P3, R29, R24, RZ, 0x1 ;  /* 0x000000181d187211 */ /* 0x000fe200078708ff */
[----:B-1----:R-:W-:Y:S01]  /*2010*/  IMAD.WIDE R22, R25, 0x4, R22 ;  /* 0x0000000419167825 */ /* 0x002fe200078e0216 */
[----:B------:R-:W-:Y:S02]  /*2020*/  SHF.L.U32 R25, R31, 0x1, RZ ;  /* 0x000000011f197819 */ /* 0x000fe400000006ff */
[----:B------:R-:W-:-:S02]  /*2030*/  IADD3.X R29, PT, PT, RZ, R29, RZ, P3, !PT ;  /* 0x0000001dff1d7210 */ /* 0x000fc40001ffe4ff */
[C---:B------:R-:W-:Y:S01]  /*2040*/  SHF.L.U32 R27, R24.reuse, 0x1, RZ ;  /* 0x00000001181b7819 */ /* 0x040fe200000006ff */
[----:B------:R4:W-:Y:S01]  /*2050*/  REDG.E.ADD.F32.FTZ.RN.STRONG.GPU desc[UR14][R22.64], R16 ;  /* 0x00000010160079a6 */ /* 0x0009e2000c12f30e */
[----:B------:R-:W-:Y:S02]  /*2060*/  SHF.L.U64.HI R29, R24, 0x1, R29 ;  /* 0x00000001181d7819 */ /* 0x000fe4000001021d */
[----:B------:R-:W-:Y:S02]  /*2070*/  LOP3.LUT R25, R25, 0xfffffffc, RZ, 0xc0, !PT ;  /* 0xfffffffc19197812 */ /* 0x000fe400078ec0ff */
[----:B------:R-:W-:Y:S02]  /*2080*/  LEA R24, P3, R20, R22, 0x2 ;  /* 0x0000001614187211 */ /* 0x000fe400078610ff */
[----:B------:R-:W-:Y:S02]  /*2090*/  LOP3.LUT R27, R27, 0xfffffffc, RZ, 0xc0, !PT ;  /* 0xfffffffc1b1b7812 */ /* 0x000fe400078ec0ff */
[----:B------:R-:W-:-:S02]  /*20a0*/  SHF.L.U64.HI R31, R31, 0x1, R0 ;  /* 0x000000011f1f7819 */ /* 0x000fc40000010200 */
[----:B------:R-:W-:Y:S02]  /*20b0*/  IADD3 R26, P0, PT, R22, R25, RZ ;  /* 0x00000019161a7210 */ /* 0x000fe40007f1e0ff */
[----:B------:R-:W-:Y:S02]  /*20c0*/  LEA.HI.X R25, R20, R23, R21, 0x2, P3 ;  /* 0x0000001714197211 */ /* 0x000fe400018f1415 */
[----:B------:R-:W-:Y:S02]  /*20d0*/  IADD3 R20, P3, PT, R22, R27, RZ ;  /* 0x0000001b16147210 */ /* 0x000fe40007f7e0ff */
[C---:B------:R-:W-:Y:S02]  /*20e0*/  IADD3.X R27, PT, PT, R23.reuse, R31, RZ, P0, !PT ;  /* 0x0000001f171b7210 */ /* 0x040fe400007fe4ff */
[----:B------:R-:W-:-:S03]  /*20f0*/  IADD3.X R21, PT, PT, R23, R29, RZ, P3, !PT ;  /* 0x0000001d17157210 */ /* 0x000fc60001ffe4ff */
[----:B------:R4:W-:Y:S04]  /*2100*/  REDG.E.ADD.F32.FTZ.RN.STRONG.GPU desc[UR14][R26.64], R17 ;  /* 0x000000111a0079a6 */ /* 0x0009e8000c12f30e */
[----:B------:R4:W-:Y:S04]  /*2110*/  REDG.E.ADD.F32.FTZ.RN.STRONG.GPU desc[UR14][R24.64], R18 ;  /* 0x00000012180079a6 */ /* 0x0009e8000c12f30e */
[----:B------:R4:W-:Y:S02]  /*2120*/  REDG.E.ADD.F32.FTZ.RN.STRONG.GPU desc[UR14][R20.64], R19 ;  /* 0x00000013140079a6 */ /* 0x0009e4000c12f30e */
.L_x_1247:
[----:B------:R-:W-:Y:S05]  /*2130*/  BSYNC.RECONVERGENT B0 ;  /* 0x0000000000007941 */ /* 0x000fea0003800200 */
.L_x_1246:
        /* <DEDUP_REMOVED lines=14> */
[----:B------:R-:W-:Y:S01]  /*2220*/  UIMAD UR10, UR13, UR18, UR5 ;  /* 0x000000120d0a72a4 */ /* 0x000fe2000f8e0205 */
[----:B------:R-:W-:-:S03]  /*2230*/  LOP3.LUT P0, R0, R0, 0x2, RZ, 0xc0, !PT ;  /* 0x0000000200007812 */ /* 0x000fc6000780c0ff */
[----:B------:R-:W-:Y:S01]  /*2240*/  UIMAD.WIDE.U32 UR10, UR10, 0x8, UR8 ;  /* 0x000000080a0a78a5 */ /* 0x000fe2000f8e0008 */
[----:B------:R-:W-:Y:S02]  /*2250*/  SEL R23, RZ, UR16, P0 ;  /* 0x00000010ff177c07 */ /* 0x000fe40008000000 */
[----:B------:R-:W-:Y:S02]  /*2260*/  MOV R19, UR20 ;  /* 0x0000001400137c02 */ /* 0x000fe40008000f00 */
[----:B------:R-:W-:Y:S02]  /*2270*/  ISETP.NE.AND P0, PT, R23, -0x1, PT ;  /* 0xffffffff1700780c */ /* 0x000fe40003f05270 */
[----:B------:R-:W-:Y:S02]  /*2280*/  MOV R18, UR10 ;  /* 0x0000000a00127c02 */ /* 0x000fe40008000f00 */
[----:B-1----:R-:W-:Y:S01]  /*2290*/  IADD3 R21, PT, PT, -R0, 0x1, RZ ;  /* 0x0000000100157810 */ /* 0x002fe20007ffe1ff */
[----:B----4-:R-:W-:Y:S01]  /*22a0*/  IMAD.WIDE.U32 R16, R19, 0x4, R16 ;  /* 0x0000000413107825 */ /* 0x010fe200078e0010 */
[----:B------:R-:W-:-:S05]  /*22b0*/  MOV R19, UR11 ;  /* 0x0000000b00137c02 */ /* 0x000fca0008000f00 */
[----:B------:R1:W-:Y:S01]  /*22c0*/  STG.E.64 desc[UR14][R18.64], R14 ;  /* 0x0000000e12007986 */ /* 0x0003e2000c101b0e */
[----:B------:R-:W-:Y:S06]  /*22d0*/  MEMBAR.ALL.GPU ;  /* 0x0000000000007992 */ /* 0x000fec000000a000 */
[----:B------:R-:W-:-:S00]  /*22e0*/  ERRBAR ;  /* 0x00000000000079ab */ /* 0x000fc00000000000 */
[----:B------:R-:W-:Y:S06]  /*22f0*/  CGAERRBAR ;  /* 0x00000000000075ab */ /* 0x000fec0000000000 */
[----:B------:R1:W-:Y:S01]  /*2300*/  REDG.E.ADD.S32.STRONG.GPU desc[UR14][R16.64], R21 ;  /* 0x000000151000798e */ /* 0x0003e2000c12e30e */
[----:B------:R-:W-:Y:S05]  /*2310*/  @!P0 BRA `(.L_x_1249) ;  /* 0x0000000000148947 */ /* 0x000fea0003800000 */
.L_x_1250:
[----:B------:R-:W4:Y:S04]  /*2320*/  LDG.E.STRONG.GPU R0, desc[UR14][R16.64] ;  /* 0x0000000e10007981 */ /* 0x000f28000c1ef900 */
[----:B----4-:R-:W-:Y:S01]  /*2330*/  CCTL.IVALL ;  /* 0x00000000ff00798f */ /* 0x010fe20002000000 */
[----:B------:R-:W-:Y:S05]  /*2340*/  YIELD ;  /* 0x0000000000007946 */ /* 0x000fea0003800000 */
[----:B------:R-:W-:-:S13]  /*2350*/  ISETP.NE.AND P0, PT, R0, R23, PT ;  /* 0x000000170000720c */ /* 0x000fda0003f05270 */
[----:B------:R-:W-:Y:S05]  /*2360*/  @P0 BRA `(.L_x_1250) ;  /* 0xfffffffc00ec0947 */ /* 0x000fea000383ffff */
.L_x_1249:
[----:B------:R-:W-:Y:S05]  /*2370*/  WARPSYNC.ALL ;  /* 0x0000000000007948 */ /* 0x000fea0003800000 */
[----:B------:R-:W-:Y:S01]  /*2380*/  BAR.SYNC.DEFER_BLOCKING 0x0 ;  /* 0x0000000000007b1d */ /* 0x000fe20000010000 */
[----:B------:R-:W-:-:S05]  /*2390*/  HFMA2 R0, -RZ, RZ, 0, 0 ;  /* 0x00000000ff007431 */ /* 0x000fca00000001ff */
[----:B------:R-:W-:Y:S05]  /*23a0*/  @!P3 BRA `(.L_x_1251) ;  /* 0x00000004007cb947 */ /* 0x000fea0003800000 */
[----:B----4-:R-:W-:Y:S01]  /*23b0*/  MOV R26, RZ ;  /* 0x000000ff001a7202 */ /* 0x010fe20000000f00 */
[----:B------:R-:W-:Y:S02]  /*23c0*/  ULEA UR11, UR18, UR5, 0x1 ;  /* 0x00000005120b7291 */ /* 0x000fe4000f8e08ff */
[----:B------:R-:W-:Y:S02]  /*23d0*/  ULEA UR12, UR18, UR5, 0x2 ;  /* 0x00000005120c7291 */ /* 0x000fe4000f8e10ff */
[----:B------:R-:W-:Y:S02]  /*23e0*/  UIMAD UR20, UR18, 0x6, UR5 ;  /* 0x00000006121478a4 */ /* 0x000fe4000f8e0205 */
[----:B------:R-:W-:Y:S02]  /*23f0*/  UIMAD UR21, UR18, 0x5, UR5 ;  /* 0x00000005121578a4 */ /* 0x000fe4000f8e0205 */
[----:B------:R-:W-:Y:S02]  /*2400*/  UIMAD UR22, UR18, 0x3, UR5 ;  /* 0x00000003121678a4 */ /* 0x000fe4000f8e0205 */
[----:B------:R-:W-:-:S02]  /*2410*/  UIMAD UR23, UR18, 0x7, UR5 ;  /* 0x00000007121778a4 */ /* 0x000fc4000f8e0205 */
[----:B------:R-:W-:Y:S02]  /*2420*/  UIADD3 UR24, UPT, UPT, UR5, UR18, URZ ;  /* 0x0000001205187290 */ /* 0x000fe4000fffe0ff */
[----:B------:R-:W-:Y:S02]  /*2430*/  UIADD3 UR25, UPT, UPT, -UR13, URZ, URZ ;  /* 0x000000ff0d197290 */ /* 0x000fe4000fffe1ff */
[----:B------:R-:W-:Y:S01]  /*2440*/  ULOP3.LUT UR30, UR16, 0x7ffffff8, URZ, 0xc0, !UPT ;  /* 0x7ffffff8101e7892 */ /* 0x000fe2000f8ec0ff */
[----:B------:R-:W-:-:S11]  /*2450*/  UMOV UR10, UR5 ;  /* 0x00000005000a7c82 */ /* 0x000fd60008000000 */
.L_x_1252:
[----:B------:R-:W-:Y:S02]  /*2460*/  ISETP.EQ.OR P5, PT, RZ, UR25, P1 ;  /* 0x00000019ff007c0c */ /* 0x000fe40008fa2670 */
[C---:B------:R-:W-:Y:S02]  /*2470*/  IADD3 R0, PT, PT, R26.reuse, 0x1, RZ ;  /* 0x000000011a007810 */ /* 0x040fe40007ffe0ff */
[----:B-1----:R-:W-:Y:S02]  /*2480*/  IADD3 R16, PT, PT, R26, 0x2, RZ ;  /* 0x000000021a107810 */ /* 0x002fe40007ffe0ff */
[----:B------:R-:W-:Y:S02]  /*2490*/  ISETP.EQ.OR P6, PT, R0, UR13, P1 ;  /* 0x0000000d00007c0c */ /* 0x000fe40008fc2670 */
[----:B------:R-:W-:-:S05]  /*24a0*/  ISETP.EQ.OR P0, PT, R16, UR13, P1 ;  /* 0x0000000d10007c0c */ /* 0x000fca0008f02670 */
[----:B------:R-:W-:-:S05]  /*24b0*/  VOTEU.ALL UP1, P5 ;  /* 0x0000000000ff7886 */ /* 0x000fca0002820000 */
[----:B------:R-:W-:Y:S01]  /*24c0*/  @!UP1 UIMAD.WIDE.U32 UR26, UR10, 0x8, UR8 ;  /* 0x000000080a1a98a5 */ /* 0x000fe2000f8e0008 */
[----:B------:R-:W-:Y:S02]  /*24d0*/  VOTEU.ALL UP0, P6 ;  /* 0x0000000000ff7886 */ /* 0x000fe40003000000 */
[----:B------:R-:W-:-:S03]  /*24e0*/  VOTEU.ALL UP1, P0 ;  /* 0x0000000000ff7886 */ /* 0x000fc60000020000 */
[----:B------:R-:W-:Y:S01]  /*24f0*/  MOV R16, UR26 ;  /* 0x0000001a00107c02 */ /* 0x000fe20008000f00 */
[----:B------:R-:W-:Y:S01]  /*2500*/  @!UP0 UIMAD.WIDE.U32 UR28, UR24, 0x8, UR8 ;  /* 0x00000008181c88a5 */ /* 0x000fe2000f8e0008 */
[----:B------:R-:W-:Y:S01]  /*2510*/  MOV R17, UR27 ;  /* 0x0000001b00117c02 */ /* 0x000fe20008000f00 */
[----:B------:R-:W-:-:S04]  /*2520*/  @!UP1 UIMAD.WIDE.U32 UR26, UR11, 0x8, UR8 ;  /* 0x000000080b1a98a5 */ /* 0x000fc8000f8e0008 */
[----:B------:R-:W-:Y:S01]  /*2530*/  MOV R18, UR28 ;  /* 0x0000001c00127c02 */ /* 0x000fe20008000f00 */
[----:B------:R-:W0:Y:S01]  /*2540*/  @!P5 LDG.E.64 R16, desc[UR14][R16.64] ;  /* 0x0000000e1010d981 */ /* 0x000e22000c1e1b00 */
[----:B------:R-:W-:Y:S02]  /*2550*/  MOV R19, UR29 ;  /* 0x0000001d00137c02 */ /* 0x000fe40008000f00 */
[----:B---3--:R-:W-:Y:S02]  /*2560*/  MOV R20, UR26 ;  /* 0x0000001a00147c02 */ /* 0x008fe40008000f00 */
[----:B------:R-:W-:Y:S02]  /*2570*/  MOV R21, UR27 ;  /* 0x0000001b00157c02 */ /* 0x000fe40008000f00 */
[----:B------:R-:W3:Y:S04]  /*2580*/  @!P6 LDG.E.64 R18, desc[UR14][R18.64] ;  /* 0x0000000e1212e981 */ /* 0x000ee8000c1e1b00 */
[----:B------:R-:W4:Y:S01]  /*2590*/  @!P0 LDG.E.64 R20, desc[UR14][R20.64] ;  /* 0x0000000e14148981 */ /* 0x000f22000c1e1b00 */
[----:B------:R-:W-:-:S02]  /*25a0*/  IADD3 R0, PT, PT, R26, 0x3, RZ ;  /* 0x000000031a007810 */ /* 0x000fc40007ffe0ff */
[----:B------:R-:W-:Y:S02]  /*25b0*/  IADD3 R22, PT, PT, R26, 0x4, RZ ;  /* 0x000000041a167810 */ /* 0x000fe40007ffe0ff */
[----:B------:R-:W-:Y:S02]  /*25c0*/  ISETP.EQ.OR P3, PT, R0, UR13, P1 ;  /* 0x0000000d00007c0c */ /* 0x000fe40008f62670 */
[----:B------:R-:W-:Y:S02]  /*25d0*/  ISETP.EQ.OR P4, PT, R22, UR13, P1 ;  /* 0x0000000d16007c0c */ /* 0x000fe40008f82670 */
[----:B------:R-:W-:-:S09]  /*25e0*/  IADD3 R0, PT, PT, R26, 0x5, RZ ;  /* 0x000000051a007810 */ /* 0x000fd20007ffe0ff */
[----:B------:R-:W-:Y:S02]  /*25f0*/  VOTEU.ALL UP1, P3 ;  /* 0x0000000000ff7886 */ /* 0x000fe40001820000 */
[----:B------:R-:W-:-:S03]  /*2600*/  VOTEU.ALL UP0, P4 ;  /* 0x0000000000ff7886 */ /* 0x000fc60002000000 */
[----:B------:R-:W-:Y:S02]  /*2610*/  @!UP1 UIMAD.WIDE.U32 UR26, UR22, 0x8, UR8 ;  /* 0x00000008161a98a5 */ /* 0x000fe4000f8e0008 */
[----:B------:R-:W-:Y:S01]  /*2620*/  @!UP0 UIMAD.WIDE.U32 UR28, UR12, 0x8, UR8 ;  /* 0x000000080c1c88a5 */ /* 0x000fe2000f8e0008 */
[----:B0-----:R-:W-:Y:S01]  /*2630*/  @!P5 FADD.FTZ R14, R14, R16 ;  /* 0x000000100e0ed221 */ /* 0x001fe20000010000 */
[----:B------:R-:W-:Y:S01]  /*2640*/  @!P5 FADD.FTZ R15, R15, R17 ;  /* 0x000000110f0fd221 */ /* 0x000fe20000010000 */
[----:B------:R-:W-:Y:S02]  /*2650*/  IADD3 R16, PT, PT, R26, 0x6, RZ ;  /* 0x000000061a107810 */ /* 0x000fe40007ffe0ff */
[----:B------:R-:W-:Y:S01]  /*2660*/  ISETP.EQ.OR P5, PT, R0, UR13, P1 ;  /* 0x0000000d00007c0c */ /* 0x000fe20008fa2670 */
[----:B---3--:R-:W-:Y:S01]  /*2670*/  @!P6 FADD.FTZ R14, R14, R18 ;  /* 0x000000120e0ee221 */ /* 0x008fe20000010000 */
[----:B------:R-:W-:Y:S01]  /*2680*/  @!P6 FADD.FTZ R15, R15, R19 ;  /* 0x000000130f0fe221 */ /* 0x000fe20000010000 */
[----:B------:R-:W-:-:S02]  /*2690*/  ISETP.EQ.OR P6, PT, R16, UR13, P1 ;  /* 0x0000000d10007c0c */ /* 0x000fc40008fc2670 */
[----:B------:R-:W-:Y:S01]  /*26a0*/  IADD3 R0, PT, PT, R26, 0x7, RZ ;  /* 0x000000071a007810 */ /* 0x000fe20007ffe0ff */
[----:B----4-:R-:W-:Y:S01]  /*26b0*/  @!P0 FADD.FTZ R14, R14, R20 ;  /* 0x000000140e0e8221 */ /* 0x010fe20000010000 */
[----:B------:R-:W-:Y:S02]  /*26c0*/  @!P0 FADD.FTZ R15, R15, R21 ;  /* 0x000000150f0f8221 */ /* 0x000fe40000010000 */
[----:B------:R-:W-:-:S04]  /*26d0*/  ISETP.EQ.OR P0, PT, R0, UR13, P1 ;  /* 0x0000000d00007c0c */ /* 0x000fc80008f02670 */
[----:B------:R-:W-:Y:S01]  /*26e0*/  VOTEU.ALL UP1, P5 ;  /* 0x0000000000ff7886 */ /* 0x000fe20002820000 */
[----:B------:R-:W-:Y:S02]  /*26f0*/  MOV R16, UR26 ;  /* 0x0000001a00107c02 */ /* 0x000fe40008000f00 */
[----:B------:R-:W-:Y:S01]  /*2700*/  MOV R17, UR27 ;  /* 0x0000001b00117c02 */ /* 0x000fe20008000f00 */
[----:B------:R-:W-:Y:S01]  /*2710*/  VOTEU.ALL UP0, P6 ;  /* 0x0000000000ff7886 */ /* 0x000fe20003000000 */
[----:B------:R-:W-:Y:S01]  /*2720*/  @!UP1 UIMAD.WIDE.U32 UR26, UR21, 0x8, UR8 ;  /* 0x00000008151a98a5 */ /* 0x000fe2000f8e0008 */
[----:B------:R-:W-:Y:S02]  /*2730*/  MOV R18, UR28 ;  /* 0x0000001c00127c02 */ /* 0x000fe40008000f00 */
[----:B------:R-:W-:Y:S01]  /*2740*/  MOV R19, UR29 ;  /* 0x0000001d00137c02 */ /* 0x000fe20008000f00 */
[----:B------:R-:W-:Y:S01]  /*2750*/  @!UP0 UIMAD.WIDE.U32 UR28, UR20, 0x8, UR8 ;  /* 0x00000008141c88a5 */ /* 0x000fe2000f8e0008 */
[----:B------:R-:W3:Y:S01]  /*2760*/  @!P3 LDG.E.64 R16, desc[UR14][R16.64] ;  /* 0x0000000e1010b981 */ /* 0x000ee2000c1e1b00 */
[----:B------:R-:W-:Y:S01]  /*2770*/  VOTEU.ALL UP0, P0 ;  /* 0x0000000000ff7886 */ /* 0x000fe20000000000 */
[----:B------:R-:W-:-:S02]  /*2780*/  MOV R20, UR26 ;  /* 0x0000001a00147c02 */ /* 0x000fc40008000f00 */
[----:B------:R-:W-:Y:S01]  /*2790*/  MOV R21, UR27 ;  /* 0x0000001b00157c02 */ /* 0x000fe20008000f00 */
[----:B------:R-:W4:Y:S01]  /*27a0*/  @!P4 LDG.E.64 R18, desc[UR14][R18.64] ;  /* 0x0000000e1212c981 */ /* 0x000f22000c1e1b00 */
[----:B------:R-:W-:Y:S01]  /*27b0*/  @!UP0 UIMAD.WIDE.U32 UR26, UR23, 0x8, UR8 ;  /* 0x00000008171a88a5 */ /* 0x000fe2000f8e0008 */
[----:B------:R-:W-:Y:S02]  /*27c0*/  MOV R22, UR28 ;  /* 0x0000001c00167c02 */ /* 0x000fe40008000f00 */
[----:B------:R-:W-:Y:S01]  /*27d0*/  MOV R23, UR29 ;  /* 0x0000001d00177c02 */ /* 0x000fe20008000f00 */
[----:B------:R-:W5:Y:S02]  /*27e0*/  @!P5 LDG.E.64 R20, desc[UR14][R20.64] ;  /* 0x0000000e1414d981 */ /* 0x000f64000c1e1b00 */
[----:B--2---:R-:W-:Y:S02]  /*27f0*/  MOV R24, UR26 ;  /* 0x0000001a00187c02 */ /* 0x004fe40008000f00 */
[----:B------:R-:W-:Y:S01]  /*2800*/  MOV R25, UR27 ;  /* 0x0000001b00197c02 */ /* 0x000fe20008000f00 */
[----:B------:R-:W2:Y:S05]  /*2810*/  @!P6 LDG.E.64 R22, desc[UR14][R22.64] ;  /* 0x0000000e1616e981 */ /* 0x000eaa000c1e1b00 */
[----:B------:R-:W2:Y:S01]  /*2820*/  @!P0 LDG.E.64 R24, desc[UR14][R24.64] ;  /* 0x0000000e18188981 */ /* 0x000ea2000c1e1b00 */
[----:B------:R-:W-:Y:S01]  /*2830*/  IADD3 R26, PT, PT, R26, 0x8, RZ ;  /* 0x000000081a1a7810 */ /* 0x000fe20007ffe0ff */
[----:B------:R-:W-:-:S02]  /*2840*/  UIADD3 UR25, UPT, UPT, UR25, 0x8, URZ ;  /* 0x0000000819197890 */ /* 0x000fc4000fffe0ff */
[----:B------:R-:W-:Y:S02]  /*2850*/  ULEA UR10, UR18, UR10, 0x3 ;  /* 0x0000000a120a7291 */ /* 0x000fe4000f8e18ff */
[----:B------:R-:W-:Y:S02]  /*2860*/  ULEA UR24, UR18, UR24, 0x3 ;  /* 0x0000001812187291 */ /* 0x000fe4000f8e18ff */
[----:B------:R-:W-:Y:S02]  /*2870*/  ULEA UR11, UR18, UR11, 0x3 ;  /* 0x0000000b120b7291 */ /* 0x000fe4000f8e18ff */
[----:B------:R-:W-:Y:S02]  /*2880*/  ULEA UR22, UR18, UR22, 0x3 ;  /* 0x0000001612167291 */ /* 0x000fe4000f8e18ff */
[----:B------:R-:W-:Y:S02]  /*2890*/  ULEA UR12, UR18, UR12, 0x3 ;  /* 0x0000000c120c7291 */ /* 0x000fe4000f8e18ff */
[----:B------:R-:W-:-:S02]  /*28a0*/  ULEA UR21, UR18, UR21, 0x3 ;  /* 0x0000001512157291 */ /* 0x000fc4000f8e18ff */
[----:B------:R-:W-:Y:S02]  /*28b0*/  ULEA UR20, UR18, UR20, 0x3 ;  /* 0x0000001412147291 */ /* 0x000fe4000f8e18ff */
[----:B------:R-:W-:Y:S01]  /*28c0*/  ULEA UR23, UR18, UR23, 0x3 ;  /* 0x0000001712177291 */ /* 0x000fe2000f8e18ff */
[----:B---3--:R-:W-:Y:S01]  /*28d0*/  @!P3 FADD.FTZ R14, R14, R16 ;  /* 0x000000100e0eb221 */ /* 0x008fe20000010000 */
[----:B------:R-:W-:Y:S01]  /*28e0*/  @!P3 FADD.FTZ R15, R15, R17 ;  /* 0x000000110f0fb221 */ /* 0x000fe20000010000 */
[----:B------:R-:W-:Y:S02]  /*28f0*/  ISETP.NE.AND P3, PT, R26, UR30, PT ;  /* 0x0000001e1a007c0c */ /* 0x000fe4000bf65270 */
[----:B----4-:R-:W-:Y:S01]  /*2900*/  @!P4 FADD.FTZ R14, R14, R18 ;  /* 0x000000120e0ec221 */ /* 0x010fe20000010000 */
[----:B------:R-:W-:-:S03]  /*2910*/  @!P4 FADD.FTZ R15, R15, R19 ;  /* 0x000000130f0fc221 */ /* 0x000fc60000010000 */
[----:B-----5:R-:W-:Y:S01]  /*2920*/  @!P5 FADD.FTZ R14, R14, R20 ;  /* 0x000000140e0ed221 */ /* 0x020fe20000010000 */
[----:B------:R-:W-:-:S03]  /*2930*/  @!P5 FADD.FTZ R15, R15, R21 ;  /* 0x000000150f0fd221 */ /* 0x000fc60000010000 */
[----:B--2---:R-:W-:Y:S01]  /*2940*/  @!P6 FADD.FTZ R14, R14, R22 ;  /* 0x000000160e0ee221 */ /* 0x004fe20000010000 */
[----:B------:R-:W-:-:S03]  /*2950*/  @!P6 FADD.FTZ R15, R15, R23 ;  /* 0x000000170f0fe221 */ /* 0x000fc60000010000 */
[----:B------:R-:W-:Y:S01]  /*2960*/  @!P0 FADD.FTZ R14, R14, R24 ;  /* 0x000000180e0e8221 */ /* 0x000fe20000010000 */
[----:B------:R-:W-:Y:S01]  /*2970*/  @!P0 FADD.FTZ R15, R15, R25 ;  /* 0x000000190f0f8221 */ /* 0x000fe20000010000 */
[----:B------:R-:W-:Y:S06]  /*2980*/  @P3 BRA `(.L_x_1252) ;  /* 0xfffffff800b43947 */ /* 0x000fec000383ffff */
[----:B------:R-:W-:-:S07]  /*2990*/  MOV R0, UR30 ;  /* 0x0000001e00007c02 */ /* 0x000fce0008000f00 */
.L_x_1251:
[----:B------:R-:W-:-:S09]  /*29a0*/  ULOP3.LUT UP0, UR10, UR16, 0x7, URZ, 0xc0, !UPT ;  /* 0x00000007100a7892 */ /* 0x000fd2000f80c0ff */
[----:B------:R-:W-:Y:S05]  /*29b0*/  BRA.U !UP0, `(.L_x_1248) ;  /* 0x00000005082c7547 */ /* 0x000fea000b800000 */
[----:B------:R-:W-:Y:S02]  /*29c0*/  UIADD3 UR10, UPT, UPT, UR10, -0x1, URZ ;  /* 0xffffffff0a0a7890 */ /* 0x000fe4000fffe0ff */
[----:B------:R-:W-:Y:S02]  /*29d0*/  ULOP3.LUT UP1, UR11, UR16, 0x3, URZ, 0xc0, !UPT ;  /* 0x00000003100b7892 */ /* 0x000fe4000f82c0ff */
[----:B------:R-:W-:-:S09]  /*29e0*/  UISETP.GE.U32.AND UP0, UPT, UR10, 0x3, UPT ;  /* 0x000000030a00788c */ /* 0x000fd2000bf06070 */
[----:B------:R-:W-:Y:S05]  /*29f0*/  BRA.U !UP0, `(.L_x_1253) ;  /* 0x0000000108907547 */ /* 0x000fea000b800000 */
[C---:B-1--4-:R-:W-:Y:S02]  /*2a00*/  IADD3 R18, PT, PT, R0.reuse, 0x1, RZ ;  /* 0x0000000100127810 */ /* 0x052fe40007ffe0ff */
[----:B------:R-:W-:Y:S02]  /*2a10*/  ISETP.EQ.OR P0, PT, R0, UR13, P1 ;  /* 0x0000000d00007c0c */ /* 0x000fe40008f02670 */
[----:B------:R-:W-:Y:S02]  /*2a20*/  ISETP.EQ.OR P3, PT, R18, UR13, P1 ;  /* 0x0000000d12007c0c */ /* 0x000fe40008f62670 */
[C---:B------:R-:W-:Y:S02]  /*2a30*/  IADD3 R22, PT, PT, R0.reuse, 0x3, RZ ;  /* 0x0000000300167810 */ /* 0x040fe40007ffe0ff */
[----:B---3--:R-:W-:Y:S02]  /*2a40*/  IADD3 R20, PT, PT, R0, 0x2, RZ ;  /* 0x0000000200147810 */ /* 0x008fe40007ffe0ff */
[----:B------:R-:W-:-:S02]  /*2a50*/  MOV R21, UR18 ;  /* 0x0000001200157c02 */ /* 0x000fc40008000f00 */
[----:B------:R-:W-:Y:S02]  /*2a60*/  ISETP.EQ.OR P5, PT, R22, UR13, P1 ;  /* 0x0000000d16007c0c */ /* 0x000fe40008fa2670 */
[----:B------:R-:W-:Y:S02]  /*2a70*/  ISETP.EQ.OR P4, PT, R20, UR13, P1 ;  /* 0x0000000d14007c0c */ /* 0x000fe40008f82670 */
[----:B------:R-:W-:Y:S01]  /*2a80*/  MOV R17, UR18 ;  /* 0x0000001200117c02 */ /* 0x000fe20008000f00 */
[----:B------:R-:W-:Y:S02]  /*2a90*/  @!P3 IMAD R18, R18, R21, UR5 ;  /* 0x000000051212be24 */ /* 0x000fe4000f8e0215 */
[----:B------:R-:W-:Y:S01]  /*2aa0*/  HFMA2 R21, -RZ, RZ, 0, 4.76837158203125e-07 ;  /* 0x00000008ff157431 */ /* 0x000fe200000001ff */
[----:B------:R-:W-:Y:S01]  /*2ab0*/  MOV R19, 0x8 ;  /* 0x0000000800137802 */ /* 0x000fe20000000f00 */
[----:B------:R-:W-:Y:S01]  /*2ac0*/  @!P0 IMAD R16, R0, R17, UR5 ;  /* 0x0000000500108e24 */ /* 0x000fe2000f8e0211 */
[----:B------:R-:W-:-:S02]  /*2ad0*/  MOV R25, UR18 ;  /* 0x0000001200197c02 */ /* 0x000fc40008000f00 */
[----:B------:R-:W-:Y:S01]  /*2ae0*/  MOV R23, UR18 ;  /* 0x0000001200177c02 */ /* 0x000fe20008000f00 */
[----:B------:R-:W-:-:S04]  /*2af0*/  @!P0 IMAD.WIDE.U32 R16, R16, R19, UR8 ;  /* 0x0000000810108e25 */ /* 0x000fc8000f8e0013 */
[----:B------:R-:W-:Y:S02]  /*2b00*/  @!P5 IMAD R22, R22, R25, UR5 ;  /* 0x000000051616de24 */ /* 0x000fe4000f8e0219 */
[----:B------:R-:W-:Y:S02]  /*2b10*/  HFMA2 R25, -RZ, RZ, 0, 4.76837158203125e-07 ;  /* 0x00000008ff197431 */ /* 0x000fe400000001ff */
[----:B------:R-:W-:Y:S01]  /*2b20*/  @!P4 IMAD R20, R20, R23, UR5 ;  /* 0x000000051414ce24 */ /* 0x000fe2000f8e0217 */
[----:B------:R-:W-:Y:S01]  /*2b30*/  MOV R23, 0x8 ;  /* 0x0000000800177802 */ /* 0x000fe20000000f00 */
[----:B------:R-:W-:Y:S01]  /*2b40*/  @!P3 IMAD.WIDE.U32 R18, R18, R21, UR8 ;  /* 0x000000081212be25 */ /* 0x000fe2000f8e0015 */
[----:B------:R-:W0:Y:S03]  /*2b50*/  @!P0 LDG.E.64 R16, desc[UR14][R16.64] ;  /* 0x0000000e10108981 */ /* 0x000e26000c1e1b00 */
[----:B------:R-:W-:-:S02]  /*2b60*/  @!P4 IMAD.WIDE.U32 R20, R20, R23, UR8 ;  /* 0x000000081414ce25 */ /* 0x000fc4000f8e0017 */
[----:B------:R-:W3:Y:S02]  /*2b70*/  @!P3 LDG.E.64 R18, desc[UR14][R18.64] ;  /* 0x0000000e1212b981 */ /* 0x000ee4000c1e1b00 */
[----:B------:R-:W-:Y:S02]  /*2b80*/  @!P5 IMAD.WIDE.U32 R22, R22, R25, UR8 ;  /* 0x000000081616de25 */ /* 0x000fe4000f8e0019 */
[----:B------:R-:W4:Y:S04]  /*2b90*/  @!P4 LDG.E.64 R20, desc[UR14][R20.64] ;  /* 0x0000000e1414c981 */ /* 0x000f28000c1e1b00 */
[----:B------:R-:W5:Y:S01]  /*2ba0*/  @!P5 LDG.E.64 R22, desc[UR14][R22.64] ;  /* 0x0000000e1616d981 */ /* 0x000f62000c1e1b00 */
[----:B------:R-:W-:Y:S01]  /*2bb0*/  IADD3 R0, PT, PT, R0, 0x4, RZ ;  /* 0x0000000400007810 */ /* 0x000fe20007ffe0ff */
[----:B0-----:R-:W-:Y:S01]  /*2bc0*/  @!P0 FADD.FTZ R14, R14, R16 ;  /* 0x000000100e0e8221 */ /* 0x001fe20000010000 */
[----:B------:R-:W-:-:S03]  /*2bd0*/  @!P0 FADD.FTZ R15, R15, R17 ;  /* 0x000000110f0f8221 */ /* 0x000fc60000010000 */
[----:B---3--:R-:W-:Y:S01]  /*2be0*/  @!P3 FADD.FTZ R14, R14, R18 ;  /* 0x000000120e0eb221 */ /* 0x008fe20000010000 */
[----:B------:R-:W-:-:S03]  /*2bf0*/  @!P3 FADD.FTZ R15, R15, R19 ;  /* 0x000000130f0fb221 */ /* 0x000fc60000010000 */
[----:B----4-:R-:W-:Y:S01]  /*2c00*/  @!P4 FADD.FTZ R14, R14, R20 ;  /* 0x000000140e0ec221 */ /* 0x010fe20000010000 */
[----:B------:R-:W-:-:S03]  /*2c10*/  @!P4 FADD.FTZ R15, R15, R21 ;  /* 0x000000150f0fc221 */ /* 0x000fc60000010000 */
[----:B-----5:R-:W-:Y:S01]  /*2c20*/  @!P5 FADD.FTZ R14, R14, R22 ;  /* 0x000000160e0ed221 */ /* 0x020fe20000010000 */
[----:B------:R-:W-:-:S07]  /*2c30*/  @!P5 FADD.FTZ R15, R15, R23 ;  /* 0x000000170f0fd221 */ /* 0x000fce0000010000 */
.L_x_1253:
[----:B------:R-:W-:Y:S05]  /*2c40*/  BRA.U !UP1, `(.L_x_1248) ;  /* 0x0000000109887547 */ /* 0x000fea000b800000 */
[----:B------:R-:W-:Y:S02]  /*2c50*/  UISETP.NE.AND UP0, UPT, UR11, 0x1, UPT ;  /* 0x000000010b00788c */ /* 0x000fe4000bf05270 */
[----:B------:R-:W-:-:S06]  /*2c60*/  ULOP3.LUT UR10, UR16, 0x1, URZ, 0xc0, !UPT ;  /* 0x00000001100a7892 */ /* 0x000fcc000f8ec0ff */
[----:B---34-:R-:W-:Y:S01]  /*2c70*/  MOV R20, UR10 ;  /* 0x0000000a00147c02 */ /* 0x018fe20008000f00 */
[----:B------:R-:W-:Y:S06]  /*2c80*/  BRA.U !UP0, `(.L_x_1254) ;  /* 0x0000000108487547 */ /* 0x000fec000b800000 */
[C---:B------:R-:W-:Y:S02]  /*2c90*/  ISETP.EQ.OR P3, PT, R0.reuse, UR13, P1 ;  /* 0x0000000d00007c0c */ /* 0x040fe40008f62670 */
[----:B-1----:R-:W-:Y:S02]  /*2ca0*/  IADD3 R16, PT, PT, R0, 0x1, RZ ;  /* 0x0000000100107810 */ /* 0x002fe40007ffe0ff */
[----:B------:R-:W-:Y:S02]  /*2cb0*/  MOV R17, UR18 ;  /* 0x0000001200117c02 */ /* 0x000fe40008000f00 */
[----:B------:R-:W-:Y:S02]  /*2cc0*/  ISETP.EQ.OR P0, PT, R16, UR13, P1 ;  /* 0x0000000d10007c0c */ /* 0x000fe40008f02670 */
[----:B------:R-:W-:Y:S02]  /*2cd0*/  MOV R21, UR18 ;  /* 0x0000001200157c02 */ /* 0x000fe40008000f00 */
[----:B------:R-:W-:-:S03]  /*2ce0*/  MOV R19, 0x8 ;  /* 0x0000000800137802 */ /* 0x000fc60000000f00 */
[----:B------:R-:W-:Y:S02]  /*2cf0*/  @!P3 IMAD R18, R0, R17, UR5 ;  /* 0x000000050012be24 */ /* 0x000fe4000f8e0211 */
[----:B------:R-:W-:Y:S02]  /*2d00*/  HFMA2 R17, -RZ, RZ, 0, 4.76837158203125e-07 ;  /* 0x00000008ff117431 */ /* 0x000fe400000001ff */
[----:B------:R-:W-:-:S04]  /*2d10*/  @!P3 IMAD.WIDE.U32 R18, R18, R19, UR8 ;  /* 0x000000081212be25 */ /* 0x000fc8000f8e0013 */
[----:B------:R-:W-:Y:S02]  /*2d20*/  @!P0 IMAD R16, R16, R21, UR5 ;  /* 0x0000000510108e24 */ /* 0x000fe4000f8e0215 */
[----:B------:R-:W0:Y:S02]  /*2d30*/  @!P3 LDG.E.64 R18, desc[UR14][R18.64] ;  /* 0x0000000e1212b981 */ /* 0x000e24000c1e1b00 */
[----:B------:R-:W-:-:S06]  /*2d40*/  @!P0 IMAD.WIDE.U32 R16, R16, R17, UR8 ;  /* 0x0000000810108e25 */ /* 0x000fcc000f8e0011 */
[----:B------:R-:W3:Y:S01]  /*2d50*/  @!P0 LDG.E.64 R16, desc[UR14][R16.64] ;  /* 0x0000000e10108981 */ /* 0x000ee2000c1e1b00 */
[----:B------:R-:W-:Y:S01]  /*2d60*/  IADD3 R0, PT, PT, R0, 0x2, RZ ;  /* 0x0000000200007810 */ /* 0x000fe20007ffe0ff */
[----:B0-----:R-:W-:Y:S01]  /*2d70*/  @!P3 FADD.FTZ R14, R14, R18 ;  /* 0x000000120e0eb221 */ /* 0x001fe20000010000 */
[----:B------:R-:W-:-:S03]  /*2d80*/  @!P3 FADD.FTZ R15, R15, R19 ;  /* 0x000000130f0fb221 */ /* 0x000fc60000010000 */
[----:B---3--:R-:W-:Y:S01]  /*2d90*/  @!P0 FADD.FTZ R14, R14, R16 ;  /* 0x000000100e0e8221 */ /* 0x008fe20000010000 */
[----:B------:R-:W-:-:S07]  /*2da0*/  @!P0 FADD.FTZ R15, R15, R17 ;  /* 0x000000110f0f8221 */ /* 0x000fce0000010000 */
.L_x_1254:
        /* <DEDUP_REMOVED lines=9> */
[----:B0-----:R-:W-:Y:S01]  /*2e40*/  FADD.FTZ R14, R14, R16 ;  /* 0x000000100e0e7221 */ /* 0x001fe20000010000 */
[----:B------:R-:W-:-:S07]  /*2e50*/  FADD.FTZ R15, R15, R17 ;  /* 0x000000110f0f7221 */ /* 0x000fce0000010000 */
.L_x_1255:
[----:B------:R-:W-:Y:S05]  /*2e60*/  BSYNC.RECONVERGENT B0 ;  /* 0x0000000000007941 */ /* 0x000fea0003800200 */
.L_x_1248:
[----:B------:R-:W5:Y:S01]  /*2e70*/  S2UR UR9, SR_CgaCtaId ;  /* 0x00000000000979c3 */ /* 0x000f620000008800 */
[----:B------:R-:W-:Y:S01]  /*2e80*/  UMOV UR8, 0x400 ;  /* 0x0000040000087882 */ /* 0x000fe20000000000 */
[----:B-1--4-:R-:W-:Y:S01]  /*2e90*/  LOP3.LUT R18, R33, 0xffff, RZ, 0xc0, !PT ;  /* 0x0000ffff21127812 */ /* 0x012fe200078ec0ff */
[----:B------:R-:W1:Y:S01]  /*2ea0*/  LDCU.64 UR10, c[0x0][0x400] ;  /* 0x00008000ff0a77ac */ /* 0x000e620008000a00 */
[----:B------:R-:W-:Y:S01]  /*2eb0*/  FADD.FTZ R5, R5, -UR31 ;  /* 0x8000001f05057e21 */ /* 0x000fe20008010000 */
[----:B------:R-:W-:Y:S01]  /*2ec0*/  FADD.FTZ R6, R6, -UR31 ;  /* 0x8000001f06067e21 */ /* 0x000fe20008010000 */
[----:B------:R-:W-:Y:S01]  /*2ed0*/  FADD.FTZ R7, R7, -UR31 ;  /* 0x8000001f07077e21 */ /* 0x000fe20008010000 */
[----:B------:R-:W-:Y:S01]  /*2ee0*/  IMAD R18, R18, 0xccd, RZ ;  /* 0x00000ccd12127824 */ /* 0x000fe200078e02ff */
[----:B------:R-:W4:Y:S01]  /*2ef0*/  LDC R0, c[0x0][0x41c] ;  /* 0x00010700ff007b82 */ /* 0x000f220000000800 */
[----:B---3--:R-:W-:Y:S01]  /*2f00*/  FMUL.FTZ R20, R5, UR19 ;  /* 0x0000001305147c20 */ /* 0x008fe20008410000 */
[----:B------:R-:W-:Y:S01]  /*2f10*/  FMUL.FTZ R5, R6, UR19 ;  /* 0x0000001306057c20 */ /* 0x000fe20008410000 */
[----:B------:R-:W-:Y:S01]  /*2f20*/  FMUL.FTZ R6, R7, UR19 ;  /* 0x0000001307067c20 */ /* 0x000fe20008410000 */
[----:B------:R-:W-:Y:S01]  /*2f30*/  SHF.R.U32.HI R19, RZ, 0x10, R18 ;  /* 0x00000010ff137819 */ /* 0x000fe20000011612 */
[----:B------:R-:W-:Y:S01]  /*2f40*/  FADD.FTZ R18, R4, -UR31 ;  /* 0x8000001f04127e21 */ /* 0x000fe20008010000 */
[----:B-----5:R-:W-:-:S03]  /*2f50*/  ULEA UR8, UR9, UR8, 0x18 ;  /* 0x0000000809087291 */ /* 0x020fc6000f8ec0ff */
[----:B----4-:R-:W-:-:S06]  /*2f60*/  IMAD R0, R0, UR13, R19 ;  /* 0x0000000d00007c24 */ /* 0x010fcc000f8e0213 */
[----:B------:R0:W-:Y:S01]  /*2f70*/  @!P1 STS.64 [UR8+0xc0], R14 ;  /* 0x0000c00eff009988 */ /* 0x0001e20008000a08 */
[----:B------:R-:W-:Y:S01]  /*2f80*/  FMUL.FTZ R19, R18, UR19 ;  /* 0x0000001312137c20 */ /* 0x000fe20008410000 */
[----:B------:R-:W-:Y:S01]  /*2f90*/  BAR.SYNC.DEFER_BLOCKING 0x0 ;  /* 0x0000000000007b1d */ /* 0x000fe20000010000 */
[C---:B-1----:R-:W-:Y:S02]  /*2fa0*/  ISETP.GE.U32.AND P0, PT, R0.reuse, UR10, PT ;  /* 0x0000000a00007c0c */ /* 0x042fe4000bf06070 */
[----:B------:R-:W-:Y:S02]  /*2fb0*/  IADD3 R4, PT, PT, R0, 0x20, RZ ;  /* 0x0000002000047810 */ /* 0x000fe40007ffe0ff */
[----:B0-----:R-:W-:Y:S02]  /*2fc0*/  SHF.R.S32.HI R15, RZ, 0x1f, R0 ;  /* 0x0000001fff0f7819 */ /* 0x001fe40000011400 */
        /* <DEDUP_REMOVED lines=29> */
.L_x_1256:
[----:B------:R-:W-:Y:S01]  /*31a0*/  BSSY.RECONVERGENT B0, `(.L_x_1257) ;  /* 0x0000012000007945 */ /* 0x000fe20003800200 */
[----:B------:R-:W-:Y:S01]  /*31b0*/  FFMA.FTZ R25, R12, R2, -R25 ;  /* 0x000000020c197223 */ /* 0x000fe20000010819 */
[----:B------:R-:W-:Y:S01]  /*31c0*/  SHF.R.S32.HI R2, RZ, 0x1f, R4 ;  /* 0x0000001fff027819 */ /* 0x000fe20000011404 */
        /* <DEDUP_REMOVED lines=12> */
[----:B------:R-:W-:-:S04]  /*3290*/  IADD3 R15, PT, PT, R19, R15, RZ ;  /* 0x0000000f130f7210 */ /* 0x000fc80007ffe0ff */
[----:B------:R-:W-:-:S05]  /*32a0*/  LEA.HI.X R17, R18, UR9, R15, 0x2, P0 ;  /* 0x0000000912117c11 */ /* 0x000fca00080f140f */
[----:B------:R0:W-:Y:S02]  /*32b0*/  STG.E.64 desc[UR14][R16.64], R20 ;  /* 0x0000001410007986 */ /* 0x0001e4000c101b0e */
.L_x_1258:
[----:B------:R-:W-:Y:S05]  /*32c0*/  BSYNC.RECONVERGENT B0 ;  /* 0x0000000000007941 */ /* 0x000fea0003800200 */
.L_x_1257:
[----:B------:R-:W-:Y:S05]  /*32d0*/  @!P2 BRA `(.L_x_1259) ;  /* 0x000000000048a947 */ /* 0x000fea0003800000 */
[----:B------:R-:W-:Y:S01]  /*32e0*/  FFMA.FTZ R5, R12, R5, R10 ;  /* 0x000000050c057223 */ /* 0x000fe2000001000a */
[----:B------:R-:W-:-:S03]  /*32f0*/  FFMA.FTZ R6, R13, R6, R11 ;  /* 0x000000060d067223 */ /* 0x000fc6000001000b */
[----:B------:R-:W-:Y:S01]  /*3300*/  FMUL.FTZ R0, R5, -1.4426950216293334961 ;  /* 0xbfb8aa3b05007820 */ /* 0x000fe20000410000 */
[----:B------:R-:W-:-:S05]  /*3310*/  FMUL.FTZ R10, R6, -1.4426950216293334961 ;  /* 0xbfb8aa3b060a7820 */ /* 0x000fca0000410000 */
[----:B------:R-:W1:Y:S08]  /*3320*/  MUFU.EX2 R0, R0 ;  /* 0x0000000000007308 */ /* 0x000e700000000800 */
[----:B------:R-:W3:Y:S01]  /*3330*/  MUFU.EX2 R10, R10 ;  /* 0x0000000a000a7308 */ /* 0x000ee20000000800 */
[----:B-1----:R-:W-:-:S07]  /*3340*/  FADD.FTZ R3, R0, 1 ;  /* 0x3f80000000037421 */ /* 0x002fce0000010000 */
[----:B------:R-:W1:Y:S01]  /*3350*/  MUFU.RCP R3, R3 ;  /* 0x0000000300037308 */ /* 0x000e620000001000 */
[----:B---3--:R-:W-:-:S07]  /*3360*/  FADD.FTZ R11, R10, 1 ;  /* 0x3f8000000a0b7421 */ /* 0x008fce0000010000 */
        /* <DEDUP_REMOVED lines=9> */
.L_x_1259:
        /* <DEDUP_REMOVED lines=9> */
[----:B------:R-:W3:Y:S01]  /*3490*/  LDCU.64 UR10, c[0x0][0x380] ;  /* 0x00007000ff0a77ac */ /* 0x000ee20008000a00 */
[----:B-1----:R-:W-:Y:S02]  /*34a0*/  IMAD R3, R2, UR8, RZ ;  /* 0x0000000802037c24 */ /* 0x002fe4000f8e02ff */
[----:B------:R-:W-:-:S04]  /*34b0*/  IMAD.WIDE.U32 R36, R4, UR8, R36 ;  /* 0x0000000804247c25 */ /* 0x000fc8000f8e0024 */
[----:B------:R-:W-:Y:S01]  /*34c0*/  IMAD R3, R4, UR9, R3 ;  /* 0x0000000904037c24 */ /* 0x000fe2000f8e0203 */
[----:B---3--:R-:W-:-:S04]  /*34d0*/  LEA R2, P0, R36, UR10, 0x2 ;  /* 0x0000000a24027c11 */ /* 0x008fc8000f8010ff */
[----:B------:R-:W-:-:S04]  /*34e0*/  IADD3 R3, PT, PT, R37, R3, RZ ;  /* 0x0000000325037210 */ /* 0x000fc80007ffe0ff */
[----:B------:R-:W-:-:S05]  /*34f0*/  LEA.HI.X R3, R36, UR11, R3, 0x2, P0 ;  /* 0x0000000b24037c11 */ /* 0x000fca00080f1403 */
[----:B------:R1:W-:Y:S02]  /*3500*/  STG.E.64 desc[UR14][R2.64], R6 ;  /* 0x0000000602007986 */ /* 0x0003e4000c101b0e */
.L_x_1261:
[----:B------:R-:W-:Y:S05]  /*3510*/  BSYNC.RECONVERGENT B0 ;  /* 0x0000000000007941 */ /* 0x000fea0003800200 */
.L_x_1260:
[----:B------:R-:W-:Y:S02]  /*3520*/  UIADD3 UR6, UPT, UPT, UR18, UR6, URZ ;  /* 0x0000000612067290 */ /* 0x000fe4000fffe0ff */
[----:B------:R-:W-:Y:S02]  /*3530*/  UIADD3 UR4, UPT, UPT, UR4, 0x1, URZ ;  /* 0x0000000104047890 */ /* 0x000fe4000fffe0ff */
[----:B------:R-:W-:-:S09]  /*3540*/  UISETP.GE.AND UP0, UPT, UR6, UR7, UPT ;  /* 0x000000070600728c */ /* 0x000fd2000bf06270 */
[----:B------:R-:W-:Y:S05]  /*3550*/  BRA.U !UP0, `(.L_x_1262) ;  /* 0xffffffcd080c7547 */ /* 0x000fea000b83ffff */
.L_x_1237:
[----:B------:R-:W3:Y:S01]  /*3560*/  LDC R4, c[0x0][0x370] ;  /* 0x0000dc00ff047b82 */ /* 0x000ee20000000800 */
[----:B------:R-:W-:Y:S01]  /*3570*/  ISETP.NE.AND P2, PT, R33, RZ, PT ;  /* 0x000000ff2100720c */ /* 0x000fe20003f45270 */
[----:B------:R-:W-:Y:S06]  /*3580*/  BSSY.RECONVERGENT B0, `(.L_x_1263) ;  /* 0x0000011000007945 */ /* 0x000fec0003800200 */
[----:B-1----:R-:W1:Y:S08]  /*3590*/  LDC R7, c[0x0][0x374] ;  /* 0x0000dd00ff077b82 */ /* 0x002e700000000800 */
[----:B------:R-:W4:Y:S01]  /*35a0*/  LDC.64 R2, c[0x0][0x3c8] ;  /* 0x0000f200ff027b82 */ /* 0x000f220000000a00 */
[----:B---3--:R-:W-:-:S02]  /*35b0*/  IADD3 R5, PT, PT, R4, -0x1, RZ ;  /* 0xffffffff04057810 */ /* 0x008fc40007ffe0ff */
[----:B------:R-:W-:Y:S02]  /*35c0*/  ISETP.NE.AND P1, PT, R4, 0x1, PT ;  /* 0x000000010400780c */ /* 0x000fe40003f25270 */
[----:B-1----:R-:W-:-:S04]  /*35d0*/  IADD3 R0, PT, PT, R7, -0x1, RZ ;  /* 0xffffffff07007810 */ /* 0x002fc80007ffe0ff */
[----:B------:R-:W-:Y:S02]  /*35e0*/  ISETP.NE.AND P0, PT, R0, UR5, PT ;  /* 0x0000000500007c0c */ /* 0x000fe4000bf05270 */
        /* <DEDUP_REMOVED lines=10> */
.L_x_1264:
[----:B------:R-:W-:Y:S05]  /*3690*/  BSYNC.RECONVERGENT B0 ;  /* 0x0000000000007941 */ /* 0x000fea0003800200 */
.L_x_1263:
[----:B------:R-:W-:Y:S05]  /*36a0*/  @P0 EXIT ;  /* 0x000000000000094d */ /* 0x000fea0003800000 */
[----:B------:R-:W-:Y:S05]  /*36b0*/  @P2 BRA `(.L_x_1265) ;  /* 0x0000000000202947 */ /* 0x000fea0003800000 */
[----:B------:R-:W-:-:S05]  /*36c0*/  IMAD R0, R4, R7, RZ ;  /* 0x0000000704007224 */ /* 0x000fca00078e02ff */
[----:B------:R-:W-:-:S13]  /*36d0*/  ISETP.NE.AND P0, PT, R0, -0x1, PT ;  /* 0xffffffff0000780c */ /* 0x000fda0003f05270 */
[----:B------:R-:W-:Y:S05]  /*36e0*/  @!P0 BRA `(.L_x_1265) ;  /* 0x0000000000148947 */ /* 0x000fea0003800000 */
.L_x_1266:
[----:B-1----:R-:W3:Y:S04]  /*36f0*/  LDG.E.STRONG.GPU R5, desc[UR14][R2.64] ;  /* 0x0000000e02057981 */ /* 0x002ee8000c1ef900 */
[----:B---3--:R-:W-:Y:S01]  /*3700*/  CCTL.IVALL ;  /* 0x00000000ff00798f */ /* 0x008fe20002000000 */
[----:B------:R-:W-:Y:S05]  /*3710*/  YIELD ;  /* 0x0000000000007946 */ /* 0x000fea0003800000 */
[----:B------:R-:W-:-:S13]  /*3720*/  ISETP.NE.AND P0, PT, R5, R0, PT ;  /* 0x000000000500720c */ /* 0x000fda0003f05270 */
[----:B------:R-:W-:Y:S05]  /*3730*/  @P0 BRA `(.L_x_1266) ;  /* 0xfffffffc00ec0947 */ /* 0x000fea000383ffff */
.L_x_1265:
[----:B------:R-:W-:Y:S05]  /*3740*/  WARPSYNC.ALL ;  /* 0x0000000000007948 */ /* 0x000fea0003800000 */
[----:B------:R-:W3:Y:S02]  /*3750*/  LDCU.64 UR10, c[0x0][0x3f8] ;  /* 0x00007f00ff0a77ac */ /* 0x000ee40008000a00 */
[----:B---3--:R-:W-:-:S04]  /*3760*/  ULEA.HI UR8, UP0, UR11, UR10, URZ, 0x1 ;  /* 0x0000000a0b087291 */ /* 0x008fc8000f8108ff */
[----:B------:R-:W-:-:S04]  /*3770*/  UIADD3.X UR9, UPT, UPT, URZ, UR11, URZ, UP0, !UPT ;  /* 0x0000000bff097290 */ /* 0x000fc800087fe4ff */
[----:B------:R-:W-:Y:S02]  /*3780*/  USHF.R.S64 UR8, UR8, 0x1, UR9 ;  /* 0x0000000108087899 */ /* 0x000fe40008001009 */
[----:B------:R-:W-:Y:S01]  /*3790*/  USHF.R.S32.HI UR9, URZ, 0x1, UR9 ;  /* 0x00000001ff097899 */ /* 0x000fe20008011409 */
[----:B------:R-:W-:Y:S03]  /*37a0*/  BAR.SYNC.DEFER_BLOCKING 0x0 ;  /* 0x0000000000007b1d */ /* 0x000fe60000010000 */
[----:B------:R-:W-:Y:S02]  /*37b0*/  ISETP.LT.U32.AND P0, PT, R33, UR8, PT ;  /* 0x0000000821007c0c */ /* 0x000fe4000bf01070 */
[----:B------:R-:W-:-:S04]  /*37c0*/  MOV R0, UR9 ;  /* 0x0000000900007c02 */ /* 0x000fc80008000f00 */
[----:B------:R-:W-:-:S13]  /*37d0*/  ISETP.GT.AND.EX P0, PT, R0, RZ, PT, P0 ;  /* 0x000000ff0000720c */ /* 0x000fda0003f04300 */
[----:B------:R-:W-:Y:S05]  /*37e0*/  @!P0 EXIT ;  /* 0x000000000000894d */ /* 0x000fea0003800000 */
[----:B-1----:R-:W-:Y:S01]  /*37f0*/  IADD3 R2, P1, PT, R33, 0x280, RZ ;  /* 0x0000028021027810 */ /* 0x002fe20007f3e0ff */
[----:B------:R-:W-:Y:S01]  /*3800*/  UIMAD.WIDE.U32 UR4, UR10, 0x3, URZ ;  /* 0x000000030a0478a5 */ /* 0x000fe2000f8e00ff */
[----:B------:R-:W-:Y:S01]  /*3810*/  MOV R0, RZ ;  /* 0x000000ff00007202 */ /* 0x000fe20000000f00 */
[----:B------:R-:W-:Y:S01]  /*3820*/  UIMAD UR6, UR11, 0x3, URZ ;  /* 0x000000030b0678a4 */ /* 0x000fe2000f8e02ff */
[----:B------:R-:W-:Y:S01]  /*3830*/  MOV R4, UR9 ;  /* 0x0000000900047c02 */ /* 0x000fe20008000f00 */
[----:B------:R-:W-:Y:S01]  /*3840*/  BSSY.RECONVERGENT B0, `(.L_x_1267) ;  /* 0x000005e000007945 */ /* 0x000fe20003800200 */
[----:B------:R-:W-:Y:S01]  /*3850*/  ISETP.LT.U32.AND P0, PT, R2, UR8, PT ;  /* 0x0000000802007c0c */ /* 0x000fe2000bf01070 */
[----:B------:R-:W-:Y:S01]  /*3860*/  UIADD3 UR6, UPT, UPT, UR5, UR6, URZ ;  /* 0x0000000605067290 */ /* 0x000fe2000fffe0ff */
[----:B------:R-:W-:-:S03]  /*3870*/  IADD3.X R9, PT, PT, RZ, R0, RZ, P1, !PT ;  /* 0x00000000ff097210 */ /* 0x000fc60000ffe4ff */
[----:B------:R-:W-:Y:S01]  /*3880*/  ULEA.HI UR4, UP0, UR6, UR4, URZ, 0x1 ;  /* 0x0000000406047291 */ /* 0x000fe2000f8108ff */
[----:B------:R-:W-:-:S03]  /*3890*/  ISETP.GT.AND.EX P0, PT, R4, R9, PT, P0 ;  /* 0x000000090400720c */ /* 0x000fc60003f04300 */
[----:B------:R-:W-:Y:S01]  /*38a0*/  UIADD3.X UR7, UPT, UPT, URZ, UR6, URZ, UP0, !UPT ;  /* 0x00000006ff077290 */ /* 0x000fe200087fe4ff */
[----:B------:R-:W-:Y:S02]  /*38b0*/  SEL R2, R2, UR8, !P0 ;  /* 0x0000000802027c07 */ /* 0x000fe4000c000000 */
[----:B------:R-:W-:Y:S01]  /*38c0*/  SEL R9, R9, UR9, !P0 ;  /* 0x0000000909097c07 */ /* 0x000fe2000c000000 */
[----:B------:R-:W-:Y:S01]  /*38d0*/  USHF.R.S64 UR6, UR4, 0x1, UR7 ;  /* 0x0000000104067899 */ /* 0x000fe20008001007 */
[----:B------:R-:W-:Y:S01]  /*38e0*/  IADD3 R2, P0, PT, R2, -0x280, RZ ;  /* 0xfffffd8002027810 */ /* 0x000fe20007f1e0ff */
[----:B------:R-:W-:-:S03]  /*38f0*/  USHF.R.S32.HI UR7, URZ, 0x1, UR7 ;  /* 0x00000001ff077899 */ /* 0x000fc60008011407 */
        /* <DEDUP_REMOVED lines=11> */
[----:B------:R-:W-:-:S05]  /*39b0*/  IADD3 RZ, P0, PT, R3, R4, RZ ;  /* 0x0000000403ff7210 */ /* 0x000fca0007f1e0ff */
[----:B------:R-:W-:-:S05]  /*39c0*/  IMAD.WIDE.U32.X R2, R9, -0x33333334, R6, P0 ;  /* 0xcccccccc09027825 */ /* 0x000fca00000e0406 */
[----:B------:R-:W-:-:S04]  /*39d0*/  SHF.R.U64 R2, R2, 0x9, R3 ;  /* 0x0000000902027819 */ /* 0x000fc80000001203 */
[----:B------:R-:W-:-:S04]  /*39e0*/  IADD3 R2, P0, PT, R2, R8, RZ ;  /* 0x0000000802027210 */ /* 0x000fc80007f1e0ff */
[----:B------:R-:W-:Y:S02]  /*39f0*/  LOP3.LUT R4, R2, 0x3, RZ, 0xc0, !PT ;  /* 0x0000000302047812 */ /* 0x000fe400078ec0ff */
[----:B------:R-:W-:Y:S02]  /*3a00*/  LEA.HI.X R3, R3, RZ, RZ, 0x17, P0 ;  /* 0x000000ff03037211 */ /* 0x000fe400000fbcff */
[----:B------:R-:W-:Y:S02]  /*3a10*/  ISETP.NE.U32.AND P1, PT, R4, 0x3, PT ;  /* 0x000000030400780c */ /* 0x000fe40003f25070 */
[----:B------:R-:W-:Y:S02]  /*3a20*/  ISETP.GE.U32.AND P0, PT, R2, 0x3, PT ;  /* 0x000000030200780c */ /* 0x000fe40003f06070 */
[----:B------:R-:W-:Y:S02]  /*3a30*/  ISETP.NE.AND.EX P1, PT, RZ, RZ, PT, P1 ;  /* 0x000000ffff00720c */ /* 0x000fe40003f25310 */
[----:B------:R-:W-:-:S11]  /*3a40*/  ISETP.GE.U32.AND.EX P0, PT, R3, RZ, PT, P0 ;  /* 0x000000ff0300720c */ /* 0x000fd60003f06100 */
[----:B------:R-:W-:Y:S05]  /*3a50*/  @!P1 BRA `(.L_x_1268) ;  /* 0x0000000000f09947 */ /* 0x000fea0003800000 */
[----:B------:R-:W1:Y:S01]  /*3a60*/  LDCU.64 UR4, c[0x0][0x3d8] ;  /* 0x00007b00ff0477ac */ /* 0x000e620008000a00 */
[----:B------:R-:W-:Y:S02]  /*3a70*/  IADD3 R9, PT, PT, R2, 0x1, RZ ;  /* 0x0000000102097810 */ /* 0x000fe40007ffe0ff */
[----:B------:R-:W-:Y:S01]  /*3a80*/  MOV R22, UR6 ;  /* 0x0000000600167c02 */ /* 0x000fe20008000f00 */
[----:B------:R-:W0:Y:S01]  /*3a90*/  LDCU.64 UR12, c[0x0][0x390] ;  /* 0x00007200ff0c77ac */ /* 0x000e220008000a00 */
[----:B------:R-:W-:Y:S02]  /*3aa0*/  MOV R5, UR7 ;  /* 0x0000000700057c02 */ /* 0x000fe40008000f00 */
[----:B------:R-:W-:Y:S01]  /*3ab0*/  MOV R26, UR8 ;  /* 0x00000008001a7c02 */ /* 0x000fe20008000f00 */
[----:B------:R-:W3:Y:S01]  /*3ac0*/  LDCU.64 UR16, c[0x0][0x388] ;  /* 0x00007100ff1077ac */ /* 0x000ee20008000a00 */
[----:B------:R-:W-:Y:S02]  /*3ad0*/  MOV R3, UR9 ;  /* 0x0000000900037c02 */ /* 0x000fe40008000f00 */
[----:B------:R-:W-:-:S02]  /*3ae0*/  LOP3.LUT R9, R9, 0x3, RZ, 0xc0, !PT ;  /* 0x0000000309097812 */ /* 0x000fc400078ec0ff */
[----:B------:R-:W-:Y:S02]  /*3af0*/  MOV R2, UR10 ;  /* 0x0000000a00027c02 */ /* 0x000fe40008000f00 */
[----:B------:R-:W-:Y:S02]  /*3b00*/  MOV R6, R33 ;  /* 0x0000002100067202 */ /* 0x000fe40000000f00 */
[----:B------:R-:W-:Y:S02]  /*3b10*/  MOV R7, R0 ;  /* 0x0000000000077202 */ /* 0x000fe40000000f00 */
[C---:B-1----:R-:W-:Y:S01]  /*3b20*/  LEA R4, P1, R33.reuse, UR4, 0x2 ;  /* 0x0000000421047c11 */ /* 0x042fe2000f8210ff */
[----:B------:R-:W-:Y:S01]  /*3b30*/  UMOV UR4, URZ ;  /* 0x000000ff00047c82 */ /* 0x000fe20008000000 */
[----:B------:R-:W-:Y:S01]  /*3b40*/  SHF.L.U32 R18, R33, 0x3, RZ ;  /* 0x0000000321127819 */ /* 0x000fe200000006ff */
[----:B------:R-:W-:Y:S01]  /*3b50*/  IMAD.WIDE.U32 R6, R9, 0x280, R6 ;  /* 0x0000028009067825 */ /* 0x000fe200078e0006 */
[----:B------:R-:W-:-:S02]  /*3b60*/  SHF.L.U64.HI R22, R22, 0x2, R5 ;  /* 0x0000000216167819 */ /* 0x000fc40000010205 */
[C-C-:B------:R-:W-:Y:S01]  /*3b70*/  LEA.HI.X R5, R33.reuse, UR5, R0.reuse, 0x2, P1 ;  /* 0x0000000521057c11 */ /* 0x140fe200088f1400 */
[----:B------:R-:W-:Y:S01]  /*3b80*/  USHF.L.U32 UR5, UR11, 0x2, URZ ;  /* 0x000000020b057899 */ /* 0x000fe200080006ff */
[----:B------:R-:W-:Y:S01]  /*3b90*/  SHF.L.U64.HI R26, R26, 0x2, R3 ;  /* 0x000000021a1a7819 */ /* 0x000fe20000010203 */
[----:B------:R-:W-:Y:S01]  /*3ba0*/  IMAD.WIDE.U32 R2, R2, 0x4, RZ ;  /* 0x0000000402027825 */ /* 0x000fe200078e00ff */
[----:B------:R-:W-:Y:S02]  /*3bb0*/  SHF.L.U64.HI R19, R33, 0x3, R0 ;  /* 0x0000000321137819 */ /* 0x000fe40000010200 */
[C---:B0-----:R-:W-:Y:S02]  /*3bc0*/  IADD3 R20, P1, PT, R18.reuse, UR12, RZ ;  /* 0x0000000c12147c10 */ /* 0x041fe4000ff3e0ff */
[----:B---3--:R-:W-:Y:S02]  /*3bd0*/  IADD3 R18, P2, PT, R18, UR16, RZ ;  /* 0x0000001012127c10 */ /* 0x008fe4000ff5e0ff */
[----:B------:R-:W-:-:S02]  /*3be0*/  IADD3 R16, P3, PT, RZ, -R9, RZ ;  /* 0x80000009ff107210 */ /* 0x000fc40007f7e0ff */
[----:B------:R-:W-:Y:S02]  /*3bf0*/  IADD3.X R21, PT, PT, R19, UR13, RZ, P1, !PT ;  /* 0x0000000d13157c10 */ /* 0x000fe40008ffe4ff */
[----:B------:R-:W-:Y:S02]  /*3c00*/  IADD3 R0, PT, PT, R7, UR4, RZ ;  /* 0x0000000407007c10 */ /* 0x000fe4000fffe0ff */
[----:B------:R-:W-:Y:S02]  /*3c10*/  MOV R33, R6 ;  /* 0x0000000600217202 */ /* 0x000fe40000000f00 */
[----:B------:R-:W-:Y:S02]  /*3c20*/  IADD3.X R19, PT, PT, R19, UR17, RZ, P2, !PT ;  /* 0x0000001113137c10 */ /* 0x000fe400097fe4ff */
[----:B--2---:R-:W-:Y:S02]  /*3c30*/  IADD3 R24, PT, PT, R3, UR5, RZ ;  /* 0x0000000503187c10 */ /* 0x004fe4000fffe0ff */
[----:B------:R-:W-:-:S07]  /*3c40*/  IADD3.X R17, PT, PT, RZ, -0x1, RZ, P3, !PT ;  /* 0xffffffffff117810 */ /* 0x000fce0001ffe4ff */
.L_x_1269:
[----:B-1----:R-:W-:Y:S01]  /*3c50*/  MOV R7, UR8 ;  /* 0x0000000800077c02 */ /* 0x002fe20008000f00 */
[----:B------:R-:W2:Y:S01]  /*3c60*/  LDG.E R12, desc[UR14][R4.64] ;  /* 0x0000000e040c7981 */ /* 0x000ea2000c1e1900 */
[----:B------:R-:W-:Y:S02]  /*3c70*/  MOV R11, UR6 ;  /* 0x00000006000b7c02 */ /* 0x000fe40008000f00 */
[----:B------:R-:W-:Y:S02]  /*3c80*/  LEA R6, P1, R7, R4, 0x2 ;  /* 0x0000000407067211 */ /* 0x000fe400078210ff */
[----:B------:R-:W-:Y:S02]  /*3c90*/  IADD3 R8, P2, PT, R4, R2, RZ ;  /* 0x0000000204087210 */ /* 0x000fe40007f5e0ff */
[----:B------:R-:W-:Y:S02]  /*3ca0*/  LEA R10, P3, R11, R4, 0x2 ;  /* 0x000000040b0a7211 */ /* 0x000fe400078610ff */
[----:B------:R-:W-:-:S02]  /*3cb0*/  IADD3.X R7, PT, PT, R5, R26, RZ, P1, !PT ;  /* 0x0000001a05077210 */ /* 0x000fc40000ffe4ff */
[C---:B------:R-:W-:Y:S02]  /*3cc0*/  IADD3.X R9, PT, PT, R5.reuse, R24, RZ, P2, !PT ;  /* 0x0000001805097210 */ /* 0x040fe400017fe4ff */
[----:B------:R-:W-:Y:S01]  /*3cd0*/  IADD3.X R11, PT, PT, R5, R22, RZ, P3, !PT ;  /* 0x00000016050b7210 */ /* 0x000fe20001ffe4ff */
[----:B------:R0:W2:Y:S04]  /*3ce0*/  LDG.E R13, desc[UR14][R6.64] ;  /* 0x0000000e060d7981 */ /* 0x0000a8000c1e1900 */
[----:B------:R1:W3:Y:S04]  /*3cf0*/  LDG.E R14, desc[UR14][R8.64] ;  /* 0x0000000e080e7981 */ /* 0x0002e8000c1e1900 */
[----:B------:R-:W3:Y:S01]  /*3d00*/  LDG.E R15, desc[UR14][R10.64] ;  /* 0x0000000e0a0f7981 */ /* 0x000ee2000c1e1900 */
[----:B0-----:R-:W-:-:S02]  /*3d10*/  MOV R6, R18 ;  /* 0x0000001200067202 */ /* 0x001fc40000000f00 */
[----:B------:R-:W-:Y:S02]  /*3d20*/  MOV R7, R19 ;  /* 0x0000001300077202 */ /* 0x000fe40000000f00 */
[----:B-1----:R-:W-:Y:S02]  /*3d30*/  MOV R8, R20 ;  /* 0x0000001400087202 */ /* 0x002fe40000000f00 */
        /* <DEDUP_REMOVED lines=14> */
.L_x_1268:
[----:B------:R-:W-:Y:S05]  /*3e20*/  BSYNC.RECONVERGENT B0 ;  /* 0x0000000000007941 */ /* 0x000fea0003800200 */
.L_x_1267:
[----:B------:R-:W-:Y:S05]  /*3e30*/  @!P0 EXIT ;  /* 0x000000000000894d */ /* 0x000fea0003800000 */
[----:B------:R-:W-:Y:S01]  /*3e40*/  BSSY.RECONVERGENT B0, `(.L_x_1270) ;  /* 0x000005c000007945 */ /* 0x000fe20003800200 */
[----:B------:R-:W-:Y:S02]  /*3e50*/  USHF.L.U64.HI UR5, UR10, 0x2, UR11 ;  /* 0x000000020a057899 */ /* 0x000fe4000801020b */
[----:B------:R-:W-:Y:S02]  /*3e60*/  USHF.L.U32 UR4, UR10, 0x2, URZ ;  /* 0x000000020a047899 */ /* 0x000fe400080006ff */
[----:B------:R-:W-:Y:S01]  /*3e70*/  USHF.L.U64.HI UR7, UR6, 0x2, UR7 ;  /* 0x0000000206077899 */ /* 0x000fe20008010207 */
[----:B------:R-:W3:Y:S01]  /*3e80*/  LDCU.64 UR12, c[0x0][0x3d8] ;  /* 0x00007b00ff0c77ac */ /* 0x000ee20008000a00 */
[----:B------:R-:W4:Y:S01]  /*3e90*/  LDCU.64 UR16, c[0x0][0x388] ;  /* 0x00007100ff1077ac */ /* 0x000f220008000a00 */
[----:B------:R-:W0:Y:S01]  /*3ea0*/  LDCU.64 UR18, c[0x0][0x390] ;  /* 0x00007200ff1277ac */ /* 0x000e220008000a00 */
[----:B------:R-:W-:Y:S02]  /*3eb0*/  USHF.L.U64.HI UR10, UR8, 0x2, UR9 ;  /* 0x00000002080a7899 */ /* 0x000fe40008010209 */
[----:B------:R-:W-:-:S02]  /*3ec0*/  USHF.L.U32 UR11, UR8, 0x2, URZ ;  /* 0x00000002080b7899 */ /* 0x000fc400080006ff */
[----:B------:R-:W-:-:S12]  /*3ed0*/  USHF.L.U32 UR6, UR6, 0x2, URZ ;  /* 0x0000000206067899 */ /* 0x000fd800080006ff */
.L_x_1271:
[C---:B-1----:R-:W-:Y:S02]  /*3ee0*/  SHF.L.U32 R11, R33.reuse, 0x2, RZ ;  /* 0x00000002210b7819 */ /* 0x042fe400000006ff */
[----:B-1----:R-:W-:Y:S02]  /*3ef0*/  SHF.L.U64.HI R13, R33, 0x2, R0 ;  /* 0x00000002210d7819 */ /* 0x002fe40000010200 */
[----:B---3--:R-:W-:-:S04]  /*3f00*/  IADD3 R2, P0, PT, R11, UR12, RZ ;  /* 0x0000000c0b027c10 */ /* 0x008fc8000ff1e0ff */
[----:B------:R-:W-:Y:S02]  /*3f10*/  IADD3.X R3, PT, PT, R13, UR13, RZ, P0, !PT ;  /* 0x0000000d0d037c10 */ /* 0x000fe400087fe4ff */
[C---:B------:R-:W-:Y:S02]  /*3f20*/  IADD3 R4, P0, PT, R2.reuse, UR11, RZ ;  /* 0x0000000b02047c10 */ /* 0x040fe4000ff1e0ff */
[C---:B------:R-:W-:Y:S01]  /*3f30*/  IADD3 R8, P1, PT, R2.reuse, UR6, RZ ;  /* 0x0000000602087c10 */ /* 0x040fe2000ff3e0ff */
[----:B0-----:R0:W3:Y:S01]  /*3f40*/  LDG.E R16, desc[UR14][R2.64] ;  /* 0x0000000e02107981 */ /* 0x0010e2000c1e1900 */
[C---:B------:R-:W-:Y:S02]  /*3f50*/  IADD3.X R5, PT, PT, R3.reuse, UR10, RZ, P0, !PT ;  /* 0x0000000a03057c10 */ /* 0x040fe400087fe4ff */
[----:B------:R-:W-:Y:S02]  /*3f60*/  IADD3 R6, P0, PT, R2, UR4, RZ ;  /* 0x0000000402067c10 */ /* 0x000fe4000ff1e0ff */
[C---:B------:R-:W-:Y:S01]  /*3f70*/  IADD3.X R9, PT, PT, R3.reuse, UR7, RZ, P1, !PT ;  /* 0x0000000703097c10 */ /* 0x040fe20008ffe4ff */
[----:B------:R1:W3:Y:S01]  /*3f80*/  LDG.E R17, desc[UR14][R4.64] ;  /* 0x0000000e04117981 */ /* 0x0002e2000c1e1900 */
[----:B------:R-:W-:-:S03]  /*3f90*/  IADD3.X R7, PT, PT, R3, UR5, RZ, P0, !PT ;  /* 0x0000000503077c10 */ /* 0x000fc600087fe4ff */
[----:B------:R-:W5:Y:S04]  /*3fa0*/  LDG.E R19, desc[UR14][R8.64] ;  /* 0x0000000e08137981 */ /* 0x000f68000c1e1900 */
[----:B------:R2:W5:Y:S01]  /*3fb0*/  LDG.E R18, desc[UR14][R6.64] ;  /* 0x0000000e06127981 */ /* 0x000562000c1e1900 */
[C---:B------:R-:W-:Y:S02]  /*3fc0*/  SHF.L.U32 R10, R33.reuse, 0x3, RZ ;  /* 0x00000003210a7819 */ /* 0x040fe400000006ff */
[----:B------:R-:W-:Y:S02]  /*3fd0*/  SHF.L.U64.HI R0, R33, 0x3, R0 ;  /* 0x0000000321007819 */ /* 0x000fe40000010200 */
[----:B------:R-:W-:Y:S02]  /*3fe0*/  LOP3.LUT R14, R10, 0xfffffff8, RZ, 0xc0, !PT ;  /* 0xfffffff80a0e7812 */ /* 0x000fe400078ec0ff */
[----:B------:R-:W-:-:S02]  /*3ff0*/  LOP3.LUT R11, R11, 0xfffffffc, RZ, 0xc0, !PT ;  /* 0xfffffffc0b0b7812 */ /* 0x000fc400078ec0ff */
[----:B0-----:R-:W-:Y:S02]  /*4000*/  LOP3.LUT R3, R0, 0x3, RZ, 0xc0, !PT ;  /* 0x0000000300037812 */ /* 0x001fe400078ec0ff */
[C---:B----4-:R-:W-:Y:S02]  /*4010*/  IADD3 R12, P0, PT, R14.reuse, UR16, RZ ;  /* 0x000000100e0c7c10 */ /* 0x050fe4000ff1e0ff */
[----:B------:R-:W-:Y:S02]  /*4020*/  LOP3.LUT R2, R13, 0x3, RZ, 0xc0, !PT ;  /* 0x000000030d027812 */ /* 0x000fe400078ec0ff */
[----:B------:R-:W-:Y:S02]  /*4030*/  IADD3 R14, P1, PT, R14, UR18, RZ ;  /* 0x000000120e0e7c10 */ /* 0x000fe4000ff3e0ff */
[----:B-1----:R-:W-:Y:S02]  /*4040*/  IADD3 R4, P2, PT, R11, UR12, RZ ;  /* 0x0000000c0b047c10 */ /* 0x002fe4000ff5e0ff */
[----:B------:R-:W-:-:S02]  /*4050*/  IADD3.X R13, PT, PT, R3, UR17, RZ, P0, !PT ;  /* 0x00000011030d7c10 */ /* 0x000fc400087fe4ff */
[----:B------:R-:W-:Y:S02]  /*4060*/  IADD3.X R15, PT, PT, R3, UR19, RZ, P1, !PT ;  /* 0x00000013030f7c10 */ /* 0x000fe40008ffe4ff */
[----:B------:R-:W-:Y:S02]  /*4070*/  IADD3.X R5, PT, PT, R2, UR13, RZ, P2, !PT ;  /* 0x0000000d02057c10 */ /* 0x000fe400097fe4ff */
[C---:B--2---:R-:W-:Y:S02]  /*4080*/  IADD3 R6, P0, PT, R4.reuse, UR11, RZ ;  /* 0x0000000b04067c10 */ /* 0x044fe4000ff1e0ff */
[C---:B------:R-:W-:Y:S02]  /*4090*/  IADD3 R8, P1, PT, R4.reuse, UR4, RZ ;  /* 0x0000000404087c10 */ /* 0x040fe4000ff3e0ff */
[----:B------:R-:W-:Y:S02]  /*40a0*/  IADD3 R2, P2, PT, R4, UR6, RZ ;  /* 0x0000000604027c10 */ /* 0x000fe4000ff5e0ff */
[----:B------:R-:W-:-:S02]  /*40b0*/  IADD3.X R7, PT, PT, R5, UR10, RZ, P0, !PT ;  /* 0x0000000a05077c10 */ /* 0x000fc400087fe4ff */
[C---:B------:R-:W-:Y:S02]  /*40c0*/  IADD3.X R9, PT, PT, R5.reuse, UR5, RZ, P1, !PT ;  /* 0x0000000505097c10 */ /* 0x040fe40008ffe4ff */
[----:B------:R-:W-:Y:S01]  /*40d0*/  IADD3.X R3, PT, PT, R5, UR7, RZ, P2, !PT ;  /* 0x0000000705037c10 */ /* 0x000fe200097fe4ff */
[----:B---3--:R0:W-:Y:S04]  /*40e0*/  STG.E.64 desc[UR14][R12.64], R16 ;  /* 0x000000100c007986 */ /* 0x0081e8000c101b0e */
        /* <DEDUP_REMOVED lines=15> */
[----:B-1----:R-:W3:Y:S04]  /*41e0*/  LDG.E R18, desc[UR14][R4.64+0x1400] ;  /* 0x0014000e04127981 */ /* 0x002ee8000c1e1900 */
        /* <DEDUP_REMOVED lines=13> */
[----:B--2---:R-:W2:Y:S04]  /*42c0*/  LDG.E R16, desc[UR14][R4.64+0x1e00] ;  /* 0x001e000e04107981 */ /* 0x004ea8000c1e1900 */
        /* <DEDUP_REMOVED lines=11> */
[----:B------:R-:W-:Y:S02]  /*4380*/  IADD3 R33, PT, PT, R33, 0xa00, RZ ;  /* 0x00000a0021217810 */ /* 0x000fe40007ffe0ff */
[----:B------:R-:W-:Y:S02]  /*4390*/  MOV R0, UR9 ;  /* 0x0000000900007c02 */ /* 0x000fe40008000f00 */
[----:B------:R-:W-:-:S04]  /*43a0*/  ISETP.LT.U32.AND P0, PT, R33, UR8, PT ;  /* 0x0000000821007c0c */ /* 0x000fc8000bf01070 */
[----:B------:R-:W-:Y:S01]  /*43b0*/  ISETP.GT.AND.EX P0, PT, R0, RZ, PT, P0 ;  /* 0x000000ff0000720c */ /* 0x000fe20003f04300 */
[----:B------:R-:W-:Y:S01]  /*43c0*/  HFMA2 R0, -RZ, RZ, 0, 0 ;  /* 0x00000000ff007431 */ /* 0x000fe200000001ff */
[----:B--2---:R1:W-:Y:S04]  /*43d0*/  STG.E.64 desc[UR14][R10.64], R16 ;  /* 0x000000100a007986 */ /* 0x0043e8000c101b0e */
[----:B---3--:R1:W-:Y:S07]  /*43e0*/  STG.E.64 desc[UR14][R14.64], R20 ;  /* 0x000000140e007986 */ /* 0x0083ee000c101b0e */
[----:B------:R-:W-:Y:S05]  /*43f0*/  @P0 BRA `(.L_x_1271) ;  /* 0xfffffff800b80947 */ /* 0x000fea000383ffff */
[----:B------:R-:W-:Y:S05]  /*4400*/  BSYNC.RECONVERGENT B0 ;  /* 0x0000000000007941 */ /* 0x000fea0003800200 */
.L_x_1270:
[----:B------:R-:W-:Y:S05]  /*4410*/  EXIT ;  /* 0x000000000000794d */ /* 0x000fea0003800000 */
.L_x_1272:
        /* <DEDUP_REMOVED lines=14> */
.L_x_3431:


//--------------------- .text._Z35group_norm_nhwc_bwd_one_pass_kernelI11Fp32IOFp32WLi128ELi40ELi640EEv26Group_norm_nhwc_bwd_params --------------------------
	.section	.text._Z35group_norm_nhwc_bwd_one_pass_kernelI11Fp32IOFp32WLi128ELi40ELi640EEv26Group_norm_nhwc_bwd_params,"ax",@progbits
	.align	128
        .global         _Z35group_norm_nhwc_bwd_one_pass_kernelI11Fp32IOFp32WLi128ELi40ELi640EEv26Group_norm_nhwc_bwd_params
        .type           _Z35group_norm_nhwc_bwd_one_pass_kernelI11Fp32IOFp32WLi128ELi40ELi640EEv26Group_norm_nhwc_bwd_params,@function
        .size           _Z35group_norm_nhwc_bwd_one_pass_kernelI11Fp32IOFp32WLi128ELi40ELi640EEv26Group_norm_nhwc_bwd_params,(.L_x_3432 - _Z35group_norm_nhwc_bwd_one_pass_kernelI11Fp32IOFp32WLi128ELi40ELi640EEv26Group_norm_nhwc_bwd_params)
        .other          _Z35group_norm_nhwc_bwd_one_pass_kernelI11Fp32IOFp32WLi128ELi40ELi640EEv26Group_norm_nhwc_bwd_params,@"STO_CUDA_ENTRY STV_DEFAULT"
_Z35group_norm_nhwc_bwd_one_pass_kernelI11Fp32IOFp32WLi128ELi40ELi640EEv26Group_norm_nhwc_bwd_params:
.text._Z35group_norm_nhwc_bwd_one_pass_kernelI11Fp32IOFp32WLi128ELi40ELi640EEv26Group_norm_nhwc_bwd_params:
        /* <DEDUP_REMOVED lines=10> */
[----:B------:R-:W0:Y:S01]  /*00a0*/  S2R R45, SR_LANEID ;  /* 0x00000000002d7919 */ /* 0x000e220000000000 */
[----:B------:R-:W-:-:S03]  /*00b0*/  UMOV UR4, URZ ;  /* 0x000000ff00047c82 */ /* 0x000fc60008000000 */
        /* <DEDUP_REMOVED lines=9> */
.L_x_1304:
[----:B0-----:R-:W0:Y:S01]  /*0150*/  LDC R6, c[0x0][0x410] ;  /* 0x00010400ff067b82 */ /* 0x001e220000000800 */
[----:B-1----:R-:W1:Y:S01]  /*0160*/  LDCU.128 UR8, c[0x0][0x400] ;  /* 0x00008000ff0877ac */ /* 0x002e620008000c00 */
[----:B------:R-:W-:Y:S01]  /*0170*/  ISETP.LE.AND P1, PT, RZ, UR5, PT ;  /* 0x00000005ff007c0c */ /* 0x000fe2000bf23270 */
[----:B------:R-:W2:Y:S05]  /*0180*/  LDCU.64 UR6, c[0x0][0x3b8] ;  /* 0x00007700ff0677ac */ /* 0x000eaa0008000a00 */
[----:B------:R-:W3:Y:S01]  /*0190*/  S2UR UR12, SR_CTAID.X ;  /* 0x00000000000c79c3 */ /* 0x000ee20000002500 */
[----:B--2---:R-:W-:Y:S01]  /*01a0*/  UIMAD.WIDE UR6, UR5, 0x8, UR6 ;  /* 0x00000008050678a5 */ /* 0x004fe2000f8e0206 */
[----:B0-----:R-:W-:-:S04]  /*01b0*/  IABS R5, R6 ;  /* 0x0000000600057213 */ /* 0x001fc80000000000 */
[----:B------:R-:W0:Y:S01]  /*01c0*/  I2F.RP R0, R5 ;  /* 0x0000000500007306 */ /* 0x000e220000209400 */
[----:B------:R-:W-:Y:S02]  /*01d0*/  MOV R14, UR6 ;  /* 0x00000006000e7c02 */ /* 0x000fe40008000f00 */
[----:B------:R-:W-:-:S03]  /*01e0*/  MOV R15, UR7 ;  /* 0x00000007000f7c02 */ /* 0x000fc60008000f00 */
[----:B------:R-:W2:Y:S03]  /*01f0*/  LDCU.U8 UR7, c[0x0][0x414] ;  /* 0x00008280ff0777ac */ /* 0x000ea60008000000 */
        /* <DEDUP_REMOVED lines=8> */
[----:B------:R-:W-:Y:S02]  /*0280*/  IMAD.HI.U32 R3, R3, R7, R2 ;  /* 0x0000000703037227 */ /* 0x000fe400078e0002 */
[----:B------:R-:W3:Y:S04]  /*0290*/  LDC R2, c[0x0][0x41c] ;  /* 0x00010700ff027b82 */ /* 0x000ee80000000800 */
[----:B------:R-:W-:-:S05]  /*02a0*/  IMAD.HI.U32 R3, R3, R4, RZ ;  /* 0x0000000403037227 */ /* 0x000fca00078e00ff */
[----:B------:R-:W-:-:S05]  /*02b0*/  IADD3 R0, PT, PT, -R3, RZ, RZ ;  /* 0x000000ff03007210 */ /* 0x000fca0007ffe1ff */
[----:B------:R-:W-:Y:S01]  /*02c0*/  IMAD R0, R5, R0, R4 ;  /* 0x0000000005007224 */ /* 0x000fe200078e0204 */
[----:B------:R-:W-:-:S04]  /*02d0*/  LOP3.LUT R4, R6, UR5, RZ, 0x3c, !PT ;  /* 0x0000000506047c12 */ /* 0x000fc8000f8e3cff */
[----:B------:R-:W-:Y:S02]  /*02e0*/  ISETP.GT.U32.AND P4, PT, R5, R0, PT ;  /* 0x000000000500720c */ /* 0x000fe40003f84070 */
[----:B------:R-:W-:Y:S01]  /*02f0*/  ISETP.GE.AND P3, PT, R4, RZ, PT ;  /* 0x000000ff0400720c */ /* 0x000fe20003f66270 */
[----:B---3--:R-:W-:-:S05]  /*0300*/  IMAD R9, R2, UR12, R43 ;  /* 0x0000000c02097c24 */ /* 0x008fca000f8e022b */
[----:B------:R-:W-:Y:S02]  /*0310*/  SHF.R.S32.HI R21, RZ, 0x1f, R9 ;  /* 0x0000001fff157819 */ /* 0x000fe40000011409 */
[----:B------:R-:W-:-:S03]  /*0320*/  IADD3 R19, PT, PT, R9, 0x20, RZ ;  /* 0x0000002009137810 */ /* 0x000fc60007ffe0ff */
[-C--:B------:R-:W-:Y:S02]  /*0330*/  @!P4 IADD3 R0, PT, PT, R0, -R5.reuse, RZ ;  /* 0x800000050000c210 */ /* 0x080fe40007ffe0ff */
[----:B------:R-:W-:Y:S02]  /*0340*/  @!P4 IADD3 R3, PT, PT, R3, 0x1, RZ ;  /* 0x000000010303c810 */ /* 0x000fe40007ffe0ff */
[CC--:B------:R-:W-:Y:S02]  /*0350*/  ISETP.GE.U32.AND P2, PT, R0.reuse, R5.reuse, PT ;  /* 0x000000050000720c */ /* 0x0c0fe40003f46070 */
[----:B------:R-:W-:Y:S02]  /*0360*/  ISETP.GT.U32.AND P0, PT, R5, R0, PT ;  /* 0x000000000500720c */ /* 0x000fe40003f04070 */
[----:B------:R-:W-:Y:S02]  /*0370*/  IADD3 R5, PT, PT, R0, -R5, RZ ;  /* 0x8000000500057210 */ /* 0x000fe40007ffe0ff */
[----:B------:R-:W-:-:S02]  /*0380*/  ISETP.NE.AND P4, PT, R6, RZ, PT ;  /* 0x000000ff0600720c */ /* 0x000fc40003f85270 */
[----:B------:R-:W-:Y:S02]  /*0390*/  SEL R5, R5, R0, !P0 ;  /* 0x0000000005057207 */ /* 0x000fe40004000000 */
[----:B------:R-:W-:Y:S02]  /*03a0*/  ISETP.GE.U32.AND P0, PT, R9, UR8, PT ;  /* 0x0000000809007c0c */ /* 0x000fe4000bf06070 */
[----:B------:R-:W-:Y:S02]  /*03b0*/  LOP3.LUT R0, RZ, R6, RZ, 0x33, !PT ;  /* 0x00000006ff007212 */ /* 0x000fe400078e33ff */
[----:B------:R-:W-:Y:S02]  /*03c0*/  @P2 IADD3 R3, PT, PT, R3, 0x1, RZ ;  /* 0x0000000103032810 */ /* 0x000fe40007ffe0ff */
[----:B------:R-:W-:Y:S02]  /*03d0*/  ISETP.GE.AND.EX P0, PT, R21, UR9, PT, P0 ;  /* 0x0000000915007c0c */ /* 0x000fe4000bf06300 */
[----:B------:R-:W-:-:S02]  /*03e0*/  @!P1 IADD3 R5, PT, PT, -R5, RZ, RZ ;  /* 0x000000ff05059210 */ /* 0x000fc40007ffe1ff */
[----:B------:R-:W-:Y:S02]  /*03f0*/  MOV R7, R3 ;  /* 0x0000000300077202 */ /* 0x000fe40000000f00 */
[C---:B------:R-:W-:Y:S02]  /*0400*/  SEL R5, R0.reuse, R5, !P4 ;  /* 0x0000000500057207 */ /* 0x040fe40006000000 */
[----:B------:R-:W-:Y:S02]  /*0410*/  @!P3 IADD3 R7, PT, PT, -R7, RZ, RZ ;  /* 0x000000ff0707b210 */ /* 0x000fe40007ffe1ff */
[----:B------:R-:W-:Y:S01]  /*0420*/  ISETP.GE.U32.AND P1, PT, R19, UR8, PT ;  /* 0x0000000813007c0c */ /* 0x000fe2000bf26070 */
[----:B------:R-:W-:Y:S01]  /*0430*/  IMAD R13, R5, 0x28, RZ ;  /* 0x00000028050d7824 */ /* 0x000fe200078e02ff */
[----:B------:R-:W-:Y:S01]  /*0440*/  SHF.R.S32.HI R11, RZ, 0x1f, R19 ;  /* 0x0000001fff0b7819 */ /* 0x000fe20000011413 */
[----:B------:R-:W0:Y:S01]  /*0450*/  @!P0 LDC.64 R2, c[0x0][0x3f8] ;  /* 0x0000fe00ff028b82 */ /* 0x000e220000000a00 */
[----:B------:R-:W-:-:S02]  /*0460*/  SEL R7, R0, R7, !P4 ;  /* 0x0000000700077207 */ /* 0x000fc40006000000 */
[----:B------:R-:W-:Y:S02]  /*0470*/  ISETP.GE.AND.EX P1, PT, R11, UR9, PT, P1 ;  /* 0x000000090b007c0c */ /* 0x000fe4000bf26310 */
[C---:B------:R-:W-:Y:S02]  /*0480*/  IADD3 R32, P2, PT, R13.reuse, R42, RZ ;  /* 0x0000002a0d207210 */ /* 0x040fe40007f5e0ff */
[----:B------:R-:W-:Y:S01]  /*0490*/  SHF.R.S32.HI R4, RZ, 0x1f, R7 ;  /* 0x0000001fff047819 */ /* 0x000fe20000011407 */
[----:B------:R-:W1:Y:S01]  /*04a0*/  @!P0 LDC.64 R26, c[0x0][0x3a0] ;  /* 0x0000e800ff1a8b82 */ /* 0x000e620000000a00 */
[----:B------:R-:W-:Y:S02]  /*04b0*/  LEA.HI.X.SX32 R33, R13, RZ, 0x1, P2 ;  /* 0x000000ff0d217211 */ /* 0x000fe400010f0eff */
[C---:B------:R-:W-:Y:S01]  /*04c0*/  IADD3 R0, PT, PT, R9.reuse, 0x40, RZ ;  /* 0x0000004009007810 */ /* 0x040fe20007ffe0ff */
[----:B------:R-:W-:Y:S01]  /*04d0*/  IMAD R4, R4, UR10, RZ ;  /* 0x0000000a04047c24 */ /* 0x000fe2000f8e02ff */
[----:B------:R-:W-:Y:S01]  /*04e0*/  IADD3 R35, PT, PT, R9, 0x60, RZ ;  /* 0x0000006009237810 */ /* 0x000fe20007ffe0ff */
[C---:B------:R-:W-:Y:S01]  /*04f0*/  IMAD.WIDE.U32 R32, R7.reuse, UR10, R32 ;  /* 0x0000000a07207c25 */ /* 0x040fe2000f8e0020 */
[----:B------:R-:W-:Y:S01]  /*0500*/  ISETP.GE.U32.AND P2, PT, R0, UR8, PT ;  /* 0x0000000800007c0c */ /* 0x000fe2000bf46070 */
[----:B------:R-:W3:Y:S01]  /*0510*/  @!P0 LDC.64 R24, c[0x0][0x398] ;  /* 0x0000e600ff188b82 */ /* 0x000ee20000000a00 */
[----:B------:R-:W-:Y:S01]  /*0520*/  SHF.R.S32.HI R17, RZ, 0x1f, R0 ;  /* 0x0000001fff117819 */ /* 0x000fe20000011400 */
[----:B------:R-:W-:Y:S01]  /*0530*/  IMAD R31, R7, UR11, R4 ;  /* 0x0000000b071f7c24 */ /* 0x000fe2000f8e0204 */
[----:B------:R-:W-:-:S02]  /*0540*/  ISETP.GE.U32.AND P3, PT, R35, UR8, PT ;  /* 0x0000000823007c0c */ /* 0x000fc4000bf66070 */
[----:B------:R-:W-:Y:S02]  /*0550*/  ISETP.GE.AND.EX P2, PT, R17, UR9, PT, P2 ;  /* 0x0000000911007c0c */ /* 0x000fe4000bf46320 */
[----:B------:R-:W-:Y:S01]  /*0560*/  IADD3 R31, PT, PT, R33, R31, RZ ;  /* 0x0000001f211f7210 */ /* 0x000fe20007ffe0ff */
[----:B------:R-:W2:Y:S01]  /*0570*/  @!P1 LDC.64 R6, c[0x0][0x3f8] ;  /* 0x0000fe00ff069b82 */ /* 0x000ea20000000a00 */
[----:B0-----:R-:W-:Y:S01]  /*0580*/  @!P0 IMAD R4, R21, R2, RZ ;  /* 0x0000000215048224 */ /* 0x001fe200078e02ff */
[----:B------:R-:W-:Y:S02]  /*0590*/  @!P0 MOV R30, R32 ;  /* 0x00000020001e8202 */ /* 0x000fe40000000f00 */
[----:B------:R-:W-:Y:S01]  /*05a0*/  SHF.R.S32.HI R37, RZ, 0x1f, R35 ;  /* 0x0000001fff257819 */ /* 0x000fe20000011423 */
[C---:B------:R-:W-:Y:S02]  /*05b0*/  @!P0 IMAD R13, R9.reuse, R3, R4 ;  /* 0x00000003090d8224 */ /* 0x040fe400078e0204 */
[----:B------:R-:W-:Y:S01]  /*05c0*/  @!P0 IMAD.WIDE.U32 R8, R9, R2, R30 ;  /* 0x0000000209088225 */ /* 0x000fe200078e001e */
[----:B------:R-:W-:-:S02]  /*05d0*/  ISETP.GE.AND.EX P3, PT, R37, UR9, PT, P3 ;  /* 0x0000000925007c0c */ /* 0x000fc4000bf66330 */
[----:B------:R-:W0:Y:S02]  /*05e0*/  @!P2 LDC.64 R2, c[0x0][0x3f8] ;  /* 0x0000fe00ff02ab82 */ /* 0x000e240000000a00 */
[----:B------:R-:W-:Y:S02]  /*05f0*/  @!P0 IADD3 R9, PT, PT, R9, R13, RZ ;  /* 0x0000000d09098210 */ /* 0x000fe40007ffe0ff */
[----:B------:R-:W-:-:S04]  /*0600*/  @!P0 SHF.L.U32 R13, R8, 0x2, RZ ;  /* 0x00000002080d8819 */ /* 0x000fc800000006ff */
[C---:B-1----:R-:W-:Y:S01]  /*0610*/  @!P0 IADD3 R26, P4, PT, R13.reuse, R26, RZ ;  /* 0x0000001a0d1a8210 */ /* 0x042fe20007f9e0ff */
[----:B------:R-:W1:Y:S01]  /*0620*/  @!P2 LDC.64 R22, c[0x0][0x3a0] ;  /* 0x0000e800ff16ab82 */ /* 0x000e620000000a00 */
[----:B---3--:R-:W-:Y:S01]  /*0630*/  @!P0 IADD3 R24, P5, PT, R13, R24, RZ ;  /* 0x000000180d188210 */ /* 0x008fe20007fbe0ff */
[----:B--2---:R-:W-:Y:S01]  /*0640*/  @!P1 IMAD R12, R11, R6, RZ ;  /* 0x000000060b0c9224 */ /* 0x004fe200078e02ff */
[----:B------:R-:W-:Y:S02]  /*0650*/  @!P1 MOV R13, R31 ;  /* 0x0000001f000d9202 */ /* 0x000fe40000000f00 */
[----:B------:R-:W-:Y:S01]  /*0660*/  @!P0 SHF.L.U64.HI R4, R8, 0x2, R9 ;  /* 0x0000000208048819 */ /* 0x000fe20000010209 */
[----:B------:R-:W-:Y:S01]  /*0670*/  @!P1 IMAD R21, R19, R7, R12 ;  /* 0x0000000713159224 */ /* 0x000fe200078e020c */
[----:B------:R-:W-:Y:S01]  /*0680*/  @!P1 MOV R12, R32 ;  /* 0x00000020000c9202 */ /* 0x000fe20000000f00 */
[----:B------:R-:W2:Y:S01]  /*0690*/  @!P3 LDC.64 R28, c[0x0][0x3f8] ;  /* 0x0000fe00ff1cbb82 */ /* 0x000ea20000000a00 */
[----:B------:R-:W-:-:S03]  /*06a0*/  @!P0 IADD3.X R27, PT, PT, R4, R27, RZ, P4, !PT ;  /* 0x0000001b041b8210 */ /* 0x000fc600027fe4ff */
[----:B------:R-:W-:Y:S01]  /*06b0*/  @!P1 IMAD.WIDE.U32 R6, R19, R6, R12 ;  /* 0x0000000613069225 */ /* 0x000fe200078e000c */
[----:B------:R-:W-:Y:S02]  /*06c0*/  ISETP.NE.AND P4, PT, RZ, UR7, PT ;  /* 0x00000007ff007c0c */ /* 0x000fe4000bf85270 */
[----:B------:R-:W-:Y:S01]  /*06d0*/  @!P0 IADD3.X R25, PT, PT, R4, R25, RZ, P5, !PT ;  /* 0x0000001904198210 */ /* 0x000fe20002ffe4ff */
[----:B0-----:R-:W-:Y:S01]  /*06e0*/  @!P2 IMAD R17, R17, R2, RZ ;  /* 0x000000021111a224 */ /* 0x001fe200078e02ff */
[----:B------:R-:W-:Y:S01]  /*06f0*/  @!P1 IADD3 R7, PT, PT, R7, R21, RZ ;  /* 0x0000001507079210 */ /* 0x000fe20007ffe0ff */
[----:B------:R-:W0:Y:S01]  /*0700*/  @!P1 LDC.64 R8, c[0x0][0x3a0] ;  /* 0x0000e800ff089b82 */ /* 0x000e220000000a00 */
[C---:B------:R-:W-:Y:S02]  /*0710*/  @!P1 SHF.L.U32 R39, R6.reuse, 0x2, RZ ;  /* 0x0000000206279819 */ /* 0x040fe400000006ff */
[----:B------:R-:W-:Y:S02]  /*0720*/  @!P1 SHF.L.U64.HI R4, R6, 0x2, R7 ;  /* 0x0000000206049819 */ /* 0x000fe40000010207 */
[----:B------:R-:W-:-:S02]  /*0730*/  @!P2 MOV R6, R32 ;  /* 0x000000200006a202 */ /* 0x000fc40000000f00 */
[----:B------:R-:W-:Y:S01]  /*0740*/  @!P2 MOV R7, R31 ;  /* 0x0000001f0007a202 */ /* 0x000fe20000000f00 */
[C---:B------:R-:W-:Y:S01]  /*0750*/  @!P2 IMAD R41, R0.reuse, R3, R17 ;  /* 0x000000030029a224 */ /* 0x040fe200078e0211 */
[----:B------:R-:W3:Y:S01]  /*0760*/  @!P1 LDC.64 R10, c[0x0][0x398] ;  /* 0x0000e600ff0a9b82 */ /* 0x000ee20000000a00 */
[----:B------:R-:W-:-:S07]  /*0770*/  @!P2 IMAD.WIDE.U32 R2, R0, R2, R6 ;  /* 0x000000020002a225 */ /* 0x000fce00078e0006 */
[----:B------:R-:W1:Y:S01]  /*0780*/  @P4 LDC.64 R6, c[0x0][0x3b0] ;  /* 0x0000ec00ff064b82 */ /* 0x000e620000000a00 */
[----:B------:R-:W-:Y:S02]  /*0790*/  @!P2 IADD3 R3, PT, PT, R3, R41, RZ ;  /* 0x000000290303a210 */ /* 0x000fe40007ffe0ff */
[C---:B------:R-:W-:Y:S02]  /*07a0*/  @!P2 SHF.L.U32 R0, R2.reuse, 0x2, RZ ;  /* 0x000000020200a819 */ /* 0x040fe400000006ff */
[----:B------:R-:W-:-:S03]  /*07b0*/  @!P2 SHF.L.U64.HI R34, R2, 0x2, R3 ;  /* 0x000000020222a819 */ /* 0x000fc60000010203 */
[----:B------:R-:W4:Y:S01]  /*07c0*/  @!P2 LDC.64 R12, c[0x0][0x398] ;  /* 0x0000e600ff0cab82 */ /* 0x000f220000000a00 */
[----:B------:R-:W-:Y:S01]  /*07d0*/  @!P3 MOV R2, R32 ;  /* 0x000000200002b202 */ /* 0x000fe20000000f00 */
[-C--:B--2---:R-:W-:Y:S01]  /*07e0*/  @!P3 IMAD R36, R37, R28.reuse, RZ ;  /* 0x0000001c2524b224 */ /* 0x084fe200078e02ff */
[----:B------:R-:W-:Y:S02]  /*07f0*/  @!P3 MOV R3, R31 ;  /* 0x0000001f0003b202 */ /* 0x000fe40000000f00 */
[----:B------:R-:W-:Y:S01]  /*0800*/  LOP3.LUT R42, R44, 0xffff, RZ, 0xc0, !PT ;  /* 0x0000ffff2c2a7812 */ /* 0x000fe200078ec0ff */
[C---:B------:R-:W-:Y:S02]  /*0810*/  @!P3 IMAD R29, R35.reuse, R29, R36 ;  /* 0x0000001d231db224 */ /* 0x040fe400078e0224 */
[----:B------:R-:W2:Y:S01]  /*0820*/  @!P3 LDC.64 R16, c[0x0][0x3a0] ;  /* 0x0000e800ff10bb82 */ /* 0x000ea20000000a00 */
[----:B------:R-:W-:-:S07]  /*0830*/  @!P3 IMAD.WIDE.U32 R2, R35, R28, R2 ;  /* 0x0000001c2302b225 */ /* 0x000fce00078e0002 */
[----:B------:R-:W2:Y:S01]  /*0840*/  @!P3 LDC.64 R18, c[0x0][0x398] ;  /* 0x0000e600ff12bb82 */ /* 0x000ea20000000a00 */
[----:B------:R-:W-:Y:S01]  /*0850*/  @!P3 IADD3 R29, PT, PT, R3, R29, RZ ;  /* 0x0000001d031db210 */ /* 0x000fe20007ffe0ff */
[----:B------:R-:W-:-:S06]  /*0860*/  IMAD R35, R5, 0x28, R42 ;  /* 0x0000002805237824 */ /* 0x000fcc00078e022a */
[----:B------:R-:W2:Y:S01]  /*0870*/  LDC.64 R20, c[0x0][0x3a8] ;  /* 0x0000ea00ff147b82 */ /* 0x000ea20000000a00 */
[C---:B------:R-:W-:Y:S02]  /*0880*/  @!P3 SHF.L.U32 R3, R2.reuse, 0x2, RZ ;  /* 0x000000020203b819 */ /* 0x040fe400000006ff */
[----:B------:R-:W-:Y:S01]  /*0890*/  @!P3 SHF.L.U64.HI R2, R2, 0x2, R29 ;  /* 0x000000020202b819 */ /* 0x000fe2000001021d */
[----:B-1----:R-:W-:Y:S01]  /*08a0*/  @P4 IMAD.WIDE R28, R35, 0x4, R6 ;  /* 0x00000004231c4825 */ /* 0x002fe200078e0206 */
[----:B------:R-:W-:Y:S02]  /*08b0*/  CS2R R6, SRZ ;  /* 0x0000000000067805 */ /* 0x000fe4000001ff00 */
[C---:B0-----:R-:W-:Y:S02]  /*08c0*/  @!P1 IADD3 R8, P6, PT, R39.reuse, R8, RZ ;  /* 0x0000000827089210 */ /* 0x041fe40007fde0ff */
[----:B---3--:R-:W-:Y:S02]  /*08d0*/  @!P1 IADD3 R10, P5, PT, R39, R10, RZ ;  /* 0x0000000a270a9210 */ /* 0x008fe40007fbe0ff */
[----:B------:R-:W-:-:S02]  /*08e0*/  CS2R R38, SRZ ;  /* 0x0000000000267805 */ /* 0x000fc4000001ff00 */
[C---:B------:R-:W-:Y:S01]  /*08f0*/  @!P1 IADD3.X R9, PT, PT, R4.reuse, R9, RZ, P6, !PT ;  /* 0x0000000904099210 */ /* 0x040fe200037fe4ff */
[----:B------:R0:W5:Y:S01]  /*0900*/  @P4 LDG.E.64 R6, desc[UR14][R28.64] ;  /* 0x0000000e1c064981 */ /* 0x000162000c1e1b00 */
[----:B------:R-:W-:Y:S02]  /*0910*/  @!P1 IADD3.X R11, PT, PT, R4, R11, RZ, P5, !PT ;  /* 0x0000000b040b9210 */ /* 0x000fe40002ffe4ff */
[C---:B------:R-:W-:Y:S01]  /*0920*/  @!P2 IADD3 R22, P6, PT, R0.reuse, R22, RZ ;  /* 0x000000160016a210 */ /* 0x040fe20007fde0ff */
[----:B------:R1:W5:Y:S01]  /*0930*/  @!P1 LDG.E.64 R38, desc[UR14][R8.64] ;  /* 0x0000000e08269981 */ /* 0x000362000c1e1b00 */
[----:B----4-:R-:W-:Y:S02]  /*0940*/  @!P2 IADD3 R12, P5, PT, R0, R12, RZ ;  /* 0x0000000c000ca210 */ /* 0x010fe40007fbe0ff */
[----:B------:R-:W-:Y:S02]  /*0950*/  @!P2 IADD3.X R23, PT, PT, R34, R23, RZ, P6, !PT ;  /* 0x000000172217a210 */ /* 0x000fe400037fe4ff */
[----:B0-----:R-:W-:-:S02]  /*0960*/  CS2R R28, SRZ ;  /* 0x00000000001c7805 */ /* 0x001fc4000001ff00 */
[----:B------:R-:W-:Y:S02]  /*0970*/  @!P2 IADD3.X R13, PT, PT, R34, R13, RZ, P5, !PT ;  /* 0x0000000d220da210 */ /* 0x000fe40002ffe4ff */
[C---:B--2---:R-:W-:Y:S02]  /*0980*/  @!P3 IADD3 R16, P5, PT, R3.reuse, R16, RZ ;  /* 0x000000100310b210 */ /* 0x044fe40007fbe0ff */
[----:B------:R-:W-:Y:S01]  /*0990*/  @!P3 IADD3 R18, P6, PT, R3, R18, RZ ;  /* 0x000000120312b210 */ /* 0x000fe20007fde0ff */
[----:B------:R-:W-:Y:S01]  /*09a0*/  IMAD.WIDE R20, R35, 0x4, R20 ;  /* 0x0000000423147825 */ /* 0x000fe200078e0214 */
[----:B------:R0:W5:Y:S01]  /*09b0*/  @!P1 LDG.E.64 R28, desc[UR14][R10.64] ;  /* 0x0000000e0a1c9981 */ /* 0x000162000c1e1b00 */
[----:B-1----:R-:W-:Y:S02]  /*09c0*/  CS2R R8, SRZ ;  /* 0x0000000000087805 */ /* 0x002fe4000001ff00 */
[----:B------:R-:W-:Y:S02]  /*09d0*/  CS2R R36, SRZ ;  /* 0x0000000000247805 */ /* 0x000fe4000001ff00 */
[----:B------:R-:W-:-:S02]  /*09e0*/  CS2R R34, SRZ ;  /* 0x0000000000227805 */ /* 0x000fc4000001ff00 */
[C---:B------:R-:W-:Y:S02]  /*09f0*/  @!P3 IADD3.X R17, PT, PT, R2.reuse, R17, RZ, P5, !PT ;  /* 0x000000110211b210 */ /* 0x040fe40002ffe4ff */
[----:B------:R-:W-:Y:S01]  /*0a00*/  @!P3 IADD3.X R19, PT, PT, R2, R19, RZ, P6, !PT ;  /* 0x000000130213b210 */ /* 0x000fe200037fe4ff */
[----:B------:R1:W5:Y:S01]  /*0a10*/  @!P2 LDG.E.64 R8, desc[UR14][R12.64] ;  /* 0x0000000e0c08a981 */ /* 0x000362000c1e1b00 */
[----:B0-----:R-:W-:-:S03]  /*0a20*/  CS2R R10, SRZ ;  /* 0x00000000000a7805 */ /* 0x001fc6000001ff00 */
[----:B------:R1:W5:Y:S04]  /*0a30*/  @!P2 LDG.E.64 R36, desc[UR14][R22.64] ;  /* 0x0000000e1624a981 */ /* 0x000368000c1e1b00 */
[----:B------:R1:W5:Y:S04]  /*0a40*/  @!P3 LDG.E.64 R34, desc[UR14][R16.64] ;  /* 0x0000000e1022b981 */ /* 0x000368000c1e1b00 */
[----:B------:R1:W5:Y:S04]  /*0a50*/  @!P3 LDG.E.64 R10, desc[UR14][R18.64] ;  /* 0x0000000e120ab981 */ /* 0x000368000c1e1b00 */
[----:B------:R1:W5:Y:S01]  /*0a60*/  LDG.E.64 R12, desc[UR14][R20.64] ;  /* 0x0000000e140c7981 */ /* 0x000362000c1e1b00 */
[----:B------:R-:W-:Y:S01]  /*0a70*/  HFMA2 R3, -RZ, RZ, 0, 0 ;  /* 0x00000000ff037431 */ /* 0x000fe200000001ff */
[----:B------:R-:W-:-:S02]  /*0a80*/  R2UR UR21, R14 ;  /* 0x000000000e1572ca */ /* 0x000fc400000e0000 */
[----:B------:R-:W-:Y:S02]  /*0a90*/  CS2R R40, SRZ ;  /* 0x0000000000287805 */ /* 0x000fe4000001ff00 */
[----:B------:R-:W-:-:S04]  /*0aa0*/  MOV R2, RZ ;  /* 0x000000ff00027202 */ /* 0x000fc80000000f00 */
[----:B------:R1:W5:Y:S04]  /*0ab0*/  @!P0 LDG.E.64 R40, desc[UR14][R26.64] ;  /* 0x0000000e1a288981 */ /* 0x000368000c1e1b00 */
[----:B------:R1:W5:Y:S01]  /*0ac0*/  @!P0 LDG.E.64 R2, desc[UR14][R24.64] ;  /* 0x0000000e18028981 */ /* 0x000362000c1e1b00 */
        /* <DEDUP_REMOVED lines=8> */
[----:B------:R-:W-:Y:S01]  /*0b50*/  UISETP.NE.AND UP1, UPT, UR7, URZ, UPT ;  /* 0x000000ff0700728c */ /* 0x000fe2000bf25270 */
[----:B------:R-:W-:Y:S01]  /*0b60*/  UMOV UR16, 0x3f800000 ;  /* 0x3f80000000107882 */ /* 0x000fe20000000000 */
[----:B0-----:R-:W-:-:S13]  /*0b70*/  @P0 R2UR UR6, R0 ;  /* 0x00000000000602ca */ /* 0x001fda00000e0000 */
[----:B------:R-:W-:Y:S01]  /*0b80*/  @UP0 UMOV UR16, UR6 ;  /* 0x0000000600100c82 */ /* 0x000fe20008000000 */
[----:B-1----:R-:W-:Y:S05]  /*0b90*/  BRA.U UP1, `(.L_x_1274) ;  /* 0x0000000101e47547 */ /* 0x002fea000b800000 */
[----:B-----5:R-:W-:Y:S01]  /*0ba0*/  FADD.FTZ R15, R40, -UR21 ;  /* 0x80000015280f7e21 */ /* 0x020fe20008010000 */
[----:B------:R-:W-:Y:S01]  /*0bb0*/  FADD.FTZ R0, R41, -UR21 ;  /* 0x8000001529007e21 */ /* 0x000fe20008010000 */
[----:B------:R-:W-:Y:S01]  /*0bc0*/  FMUL.FTZ R4, R2, R12 ;  /* 0x0000000c02047220 */ /* 0x000fe20000410000 */
[----:B------:R-:W-:Y:S01]  /*0bd0*/  FMUL.FTZ R17, R3, R13 ;  /* 0x0000000d03117220 */ /* 0x000fe20000410000 */
[----:B------:R-:W-:Y:S01]  /*0be0*/  FMUL.FTZ R15, R15, UR16 ;  /* 0x000000100f0f7c20 */ /* 0x000fe20008410000 */
[----:B------:R-:W-:Y:S01]  /*0bf0*/  FMUL.FTZ R0, R0, UR16 ;  /* 0x0000001000007c20 */ /* 0x000fe20008410000 */
[----:B------:R-:W-:Y:S01]  /*0c00*/  FADD.FTZ R14, RZ, R4 ;  /* 0x00000004ff0e7221 */ /* 0x000fe20000010000 */
[----:B------:R-:W-:Y:S01]  /*0c10*/  FADD.FTZ R18, R36, -UR21 ;  /* 0x8000001524127e21 */ /* 0x000fe20008010000 */
[----:B------:R-:W-:Y:S01]  /*0c20*/  FFMA.FTZ R19, R15, R4, RZ ;  /* 0x000000040f137223 */ /* 0x000fe200000100ff */
[----:B------:R-:W-:Y:S01]  /*0c30*/  FADD.FTZ R4, R38, -UR21 ;  /* 0x8000001526047e21 */ /* 0x000fe20008010000 */
[----:B------:R-:W-:Y:S01]  /*0c40*/  FADD.FTZ R14, R17, R14 ;  /* 0x0000000e110e7221 */ /* 0x000fe20000010000 */
[----:B------:R-:W-:Y:S01]  /*0c50*/  FFMA.FTZ R15, R2, R15, RZ ;  /* 0x0000000f020f7223 */ /* 0x000fe200000100ff */
[----:B------:R-:W-:Y:S01]  /*0c60*/  FFMA.FTZ R19, R0, R17, R19 ;  /* 0x0000001100137223 */ /* 0x000fe20000010013 */
[-C--:B------:R-:W-:Y:S01]  /*0c70*/  FMUL.FTZ R17, R28, R12.reuse ;  /* 0x0000000c1c117220 */ /* 0x080fe20000410000 */
[----:B------:R-:W-:Y:S01]  /*0c80*/  FMUL.FTZ R16, R4, UR16 ;  /* 0x0000001004107c20 */ /* 0x000fe20008410000 */
[----:B------:R-:W-:Y:S01]  /*0c90*/  FADD.FTZ R4, R39, -UR21 ;  /* 0x8000001527047e21 */ /* 0x000fe20008010000 */
[----:B------:R-:W-:Y:S01]  /*0ca0*/  FMUL.FTZ R21, R8, R12 ;  /* 0x0000000c08157220 */ /* 0x000fe20000410000 */
[----:B------:R-:W-:Y:S01]  /*0cb0*/  FADD.FTZ R14, R14, R17 ;  /* 0x000000110e0e7221 */ /* 0x000fe20000010000 */
[----:B------:R-:W-:Y:S01]  /*0cc0*/  FFMA.FTZ R19, R16, R17, R19 ;  /* 0x0000001110137223 */ /* 0x000fe20000010013 */
[----:B------:R-:W-:Y:S01]  /*0cd0*/  FMUL.FTZ R17, R29, R13 ;  /* 0x0000000d1d117220 */ /* 0x000fe20000410000 */
[----:B------:R-:W-:Y:S01]  /*0ce0*/  FMUL.FTZ R4, R4, UR16 ;  /* 0x0000001004047c20 */ /* 0x000fe20008410000 */
[----:B------:R-:W-:Y:S01]  /*0cf0*/  FFMA.FTZ R15, R28, R16, R15 ;  /* 0x000000101c0f7223 */ /* 0x000fe2000001000f */
[----:B------:R-:W-:Y:S01]  /*0d00*/  FFMA.FTZ R0, R3, R0, RZ ;  /* 0x0000000003007223 */ /* 0x000fe200000100ff */
[----:B------:R-:W-:Y:S01]  /*0d10*/  FADD.FTZ R16, R17, R14 ;  /* 0x0000000e11107221 */ /* 0x000fe20000010000 */
[----:B------:R-:W-:Y:S01]  /*0d20*/  FFMA.FTZ R19, R4, R17, R19 ;  /* 0x0000001104137223 */ /* 0x000fe20000010013 */
[----:B------:R-:W-:Y:S01]  /*0d30*/  FMUL.FTZ R14, R18, UR16 ;  /* 0x00000010120e7c20 */ /* 0x000fe20008410000 */
[----:B------:R-:W-:Y:S01]  /*0d40*/  FADD.FTZ R17, R37, -UR21 ;  /* 0x8000001525117e21 */ /* 0x000fe20008010000 */
[----:B------:R-:W-:Y:S01]  /*0d50*/  FADD.FTZ R18, R16, R21 ;  /* 0x0000001510127221 */ /* 0x000fe20000010000 */
[----:B------:R-:W-:Y:S01]  /*0d60*/  FFMA.FTZ R4, R29, R4, R0 ;  /* 0x000000041d047223 */ /* 0x000fe20000010000 */
        /* <DEDUP_REMOVED lines=10> */
[----:B------:R-:W-:Y:S01]  /*0e10*/  FADD.FTZ R14, R35, -UR21 ;  /* 0x80000015230e7e21 */ /* 0x000fe20008010000 */
[----:B------:R-:W-:Y:S01]  /*0e20*/  FADD.FTZ R15, RZ, R2 ;  /* 0x00000002ff0f7221 */ /* 0x000fe20000010000 */
[----:B------:R-:W-:Y:S01]  /*0e30*/  FFMA.FTZ R25, R17, R21, R0 ;  /* 0x0000001511197223 */ /* 0x000fe20000010000 */
[----:B------:R-:W-:Y:S01]  /*0e40*/  FADD.FTZ R0, RZ, R3 ;  /* 0x00000003ff007221 */ /* 0x000fe20000010000 */
[----:B------:R-:W-:Y:S01]  /*0e50*/  FFMA.FTZ R4, R9, R16, R4 ;  /* 0x0000001009047223 */ /* 0x000fe20000010004 */
[----:B------:R-:W-:Y:S01]  /*0e60*/  FADD.FTZ R16, R18, R21 ;  /* 0x0000001512107221 */ /* 0x000fe20000010000 */
[----:B------:R-:W-:Y:S01]  /*0e70*/  FMUL.FTZ R18, R14, UR16 ;  /* 0x000000100e127c20 */ /* 0x000fe20008410000 */
[----:B------:R-:W-:Y:S01]  /*0e80*/  FADD.FTZ R21, R28, R15 ;  /* 0x0000000f1c157221 */ /* 0x000fe20000010000 */
[----:B------:R-:W-:Y:S01]  /*0e90*/  FADD.FTZ R14, R29, R0 ;  /* 0x000000001d0e7221 */ /* 0x000fe20000010000 */
[----:B------:R-:W-:Y:S01]  /*0ea0*/  FADD.FTZ R0, R23, R16 ;  /* 0x0000001017007221 */ /* 0x000fe20000010000 */
[----:B------:R-:W-:Y:S01]  /*0eb0*/  FFMA.FTZ R16, R10, R17, R19 ;  /* 0x000000110a107223 */ /* 0x000fe20000010013 */
[----:B------:R-:W-:Y:S01]  /*0ec0*/  FADD.FTZ R21, R8, R21 ;  /* 0x0000001508157221 */ /* 0x000fe20000010000 */
[----:B------:R-:W-:Y:S01]  /*0ed0*/  FADD.FTZ R14, R9, R14 ;  /* 0x0000000e090e7221 */ /* 0x000fe20000010000 */
[----:B------:R-:W-:Y:S01]  /*0ee0*/  FFMA.FTZ R15, R18, R23, R25 ;  /* 0x00000017120f7223 */ /* 0x000fe20000010019 */
[C---:B------:R-:W-:Y:S01]  /*0ef0*/  FFMA.FTZ R17, R11.reuse, R18, R4 ;  /* 0x000000120b117223 */ /* 0x040fe20000010004 */
[----:B------:R-:W-:Y:S01]  /*0f00*/  FADD.FTZ R18, R10, R21 ;  /* 0x000000150a127221 */ /* 0x000fe20000010000 */
[----:B------:R-:W-:Y:S01]  /*0f10*/  FADD.FTZ R19, R11, R14 ;  /* 0x0000000e0b137221 */ /* 0x000fe20000010000 */
[----:B------:R-:W-:Y:S06]  /*0f20*/  BRA `(.L_x_1275) ;  /* 0x0000000800007947 */ /* 0x000fec0003800000 */
.L_x_1274:
[----:B-----5:R-:W-:Y:S01]  /*0f30*/  FADD.FTZ R15, R40, -UR21 ;  /* 0x80000015280f7e21 */ /* 0x020fe20008010000 */
[----:B------:R-:W-:Y:S01]  /*0f40*/  FADD.FTZ R0, R41, -UR21 ;  /* 0x8000001529007e21 */ /* 0x000fe20008010000 */
[----:B------:R-:W-:Y:S02]  /*0f50*/  FADD.FTZ R19, R38, -UR21 ;  /* 0x8000001526137e21 */ /* 0x000fe40008010000 */
[----:B------:R-:W-:Y:S01]  /*0f60*/  FMUL.FTZ R15, R15, UR16 ;  /* 0x000000100f0f7c20 */ /* 0x000fe20008410000 */
[----:B------:R-:W-:Y:S01]  /*0f70*/  FMUL.FTZ R0, R0, UR16 ;  /* 0x0000001000007c20 */ /* 0x000fe20008410000 */
[----:B------:R-:W-:Y:S02]  /*0f80*/  FMUL.FTZ R19, R19, UR16 ;  /* 0x0000001013137c20 */ /* 0x000fe40008410000 */
[C-C-:B------:R-:W-:Y:S01]  /*0f90*/  FFMA.FTZ R4, R12.reuse, R15, R6.reuse ;  /* 0x0000000f0c047223 */ /* 0x140fe20000010006 */
[----:B------:R-:W-:Y:S01]  /*0fa0*/  FFMA.FTZ R17, R13, R0, R7 ;  /* 0x000000000d117223 */ /* 0x000fe20000010007 */
[----:B------:R-:W-:-:S02]  /*0fb0*/  FFMA.FTZ R20, R12, R19, R6 ;  /* 0x000000130c147223 */ /* 0x000fc40000010006 */
[----:B------:R-:W-:Y:S01]  /*0fc0*/  FMUL.FTZ R14, R4, -1.4426950216293334961 ;  /* 0xbfb8aa3b040e7820 */ /* 0x000fe20000410000 */
[----:B------:R-:W-:Y:S01]  /*0fd0*/  FMUL.FTZ R18, R17, -1.4426950216293334961 ;  /* 0xbfb8aa3b11127820 */ /* 0x000fe20000410000 */
[----:B------:R-:W-:-:S04]  /*0fe0*/  FMUL.FTZ R22, R20, -1.4426950216293334961 ;  /* 0xbfb8aa3b14167820 */ /* 0x000fc80000410000 */
[----:B------:R-:W0:Y:S08]  /*0ff0*/  MUFU.EX2 R14, R14 ;  /* 0x0000000e000e7308 */ /* 0x000e300000000800 */
[----:B------:R-:W1:Y:S08]  /*1000*/  MUFU.EX2 R18, R18 ;  /* 0x0000001200127308 */ /* 0x000e700000000800 */
[----:B------:R-:W-:Y:S01]  /*1010*/  MUFU.EX2 R22, R22 ;  /* 0x0000001600167308 */ /* 0x000fe20000000800 */
[----:B0-----:R-:W-:-:S07]  /*1020*/  FADD.FTZ R16, R14, 1 ;  /* 0x3f8000000e107421 */ /* 0x001fce0000010000 */
[----:B------:R-:W0:Y:S01]  /*1030*/  MUFU.RCP R21, R16 ;  /* 0x0000001000157308 */ /* 0x000e220000001000 */
[----:B-1----:R-:W-:-:S07]  /*1040*/  FADD.FTZ R26, R18, 1 ;  /* 0x3f800000121a7421 */ /* 0x002fce0000010000 */
[----:B------:R-:W1:Y:S01]  /*1050*/  MUFU.RCP R26, R26 ;  /* 0x0000001a001a7308 */ /* 0x000e620000001000 */
[----:B0-----:R-:W-:Y:S01]  /*1060*/  FADD.FTZ R23, -R21, 1 ;  /* 0x3f80000015177421 */ /* 0x001fe20000010100 */
[----:B------:R-:W-:-:S03]  /*1070*/  FMUL.FTZ R21, R2, R21 ;  /* 0x0000001502157220 */ /* 0x000fc60000410000 */
[----:B------:R-:W-:Y:S01]  /*1080*/  FFMA.FTZ R14, R4, R23, 1 ;  /* 0x3f800000040e7423 */ /* 0x000fe20000010017 */
[----:B------:R-:W-:Y:S01]  /*1090*/  FADD.FTZ R4, R39, -UR21 ;  /* 0x8000001527047e21 */ /* 0x000fe20008010000 */
[----:B------:R-:W-:Y:S02]  /*10a0*/  FADD.FTZ R23, R36, -UR21 ;  /* 0x8000001524177e21 */ /* 0x000fe40008010000 */
[----:B------:R-:W-:Y:S01]  /*10b0*/  FMUL.FTZ R16, R21, R14 ;  /* 0x0000000e15107220 */ /* 0x000fe20000410000 */
[----:B------:R-:W-:Y:S01]  /*10c0*/  FMUL.FTZ R4, R4, UR16 ;  /* 0x0000001004047c20 */ /* 0x000fe20008410000 */
[----:B-1----:R-:W-:Y:S01]  /*10d0*/  FADD.FTZ R18, -R26, 1 ;  /* 0x3f8000001a127421 */ /* 0x002fe20000010100 */
[----:B------:R-:W-:Y:S02]  /*10e0*/  FMUL.FTZ R26, R3, R26 ;  /* 0x0000001a031a7220 */ /* 0x000fe40000410000 */
[----:B------:R-:W-:Y:S01]  /*10f0*/  FFMA.FTZ R14, R13, R4, R7 ;  /* 0x000000040d0e7223 */ /* 0x000fe20000010007 */
[----:B------:R-:W-:Y:S01]  /*1100*/  FFMA.FTZ R21, R17, R18, 1 ;  /* 0x3f80000011157423 */ /* 0x000fe20000010012 */
[----:B------:R-:W-:Y:S01]  /*1110*/  FMUL.FTZ R17, R23, UR16 ;  /* 0x0000001017117c20 */ /* 0x000fe20008410000 */
[----:B------:R-:W-:Y:S01]  /*1120*/  FADD.FTZ R23, R22, 1 ;  /* 0x3f80000016177421 */ /* 0x000fe20000010000 */
[----:B------:R-:W-:Y:S01]  /*1130*/  FMUL.FTZ R25, R14, -1.4426950216293334961 ;  /* 0xbfb8aa3b0e197820 */ /* 0x000fe20000410000 */
[----:B------:R-:W-:Y:S01]  /*1140*/  FMUL.FTZ R21, R26, R21 ;  /* 0x000000151a157220 */ /* 0x000fe20000410000 */
[----:B------:R-:W-:-:S03]  /*1150*/  FFMA.FTZ R18, R12, R17, R6 ;  /* 0x000000110c127223 */ /* 0x000fc60000010006 */
[----:B------:R-:W0:Y:S01]  /*1160*/  MUFU.RCP R23, R23 ;  /* 0x0000001700177308 */ /* 0x000e220000001000 */
[----:B------:R-:W-:-:S07]  /*1170*/  FMUL.FTZ R24, R18, -1.4426950216293334961 ;  /* 0xbfb8aa3b12187820 */ /* 0x000fce0000410000 */
[----:B------:R-:W1:Y:S08]  /*1180*/  MUFU.EX2 R25, R25 ;  /* 0x0000001900197308 */ /* 0x000e700000000800 */
[----:B------:R-:W2:Y:S01]  /*1190*/  MUFU.EX2 R24, R24 ;  /* 0x0000001800187308 */ /* 0x000ea20000000800 */
[----:B0-----:R-:W-:Y:S01]  /*11a0*/  FADD.FTZ R27, -R23, 1 ;  /* 0x3f800000171b7421 */ /* 0x001fe20000010100 */
[----:B------:R-:W-:-:S03]  /*11b0*/  FMUL.FTZ R23, R28, R23 ;  /* 0x000000171c177220 */ /* 0x000fc60000410000 */
[----:B------:R-:W-:Y:S01]  /*11c0*/  FFMA.FTZ R20, R20, R27, 1 ;  /* 0x3f80000014147423 */ /* 0x000fe2000001001b */
[----:B-1----:R-:W-:-:S06]  /*11d0*/  FADD.FTZ R22, R25, 1 ;  /* 0x3f80000019167421 */ /* 0x002fcc0000010000 */
[----:B------:R-:W0:Y:S01]  /*11e0*/  MUFU.RCP R22, R22 ;  /* 0x0000001600167308 */ /* 0x000e220000001000 */
[----:B--2---:R-:W-:Y:S01]  /*11f0*/  FADD.FTZ R26, R24, 1 ;  /* 0x3f800000181a7421 */ /* 0x004fe20000010000 */
[----:B------:R-:W-:Y:S01]  /*1200*/  FMUL.FTZ R24, R23, R20 ;  /* 0x0000001417187220 */ /* 0x000fe20000410000 */
[----:B------:R-:W-:Y:S01]  /*1210*/  FMUL.FTZ R20, R12, R16 ;  /* 0x000000100c147220 */ /* 0x000fe20000410000 */
[----:B------:R-:W-:Y:S01]  /*1220*/  FMUL.FTZ R23, R13, R21 ;  /* 0x000000150d177220 */ /* 0x000fe20000410000 */
[----:B0-----:R-:W-:Y:S01]  /*1230*/  FADD.FTZ R25, -R22, 1 ;  /* 0x3f80000016197421 */ /* 0x001fe20000010100 */
[----:B------:R-:W-:-:S03]  /*1240*/  FMUL.FTZ R27, R29, R22 ;  /* 0x000000161d1b7220 */ /* 0x000fc60000410000 */
[----:B------:R-:W-:Y:S02]  /*1250*/  FFMA.FTZ R14, R14, R25, 1 ;  /* 0x3f8000000e0e7423 */ /* 0x000fe40000010019 */
[----:B------:R-:W0:Y:S02]  /*1260*/  MUFU.RCP R25, R26 ;  /* 0x0000001a00197308 */ /* 0x000e240000001000 */
[----:B------:R-:W-:Y:S01]  /*1270*/  FMUL.FTZ R14, R27, R14 ;  /* 0x0000000e1b0e7220 */ /* 0x000fe20000410000 */
[----:B------:R-:W-:Y:S01]  /*1280*/  FFMA.FTZ R27, R15, R20, RZ ;  /* 0x000000140f1b7223 */ /* 0x000fe200000100ff */
[----:B------:R-:W-:-:S03]  /*1290*/  FADD.FTZ R20, RZ, R20 ;  /* 0x00000014ff147221 */ /* 0x000fc60000010000 */
[----:B------:R-:W-:Y:S01]  /*12a0*/  FFMA.FTZ R22, R0, R23, R27 ;  /* 0x0000001700167223 */ /* 0x000fe2000001001b */
[----:B------:R-:W-:Y:S01]  /*12b0*/  FADD.FTZ R23, R23, R20 ;  /* 0x0000001417177221 */ /* 0x000fe20000010000 */
[----:B0-----:R-:W-:Y:S01]  /*12c0*/  FADD.FTZ R27, -R25, 1 ;  /* 0x3f800000191b7421 */ /* 0x001fe20000010100 */
[----:B------:R-:W-:Y:S01]  /*12d0*/  FMUL.FTZ R20, R8, R25 ;  /* 0x0000001908147220 */ /* 0x000fe20000410000 */
[----:B------:R-:W-:Y:S02]  /*12e0*/  FADD.FTZ R25, RZ, R16 ;  /* 0x00000010ff197221 */ /* 0x000fe40000010000 */
[----:B------:R-:W-:Y:S01]  /*12f0*/  FFMA.FTZ R27, R18, R27, 1 ;  /* 0x3f800000121b7423 */ /* 0x000fe2000001001b */
[----:B------:R-:W-:Y:S01]  /*1300*/  FFMA.FTZ R18, R15, R16, RZ ;  /* 0x000000100f127223 */ /* 0x000fe200000100ff */
[----:B------:R-:W-:Y:S02]  /*1310*/  FADD.FTZ R16, R37, -UR21 ;  /* 0x8000001525107e21 */ /* 0x000fe40008010000 */
[----:B------:R-:W-:Y:S01]  /*1320*/  FMUL.FTZ R15, R20, R27 ;  /* 0x0000001b140f7220 */ /* 0x000fe20000410000 */
[-C--:B------:R-:W-:Y:S01]  /*1330*/  FMUL.FTZ R27, R12, R24.reuse ;  /* 0x000000180c1b7220 */ /* 0x080fe20000410000 */
[----:B------:R-:W-:Y:S01]  /*1340*/  FMUL.FTZ R16, R16, UR16 ;  /* 0x0000001010107c20 */ /* 0x000fe20008410000 */
[----:B------:R-:W-:Y:S01]  /*1350*/  FADD.FTZ R20, R25, R24 ;  /* 0x0000001819147221 */ /* 0x000fe20000010000 */
[C---:B------:R-:W-:Y:S01]  /*1360*/  FFMA.FTZ R18, R19.reuse, R24, R18 ;  /* 0x0000001813127223 */ /* 0x040fe20000010012 */
[----:B------:R-:W-:Y:S01]  /*1370*/  FFMA.FTZ R25, R19, R27, R22 ;  /* 0x0000001b13197223 */ /* 0x000fe20000010016 */
[----:B------:R-:W-:Y:S01]  /*1380*/  FFMA.FTZ R19, R13, R16, R7 ;  /* 0x000000100d137223 */ /* 0x000fe20000010007 */
[----:B------:R-:W-:Y:S01]  /*1390*/  FADD.FTZ R22, R23, R27 ;  /* 0x0000001b17167221 */ /* 0x000fe20000010000 */
[----:B------:R-:W-:-:S02]  /*13a0*/  FFMA.FTZ R18, R17, R15, R18 ;  /* 0x0000000f11127223 */ /* 0x000fc40000010012 */
[----:B------:R-:W-:-:S06]  /*13b0*/  FMUL.FTZ R26, R19, -1.4426950216293334961 ;  /* 0xbfb8aa3b131a7820 */ /* 0x000fcc0000410000 */
[----:B------:R-:W0:Y:S02]  /*13c0*/  MUFU.EX2 R26, R26 ;  /* 0x0000001a001a7308 */ /* 0x000e240000000800 */
[----:B0-----:R-:W-:Y:S01]  /*13d0*/  FADD.FTZ R24, R26, 1 ;  /* 0x3f8000001a187421 */ /* 0x001fe20000010000 */
[----:B------:R-:W-:-:S05]  /*13e0*/  FADD.FTZ R26, R34, -UR21 ;  /* 0x80000015221a7e21 */ /* 0x000fca0008010000 */
[----:B------:R-:W0:Y:S02]  /*13f0*/  MUFU.RCP R24, R24 ;  /* 0x0000001800187308 */ /* 0x000e240000001000 */
[----:B0-----:R-:W-:-:S04]  /*1400*/  FADD.FTZ R23, -R24, 1 ;  /* 0x3f80000018177421 */ /* 0x001fc80000010100 */
[----:B------:R-:W-:Y:S01]  /*1410*/  FFMA.FTZ R27, R19, R23, 1 ;  /* 0x3f800000131b7423 */ /* 0x000fe20000010017 */
[----:B------:R-:W-:Y:S01]  /*1420*/  FFMA.FTZ R23, R0, R21, RZ ;  /* 0x0000001500177223 */ /* 0x000fe200000100ff */
[----:B------:R-:W-:Y:S01]  /*1430*/  FADD.FTZ R21, RZ, R21 ;  /* 0x00000015ff157221 */ /* 0x000fe20000010000 */
[----:B------:R-:W-:-:S03]  /*1440*/  FMUL.FTZ R19, R9, R24 ;  /* 0x0000001809137220 */ /* 0x000fc60000410000 */
[----:B------:R-:W-:Y:S01]  /*1450*/  FADD.FTZ R0, R21, R14 ;  /* 0x0000000e15007221 */ /* 0x000fe20000010000 */
[-C--:B------:R-:W-:Y:S01]  /*1460*/  FFMA.FTZ R21, R4, R14.reuse, R23 ;  /* 0x0000000e04157223 */ /* 0x080fe20000010017 */
[----:B------:R-:W-:Y:S01]  /*1470*/  FMUL.FTZ R14, R13, R14 ;  /* 0x0000000e0d0e7220 */ /* 0x000fe20000410000 */
[----:B------:R-:W-:Y:S01]  /*1480*/  FMUL.FTZ R23, R26, UR16 ;  /* 0x000000101a177c20 */ /* 0x000fe20008410000 */
[----:B------:R-:W-:Y:S02]  /*1490*/  FMUL.FTZ R19, R19, R27 ;  /* 0x0000001b13137220 */ /* 0x000fe40000410000 */
[----:B------:R-:W-:Y:S01]  /*14a0*/  FFMA.FTZ R24, R4, R14, R25 ;  /* 0x0000000e04187223 */ /* 0x000fe20000010019 */
[----:B------:R-:W-:Y:S01]  /*14b0*/  FFMA.FTZ R4, R12, R23, R6 ;  /* 0x000000170c047223 */ /* 0x000fe20000010006 */
[----:B------:R-:W-:Y:S01]  /*14c0*/  FADD.FTZ R22, R14, R22 ;  /* 0x000000160e167221 */ /* 0x000fe20000010000 */
[----:B------:R-:W-:Y:S01]  /*14d0*/  FADD.FTZ R14, R35, -UR21 ;  /* 0x80000015230e7e21 */ /* 0x000fe20008010000 */
[----:B------:R-:W-:Y:S01]  /*14e0*/  FFMA.FTZ R21, R16, R19, R21 ;  /* 0x0000001310157223 */ /* 0x000fe20000010015 */
[----:B------:R-:W-:-:S02]  /*14f0*/  FMUL.FTZ R26, R4, -1.4426950216293334961 ;  /* 0xbfb8aa3b041a7820 */ /* 0x000fc40000410000 */
[----:B------:R-:W-:-:S04]  /*1500*/  FMUL.FTZ R14, R14, UR16 ;  /* 0x000000100e0e7c20 */ /* 0x000fc80008410000 */
[----:B------:R-:W0:Y:S02]  /*1510*/  MUFU.EX2 R26, R26 ;  /* 0x0000001a001a7308 */ /* 0x000e240000000800 */
[----:B0-----:R-:W-:-:S06]  /*1520*/  FADD.FTZ R25, R26, 1 ;  /* 0x3f8000001a197421 */ /* 0x001fcc0000010000 */
[----:B------:R-:W0:Y:S02]  /*1530*/  MUFU.RCP R25, R25 ;  /* 0x0000001900197308 */ /* 0x000e240000001000 */
[----:B0-----:R-:W-:-:S04]  /*1540*/  FADD.FTZ R27, -R25, 1 ;  /* 0x3f800000191b7421 */ /* 0x001fc80000010100 */
[----:B------:R-:W-:Y:S01]  /*1550*/  FFMA.FTZ R27, R4, R27, 1 ;  /* 0x3f800000041b7423 */ /* 0x000fe2000001001b */
[----:B------:R-:W-:Y:S01]  /*1560*/  FMUL.FTZ R4, R10, R25 ;  /* 0x000000190a047220 */ /* 0x000fe20000410000 */
[----:B------:R-:W-:-:S03]  /*1570*/  FADD.FTZ R25, R20, R15 ;  /* 0x0000000f14197221 */ /* 0x000fc60000010000 */
[----:B------:R-:W-:Y:S01]  /*1580*/  FMUL.FTZ R4, R4, R27 ;  /* 0x0000001b04047220 */ /* 0x000fe20000410000 */
[----:B------:R-:W-:Y:S01]  /*1590*/  FMUL.FTZ R27, R12, R15 ;  /* 0x0000000f0c1b7220 */ /* 0x000fe20000410000 */
[----:B------:R-:W-:-:S03]  /*15a0*/  FFMA.FTZ R15, R13, R14, R7 ;  /* 0x0000000e0d0f7223 */ /* 0x000fc60000010007 */
[----:B------:R-:W-:Y:S01]  /*15b0*/  FFMA.FTZ R17, R17, R27, R24 ;  /* 0x0000001b11117223 */ /* 0x000fe20000010018 */
[----:B------:R-:W-:Y:S01]  /*15c0*/  FMUL.FTZ R26, R15, -1.4426950216293334961 ;  /* 0xbfb8aa3b0f1a7820 */ /* 0x000fe20000410000 */
[----:B------:R-:W-:Y:S01]  /*15d0*/  FMUL.FTZ R24, R13, R19 ;  /* 0x000000130d187220 */ /* 0x000fe20000410000 */
[----:B------:R-:W-:Y:S01]  /*15e0*/  FADD.FTZ R22, R22, R27 ;  /* 0x0000001b16167221 */ /* 0x000fe20000010000 */
[----:B------:R-:W-:Y:S02]  /*15f0*/  FADD.FTZ R19, R0, R19 ;  /* 0x0000001300137221 */ /* 0x000fe40000010000 */
[----:B------:R-:W-:Y:S01]  /*1600*/  FFMA.FTZ R16, R16, R24, R17 ;  /* 0x0000001810107223 */ /* 0x000fe20000010011 */
[----:B------:R-:W0:Y:S01]  /*1610*/  MUFU.EX2 R26, R26 ;  /* 0x0000001a001a7308 */ /* 0x000e220000000800 */
[----:B------:R-:W-:Y:S01]  /*1620*/  FADD.FTZ R22, R24, R22 ;  /* 0x0000001618167221 */ /* 0x000fe20000010000 */
[----:B0-----:R-:W-:-:S06]  /*1630*/  FADD.FTZ R20, R26, 1 ;  /* 0x3f8000001a147421 */ /* 0x001fcc0000010000 */
[----:B------:R-:W0:Y:S02]  /*1640*/  MUFU.RCP R20, R20 ;  /* 0x0000001400147308 */ /* 0x000e240000001000 */
[----:B0-----:R-:W-:-:S04]  /*1650*/  FADD.FTZ R17, -R20, 1 ;  /* 0x3f80000014117421 */ /* 0x001fc80000010100 */
[----:B------:R-:W-:Y:S01]  /*1660*/  FFMA.FTZ R17, R15, R17, 1 ;  /* 0x3f8000000f117423 */ /* 0x000fe20000010011 */
[----:B------:R-:W-:-:S04]  /*1670*/  FMUL.FTZ R15, R11, R20 ;  /* 0x000000140b0f7220 */ /* 0x000fc80000410000 */
[----:B------:R-:W-:Y:S01]  /*1680*/  FMUL.FTZ R20, R15, R17 ;  /* 0x000000110f147220 */ /* 0x000fe20000410000 */
[----:B------:R-:W-:-:S03]  /*1690*/  FMUL.FTZ R15, R12, R4 ;  /* 0x000000040c0f7220 */ /* 0x000fc60000410000 */
[----:B------:R-:W-:Y:S01]  /*16a0*/  FMUL.FTZ R17, R13, R20 ;  /* 0x000000140d117220 */ /* 0x000fe20000410000 */
[C---:B------:R-:W-:Y:S01]  /*16b0*/  FFMA.FTZ R27, R23.reuse, R15, R16 ;  /* 0x0000000f171b7223 */ /* 0x040fe20000010010 */
[----:B------:R-:W-:Y:S01]  /*16c0*/  FADD.FTZ R22, R22, R15 ;  /* 0x0000000f16167221 */ /* 0x000fe20000010000 */
[----:B------:R-:W-:Y:S01]  /*16d0*/  FFMA.FTZ R16, R23, R4, R18 ;  /* 0x0000000417107223 */ /* 0x000fe20000010012 */
[----:B------:R-:W-:Y:S01]  /*16e0*/  FADD.FTZ R18, R25, R4 ;  /* 0x0000000419127221 */ /* 0x000fe20000010000 */
[C---:B------:R-:W-:Y:S01]  /*16f0*/  FFMA.FTZ R15, R14.reuse, R17, R27 ;  /* 0x000000110e0f7223 */ /* 0x040fe2000001001b */
[----:B------:R-:W-:Y:S01]  /*1700*/  FADD.FTZ R0, R17, R22 ;  /* 0x0000001611007221 */ /* 0x000fe20000010000 */
[----:B------:R-:W-:Y:S01]  /*1710*/  FFMA.FTZ R17, R14, R20, R21 ;  /* 0x000000140e117223 */ /* 0x000fe20000010015 */
[----:B------:R-:W-:-:S07]  /*1720*/  FADD.FTZ R19, R19, R20 ;  /* 0x0000001413137221 */ /* 0x000fce0000010000 */
.L_x_1275:
[----:B------:R-:W-:Y:S01]  /*1730*/  MOV R14, R15 ;  /* 0x0000000f000e7202 */ /* 0x000fe20000000f00 */
[----:B------:R-:W0:Y:S01]  /*1740*/  S2UR UR8, SR_CgaCtaId ;  /* 0x00000000000879c3 */ /* 0x000e220000008800 */
[----:B------:R-:W-:Y:S01]  /*1750*/  MOV R15, R0 ;  /* 0x00000000000f7202 */ /* 0x000fe20000000f00 */
[----:B------:R-:W-:Y:S01]  /*1760*/  UMOV UR7, 0x400 ;  /* 0x0000040000077882 */ /* 0x000fe20000000000 */
[C---:B------:R-:W-:Y:S01]  /*1770*/  ISETP.GT.AND P0, PT, R45.reuse, 0x1e, PT ;  /* 0x0000001e2d00780c */ /* 0x040fe20003f04270 */
[----:B------:R-:W1:Y:S01]  /*1780*/  SHFL.DOWN PT, R21, R14, 0x1, 0x1f ;  /* 0x08201f000e157f89 */ /* 0x000e6200000e0000 */
[----:B------:R-:W-:Y:S01]  /*1790*/  UIADD3 UR6, UPT, UPT, UR7, 0xd0, URZ ;  /* 0x000000d007067890 */ /* 0x000fe2000fffe0ff */
[C---:B------:R-:W-:Y:S01]  /*17a0*/  ISETP.GT.AND P2, PT, R45.reuse, 0xf, PT ;  /* 0x0000000f2d00780c */ /* 0x040fe20003f44270 */
[----:B------:R-:W2:Y:S01]  /*17b0*/  LDCU UR18, c[0x0][0x370] ;  /* 0x00006e00ff1277ac */ /* 0x000ea20008000800 */
[----:B------:R-:W3:Y:S01]  /*17c0*/  SHFL.DOWN PT, R0, R15, 0x1, 0x1f ;  /* 0x08201f000f007f89 */ /* 0x000ee200000e0000 */
[----:B------:R-:W-:Y:S01]  /*17d0*/  ISETP.GT.AND P1, PT, R45, 0x17, PT ;  /* 0x000000172d00780c */ /* 0x000fe20003f24270 */
[----:B------:R-:W-:Y:S01]  /*17e0*/  BSSY.RECONVERGENT B0, `(.L_x_1276) ;  /* 0x0000024000007945 */ /* 0x000fe20003800200 */
[----:B0-----:R-:W-:-:S05]  /*17f0*/  ULEA UR6, UR8, UR6, 0x18 ;  /* 0x0000000608067291 */ /* 0x001fca000f8ec0ff */
[----:B-1----:R-:W-:Y:S01]  /*1800*/  @!P0 FADD.FTZ R14, R21, R14 ;  /* 0x0000000e150e8221 */ /* 0x002fe20000010000 */
[----:B---3--:R-:W-:Y:S01]  /*1810*/  @!P0 FADD.FTZ R15, R0, R15 ;  /* 0x0000000f000f8221 */ /* 0x008fe20000010000 */
[----:B------:R-:W-:-:S03]  /*1820*/  ISETP.GT.AND P0, PT, R45, 0x1d, PT ;  /* 0x0000001d2d00780c */ /* 0x000fc60003f04270 */
[----:B------:R-:W0:Y:S04]  /*1830*/  SHFL.DOWN PT, R21, R14, 0x2, 0x1f ;  /* 0x08401f000e157f89 */ /* 0x000e2800000e0000 */
[----:B------:R-:W1:Y:S06]  /*1840*/  SHFL.DOWN PT, R0, R15, 0x2, 0x1f ;  /* 0x08401f000f007f89 */ /* 0x000e6c00000e0000 */
[----:B0-----:R-:W-:Y:S01]  /*1850*/  @!P0 FADD.FTZ R14, R14, R21 ;  /* 0x000000150e0e8221 */ /* 0x001fe20000010000 */
[----:B-1----:R-:W-:Y:S01]  /*1860*/  @!P0 FADD.FTZ R15, R15, R0 ;  /* 0x000000000f0f8221 */ /* 0x002fe20000010000 */
[----:B------:R-:W-:-:S03]  /*1870*/  ISETP.GT.AND P0, PT, R45, 0x1b, PT ;  /* 0x0000001b2d00780c */ /* 0x000fc60003f04270 */
[----:B------:R-:W0:Y:S04]  /*1880*/  SHFL.DOWN PT, R21, R14, 0x4, 0x1f ;  /* 0x08801f000e157f89 */ /* 0x000e2800000e0000 */
[----:B------:R-:W1:Y:S01]  /*1890*/  SHFL.DOWN PT, R4, R15, 0x4, 0x1f ;  /* 0x08801f000f047f89 */ /* 0x000e6200000e0000 */
[----:B------:R-:W3:Y:S05]  /*18a0*/  S2R R0, SR_TID.X ;  /* 0x0000000000007919 */ /* 0x000eea0000002100 */
[----:B0-----:R-:W-:Y:S01]  /*18b0*/  @!P0 FADD.FTZ R14, R14, R21 ;  /* 0x000000150e0e8221 */ /* 0x001fe20000010000 */
[----:B-1----:R-:W-:-:S04]  /*18c0*/  @!P0 FADD.FTZ R15, R15, R4 ;  /* 0x000000040f0f8221 */ /* 0x002fc80000010000 */
[----:B------:R-:W0:Y:S04]  /*18d0*/  SHFL.DOWN PT, R21, R14, 0x8, 0x1f ;  /* 0x09001f000e157f89 */ /* 0x000e2800000e0000 */
[----:B------:R-:W1:Y:S01]  /*18e0*/  SHFL.DOWN PT, R4, R15, 0x8, 0x1f ;  /* 0x09001f000f047f89 */ /* 0x000e6200000e0000 */
[C---:B---3--:R-:W-:Y:S02]  /*18f0*/  ISETP.NE.AND P0, PT, R0.reuse, RZ, PT ;  /* 0x000000ff0000720c */ /* 0x048fe40003f05270 */
[----:B------:R-:W-:Y:S01]  /*1900*/  ISETP.GT.U32.AND P3, PT, R0, 0x13, PT ;  /* 0x000000130000780c */ /* 0x000fe20003f64070 */
[----:B0-----:R-:W-:Y:S01]  /*1910*/  FADD.FTZ R21, R14, R21 ;  /* 0x000000150e157221 */ /* 0x001fe20000010000 */
[----:B-1----:R-:W-:Y:S01]  /*1920*/  FADD.FTZ R22, R15, R4 ;  /* 0x000000040f167221 */ /* 0x002fe20000010000 */
[----:B------:R-:W-:-:S03]  /*1930*/  LEA R4, R0, UR6, 0x4 ;  /* 0x0000000600047c11 */ /* 0x000fc6000f8e20ff */
[----:B------:R-:W-:Y:S02]  /*1940*/  FSEL R14, R14, R21, P1 ;  /* 0x000000150e0e7208 */ /* 0x000fe40000800000 */
[----:B------:R-:W-:Y:S01]  /*1950*/  FSEL R15, R15, R22, P1 ;  /* 0x000000160f0f7208 */ /* 0x000fe20000800000 */
[----:B------:R0:W-:Y:S04]  /*1960*/  STS.128 [R4], R16 ;  /* 0x0000001004007388 */ /* 0x0001e80000000c00 */
[----:B------:R0:W1:Y:S04]  /*1970*/  SHFL.DOWN PT, R24, R14, 0x10, 0x1f ;  /* 0x0a001f000e187f89 */ /* 0x00006800000e0000 */
[----:B------:R0:W3:Y:S01]  /*1980*/  SHFL.DOWN PT, R23, R15, 0x10, 0x1f ;  /* 0x0a001f000f177f89 */ /* 0x0000e200000e0000 */
[----:B--2---:R-:W-:Y:S05]  /*1990*/  @P2 BRA `(.L_x_1277) ;  /* 0x0000000000202947 */ /* 0x004fea0003800000 */
[----:B------:R-:W-:Y:S01]  /*19a0*/  ISETP.NE.AND P1, PT, R45, RZ, PT ;  /* 0x000000ff2d00720c */ /* 0x000fe20003f25270 */
[----:B01----:R-:W-:Y:S01]  /*19b0*/  FADD.FTZ R14, R21, R24 ;  /* 0x00000018150e7221 */ /* 0x003fe20000010000 */
[----:B---3--:R-:W-:-:S11]  /*19c0*/  FADD.FTZ R15, R22, R23 ;  /* 0x00000017160f7221 */ /* 0x008fd60000010000 */
[----:B------:R-:W-:Y:S01]  /*19d0*/  VOTEU.ALL UP0, P1 ;  /* 0x0000000000ff7886 */ /* 0x000fe20000800000 */
[----:B------:R-:W-:-:S04]  /*19e0*/  @!P1 SHF.R.U32.HI R20, RZ, 0x2, R0 ;  /* 0x00000002ff149819 */ /* 0x000fc80000011600 */
[----:B------:R-:W-:Y:S01]  /*19f0*/  @!UP0 ULEA UR6, UR8, UR7, 0x18 ;  /* 0x0000000708068291 */ /* 0x000fe2000f8ec0ff */
[----:B------:R-:W-:-:S08]  /*1a00*/  @!P1 LOP3.LUT R20, R20, 0xf8, RZ, 0xc0, !PT ;  /* 0x000000f814149812 */ /* 0x000fd000078ec0ff */
[----:B------:R2:W-:Y:S03]  /*1a10*/  @!P1 STS.64 [R20+UR6+0x18], R14 ;  /* 0x0000180e14009988 */ /* 0x0005e60008000a06 */
.L_x_1277:
[----:B------:R-:W-:Y:S05]  /*1a20*/  BSYNC.RECONVERGENT B0 ;  /* 0x0000000000007941 */ /* 0x000fea0003800200 */
.L_x_1276:
        /* <DEDUP_REMOVED lines=45> */
[----:B------:R-:W1:Y:S01]  /*1d00*/  LDS.64 R14, [UR6+0xb0] ;  /* 0x0000b006ff0e7984 */ /* 0x000e620008000a00 */
[----:B0-----:R-:W-:Y:S01]  /*1d10*/  FADD.FTZ R25, R25, R20 ;  /* 0x0000001419197221 */ /* 0x001fe20000010000 */
[----:B------:R-:W-:-:S03]  /*1d20*/  FADD.FTZ R24, R24, R21 ;  /* 0x0000001518187221 */ /* 0x000fc60000010000 */
[----:B------:R-:W-:Y:S01]  /*1d30*/  FADD.FTZ R25, R25, R22 ;  /* 0x0000001619197221 */ /* 0x000fe20000010000 */
[----:B------:R-:W-:-:S03]  /*1d40*/  FADD.FTZ R24, R24, R23 ;  /* 0x0000001718187221 */ /* 0x000fc60000010000 */
[----:B-1----:R-:W-:Y:S01]  /*1d50*/  FADD.FTZ R14, R25, R14 ;  /* 0x0000000e190e7221 */ /* 0x002fe20000010000 */
[----:B------:R-:W-:-:S07]  /*1d60*/  FADD.FTZ R15, R24, R15 ;  /* 0x0000000f180f7221 */ /* 0x000fce0000010000 */
.L_x_1279:
[----:B------:R-:W-:Y:S05]  /*1d70*/  BSYNC.RECONVERGENT B0 ;  /* 0x0000000000007941 */ /* 0x000fea0003800200 */
.L_x_1278:
[----:B------:R-:W-:Y:S06]  /*1d80*/  BAR.SYNC.DEFER_BLOCKING 0x0 ;  /* 0x0000000000007b1d */ /* 0x000fec0000010000 */
[----:B------:R-:W-:Y:S04]  /*1d90*/  BSSY.RECONVERGENT B0, `(.L_x_1280) ;  /* 0x000009d000007945 */ /* 0x000fe80003800200 */
[----:B------:R-:W-:Y:S05]  /*1da0*/  @P3 BRA `(.L_x_1281) ;  /* 0x00000008006c3947 */ /* 0x000fea0003800000 */
[----:B--23--:R-:W2:Y:S04]  /*1db0*/  LDS.128 R20, [R4+0x140] ;  /* 0x0001400004147984 */ /* 0x00cea80000000c00 */
[----:B-1----:R-:W1:Y:S01]  /*1dc0*/  LDS.128 R24, [R4+0x280] ;  /* 0x0002800004187984 */ /* 0x002e620000000c00 */
[----:B--2---:R-:W-:Y:S01]  /*1dd0*/  FADD.FTZ R20, R16, R20 ;  /* 0x0000001410147221 */ /* 0x004fe20000010000 */
[----:B------:R-:W-:Y:S01]  /*1de0*/  FADD.FTZ R21, R17, R21 ;  /* 0x0000001511157221 */ /* 0x000fe20000010000 */
[----:B------:R-:W-:Y:S01]  /*1df0*/  FADD.FTZ R22, R18, R22 ;  /* 0x0000001612167221 */ /* 0x000fe20000010000 */
[----:B------:R-:W-:Y:S01]  /*1e00*/  FADD.FTZ R23, R19, R23 ;  /* 0x0000001713177221 */ /* 0x000fe20000010000 */
[----:B-1----:R-:W-:Y:S01]  /*1e10*/  FADD.FTZ R20, R20, R24 ;  /* 0x0000001814147221 */ /* 0x002fe20000010000 */
[----:B0-----:R-:W0:Y:S01]  /*1e20*/  LDS.128 R16, [R4+0x3c0] ;  /* 0x0003c00004107984 */ /* 0x001e220000000c00 */
[----:B------:R-:W-:Y:S01]  /*1e30*/  FADD.FTZ R21, R21, R25 ;  /* 0x0000001915157221 */ /* 0x000fe20000010000 */
[----:B------:R-:W-:Y:S01]  /*1e40*/  FADD.FTZ R26, R22, R26 ;  /* 0x0000001a161a7221 */ /* 0x000fe20000010000 */
[----:B------:R-:W-:Y:S01]  /*1e50*/  FADD.FTZ R27, R23, R27 ;  /* 0x0000001b171b7221 */ /* 0x000fe20000010000 */
[----:B0-----:R-:W-:Y:S01]  /*1e60*/  FADD.FTZ R16, R20, R16 ;  /* 0x0000001014107221 */ /* 0x001fe20000010000 */
[----:B------:R-:W-:Y:S01]  /*1e70*/  FADD.FTZ R17, R21, R17 ;  /* 0x0000001115117221 */ /* 0x000fe20000010000 */
[----:B------:R-:W-:Y:S01]  /*1e80*/  FADD.FTZ R26, R26, R18 ;  /* 0x000000121a1a7221 */ /* 0x000fe20000010000 */
[----:B------:R-:W0:Y:S01]  /*1e90*/  LDS.128 R20, [R4+0x500] ;  /* 0x0005000004147984 */ /* 0x000e220000000c00 */
        /* <DEDUP_REMOVED lines=133> */
[----:B------:R-:W0:Y:S01]  /*26f0*/  LDS.128 R16, [R4+0x26c0] ;  /* 0x0026c00004107984 */ /* 0x000e220000000c00 */
[----:B------:R-:W-:Y:S01]  /*2700*/  FADD.FTZ R21, R26, R22 ;  /* 0x000000161a157221 */ /* 0x000fe20000010000 */
[----:B------:R-:W-:Y:S01]  /*2710*/  FADD.FTZ R20, R27, R23 ;  /* 0x000000171b147221 */ /* 0x000fe20000010000 */
[----:B0-----:R-:W-:Y:S01]  /*2720*/  FADD.FTZ R16, R25, R16 ;  /* 0x0000001019107221 */ /* 0x001fe20000010000 */
[----:B------:R-:W-:Y:S01]  /*2730*/  FADD.FTZ R17, R24, R17 ;  /* 0x0000001118117221 */ /* 0x000fe20000010000 */
[----:B------:R-:W-:Y:S01]  /*2740*/  FADD.FTZ R18, R21, R18 ;  /* 0x0000001215127221 */ /* 0x000fe20000010000 */
[----:B------:R-:W-:-:S07]  /*2750*/  FADD.FTZ R19, R20, R19 ;  /* 0x0000001314137221 */ /* 0x000fce0000010000 */
.L_x_1281:
[----:B------:R-:W-:Y:S05]  /*2760*/  BSYNC.RECONVERGENT B0 ;  /* 0x0000000000007941 */ /* 0x000fea0003800200 */
.L_x_1280:
[----:B------:R-:W-:Y:S04]  /*2770*/  BSSY.RECONVERGENT B0, `(.L_x_1282) ;  /* 0x000001d000007945 */ /* 0x000fe80003800200 */
[----:B------:R-:W-:Y:S05]  /*2780*/  @P3 BRA `(.L_x_1283) ;  /* 0x00000000006c3947 */ /* 0x000fea0003800000 */
[----:B--2---:R-:W2:Y:S01]  /*2790*/  LDC.64 R20, c[0x0][0x3d8] ;  /* 0x0000f600ff147b82 */ /* 0x004ea20000000a00 */
[----:B------:R-:W-:-:S07]  /*27a0*/  IMAD R5, R5, 0x14, R0 ;  /* 0x0000001405057824 */ /* 0x000fce00078e0200 */
[----:B---3--:R-:W0:Y:S01]  /*27b0*/  LDC.64 R22, c[0x0][0x3f8] ;  /* 0x0000fe00ff167b82 */ /* 0x008e220000000a00 */
[----:B--2---:R-:W-:-:S05]  /*27c0*/  IMAD.WIDE R20, R5, 0x4, R20 ;  /* 0x0000000405147825 */ /* 0x004fca00078e0214 */
[----:B------:R2:W-:Y:S01]  /*27d0*/  REDG.E.ADD.F32.FTZ.RN.STRONG.GPU desc[UR14][R20.64], R16 ;  /* 0x00000010140079a6 */ /* 0x0005e2000c12f30e */
[----:B0-----:R-:W-:Y:S01]  /*27e0*/  IMAD.WIDE.U32 R4, R22, 0x3, RZ ;  /* 0x0000000316047825 */ /* 0x001fe200078e00ff */
[----:B------:R-:W-:-:S04]  /*27f0*/  LEA R25, R23, R23, 0x1 ;  /* 0x0000001717197211 */ /* 0x000fc800078e08ff */
[----:B------:R-:W-:Y:S02]  /*2800*/  IADD3 R25, PT, PT, R5, R25, RZ ;  /* 0x0000001905197210 */ /* 0x000fe40007ffe0ff */
[----:B------:R-:W-:Y:S02]  /*2810*/  LEA.HI R26, P1, R23, R22, RZ, 0x1 ;  /* 0x00000016171a7211 */ /* 0x000fe400078308ff */
[----:B-1----:R-:W-:Y:S02]  /*2820*/  LEA.HI R24, P3, R25, R4, RZ, 0x1 ;  /* 0x0000000419187211 */ /* 0x002fe400078708ff */
        /* <DEDUP_REMOVED lines=17> */
.L_x_1283:
[----:B------:R-:W-:Y:S05]  /*2940*/  BSYNC.RECONVERGENT B0 ;  /* 0x0000000000007941 */ /* 0x000fea0003800200 */
.L_x_1282:
[----:B------:R-:W-:-:S09]  /*2950*/  UISETP.GE.U32.AND UP0, UPT, UR18, 0x2, UPT ;  /* 0x000000021200788c */ /* 0x000fd2000bf06070 */
[----:B------:R-:W-:Y:S05]  /*2960*/  BRA.U !UP0, `(.L_x_1284) ;  /* 0x0000001108747547 */ /* 0x000fea000b800000 */
[----:B------:R-:W5:Y:S01]  /*2970*/  LDCU UR13, c[0x0][0x374] ;  /* 0x00006e80ff0d77ac */ /* 0x000f620008000800 */
[----:B------:R-:W0:Y:S01]  /*2980*/  S2UR UR10, SR_CTAID.Y ;  /* 0x00000000000a79c3 */ /* 0x000e220000002600 */
[----:B------:R-:W1:Y:S01]  /*2990*/  LDCU.64 UR6, c[0x0][0x3d0] ;  /* 0x00007a00ff0677ac */ /* 0x000e620008000a00 */
[----:B------:R-:W-:-:S04]  /*29a0*/  ULOP3.LUT UR19, UR4, 0x1, URZ, 0xc0, !UPT ;  /* 0x0000000104137892 */ /* 0x000fc8000f8ec0ff */
[----:B-----5:R-:W-:-:S04]  /*29b0*/  UIMAD UR8, UR19, UR13, URZ ;  /* 0x0000000d130872a4 */ /* 0x020fc8000f8e02ff */
[----:B------:R-:W-:-:S04]  /*29c0*/  UIMAD UR8, UR8, UR18, URZ ;  /* 0x00000012080872a4 */ /* 0x000fc8000f8e02ff */
[----:B------:R-:W-:-:S04]  /*29d0*/  USHF.L.U32 UR8, UR8, 0x1, URZ ;  /* 0x0000000108087899 */ /* 0x000fc800080006ff */
[----:B-1----:R-:W-:Y:S01]  /*29e0*/  UIMAD.WIDE UR8, UR8, 0x4, UR6 ;  /* 0x00000004080878a5 */ /* 0x002fe2000f8e0206 */
[----:B0-----:R-:W-:Y:S11]  /*29f0*/  @P0 BRA `(.L_x_1285) ;  /* 0x0000000000780947 */ /* 0x001ff60003800000 */
[----:B----4-:R-:W0:Y:S01]  /*2a00*/  LDC.64 R4, c[0x0][0x3c8] ;  /* 0x0000f200ff047b82 */ /* 0x010e220000000a00 */
[----:B------:R-:W-:Y:S02]  /*2a10*/  ULOP3.LUT UP0, UR11, UR4, 0x2, URZ, 0xc0, !UPT ;  /* 0x00000002040b7892 */ /* 0x000fe4000f80c0ff */
[----:B------:R-:W-:Y:S02]  /*2a20*/  UIMAD UR17, UR19, UR13, UR10 ;  /* 0x0000000d131172a4 */ /* 0x000fe4000f8e020a */
[----:B------:R-:W-:Y:S02]  /*2a30*/  UIMAD UR6, UR12, UR13, UR10 ;  /* 0x0000000d0c0672a4 */ /* 0x000fe4000f8e020a */
[----:B------:R-:W-:Y:S01]  /*2a40*/  PLOP3.LUT P0, PT, PT, PT, UP0, 0x80, 0x8 ;  /* 0x000000000008781c */ /* 0x000fe20003f0f008 */
[----:B------:R-:W-:Y:S01]  /*2a50*/  UIADD3 UR11, UPT, UPT, -UR11, 0x1, URZ ;  /* 0x000000010b0b7890 */ /* 0x000fe2000fffe1ff */
[----:B------:R-:W-:Y:S01]  /*2a60*/  MOV R17, UR17 ;  /* 0x0000001100117c02 */ /* 0x000fe20008000f00 */
[----:B------:R-:W-:Y:S01]  /*2a70*/  UIMAD.WIDE.U32 UR6, UR6, 0x8, UR8 ;  /* 0x00000008060678a5 */ /* 0x000fe2000f8e0008 */
[----:B------:R-:W-:-:S03]  /*2a80*/  SEL R19, RZ, UR18, P0 ;  /* 0x00000012ff137c07 */ /* 0x000fc60008000000 */
[----:B------:R-:W-:Y:S02]  /*2a90*/  MOV R21, UR11 ;  /* 0x0000000b00157c02 */ /* 0x000fe40008000f00 */
[----:B------:R-:W-:Y:S02]  /*2aa0*/  ISETP.NE.AND P0, PT, R19, -0x1, PT ;  /* 0xffffffff1300780c */ /* 0x000fe40003f05270 */
[----:B------:R-:W-:Y:S01]  /*2ab0*/  MOV R16, UR6 ;  /* 0x0000000600107c02 */ /* 0x000fe20008000f00 */
[----:B0-----:R-:W-:Y:S01]  /*2ac0*/  IMAD.WIDE.U32 R4, R17, 0x4, R4 ;  /* 0x0000000411047825 */ /* 0x001fe200078e0004 */
[----:B------:R-:W-:-:S05]  /*2ad0*/  MOV R17, UR7 ;  /* 0x0000000700117c02 */ /* 0x000fca0008000f00 */
[----:B------:R0:W-:Y:S01]  /*2ae0*/  STG.E.64 desc[UR14][R16.64], R14 ;  /* 0x0000000e10007986 */ /* 0x0001e2000c101b0e */
[----:B------:R-:W-:Y:S06]  /*2af0*/  MEMBAR.ALL.GPU ;  /* 0x0000000000007992 */ /* 0x000fec000000a000 */
[----:B------:R-:W-:-:S00]  /*2b00*/  ERRBAR ;  /* 0x00000000000079ab */ /* 0x000fc00000000000 */
[----:B------:R-:W-:Y:S06]  /*2b10*/  CGAERRBAR ;  /* 0x00000000000075ab */ /* 0x000fec0000000000 */
[----:B------:R0:W-:Y:S01]  /*2b20*/  REDG.E.ADD.S32.STRONG.GPU desc[UR14][R4.64], R21 ;  /* 0x000000150400798e */ /* 0x0001e2000c12e30e */
[----:B------:R-:W-:Y:S05]  /*2b30*/  @!P0 BRA `(.L_x_1285) ;  /* 0x0000000000288947 */ /* 0x000fea0003800000 */
[----:B--2---:R-:W1:Y:S01]  /*2b40*/  LDC R20, c[0x0][0x2f8] ;  /* 0x0000be00ff147b82 */ /* 0x004e620000000800 */
[----:B0-----:R-:W-:-:S07]  /*2b50*/  MOV R16, 0xffffffff ;  /* 0xffffffff00107802 */ /* 0x001fce0000000f00 */
.L_x_1286:
[----:B------:R-:W2:Y:S04]  /*2b60*/  LDG.E.STRONG.GPU R18, desc[UR14][R4.64] ;  /* 0x0000000e04127981 */ /* 0x000ea8000c1ef900 */
[----:B--2---:R-:W-:Y:S01]  /*2b70*/  CCTL.IVALL ;  /* 0x00000000ff00798f */ /* 0x004fe20002000000 */
[----:B-1----:R-:W-:Y:S01]  /*2b80*/  IADD3 R17, PT, PT, R20, -R20, RZ ;  /* 0x8000001414117210 */ /* 0x002fe20007ffe0ff */
[----:B------:R-:W-:Y:S05]  /*2b90*/  YIELD ;  /* 0x0000000000007946 */ /* 0x000fea0003800000 */
[----:B------:R-:W-:-:S13]  /*2ba0*/  ISETP.EQ.AND P0, PT, R17, RZ, PT ;  /* 0x000000ff1100720c */ /* 0x000fda0003f02270 */
[----:B------:R-:W-:-:S04]  /*2bb0*/  @P0 MOV R16, R18 ;  /* 0x0000001200100202 */ /* 0x000fc80000000f00 */
[----:B------:R-:W-:-:S13]  /*2bc0*/  ISETP.NE.AND P0, PT, R16, R19, PT ;  /* 0x000000131000720c */ /* 0x000fda0003f05270 */
[----:B------:R-:W-:Y:S05]  /*2bd0*/  @P0 BRA `(.L_x_1286) ;  /* 0xfffffffc00e00947 */ /* 0x000fea000383ffff */
.L_x_1285:
[----:B0---4-:R-:W-:Y:S01]  /*2be0*/  MOV R4, UR18 ;  /* 0x0000001200047c02 */ /* 0x011fe20008000f00 */
[----:B------:R-:W-:Y:S05]  /*2bf0*/  WARPSYNC.ALL ;  /* 0x0000000000007948 */ /* 0x000fea0003800000 */
[----:B------:R-:W-:Y:S01]  /*2c00*/  ISETP.GE.U32.AND P0, PT, R4, 0x8, PT ;  /* 0x000000080400780c */ /* 0x000fe20003f06070 */
[----:B------:R-:W-:Y:S01]  /*2c10*/  BAR.SYNC.DEFER_BLOCKING 0x0 ;  /* 0x0000000000007b1d */ /* 0x000fe20000010000 */
[----:B------:R-:W-:-:S11]  /*2c20*/  HFMA2 R26, -RZ, RZ, 0, 0 ;  /* 0x00000000ff1a7431 */ /* 0x000fd600000001ff */
[----:B------:R-:W-:Y:S05]  /*2c30*/  @!P0 BRA `(.L_x_1287) ;  /* 0x0000000800908947 */ /* 0x000fea0003800000 */
[----:B------:R-:W0:Y:S01]  /*2c40*/  S2R R26, SR_TID.X ;  /* 0x00000000001a7919 */ /* 0x000e220000002100 */
[----:B------:R-:W1:Y:S01]  /*2c50*/  S2UR UR8, SR_CTAID.X ;  /* 0x00000000000879c3 */ /* 0x000e620000002500 */
[----:B------:R-:W-:Y:S01]  /*2c60*/  MOV R4, RZ ;  /* 0x000000ff00047202 */ /* 0x000fe20000000f00 */
[----:B------:R-:W-:Y:S02]  /*2c70*/  ULEA UR9, UR13, UR10, 0x1 ;  /* 0x0000000a0d097291 */ /* 0x000fe4000f8e08ff */
[----:B------:R-:W-:Y:S02]  /*2c80*/  ULEA UR11, UR13, UR10, 0x2 ;  /* 0x0000000a0d0b7291 */ /* 0x000fe4000f8e10ff */
[----:B------:R-:W-:Y:S02]  /*2c90*/  UIMAD UR17, UR13, 0x6, UR10 ;  /* 0x000000060d1178a4 */ /* 0x000fe4000f8e020a */
[----:B------:R-:W-:Y:S02]  /*2ca0*/  UIMAD UR18, UR13, 0x5, UR10 ;  /* 0x000000050d1278a4 */ /* 0x000fe4000f8e020a */
[----:B------:R-:W-:-:S02]  /*2cb0*/  UIMAD UR19, UR13, 0x3, UR10 ;  /* 0x000000030d1378a4 */ /* 0x000fc4000f8e020a */
[----:B------:R-:W-:Y:S02]  /*2cc0*/  UIMAD UR20, UR13, 0x7, UR10 ;  /* 0x000000070d1478a4 */ /* 0x000fe4000f8e020a */
[----:B------:R-:W-:Y:S02]  /*2cd0*/  UIADD3 UR6, UPT, UPT, UR10, UR13, URZ ;  /* 0x0000000d0a067290 */ /* 0x000fe4000fffe0ff */
[----:B------:R-:W-:-:S12]  /*2ce0*/  UIADD3 UR13, UPT, UPT, -UR12, URZ, URZ ;  /* 0x000000ff0c0d7290 */ /* 0x000fd8000fffe1ff */
.L_x_1288:
[----:B------:R-:W-:Y:S01]  /*2cf0*/  ISETP.NE.AND P5, PT, RZ, UR13, PT ;  /* 0x0000000dff007c0c */ /* 0x000fe2000bfa5270 */
[----:B-1----:R-:W-:Y:S01]  /*2d00*/  UMOV UR12, UR8 ;  /* 0x00000008000c7c82 */ /* 0x002fe20008000000 */
[----:B------:R-:W-:Y:S02]  /*2d10*/  MOV R19, UR4 ;  /* 0x0000000400137c02 */ /* 0x000fe40008000f00 */
[----:B------:R-:W-:Y:S02]  /*2d20*/  ISETP.NE.OR P5, PT, R0, RZ, !P5 ;  /* 0x000000ff0000720c */ /* 0x000fe40006fa5670 */
[----:B---3--:R-:W-:-:S11]  /*2d30*/  MOV R23, UR10 ;  /* 0x0000000a00177c02 */ /* 0x008fd60008000f00 */
[----:B------:R-:W1:Y:S01]  /*2d40*/  @!P5 LDC R0, c[0x0][0x374] ;  /* 0x0000dd00ff00db82 */ /* 0x000e620000000800 */
[----:B------:R-:W-:-:S07]  /*2d50*/  @!P5 LOP3.LUT R19, R19, 0x1, RZ, 0xc0, !PT ;  /* 0x000000011313d812 */ /* 0x000fce00078ec0ff */
[----:B------:R-:W3:Y:S08]  /*2d60*/  @!P5 LDC R5, c[0x0][0x370] ;  /* 0x0000dc00ff05db82 */ /* 0x000ef00000000800 */
[----:B------:R-:W4:Y:S01]  /*2d70*/  @!P5 LDC.64 R16, c[0x0][0x3d0] ;  /* 0x0000f400ff10db82 */ /* 0x000f220000000a00 */
[----:B-1----:R-:W-:-:S04]  /*2d80*/  @!P5 IMAD R0, R0, R19, RZ ;  /* 0x000000130000d224 */ /* 0x002fc800078e02ff */
[----:B---3--:R-:W-:-:S05]  /*2d90*/  @!P5 IMAD R0, R0, R5, RZ ;  /* 0x000000050000d224 */ /* 0x008fca00078e02ff */
[----:B------:R-:W-:Y:S02]  /*2da0*/  @!P5 SHF.L.U32 R5, R0, 0x1, RZ ;  /* 0x000000010005d819 */ /* 0x000fe400000006ff */
[----:B------:R-:W-:-:S03]  /*2db0*/  IADD3 R0, PT, PT, R4, 0x1, RZ ;  /* 0x0000000104007810 */ /* 0x000fc60007ffe0ff */
[----:B----4-:R-:W-:Y:S01]  /*2dc0*/  @!P5 IMAD.WIDE R16, R5, 0x4, R16 ;  /* 0x000000040510d825 */ /* 0x010fe200078e0210 */
[----:B------:R-:W-:Y:S02]  /*2dd0*/  ISETP.NE.AND P4, PT, R0, UR12, PT ;  /* 0x0000000c00007c0c */ /* 0x000fe4000bf85270 */
[----:B0-----:R-:W-:Y:S01]  /*2de0*/  MOV R0, R26 ;  /* 0x0000001a00007202 */ /* 0x001fe20000000f00 */
[----:B------:R-:W-:-:S03]  /*2df0*/  @!P5 IMAD.WIDE.U32 R22, R23, 0x8, R16 ;  /* 0x000000081716d825 */ /* 0x000fc600078e0010 */
[----:B------:R-:W-:-:S03]  /*2e00*/  ISETP.NE.OR P4, PT, R0, RZ, !P4 ;  /* 0x000000ff0000720c */ /* 0x000fc60006785670 */
[----:B------:R-:W3:Y:S01]  /*2e10*/  @!P5 LDG.E.64 R22, desc[UR14][R22.64] ;  /* 0x0000000e1616d981 */ /* 0x000ee2000c1e1b00 */
[C---:B------:R-:W-:Y:S02]  /*2e20*/  IADD3 R5, PT, PT, R4.reuse, 0x2, RZ ;  /* 0x0000000204057810 */ /* 0x040fe40007ffe0ff */
[----:B------:R-:W-:Y:S02]  /*2e30*/  MOV R21, UR4 ;  /* 0x0000000400157c02 */ /* 0x000fe40008000f00 */
[----:B------:R-:W-:Y:S02]  /*2e40*/  ISETP.NE.AND P3, PT, R5, UR12, PT ;  /* 0x0000000c05007c0c */ /* 0x000fe4000bf65270 */
[----:B------:R-:W-:-:S03]  /*2e50*/  IADD3 R5, PT, PT, R4, 0x3, RZ ;  /* 0x0000000304057810 */ /* 0x000fc60007ffe0ff */
[----:B------:R-:W0:Y:S01]  /*2e60*/  @!P4 LDC R18, c[0x0][0x374] ;  /* 0x0000dd00ff12cb82 */ /* 0x000e220000000800 */
[----:B------:R-:W-:Y:S02]  /*2e70*/  ISETP.NE.OR P3, PT, R0, RZ, !P3 ;  /* 0x000000ff0000720c */ /* 0x000fe40005f65670 */
[----:B------:R-:W-:Y:S02]  /*2e80*/  @!P4 LOP3.LUT R21, R21, 0x1, RZ, 0xc0, !PT ;  /* 0x000000011515c812 */ /* 0x000fe400078ec0ff */
[----:B------:R-:W-:-:S03]  /*2e90*/  ISETP.NE.AND P2, PT, R5, UR12, PT ;  /* 0x0000000c05007c0c */ /* 0x000fc6000bf45270 */
[----:B--2---:R-:W1:Y:S01]  /*2ea0*/  @!P4 LDC R20, c[0x0][0x370] ;  /* 0x0000dc00ff14cb82 */ /* 0x004e620000000800 */
[----:B------:R-:W-:-:S07]  /*2eb0*/  ISETP.NE.OR P2, PT, R0, RZ, !P2 ;  /* 0x000000ff0000720c */ /* 0x000fce0005745670 */
[----:B------:R-:W2:Y:S08]  /*2ec0*/  @!P4 LDC.64 R16, c[0x0][0x3d0] ;  /* 0x0000f400ff10cb82 */ /* 0x000eb00000000a00 */
[----:B------:R-:W4:Y:S01]  /*2ed0*/  @!P3 LDC R19, c[0x0][0x374] ;  /* 0x0000dd00ff13bb82 */ /* 0x000f220000000800 */
[----:B0-----:R-:W-:-:S07]  /*2ee0*/  @!P4 IMAD R5, R18, R21, RZ ;  /* 0x000000151205c224 */ /* 0x001fce00078e02ff */
[----:B------:R-:W0:Y:S01]  /*2ef0*/  @!P3 LDC R18, c[0x0][0x370] ;  /* 0x0000dc00ff12bb82 */ /* 0x000e220000000800 */
[----:B-1----:R-:W-:Y:S01]  /*2f00*/  @!P4 IMAD R5, R5, R20, RZ ;  /* 0x000000140505c224 */ /* 0x002fe200078e02ff */
[----:B------:R-:W-:-:S04]  /*2f10*/  MOV R20, UR4 ;  /* 0x0000000400147c02 */ /* 0x000fc80008000f00 */
[----:B------:R-:W-:Y:S02]  /*2f20*/  @!P4 SHF.L.U32 R21, R5, 0x1, RZ ;  /* 0x000000010515c819 */ /* 0x000fe400000006ff */
[----:B------:R-:W-:Y:S01]  /*2f30*/  @!P3 LOP3.LUT R20, R20, 0x1, RZ, 0xc0, !PT ;  /* 0x000000011414b812 */ /* 0x000fe200078ec0ff */
[----:B------:R-:W1:Y:S02]  /*2f40*/  @!P2 LDC R5, c[0x0][0x374] ;  /* 0x0000dd00ff05ab82 */ /* 0x000e640000000800 */
[----:B--2---:R-:W-:Y:S01]  /*2f50*/  @!P4 IMAD.WIDE R16, R21, 0x4, R16 ;  /* 0x000000041510c825 */ /* 0x004fe200078e0210 */
[----:B------:R-:W-:-:S03]  /*2f60*/  MOV R21, UR6 ;  /* 0x0000000600157c02 */ /* 0x000fc60008000f00 */
[----:B----4-:R-:W-:Y:S02]  /*2f70*/  @!P3 IMAD R19, R19, R20, RZ ;  /* 0x000000141313b224 */ /* 0x010fe400078e02ff */
[----:B------:R-:W2:Y:S01]  /*2f80*/  @!P2 LDC R24, c[0x0][0x370] ;  /* 0x0000dc00ff18ab82 */ /* 0x000ea20000000800 */
[----:B------:R-:W-:-:S05]  /*2f90*/  @!P4 IMAD.WIDE.U32 R16, R21, 0x8, R16 ;  /* 0x000000081510c825 */ /* 0x000fca00078e0010 */
[----:B------:R4:W5:Y:S01]  /*2fa0*/  @!P4 LDG.E.64 R20, desc[UR14][R16.64] ;  /* 0x0000000e1014c981 */ /* 0x000962000c1e1b00 */
[----:B0-----:R-:W-:Y:S02]  /*2fb0*/  @!P3 IMAD R25, R19, R18, RZ ;  /* 0x000000121319b224 */ /* 0x001fe400078e02ff */
[----:B------:R-:W0:Y:S03]  /*2fc0*/  @!P3 LDC.64 R18, c[0x0][0x3d0] ;  /* 0x0000f400ff12bb82 */ /* 0x000e260000000a00 */
[----:B------:R-:W-:Y:S02]  /*2fd0*/  @!P3 SHF.L.U32 R25, R25, 0x1, RZ ;  /* 0x000000011919b819 */ /* 0x000fe400000006ff */
[----:B------:R-:W-:-:S03]  /*2fe0*/  MOV R27, UR4 ;  /* 0x00000004001b7c02 */ /* 0x000fc60008000f00 */
[----:B----4-:R-:W4:Y:S01]  /*2ff0*/  @!P2 LDC.64 R16, c[0x0][0x3d0] ;  /* 0x0000f400ff10ab82 */ /* 0x010f220000000a00 */
[----:B0-----:R-:W-:Y:S01]  /*3000*/  @!P3 IMAD.WIDE R18, R25, 0x4, R18 ;  /* 0x000000041912b825 */ /* 0x001fe200078e0212 */
[----:B------:R-:W-:-:S05]  /*3010*/  MOV R25, UR9 ;  /* 0x0000000900197c02 */ /* 0x000fca0008000f00 */
[----:B------:R-:W-:-:S06]  /*3020*/  @!P3 IMAD.WIDE.U32 R18, R25, 0x8, R18 ;  /* 0x000000081912b825 */ /* 0x000fcc00078e0012 */
[----:B------:R-:W5:Y:S01]  /*3030*/  @!P3 LDG.E.64 R18, desc[UR14][R18.64] ;  /* 0x0000000e1212b981 */ /* 0x000f62000c1e1b00 */
[----:B------:R-:W-:-:S05]  /*3040*/  @!P2 LOP3.LUT R27, R27, 0x1, RZ, 0xc0, !PT ;  /* 0x000000011b1ba812 */ /* 0x000fca00078ec0ff */
[----:B-1----:R-:W-:-:S04]  /*3050*/  @!P2 IMAD R5, R5, R27, RZ ;  /* 0x0000001b0505a224 */ /* 0x002fc800078e02ff */
[----:B--2---:R-:W-:-:S05]  /*3060*/  @!P2 IMAD R5, R5, R24, RZ ;  /* 0x000000180505a224 */ /* 0x004fca00078e02ff */
[----:B------:R-:W-:-:S05]  /*3070*/  @!P2 SHF.L.U32 R5, R5, 0x1, RZ ;  /* 0x000000010505a819 */ /* 0x000fca00000006ff */
[----:B----4-:R-:W-:Y:S01]  /*3080*/  @!P2 IMAD.WIDE R16, R5, 0x4, R16 ;  /* 0x000000040510a825 */ /* 0x010fe200078e0210 */
[----:B------:R-:W-:-:S05]  /*3090*/  MOV R5, UR19 ;  /* 0x0000001300057c02 */ /* 0x000fca0008000f00 */
[----:B------:R-:W-:-:S06]  /*30a0*/  @!P2 IMAD.WIDE.U32 R16, R5, 0x8, R16 ;  /* 0x000000080510a825 */ /* 0x000fcc00078e0010 */
[----:B------:R-:W2:Y:S01]  /*30b0*/  @!P2 LDG.E.64 R16, desc[UR14][R16.64] ;  /* 0x0000000e1010a981 */ /* 0x000ea2000c1e1b00 */
[----:B------:R-:W-:-:S04]  /*30c0*/  IADD3 R5, PT, PT, R4, 0x4, RZ ;  /* 0x0000000404057810 */ /* 0x000fc80007ffe0ff */
[----:B------:R-:W-:-:S04]  /*30d0*/  ISETP.NE.AND P1, PT, R5, UR12, PT ;  /* 0x0000000c05007c0c */ /* 0x000fc8000bf25270 */
[----:B------:R-:W-:-:S13]  /*30e0*/  ISETP.NE.OR P1, PT, R0, RZ, !P1 ;  /* 0x000000ff0000720c */ /* 0x000fda0004f25670 */
[----:B------:R-:W0:Y:S01]  /*30f0*/  @!P1 LDC R5, c[0x0][0x374] ;  /* 0x0000dd00ff059b82 */ /* 0x000e220000000800 */
[----:B------:R-:W-:-:S04]  /*3100*/  MOV R24, UR4 ;  /* 0x0000000400187c02 */ /* 0x000fc80008000f00 */
[----:B------:R-:W-:-:S03]  /*3110*/  @!P1 LOP3.LUT R24, R24, 0x1, RZ, 0xc0, !PT ;  /* 0x0000000118189812 */ /* 0x000fc600078ec0ff */
[----:B------:R-:W1:Y:S01]  /*3120*/  @!P1 LDC R25, c[0x0][0x370] ;  /* 0x0000dc00ff199b82 */ /* 0x000e620000000800 */
[----:B---3--:R-:W-:Y:S01]  /*3130*/  @!P5 FADD.FTZ R14, R14, R22 ;  /* 0x000000160e0ed221 */ /* 0x008fe20000010000 */
[----:B0-----:R-:W-:Y:S01]  /*3140*/  @!P1 IMAD R22, R5, R24, RZ ;  /* 0x0000001805169224 */ /* 0x001fe200078e02ff */
[----:B------:R-:W-:-:S04]  /*3150*/  IADD3 R5, PT, PT, R4, 0x5, RZ ;  /* 0x0000000504057810 */ /* 0x000fc80007ffe0ff */
[----:B------:R-:W-:-:S04]  /*3160*/  ISETP.NE.AND P0, PT, R5, UR12, PT ;  /* 0x0000000c05007c0c */ /* 0x000fc8000bf05270 */
[----:B------:R-:W-:Y:S02]  /*3170*/  ISETP.NE.OR P0, PT, R0, RZ, !P0 ;  /* 0x000000ff0000720c */ /* 0x000fe40004705670 */
[----:B------:R-:W-:-:S11]  /*3180*/  IADD3 R5, PT, PT, R4, 0x6, RZ ;  /* 0x0000000604057810 */ /* 0x000fd60007ffe0ff */
[----:B------:R-:W0:Y:S01]  /*3190*/  @!P0 LDC R24, c[0x0][0x374] ;  /* 0x0000dd00ff188b82 */ /* 0x000e220000000800 */
[----:B------:R-:W-:Y:S01]  /*31a0*/  ISETP.NE.AND P6, PT, R5, UR12, PT ;  /* 0x0000000c05007c0c */ /* 0x000fe2000bfc5270 */
[----:B------:R-:W-:-:S03]  /*31b0*/  @!P5 FADD.FTZ R15, R15, R23 ;  /* 0x000000170f0fd221 */ /* 0x000fc60000010000 */
[----:B------:R-:W-:Y:S02]  /*31c0*/  ISETP.NE.OR P5, PT, R0, RZ, !P6 ;  /* 0x000000ff0000720c */ /* 0x000fe400077a5670 */
[----:B------:R-:W-:-:S04]  /*31d0*/  MOV R5, UR4 ;  /* 0x0000000400057c02 */ /* 0x000fc80008000f00 */
[----:B------:R-:W-:Y:S01]  /*31e0*/  @!P0 LOP3.LUT R5, R5, 0x1, RZ, 0xc0, !PT ;  /* 0x0000000105058812 */ /* 0x000fe200078ec0ff */
[----:B------:R-:W3:Y:S04]  /*31f0*/  @!P0 LDC R23, c[0x0][0x370] ;  /* 0x0000dc00ff178b82 */ /* 0x000ee80000000800 */
[----:B0-----:R-:W-:-:S04]  /*3200*/  @!P0 IMAD R24, R24, R5, RZ ;  /* 0x0000000518188224 */ /* 0x001fc800078e02ff */
[----:B------:R-:W0:Y:S01]  /*3210*/  @!P5 LDC R5, c[0x0][0x374] ;  /* 0x0000dd00ff05db82 */ /* 0x000e220000000800 */
[----:B-----5:R-:W-:Y:S01]  /*3220*/  @!P4 FADD.FTZ R14, R14, R20 ;  /* 0x000000140e0ec221 */ /* 0x020fe20000010000 */
[----:B------:R-:W-:-:S04]  /*3230*/  MOV R20, UR4 ;  /* 0x0000000400147c02 */ /* 0x000fc80008000f00 */
[----:B------:R-:W-:-:S05]  /*3240*/  @!P5 LOP3.LUT R20, R20, 0x1, RZ, 0xc0, !PT ;  /* 0x000000011414d812 */ /* 0x000fca00078ec0ff */
[----:B0-----:R-:W-:Y:S02]  /*3250*/  @!P5 IMAD R5, R5, R20, RZ ;  /* 0x000000140505d224 */ /* 0x001fe400078e02ff */
[----:B------:R-:W0:Y:S01]  /*3260*/  @!P5 LDC R20, c[0x0][0x370] ;  /* 0x0000dc00ff14db82 */ /* 0x000e220000000800 */
[----:B------:R-:W-:Y:S01]  /*3270*/  @!P4 FADD.FTZ R15, R15, R21 ;  /* 0x000000150f0fc221 */ /* 0x000fe20000010000 */
[----:B------:R-:W-:-:S04]  /*3280*/  IADD3 R21, PT, PT, R4, 0x7, RZ ;  /* 0x0000000704157810 */ /* 0x000fc80007ffe0ff */
[----:B------:R-:W-:Y:S01]  /*3290*/  ISETP.NE.AND P4, PT, R21, UR12, PT ;  /* 0x0000000c15007c0c */ /* 0x000fe2000bf85270 */
[----:B-1----:R-:W-:Y:S02]  /*32a0*/  @!P1 IMAD R22, R22, R25, RZ ;  /* 0x0000001916169224 */ /* 0x002fe400078e02ff */
[----:B---3--:R-:W-:Y:S02]  /*32b0*/  @!P0 IMAD R23, R24, R23, RZ ;  /* 0x0000001718178224 */ /* 0x008fe400078e02ff */
[----:B0-----:R-:W-:Y:S02]  /*32c0*/  @!P5 IMAD R5, R5, R20, RZ ;  /* 0x000000140505d224 */ /* 0x001fe400078e02ff */
[----:B------:R-:W0:Y:S01]  /*32d0*/  @!P0 LDC.64 R20, c[0x0][0x3d0] ;  /* 0x0000f400ff148b82 */ /* 0x000e220000000a00 */
[----:B------:R-:W-:Y:S01]  /*32e0*/  @!P3 FADD.FTZ R14, R14, R18 ;  /* 0x000000120e0eb221 */ /* 0x000fe20000010000 */
[----:B------:R-:W-:-:S06]  /*32f0*/  @!P3 FADD.FTZ R15, R15, R19 ;  /* 0x000000130f0fb221 */ /* 0x000fcc0000010000 */
[----:B------:R-:W1:Y:S01]  /*3300*/  @!P1 LDC.64 R18, c[0x0][0x3d0] ;  /* 0x0000f400ff129b82 */ /* 0x000e620000000a00 */
[----:B------:R-:W-:Y:S02]  /*3310*/  ISETP.NE.OR P4, PT, R0, RZ, !P4 ;  /* 0x000000ff0000720c */ /* 0x000fe40006785670 */
[----:B------:R-:W-:Y:S02]  /*3320*/  @!P1 SHF.L.U32 R25, R22, 0x1, RZ ;  /* 0x0000000116199819 */ /* 0x000fe400000006ff */
[----:B------:R-:W-:-:S05]  /*3330*/  @!P0 SHF.L.U32 R23, R23, 0x1, RZ ;  /* 0x0000000117178819 */ /* 0x000fca00000006ff */
[----:B0-----:R-:W-:Y:S01]  /*3340*/  @!P0 IMAD.WIDE R20, R23, 0x4, R20 ;  /* 0x0000000417148825 */ /* 0x001fe200078e0214 */
[----:B------:R-:W-:-:S03]  /*3350*/  MOV R23, UR11 ;  /* 0x0000000b00177c02 */ /* 0x000fc60008000f00 */
[----:B-1----:R-:W-:Y:S01]  /*3360*/  @!P1 IMAD.WIDE R18, R25, 0x4, R18 ;  /* 0x0000000419129825 */ /* 0x002fe200078e0212 */
[----:B------:R-:W-:Y:S01]  /*3370*/  MOV R25, UR18 ;  /* 0x0000001200197c02 */ /* 0x000fe20008000f00 */
[----:B------:R-:W0:Y:S02]  /*3380*/  @!P4 LDC R24, c[0x0][0x374] ;  /* 0x0000dd00ff18cb82 */ /* 0x000e240000000800 */
[----:B------:R-:W-:-:S06]  /*3390*/  @!P1 IMAD.WIDE.U32 R18, R23, 0x8, R18 ;  /* 0x0000000817129825 */ /* 0x000fcc00078e0012 */
[----:B------:R-:W1:Y:S01]  /*33a0*/  @!P5 LDC.64 R22, c[0x0][0x3d0] ;  /* 0x0000f400ff16db82 */ /* 0x000e620000000a00 */
[----:B------:R-:W-:Y:S01]  /*33b0*/  @!P0 IMAD.WIDE.U32 R20, R25, 0x8, R20 ;  /* 0x0000000819148825 */ /* 0x000fe200078e0014 */
[----:B------:R-:W-:Y:S02]  /*33c0*/  MOV R27, UR4 ;  /* 0x00000004001b7c02 */ /* 0x000fe40008000f00 */
[----:B------:R-:W-:Y:S01]  /*33d0*/  @!P5 SHF.L.U32 R5, R5, 0x1, RZ ;  /* 0x000000010505d819 */ /* 0x000fe200000006ff */
[----:B--2---:R-:W-:Y:S01]  /*33e0*/  @!P2 FADD.FTZ R14, R14, R16 ;  /* 0x000000100e0ea221 */ /* 0x004fe20000010000 */
[----:B------:R-:W2:Y:S02]  /*33f0*/  @!P1 LDG.E.64 R18, desc[UR14][R18.64] ;  /* 0x0000000e12129981 */ /* 0x000ea4000c1e1b00 */
[----:B------:R-:W3:Y:S01]  /*3400*/  @!P4 LDC R25, c[0x0][0x370] ;  /* 0x0000dc00ff19cb82 */ /* 0x000ee20000000800 */
[----:B------:R-:W-:Y:S01]  /*3410*/  @!P4 LOP3.LUT R27, R27, 0x1, RZ, 0xc0, !PT ;  /* 0x000000011b1bc812 */ /* 0x000fe200078ec0ff */
[----:B------:R-:W4:Y:S04]  /*3420*/  @!P0 LDG.E.64 R20, desc[UR14][R20.64] ;  /* 0x0000000e14148981 */ /* 0x000f28000c1e1b00 */
[----:B0-----:R-:W-:-:S02]  /*3430*/  @!P4 IMAD R16, R24, R27, RZ ;  /* 0x0000001b1810c224 */ /* 0x001fc400078e02ff */
[----:B-1----:R-:W-:Y:S01]  /*3440*/  @!P5 IMAD.WIDE R22, R5, 0x4, R22 ;  /* 0x000000040516d825 */ /* 0x002fe200078e0216 */
[----:B------:R-:W-:-:S03]  /*3450*/  MOV R5, UR17 ;  /* 0x0000001100057c02 */ /* 0x000fc60008000f00 */
[----:B---3--:R-:W-:Y:S02]  /*3460*/  @!P4 IMAD R16, R16, R25, RZ ;  /* 0x000000191010c224 */ /* 0x008fe400078e02ff */
[----:B------:R-:W-:Y:S02]  /*3470*/  @!P5 IMAD.WIDE.U32 R24, R5, 0x8, R22 ;  /* 0x000000080518d825 */ /* 0x000fe400078e0016 */
[----:B------:R-:W0:Y:S01]  /*3480*/  @!P4 LDC.64 R22, c[0x0][0x3d0] ;  /* 0x0000f400ff16cb82 */ /* 0x000e220000000a00 */
[----:B------:R-:W-:-:S03]  /*3490*/  @!P4 SHF.L.U32 R5, R16, 0x1, RZ ;  /* 0x000000011005c819 */ /* 0x000fc600000006ff */
[----:B------:R-:W3:Y:S02]  /*34a0*/  @!P5 LDG.E.64 R24, desc[UR14][R24.64] ;  /* 0x0000000e1818d981 */ /* 0x000ee4000c1e1b00 */
[----:B0-----:R-:W-:Y:S01]  /*34b0*/  @!P4 IMAD.WIDE R22, R5, 0x4, R22 ;  /* 0x000000040516c825 */ /* 0x001fe200078e0216 */
[----:B------:R-:W-:-:S05]  /*34c0*/  MOV R5, UR20 ;  /* 0x0000001400057c02 */ /* 0x000fca0008000f00 */
[----:B------:R-:W-:-:S06]  /*34d0*/  @!P4 IMAD.WIDE.U32 R22, R5, 0x8, R22 ;  /* 0x000000080516c825 */ /* 0x000fcc00078e0016 */
[----:B------:R-:W5:Y:S01]  /*34e0*/  @!P4 LDG.E.64 R22, desc[UR14][R22.64] ;  /* 0x0000000e1616c981 */ /* 0x000f62000c1e1b00 */
[----:B------:R-:W0:Y:S01]  /*34f0*/  LDCU UR7, c[0x0][0x374] ;  /* 0x00006e80ff0777ac */ /* 0x000e220008000800 */
[----:B------:R-:W1:Y:S01]  /*3500*/  LDC R5, c[0x0][0x370] ;  /* 0x0000dc00ff057b82 */ /* 0x000e620000000800 */
[----:B------:R-:W-:Y:S01]  /*3510*/  @!P2 FADD.FTZ R15, R15, R17 ;  /* 0x000000110f0fa221 */ /* 0x000fe20000010000 */
[----:B------:R-:W-:Y:S01]  /*3520*/  IADD3 R4, PT, PT, R4, 0x8, RZ ;  /* 0x0000000804047810 */ /* 0x000fe20007ffe0ff */
[----:B------:R-:W-:Y:S01]  /*3530*/  UIADD3 UR13, UPT, UPT, UR13, 0x8, URZ ;  /* 0x000000080d0d7890 */ /* 0x000fe2000fffe0ff */
[----:B-1----:R-:W-:Y:S01]  /*3540*/  LOP3.LUT R5, R5, 0x7ffffff8, RZ, 0xc0, !PT ;  /* 0x7ffffff805057812 */ /* 0x002fe200078ec0ff */
        /* <DEDUP_REMOVED lines=8> */
[----:B--2---:R-:W-:Y:S01]  /*35d0*/  @!P1 FADD.FTZ R14, R14, R18 ;  /* 0x000000120e0e9221 */ /* 0x004fe20000010000 */
[----:B------:R-:W-:-:S03]  /*35e0*/  @!P1 FADD.FTZ R15, R15, R19 ;  /* 0x000000130f0f9221 */ /* 0x000fc60000010000 */
[----:B----4-:R-:W-:Y:S01]  /*35f0*/  @!P0 FADD.FTZ R14, R14, R20 ;  /* 0x000000140e0e8221 */ /* 0x010fe20000010000 */
[----:B------:R-:W-:Y:S01]  /*3600*/  @!P0 FADD.FTZ R15, R15, R21 ;  /* 0x000000150f0f8221 */ /* 0x000fe20000010000 */
[----:B------:R-:W-:Y:S02]  /*3610*/  ISETP.NE.AND P0, PT, R4, R5, PT ;  /* 0x000000050400720c */ /* 0x000fe40003f05270 */
[----:B---3--:R-:W-:Y:S01]  /*3620*/  @!P5 FADD.FTZ R14, R14, R24 ;  /* 0x000000180e0ed221 */ /* 0x008fe20000010000 */
[----:B------:R-:W-:-:S03]  /*3630*/  @!P5 FADD.FTZ R15, R15, R25 ;  /* 0x000000190f0fd221 */ /* 0x000fc60000010000 */
[----:B-----5:R-:W-:Y:S01]  /*3640*/  @!P4 FADD.FTZ R14, R14, R22 ;  /* 0x000000160e0ec221 */ /* 0x020fe20000010000 */
[----:B------:R-:W-:-:S06]  /*3650*/  @!P4 FADD.FTZ R15, R15, R23 ;  /* 0x000000170f0fc221 */ /* 0x000fcc0000010000 */
[----:B------:R-:W-:Y:S05]  /*3660*/  @P0 BRA `(.L_x_1288) ;  /* 0xfffffff400a00947 */ /* 0x000fea000383ffff */
[----:B------:R-:W-:-:S07]  /*3670*/  MOV R26, R5 ;  /* 0x00000005001a7202 */ /* 0x000fce0000000f00 */
.L_x_1287:
[----:B------:R-:W0:Y:S02]  /*3680*/  LDC R4, c[0x0][0x370] ;  /* 0x0000dc00ff047b82 */ /* 0x000e240000000800 */
[----:B0-----:R-:W-:-:S13]  /*3690*/  LOP3.LUT P0, R16, R4, 0x7, RZ, 0xc0, !PT ;  /* 0x0000000704107812 */ /* 0x001fda000780c0ff */
[----:B------:R-:W-:Y:S05]  /*36a0*/  @!P0 BRA `(.L_x_1284) ;  /* 0x0000000400248947 */ /* 0x000fea0003800000 */
[----:B------:R-:W0:Y:S01]  /*36b0*/  LDC R5, c[0x0][0x374] ;  /* 0x0000dd00ff057b82 */ /* 0x000e220000000800 */
[----:B------:R-:W-:Y:S01]  /*36c0*/  ULOP3.LUT UR6, UR4, 0x1, URZ, 0xc0, !UPT ;  /* 0x0000000104067892 */ /* 0x000fe2000f8ec0ff */
[----:B------:R-:W-:-:S04]  /*36d0*/  IADD3 R16, PT, PT, R16, -0x1, RZ ;  /* 0xffffffff10107810 */ /* 0x000fc80007ffe0ff */
[----:B------:R-:W-:Y:S02]  /*36e0*/  ISETP.GE.U32.AND P0, PT, R16, 0x3, PT ;  /* 0x000000031000780c */ /* 0x000fe40003f06070 */
[----:B------:R-:W1:Y:S01]  /*36f0*/  LDC.64 R18, c[0x0][0x3d0] ;  /* 0x0000f400ff127b82 */ /* 0x000e620000000a00 */
[----:B0-----:R-:W-:-:S07]  /*3700*/  IMAD R17, R5, UR6, RZ ;  /* 0x0000000605117c24 */ /* 0x001fce000f8e02ff */
[----:B------:R-:W0:Y:S01]  /*3710*/  S2UR UR6, SR_CTAID.Y ;  /* 0x00000000000679c3 */ /* 0x000e220000002600 */
[----:B------:R-:W-:-:S05]  /*3720*/  IMAD R17, R17, R4, RZ ;  /* 0x0000000411117224 */ /* 0x000fca00078e02ff */
[----:B------:R-:W-:-:S05]  /*3730*/  SHF.L.U32 R17, R17, 0x1, RZ ;  /* 0x0000000111117819 */ /* 0x000fca00000006ff */
[----:B-1----:R-:W-:Y:S01]  /*3740*/  IMAD.WIDE R18, R17, 0x4, R18 ;  /* 0x0000000411127825 */ /* 0x002fe200078e0212 */
[----:B------:R-:W-:Y:S06]  /*3750*/  @!P0 BRA `(.L_x_1289) ;  /* 0x0000000000788947 */ /* 0x000fec0003800000 */
[----:B------:R-:W-:Y:S02]  /*3760*/  ISETP.NE.AND P0, PT, R0, RZ, PT ;  /* 0x000000ff0000720c */ /* 0x000fe40003f05270 */
[C---:B--2---:R-:W-:Y:S02]  /*3770*/  IADD3 R20, PT, PT, R26.reuse, 0x1, RZ ;  /* 0x000000011a147810 */ /* 0x044fe40007ffe0ff */
[----:B------:R-:W-:Y:S02]  /*3780*/  ISETP.EQ.OR P1, PT, R26, UR12, P0 ;  /* 0x0000000c1a007c0c */ /* 0x000fe40008722670 */
[----:B------:R-:W-:Y:S02]  /*3790*/  ISETP.EQ.OR P2, PT, R20, UR12, P0 ;  /* 0x0000000c14007c0c */ /* 0x000fe40008742670 */
[C---:B------:R-:W-:Y:S02]  /*37a0*/  IADD3 R22, PT, PT, R26.reuse, 0x2, RZ ;  /* 0x000000021a167810 */ /* 0x040fe40007ffe0ff */
[----:B------:R-:W-:-:S02]  /*37b0*/  IADD3 R24, PT, PT, R26, 0x3, RZ ;  /* 0x000000031a187810 */ /* 0x000fc40007ffe0ff */
[----:B------:R-:W-:Y:S02]  /*37c0*/  ISETP.EQ.OR P3, PT, R22, UR12, P0 ;  /* 0x0000000c16007c0c */ /* 0x000fe40008762670 */
[----:B------:R-:W-:-:S03]  /*37d0*/  ISETP.EQ.OR P0, PT, R24, UR12, P0 ;  /* 0x0000000c18007c0c */ /* 0x000fc60008702670 */
[CC--:B0-----:R-:W-:Y:S02]  /*37e0*/  @!P1 IMAD R17, R26.reuse, R5.reuse, UR6 ;  /* 0x000000061a119e24 */ /* 0x0c1fe4000f8e0205 */
[----:B------:R-:W-:Y:S02]  /*37f0*/  @!P2 IMAD R20, R26, R5, R5 ;  /* 0x000000051a14a224 */ /* 0x000fe400078e0205 */
[----:B------:R-:W-:-:S03]  /*3800*/  @!P1 IMAD.WIDE.U32 R16, R17, 0x8, R18 ;  /* 0x0000000811109825 */ /* 0x000fc600078e0012 */
[----:B---3--:R-:W-:Y:S01]  /*3810*/  @!P2 IADD3 R23, PT, PT, R20, UR6, RZ ;  /* 0x000000061417ac10 */ /* 0x008fe2000fffe0ff */
[-C--:B------:R-:W-:Y:S02]  /*3820*/  @!P3 IMAD R21, R22, R5.reuse, UR6 ;  /* 0x000000061615be24 */ /* 0x080fe4000f8e0205 */
[----:B------:R-:W2:Y:S01]  /*3830*/  @!P1 LDG.E.64 R16, desc[UR14][R16.64] ;  /* 0x0000000e10109981 */ /* 0x000ea2000c1e1b00 */
[----:B------:R-:W-:Y:S02]  /*3840*/  @!P0 IMAD R24, R24, R5, UR6 ;  /* 0x0000000618188e24 */ /* 0x000fe4000f8e0205 */
[----:B------:R-:W-:-:S04]  /*3850*/  @!P2 IMAD.WIDE.U32 R22, R23, 0x8, R18 ;  /* 0x000000081716a825 */ /* 0x000fc800078e0012 */
[--C-:B------:R-:W-:Y:S02]  /*3860*/  @!P3 IMAD.WIDE.U32 R20, R21, 0x8, R18.reuse ;  /* 0x000000081514b825 */ /* 0x100fe400078e0012 */
[----:B------:R-:W3:Y:S02]  /*3870*/  @!P2 LDG.E.64 R22, desc[UR14][R22.64] ;  /* 0x0000000e1616a981 */ /* 0x000ee4000c1e1b00 */
[----:B------:R-:W-:Y:S02]  /*3880*/  @!P0 IMAD.WIDE.U32 R24, R24, 0x8, R18 ;  /* 0x0000000818188825 */ /* 0x000fe400078e0012 */
        /* <DEDUP_REMOVED lines=11> */
.L_x_1289:
[----:B------:R-:W-:-:S13]  /*3940*/  LOP3.LUT P0, R16, R4, 0x3, RZ, 0xc0, !PT ;  /* 0x0000000304107812 */ /* 0x000fda000780c0ff */
[----:B------:R-:W-:Y:S05]  /*3950*/  @!P0 BRA `(.L_x_1284) ;  /* 0x0000000000788947 */ /* 0x000fea0003800000 */
[----:B------:R-:W-:-:S13]  /*3960*/  ISETP.NE.AND P0, PT, R16, 0x1, PT ;  /* 0x000000011000780c */ /* 0x000fda0003f05270 */
[----:B------:R-:W-:Y:S05]  /*3970*/  @!P0 BRA `(.L_x_1290) ;  /* 0x0000000000408947 */ /* 0x000fea0003800000 */
[----:B------:R-:W-:Y:S02]  /*3980*/  ISETP.NE.AND P0, PT, R0, RZ, PT ;  /* 0x000000ff0000720c */ /* 0x000fe40003f05270 */
[----:B------:R-:W-:-:S04]  /*3990*/  IADD3 R16, PT, PT, R26, 0x1, RZ ;  /* 0x000000011a107810 */ /* 0x000fc80007ffe0ff */
[----:B------:R-:W-:Y:S02]  /*39a0*/  ISETP.EQ.OR P1, PT, R16, UR12, P0 ;  /* 0x0000000c10007c0c */ /* 0x000fe40008722670 */
[----:B------:R-:W-:-:S11]  /*39b0*/  ISETP.EQ.OR P0, PT, R26, UR12, P0 ;  /* 0x0000000c1a007c0c */ /* 0x000fd60008702670 */
[CC--:B------:R-:W-:Y:S02]  /*39c0*/  @!P1 IMAD R16, R26.reuse, R5.reuse, R5 ;  /* 0x000000051a109224 */ /* 0x0c0fe400078e0205 */
[----:B0-----:R-:W-:-:S03]  /*39d0*/  @!P0 IMAD R21, R26, R5, UR6 ;  /* 0x000000061a158e24 */ /* 0x001fc6000f8e0205 */
[----:B------:R-:W-:Y:S01]  /*39e0*/  @!P1 IADD3 R17, PT, PT, R16, UR6, RZ ;  /* 0x0000000610119c10 */ /* 0x000fe2000fffe0ff */
[----:B--2---:R-:W-:-:S04]  /*39f0*/  @!P0 IMAD.WIDE.U32 R20, R21, 0x8, R18 ;  /* 0x0000000815148825 */ /* 0x004fc800078e0012 */
[----:B------:R-:W-:Y:S02]  /*3a00*/  @!P1 IMAD.WIDE.U32 R16, R17, 0x8, R18 ;  /* 0x0000000811109825 */ /* 0x000fe400078e0012 */
[----:B------:R-:W2:Y:S04]  /*3a10*/  @!P0 LDG.E.64 R20, desc[UR14][R20.64] ;  /* 0x0000000e14148981 */ /* 0x000ea8000c1e1b00 */
[----:B------:R-:W4:Y:S01]  /*3a20*/  @!P1 LDG.E.64 R16, desc[UR14][R16.64] ;  /* 0x0000000e10109981 */ /* 0x000f22000c1e1b00 */
[----:B------:R-:W-:Y:S01]  /*3a30*/  IADD3 R26, PT, PT, R26, 0x2, RZ ;  /* 0x000000021a1a7810 */ /* 0x000fe20007ffe0ff */
[----:B--2---:R-:W-:Y:S01]  /*3a40*/  @!P0 FADD.FTZ R14, R14, R20 ;  /* 0x000000140e0e8221 */ /* 0x004fe20000010000 */
[----:B------:R-:W-:-:S03]  /*3a50*/  @!P0 FADD.FTZ R15, R15, R21 ;  /* 0x000000150f0f8221 */ /* 0x000fc60000010000 */
[----:B----4-:R-:W-:Y:S01]  /*3a60*/  @!P1 FADD.FTZ R14, R14, R16 ;  /* 0x000000100e0e9221 */ /* 0x010fe20000010000 */
[----:B------:R-:W-:-:S07]  /*3a70*/  @!P1 FADD.FTZ R15, R15, R17 ;  /* 0x000000110f0f9221 */ /* 0x000fce0000010000 */
.L_x_1290:
[----:B------:R-:W-:Y:S01]  /*3a80*/  ISETP.NE.AND P0, PT, R26, UR12, PT ;  /* 0x0000000c1a007c0c */ /* 0x000fe2000bf05270 */
[----:B------:R-:W-:Y:S01]  /*3a90*/  BSSY.RECONVERGENT B0, `(.L_x_1284) ;  /* 0x000000a000007945 */ /* 0x000fe20003800200 */
[----:B------:R-:W-:Y:S02]  /*3aa0*/  LOP3.LUT R4, R4, 0x1, RZ, 0xc0, !PT ;  /* 0x0000000104047812 */ /* 0x000fe400078ec0ff */
[----:B------:R-:W-:-:S04]  /*3ab0*/  ISETP.NE.OR P0, PT, R0, RZ, !P0 ;  /* 0x000000ff0000720c */ /* 0x000fc80004705670 */
[----:B------:R-:W-:-:S13]  /*3ac0*/  ISETP.NE.U32.OR P0, PT, R4, 0x1, P0 ;  /* 0x000000010400780c */ /* 0x000fda0000705470 */
[----:B------:R-:W-:Y:S05]  /*3ad0*/  @P0 BRA `(.L_x_1291) ;  /* 0x0000000000140947 */ /* 0x000fea0003800000 */
[----:B0-----:R-:W-:-:S04]  /*3ae0*/  IMAD R5, R5, R26, UR6 ;  /* 0x0000000605057e24 */ /* 0x001fc8000f8e021a */
[----:B------:R-:W-:-:S06]  /*3af0*/  IMAD.WIDE.U32 R18, R5, 0x8, R18 ;  /* 0x0000000805127825 */ /* 0x000fcc00078e0012 */
[----:B------:R-:W2:Y:S02]  /*3b00*/  LDG.E.64 R18, desc[UR14][R18.64] ;  /* 0x0000000e12127981 */ /* 0x000ea4000c1e1b00 */
[----:B--2---:R-:W-:Y:S01]  /*3b10*/  FADD.FTZ R14, R14, R18 ;  /* 0x000000120e0e7221 */ /* 0x004fe20000010000 */
[----:B------:R-:W-:-:S07]  /*3b20*/  FADD.FTZ R15, R15, R19 ;  /* 0x000000130f0f7221 */ /* 0x000fce0000010000 */
.L_x_1291:
[----:B0-----:R-:W-:Y:S05]  /*3b30*/  BSYNC.RECONVERGENT B0 ;  /* 0x0000000000007941 */ /* 0x001fea0003800200 */
.L_x_1284:
[----:B------:R-:W5:Y:S01]  /*3b40*/  S2UR UR7, SR_CgaCtaId ;  /* 0x00000000000779c3 */ /* 0x000f620000008800 */
[----:B------:R-:W-:Y:S01]  /*3b50*/  ISETP.NE.AND P0, PT, R0, RZ, PT ;  /* 0x000000ff0000720c */ /* 0x000fe20003f05270 */
[----:B0-----:R-:W-:Y:S01]  /*3b60*/  UMOV UR6, 0x400 ;  /* 0x0000040000067882 */ /* 0x001fe20000000000 */
[----:B------:R-:W0:Y:S01]  /*3b70*/  LDCU.64 UR8, c[0x0][0x400] ;  /* 0x00008000ff0877ac */ /* 0x000e220008000a00 */
[----:B----4-:R-:W-:Y:S01]  /*3b80*/  FADD.FTZ R19, R39, -UR21 ;  /* 0x8000001527137e21 */ /* 0x010fe20008010000 */
[----:B---3--:R-:W-:Y:S01]  /*3b90*/  FADD.FTZ R23, R40, -UR21 ;  /* 0x8000001528177e21 */ /* 0x008fe20008010000 */
[----:B------:R-:W-:Y:S01]  /*3ba0*/  FADD.FTZ R41, R41, -UR21 ;  /* 0x8000001529297e21 */ /* 0x000fe20008010000 */
[----:B------:R-:W-:Y:S01]  /*3bb0*/  FADD.FTZ R27, R38, -UR21 ;  /* 0x80000015261b7e21 */ /* 0x000fe20008010000 */
[----:B------:R-:W3:Y:S01]  /*3bc0*/  LDC R16, c[0x0][0x41c] ;  /* 0x00010700ff107b82 */ /* 0x000ee20000000800 */
[----:B------:R-:W-:Y:S01]  /*3bd0*/  FADD.FTZ R36, R36, -UR21 ;  /* 0x8000001524247e21 */ /* 0x000fe20008010000 */
[----:B--2---:R-:W-:Y:S01]  /*3be0*/  FADD.FTZ R20, R37, -UR21 ;  /* 0x8000001525147e21 */ /* 0x004fe20008010000 */
[----:B------:R-:W-:Y:S01]  /*3bf0*/  FADD.FTZ R21, R34, -UR21 ;  /* 0x8000001522157e21 */ /* 0x000fe20008010000 */
[----:B------:R-:W-:Y:S01]  /*3c00*/  FADD.FTZ R22, R35, -UR21 ;  /* 0x8000001523167e21 */ /* 0x000fe20008010000 */
[----:B------:R-:W-:Y:S01]  /*3c10*/  FMUL.FTZ R34, R19, UR16 ;  /* 0x0000001013227c20 */ /* 0x000fe20008410000 */
[----:B------:R-:W-:Y:S01]  /*3c20*/  FMUL.FTZ R23, R23, UR16 ;  /* 0x0000001017177c20 */ /* 0x000fe20008410000 */
[----:B------:R-:W-:Y:S01]  /*3c30*/  FMUL.FTZ R27, R27, UR16 ;  /* 0x000000101b1b7c20 */ /* 0x000fe20008410000 */
[----:B------:R-:W-:Y:S01]  /*3c40*/  FMUL.FTZ R19, R36, UR16 ;  /* 0x0000001024137c20 */ /* 0x000fe20008410000 */
[----:B------:R-:W-:Y:S01]  /*3c50*/  FMUL.FTZ R20, R20, UR16 ;  /* 0x0000001014147c20 */ /* 0x000fe20008410000 */
[----:B------:R-:W-:Y:S01]  /*3c60*/  FMUL.FTZ R21, R21, UR16 ;  /* 0x0000001015157c20 */ /* 0x000fe20008410000 */
[----:B------:R-:W-:Y:S01]  /*3c70*/  FMUL.FTZ R22, R22, UR16 ;  /* 0x0000001016167c20 */ /* 0x000fe20008410000 */
[----:B-1----:R-:W-:Y:S01]  /*3c80*/  FMUL.FTZ R24, R41, UR16 ;  /* 0x0000001029187c20 */ /* 0x002fe20008410000 */
[----:B-----5:R-:W-:Y:S01]  /*3c90*/  ULEA UR6, UR7, UR6, 0x18 ;  /* 0x0000000607067291 */ /* 0x020fe2000f8ec0ff */
[----:B------:R-:W1:Y:S01]  /*3ca0*/  LDCU.U8 UR7, c[0x0][0x414] ;  /* 0x00008280ff0777ac */ /* 0x000e620008000000 */
[----:B---3--:R-:W-:-:S07]  /*3cb0*/  IMAD R39, R16, UR12, R43 ;  /* 0x0000000c10277c24 */ /* 0x008fce000f8e022b */
[----:B------:R2:W-:Y:S01]  /*3cc0*/  @!P0 STS.64 [UR6+0xc0], R14 ;  /* 0x0000c00eff008988 */ /* 0x0005e20008000a06 */
[----:B------:R-:W-:Y:S01]  /*3cd0*/  BAR.SYNC.DEFER_BLOCKING 0x0 ;  /* 0x0000000000007b1d */ /* 0x000fe20000010000 */
[C---:B------:R-:W-:Y:S02]  /*3ce0*/  IADD3 R17, PT, PT, R39.reuse, 0x40, RZ ;  /* 0x0000004027117810 */ /* 0x040fe40007ffe0ff */
[C---:B0-----:R-:W-:Y:S02]  /*3cf0*/  ISETP.GE.U32.AND P0, PT, R39.reuse, UR8, PT ;  /* 0x0000000827007c0c */ /* 0x041fe4000bf06070 */
[C---:B------:R-:W-:Y:S01]  /*3d00*/  IADD3 R16, PT, PT, R39.reuse, 0x60, RZ ;  /* 0x0000006027107810 */ /* 0x040fe20007ffe0ff */
[----:B-1----:R-:W-:Y:S01]  /*3d10*/  UISETP.NE.AND UP0, UPT, UR7, URZ, UPT ;  /* 0x000000ff0700728c */ /* 0x002fe2000bf05270 */
[----:B--2---:R-:W-:Y:S02]  /*3d20*/  IADD3 R15, PT, PT, R39, 0x20, RZ ;  /* 0x00000020270f7810 */ /* 0x004fe40007ffe0ff */
[----:B------:R-:W-:-:S02]  /*3d30*/  ISETP.GE.U32.AND P3, PT, R17, UR8, PT ;  /* 0x0000000811007c0c */ /* 0x000fc4000bf66070 */
[----:B------:R-:W-:Y:S02]  /*3d40*/  ISETP.GE.U32.AND P2, PT, R15, UR8, PT ;  /* 0x000000080f007c0c */ /* 0x000fe4000bf46070 */
[----:B------:R-:W-:Y:S02]  /*3d50*/  SHF.R.S32.HI R14, RZ, 0x1f, R15 ;  /* 0x0000001fff0e7819 */ /* 0x000fe4000001140f */
[----:B------:R-:W-:Y:S02]  /*3d60*/  SHF.R.S32.HI R18, RZ, 0x1f, R17 ;  /* 0x0000001fff127819 */ /* 0x000fe40000011411 */
[----:B------:R-:W-:Y:S02]  /*3d70*/  ISETP.GE.AND.EX P2, PT, R14, UR9, PT, P2 ;  /* 0x000000090e007c0c */ /* 0x000fe4000bf46320 */
[----:B------:R-:W-:Y:S01]  /*3d80*/  ISETP.GE.AND.EX P3, PT, R18, UR9, PT, P3 ;  /* 0x0000000912007c0c */ /* 0x000fe2000bf66330 */
[----:B------:R-:W0:Y:S01]  /*3d90*/  LDS.64 R4, [UR6+0xc0] ;  /* 0x0000c006ff047984 */ /* 0x000e220008000a00 */
[----:B------:R-:W0:Y:S02]  /*3da0*/  LDCU UR6, c[0x0][0x42c] ;  /* 0x00008580ff0677ac */ /* 0x000e240008000800 */
[----:B0-----:R-:W-:Y:S01]  /*3db0*/  FMUL.FTZ R26, R4, UR6 ;  /* 0x00000006041a7c20 */ /* 0x001fe20008410000 */
[----:B------:R-:W-:Y:S01]  /*3dc0*/  SHF.R.S32.HI R4, RZ, 0x1f, R39 ;  /* 0x0000001fff047819 */ /* 0x000fe20000011427 */
[----:B------:R-:W-:-:S03]  /*3dd0*/  FMUL.FTZ R5, R5, UR6 ;  /* 0x0000000605057c20 */ /* 0x000fc60008410000 */
[----:B------:R-:W-:Y:S02]  /*3de0*/  ISETP.GE.AND.EX P1, PT, R4, UR9, PT, P0 ;  /* 0x0000000904007c0c */ /* 0x000fe4000bf26300 */
[----:B------:R-:W-:Y:S01]  /*3df0*/  ISETP.GE.U32.AND P0, PT, R16, UR8, PT ;  /* 0x0000000810007c0c */ /* 0x000fe2000bf06070 */
        /* <DEDUP_REMOVED lines=19> */
.L_x_1292:
        /* <DEDUP_REMOVED lines=14> */
[----:B------:R-:W1:Y:S01]  /*4010*/  LDCU.64 UR6, c[0x0][0x380] ;  /* 0x00007000ff0677ac */ /* 0x000e620008000a00 */
[----:B0-----:R-:W-:-:S04]  /*4020*/  IMAD R4, R4, UR10, RZ ;  /* 0x0000000a04047c24 */ /* 0x001fc8000f8e02ff */
[----:B------:R-:W-:Y:S01]  /*4030*/  IMAD R3, R39, UR11, R4 ;  /* 0x0000000b27037c24 */ /* 0x000fe2000f8e0204 */
[----:B------:R-:W-:-:S05]  /*4040*/  MOV R4, R32 ;  /* 0x0000002000047202 */ /* 0x000fca0000000f00 */
[----:B------:R-:W-:-:S05]  /*4050*/  IMAD.WIDE.U32 R4, R39, UR10, R4 ;  /* 0x0000000a27047c25 */ /* 0x000fca000f8e0004 */
[----:B------:R-:W-:Y:S01]  /*4060*/  IADD3 R3, PT, PT, R5, R3, RZ ;  /* 0x0000000305037210 */ /* 0x000fe20007ffe0ff */
[----:B------:R-:W-:Y:S01]  /*4070*/  FMUL.FTZ R5, R38, UR16 ;  /* 0x0000001026057c20 */ /* 0x000fe20008410000 */
[----:B-1----:R-:W-:-:S04]  /*4080*/  LEA R2, P1, R4, UR6, 0x2 ;  /* 0x0000000604027c11 */ /* 0x002fc8000f8210ff */
[----:B------:R-:W-:Y:S01]  /*4090*/  LEA.HI.X R3, R4, UR7, R3, 0x2, P1 ;  /* 0x0000000704037c11 */ /* 0x000fe200088f1403 */
[----:B------:R-:W-:-:S05]  /*40a0*/  FMUL.FTZ R4, R37, UR16 ;  /* 0x0000001025047c20 */ /* 0x000fca0008410000 */
[----:B------:R0:W-:Y:S03]  /*40b0*/  STG.E.64 desc[UR14][R2.64], R4 ;  /* 0x0000000402007986 */ /* 0x0001e6000c101b0e */
.L_x_1294:
[----:B------:R-:W-:Y:S05]  /*40c0*/  BSYNC.RECONVERGENT B0 ;  /* 0x0000000000007941 */ /* 0x000fea0003800200 */
.L_x_1293:
[----:B------:R-:W-:Y:S05]  /*40d0*/  BRA.U !UP0, `(.L_x_1295) ;  /* 0x0000000108487547 */ /* 0x000fea000b800000 */
        /* <DEDUP_REMOVED lines=18> */
.L_x_1295:
[----:B------:R-:W-:Y:S01]  /*4200*/  BSSY.RECONVERGENT B0, `(.L_x_1296) ;  /* 0x0000011000007945 */ /* 0x000fe20003800200 */
[----:B------:R-:W-:Y:S01]  /*4210*/  FFMA.FTZ R35, R12, R28, -R35 ;  /* 0x0000001c0c237223 */ /* 0x000fe20000010823 */
[----:B------:R-:W-:Y:S02]  /*4220*/  FFMA.FTZ R36, R13, R29, -R36 ;  /* 0x0000001d0d247223 */ /* 0x000fe40000010824 */
[----:B------:R-:W-:Y:S05]  /*4230*/  @P2 BRA `(.L_x_1297) ;  /* 0x0000000000342947 */ /* 0x000fea0003800000 */
[----:B------:R-:W1:Y:S01]  /*4240*/  LDCU.64 UR6, c[0x0][0x3f8] ;  /* 0x00007f00ff0677ac */ /* 0x000e620008000a00 */
[----:B0-----:R-:W-:Y:S02]  /*4250*/  MOV R2, R32 ;  /* 0x0000002000027202 */ /* 0x001fe40000000f00 */
[----:B------:R-:W-:Y:S01]  /*4260*/  MOV R3, R31 ;  /* 0x0000001f00037202 */ /* 0x000fe20000000f00 */
[----:B------:R-:W0:Y:S01]  /*4270*/  LDCU.64 UR10, c[0x0][0x380] ;  /* 0x00007000ff0a77ac */ /* 0x000e220008000a00 */
[----:B-1----:R-:W-:Y:S02]  /*4280*/  IMAD R14, R14, UR6, RZ ;  /* 0x000000060e0e7c24 */ /* 0x002fe4000f8e02ff */
[----:B------:R-:W-:-:S04]  /*4290*/  IMAD.WIDE.U32 R2, R15, UR6, R2 ;  /* 0x000000060f027c25 */ /* 0x000fc8000f8e0002 */
[----:B------:R-:W-:Y:S01]  /*42a0*/  IMAD R15, R15, UR7, R14 ;  /* 0x000000070f0f7c24 */ /* 0x000fe2000f8e020e */
[----:B0-----:R-:W-:Y:S01]  /*42b0*/  LEA R4, P1, R2, UR10, 0x2 ;  /* 0x0000000a02047c11 */ /* 0x001fe2000f8210ff */
[----:B------:R-:W-:-:S03]  /*42c0*/  FMUL.FTZ R14, R35, UR16 ;  /* 0x00000010230e7c20 */ /* 0x000fc60008410000 */
[----:B------:R-:W-:-:S04]  /*42d0*/  IADD3 R15, PT, PT, R3, R15, RZ ;  /* 0x0000000f030f7210 */ /* 0x000fc80007ffe0ff */
[----:B------:R-:W-:Y:S01]  /*42e0*/  LEA.HI.X R5, R2, UR11, R15, 0x2, P1 ;  /* 0x0000000b02057c11 */ /* 0x000fe200088f140f */
[----:B------:R-:W-:-:S05]  /*42f0*/  FMUL.FTZ R15, R36, UR16 ;  /* 0x00000010240f7c20 */ /* 0x000fca0008410000 */
[----:B------:R1:W-:Y:S02]  /*4300*/  STG.E.64 desc[UR14][R4.64], R14 ;  /* 0x0000000e04007986 */ /* 0x0003e4000c101b0e */
.L_x_1297:
[----:B------:R-:W-:Y:S05]  /*4310*/  BSYNC.RECONVERGENT B0 ;  /* 0x0000000000007941 */ /* 0x000fea0003800200 */
.L_x_1296:
[----:B------:R-:W-:Y:S05]  /*4320*/  BRA.U !UP0, `(.L_x_1298) ;  /* 0x0000000108487547 */ /* 0x000fea000b800000 */
[----:B------:R-:W-:Y:S01]  /*4330*/  FFMA.FTZ R19, R12, R19, R6 ;  /* 0x000000130c137223 */ /* 0x000fe20000010006 */
[----:B------:R-:W-:-:S03]  /*4340*/  FFMA.FTZ R20, R13, R20, R7 ;  /* 0x000000140d147223 */ /* 0x000fc60000010007 */
[----:B0-----:R-:W-:Y:S01]  /*4350*/  FMUL.FTZ R2, R19, -1.4426950216293334961 ;  /* 0xbfb8aa3b13027820 */ /* 0x001fe20000410000 */
        /* <DEDUP_REMOVED lines=15> */
.L_x_1298:
[----:B------:R-:W-:Y:S01]  /*4450*/  BSSY.RECONVERGENT B0, `(.L_x_1299) ;  /* 0x0000012000007945 */ /* 0x000fe20003800200 */
[----:B------:R-:W-:Y:S01]  /*4460*/  FFMA.FTZ R23, R12, R8, -R23 ;  /* 0x000000080c177223 */ /* 0x000fe20000010817 */
[----:B0-----:R-:W-:Y:S01]  /*4470*/  SHF.R.S32.HI R2, RZ, 0x1f, R16 ;  /* 0x0000001fff027819 */ /* 0x001fe20000011410 */
[----:B-1----:R-:W-:Y:S01]  /*4480*/  FFMA.FTZ R15, R13, R9, -R24 ;  /* 0x000000090d0f7223 */ /* 0x002fe20000010818 */
        /* <DEDUP_REMOVED lines=14> */
.L_x_1300:
[----:B------:R-:W-:Y:S05]  /*4570*/  BSYNC.RECONVERGENT B0 ;  /* 0x0000000000007941 */ /* 0x000fea0003800200 */
.L_x_1299:
[----:B------:R-:W-:Y:S05]  /*4580*/  BRA.U !UP0, `(.L_x_1301) ;  /* 0x0000000108487547 */ /* 0x000fea000b800000 */
        /* <DEDUP_REMOVED lines=18> */
.L_x_1301:
        /* <DEDUP_REMOVED lines=10> */
[----:B-1----:R-:W-:-:S03]  /*4750*/  IMAD R3, R2, UR6, RZ ;  /* 0x0000000602037c24 */ /* 0x002fc6000f8e02ff */
[----:B------:R-:W-:-:S04]  /*4760*/  IMAD.WIDE.U32 R30, R16, UR6, R30 ;  /* 0x00000006101e7c25 */ /* 0x000fc8000f8e001e */
[----:B------:R-:W-:Y:S01]  /*4770*/  IMAD R3, R16, UR7, R3 ;  /* 0x0000000710037c24 */ /* 0x000fe2000f8e0203 */
[----:B--2---:R-:W-:-:S04]  /*4780*/  LEA R2, P0, R30, UR8, 0x2 ;  /* 0x000000081e027c11 */ /* 0x004fc8000f8010ff */
[----:B------:R-:W-:-:S04]  /*4790*/  IADD3 R3, PT, PT, R31, R3, RZ ;  /* 0x000000031f037210 */ /* 0x000fc80007ffe0ff */
[----:B------:R-:W-:-:S05]  /*47a0*/  LEA.HI.X R3, R30, UR9, R3, 0x2, P0 ;  /* 0x000000091e037c11 */ /* 0x000fca00080f1403 */
[----:B------:R1:W-:Y:S02]  /*47b0*/  STG.E.64 desc[UR14][R2.64], R4 ;  /* 0x0000000402007986 */ /* 0x0003e4000c101b0e */
.L_x_1303:
[----:B------:R-:W-:Y:S05]  /*47c0*/  BSYNC.RECONVERGENT B0 ;  /* 0x0000000000007941 */ /* 0x000fea0003800200 */
.L_x_1302:
[----:B------:R-:W2:Y:S01]  /*47d0*/  LDCU UR6, c[0x0][0x374] ;  /* 0x00006e80ff0677ac */ /* 0x000ea20008000800 */
[----:B------:R-:W3:Y:S01]  /*47e0*/  LDCU UR7, c[0x0][0x410] ;  /* 0x00008200ff0777ac */ /* 0x000ee20008000800 */
[----:B------:R-:W3:Y:S01]  /*47f0*/  LDCU UR8, c[0x0][0x3e0] ;  /* 0x00007c00ff0877ac */ /* 0x000ee20008000800 */
[----:B------:R-:W-:Y:S02]  /*4800*/  UIADD3 UR4, UPT, UPT, UR4, 0x1, URZ ;  /* 0x0000000104047890 */ /* 0x000fe4000fffe0ff */
[----:B--2---:R-:W-:Y:S02]  /*4810*/  UIADD3 UR5, UPT, UPT, UR6, UR5, URZ ;  /* 0x0000000506057290 */ /* 0x004fe4000fffe0ff */
[----:B---3--:R-:W-:-:S04]  /*4820*/  UIMAD UR7, UR7, UR8, URZ ;  /* 0x00000008070772a4 */ /* 0x008fc8000f8e02ff */
[----:B------:R-:W-:-:S09]  /*4830*/  UISETP.GE.AND UP0, UPT, UR5, UR7, UPT ;  /* 0x000000070500728c */ /* 0x000fd2000bf06270 */
[----:B------:R-:W-:Y:S05]  /*4840*/  BRA.U !UP0, `(.L_x_1304) ;  /* 0xffffffb908407547 */ /* 0x000fea000b83ffff */
.L_x_1273:
[----:B------:R-:W2:Y:S01]  /*4850*/  LDC R6, c[0x0][0x370] ;  /* 0x0000dc00ff067b82 */ /* 0x000ea20000000800 */
[----:B------:R-:W-:Y:S01]  /*4860*/  ISETP.NE.AND P1, PT, R0, RZ, PT ;  /* 0x000000ff0000720c */ /* 0x000fe20003f25270 */
[----:B------:R-:W-:Y:S06]  /*4870*/  BSSY.RECONVERGENT B0, `(.L_x_1305) ;  /* 0x000000d000007945 */ /* 0x000fec0003800200 */
[----:B------:R-:W3:Y:S08]  /*4880*/  LDC R7, c[0x0][0x374] ;  /* 0x0000dd00ff077b82 */ /* 0x000ef00000000800 */
[----:B-1----:R-:W1:Y:S01]  /*4890*/  LDC.64 R2, c[0x0][0x3c8] ;  /* 0x0000f200ff027b82 */ /* 0x002e620000000a00 */
[----:B--2---:R-:W-:-:S02]  /*48a0*/  ISETP.NE.AND P0, PT, R6, 0x1, PT ;  /* 0x000000010600780c */ /* 0x004fc40003f05270 */
[----:B---3--:R-:W-:-:S04]  /*48b0*/  SHF.L.U32 R4, R7, 0x1, RZ ;  /* 0x0000000107047819 */ /* 0x008fc800000006ff */
[----:B------:R-:W-:-:S05]  /*48c0*/  SEL R5, R4, RZ, P0 ;  /* 0x000000ff04057207 */ /* 0x000fca0000000000 */
[----:B-1----:R-:W-:Y:S01]  /*48d0*/  IMAD.WIDE.U32 R2, R5, 0x4, R2 ;  /* 0x0000000405027825 */ /* 0x002fe200078e0002 */
[----:B------:R-:W-:Y:S06]  /*48e0*/  @P1 BRA `(.L_x_1306) ;  /* 0x0000000000141947 */ /* 0x000fec0003800000 */
[----:B------:R-:W-:Y:S01]  /*48f0*/  HFMA2 R5, -RZ, RZ, 0, 5.9604644775390625e-08 ;  /* 0x00000001ff057431 */ /* 0x000fe200000001ff */
[----:B------:R-:W-:Y:S06]  /*4900*/  MEMBAR.ALL.GPU ;  /* 0x0000000000007992 */ /* 0x000fec000000a000 */
[----:B------:R-:W-:-:S00]  /*4910*/  ERRBAR ;  /* 0x00000000000079ab */ /* 0x000fc00000000000 */
[----:B------:R-:W-:Y:S06]  /*4920*/  CGAERRBAR ;  /* 0x00000000000075ab */ /* 0x000fec0000000000 */
[----:B------:R1:W-:Y:S02]  /*4930*/  REDG.E.ADD.S32.STRONG.GPU desc[UR14][R2.64], R5 ;  /* 0x000000050200798e */ /* 0x0003e4000c12e30e */
.L_x_1306:
[----:B------:R-:W-:Y:S05]  /*4940*/  BSYNC.RECONVERGENT B0 ;  /* 0x0000000000007941 */ /* 0x000fea0003800200 */
.L_x_1305:
        /* <DEDUP_REMOVED lines=11> */
.L_x_1308:
[----:B------:R-:W2:Y:S04]  /*4a00*/  LDG.E.STRONG.GPU R5, desc[UR14][R2.64] ;  /* 0x0000000e02057981 */ /* 0x000ea8000c1ef900 */
[----:B--2---:R-:W-:Y:S01]  /*4a10*/  CCTL.IVALL ;  /* 0x00000000ff00798f */ /* 0x004fe20002000000 */
[----:B------:R-:W-:Y:S05]  /*4a20*/  YIELD ;  /* 0x0000000000007946 */ /* 0x000fea0003800000 */
[----:B------:R-:W-:-:S13]  /*4a30*/  ISETP.NE.AND P0, PT, R5, R4, PT ;  /* 0x000000040500720c */ /* 0x000fda0003f05270 */
[----:B------:R-:W-:Y:S05]  /*4a40*/  @P0 BRA `(.L_x_1308) ;  /* 0xfffffffc00ec0947 */ /* 0x000fea000383ffff */
.L_x_1307:
        /* <DEDUP_REMOVED lines=14> */
[----:B0-----:R-:W-:-:S04]  /*4b30*/  IADD3.X R9, PT, PT, RZ, R7, RZ, P1, !PT ;  /* 0x00000007ff097210 */ /* 0x001fc80000ffe4ff */
        /* <DEDUP_REMOVED lines=59> */
.L_x_1311:
        /* <DEDUP_REMOVED lines=27> */
.L_x_1310:
[----:B------:R-:W-:Y:S05]  /*50a0*/  BSYNC.RECONVERGENT B0 ;  /* 0x0000000000007941 */ /* 0x000fea0003800200 */
.L_x_1309:
        /* <DEDUP_REMOVED lines=10> */
.L_x_1312:
[C---:B------:R-:W-:Y:S02]  /*5150*/  SHF.L.U32 R6, R0.reuse, 0x2, RZ ;  /* 0x0000000200067819 */ /* 0x040fe400000006ff */
[----:B------:R-:W-:Y:S02]  /*5160*/  SHF.L.U64.HI R14, R0, 0x2, R7 ;  /* 0x00000002000e7819 */ /* 0x000fe40000010207 */
[----:B-1----:R-:W-:-:S04]  /*5170*/  IADD3 R16, P0, PT, R6, UR4, RZ ;  /* 0x0000000406107c10 */ /* 0x002fc8000ff1e0ff */
[----:B------:R-:W-:Y:S02]  /*5180*/  IADD3.X R17, PT, PT, R14, UR5, RZ, P0, !PT ;  /* 0x000000050e117c10 */ /* 0x000fe400087fe4ff */
[C---:B------:R-:W-:Y:S02]  /*5190*/  IADD3 R18, P0, PT, R16.reuse, R11, RZ ;  /* 0x0000000b10127210 */ /* 0x040fe40007f1e0ff */
[C---:B---3--:R-:W-:Y:S01]  /*51a0*/  IADD3 R26, P1, PT, R16.reuse, R15, RZ ;  /* 0x0000000f101a7210 */ /* 0x048fe20007f3e0ff */
[----:B------:R-:W3:Y:S01]  /*51b0*/  LDG.E R24, desc[UR14][R16.64] ;  /* 0x0000000e10187981 */ /* 0x000ee2000c1e1900 */
[C---:B------:R-:W-:Y:S02]  /*51c0*/  IADD3.X R19, PT, PT, R17.reuse, R9, RZ, P0, !PT ;  /* 0x0000000911137210 */ /* 0x040fe400007fe4ff */
[----:B------:R-:W-:Y:S02]  /*51d0*/  IADD3 R20, P0, PT, R16, R4, RZ ;  /* 0x0000000410147210 */ /* 0x000fe40007f1e0ff */
[C---:B------:R-:W-:Y:S01]  /*51e0*/  IADD3.X R27, PT, PT, R17.reuse, R13, RZ, P1, !PT ;  /* 0x0000000d111b7210 */ /* 0x040fe20000ffe4ff */
[----:B------:R1:W3:Y:S01]  /*51f0*/  LDG.E R25, desc[UR14][R18.64] ;  /* 0x0000000e12197981 */ /* 0x0002e2000c1e1900 */
        /* <DEDUP_REMOVED lines=9> */
[----:B------:R-:W-:Y:S02]  /*5290*/  LOP3.LUT R7, R14, 0x3, RZ, 0xc0, !PT ;  /* 0x000000030e077812 */ /* 0x000fe400078ec0ff */
[----:B--2---:R-:W-:Y:S02]  /*52a0*/  IADD3 R32, P1, PT, R32, UR8, RZ ;  /* 0x0000000820207c10 */ /* 0x004fe4000ff3e0ff */
[----:B------:R-:W-:Y:S02]  /*52b0*/  IADD3 R6, P2, PT, R6, UR4, RZ ;  /* 0x0000000406067c10 */ /* 0x000fe4000ff5e0ff */
[----:B------:R-:W-:-:S02]  /*52c0*/  IADD3.X R31, PT, PT, R12, UR7, RZ, P0, !PT ;  /* 0x000000070c1f7c10 */ /* 0x000fc400087fe4ff */
[----:B------:R-:W-:Y:S02]  /*52d0*/  IADD3.X R33, PT, PT, R12, UR9, RZ, P1, !PT ;  /* 0x000000090c217c10 */ /* 0x000fe40008ffe4ff */
[----:B------:R-:W-:Y:S02]  /*52e0*/  IADD3.X R7, PT, PT, R7, UR5, RZ, P2, !PT ;  /* 0x0000000507077c10 */ /* 0x000fe400097fe4ff */
[C---:B-1----:R-:W-:Y:S02]  /*52f0*/  IADD3 R18, P0, PT, R6.reuse, R11, RZ ;  /* 0x0000000b06127210 */ /* 0x042fe40007f1e0ff */
[C---:B-----5:R-:W-:Y:S02]  /*5300*/  IADD3 R20, P1, PT, R6.reuse, R4, RZ ;  /* 0x0000000406147210 */ /* 0x060fe40007f3e0ff */
        /* <DEDUP_REMOVED lines=34> */
[----:B------:R1:W4:Y:S04]  /*5530*/  LDG.E R30, desc[UR14][R6.64+0x1e00] ;  /* 0x001e000e061e7981 */ /* 0x000328000c1e1900 */
        /* <DEDUP_REMOVED lines=15> */
[----:B----4-:R3:W-:Y:S04]  /*5630*/  STG.E.64 desc[UR14][R26.64], R30 ;  /* 0x0000001e1a007986 */ /* 0x0107e8000c101b0e */
[----:B--2---:R3:W-:Y:S07]  /*5640*/  STG.E.64 desc[UR14][R24.64], R34 ;  /* 0x0000002218007986 */ /* 0x0047ee000c101b0e */
[----:B------:R-:W-:Y:S05]  /*5650*/  @P0 BRA `(.L_x_1312) ;  /* 0xfffffff800bc0947 */ /* 0x000fea000383ffff */
[----:B------:R-:W-:Y:S05]  /*5660*/  EXIT ;  /* 0x000000000000794d */ /* 0x000fea0003800000 */
.L_x_1313:
        /* <DEDUP_REMOVED lines=9> */
.L_x_3432:


//--------------------- .text._Z35group_norm_nhwc_bwd_one_pass_kernelI11Fp32IOFp32WLi256ELi40ELi640EEv26Group_norm_nhwc_bwd_params --------------------------
	.section	.text._Z35group_norm_nhwc_bwd_one_pass_kernelI11Fp32IOFp32WLi256ELi40ELi640EEv26Group_norm_nhwc_bwd_params,"ax",@progbits
	.align	128
        .global         _Z35group_norm_nhwc_bwd_one_pass_kernelI11Fp32IOFp32WLi256ELi40ELi640EEv26Group_norm_nhwc_bwd_params
        .type           _Z35group_norm_nhwc_bwd_one_pass_kernelI11Fp32IOFp32WLi256ELi40ELi640EEv26Group_norm_nhwc_bwd_params,@function
        .size           _Z35group_norm_nhwc_bwd_one_pass_kernelI11Fp32IOFp32WLi256ELi40ELi640EEv26Group_norm_nhwc_bwd_params,(.L_x_3433 - _Z35group_norm_nhwc_bwd_one_pass_kernelI11Fp32IOFp32WLi256ELi40ELi640EEv26Group_norm_nhwc_bwd_params)
        .other          _Z35group_norm_nhwc_bwd_one_pass_kernelI11Fp32IOFp32WLi256ELi40ELi640EEv26Group_norm_nhwc_bwd_params,@"STO_CUDA_ENTRY STV_DEFAULT"
_Z35group_norm_nhwc_bwd_one_pass_kernelI11Fp32IOFp32WLi256ELi40ELi640EEv26Group_norm_nhwc_bwd_params:
.text._Z35group_norm_nhwc_bwd_one_pass_kernelI11Fp32IOFp32WLi256ELi40ELi640EEv26Group_norm_nhwc_bwd_params:
        /* <DEDUP_REMOVED lines=27> */
[----:B------:R-:W-:Y:S01]  /*01b0*/  IADD3 R84, PT, PT, R88, 0x20, RZ ;  /* 0x0000002058547810 */ /* 0x000fe20007ffe0ff */
[----:B------:R-:W-:Y:S01]  /*01c0*/  IMAD R0, R0, 0x14, RZ ;  /* 0x0000001400007824 */ /* 0x000fe200078e02ff */
[C---:B------:R-:W-:Y:S01]  /*01d0*/  IADD3 R83, PT, PT, R88.reuse, 0x40, RZ ;  /* 0x0000004058537810 */ /* 0x040fe20007ffe0ff */
[----:B--2---:R-:W-:Y:S01]  /*01e0*/  ULEA UR6, UR7, UR6, 0x18 ;  /* 0x0000000607067291 */ /* 0x004fe2000f8ec0ff */
[C---:B------:R-:W-:Y:S01]  /*01f0*/  IADD3 R82, PT, PT, R88.reuse, 0x60, RZ ;  /* 0x0000006058527810 */ /* 0x040fe20007ffe0ff */
[----:B------:R-:W-:Y:S01]  /*0200*/  ULEA UR5, UR7, UR5, 0x18 ;  /* 0x0000000507057291 */ /* 0x000fe2000f8ec0ff */
[----:B------:R-:W-:Y:S02]  /*0210*/  IADD3 R0, PT, PT, RZ, -R0, RZ ;  /* 0x80000000ff007210 */ /* 0x000fe40007ffe0ff */
[----:B------:R-:W-:Y:S02]  /*0220*/  IADD3 R81, PT, PT, R88, 0x80, RZ ;  /* 0x0000008058517810 */ /* 0x000fe40007ffe0ff */
[----:B------:R-:W-:Y:S01]  /*0230*/  PRMT R3, R0, 0x7710, RZ ;  /* 0x0000771000037816 */ /* 0x000fe200000000ff */
[----:B----4-:R-:W-:Y:S01]  /*0240*/  IMAD R76, R70, 0x7, R71 ;  /* 0x00000007464c7824 */ /* 0x010fe200078e0247 */
[----:B------:R-:W-:-:S02]  /*0250*/  IADD3 R80, PT, PT, R88, 0xa0, RZ ;  /* 0x000000a058507810 */ /* 0x000fc40007ffe0ff */
[----:B------:R-:W-:Y:S02]  /*0260*/  IADD3 R0, PT, PT, R3, R72, RZ ;  /* 0x0000004803007210 */ /* 0x000fe40007ffe0ff */
[C---:B------:R-:W-:Y:S02]  /*0270*/  IADD3 R79, PT, PT, R88.reuse, 0xc0, RZ ;  /* 0x000000c0584f7810 */ /* 0x040fe40007ffe0ff */
[----:B------:R-:W-:Y:S02]  /*0280*/  IADD3 R78, PT, PT, R88, 0xe0, RZ ;  /* 0x000000e0584e7810 */ /* 0x000fe40007ffe0ff */
[----:B------:R-:W-:Y:S02]  /*0290*/  SHF.L.U32 R67, R0, 0x1, RZ ;  /* 0x0000000100437819 */ /* 0x000fe400000006ff */
[----:B------:R-:W-:Y:S02]  /*02a0*/  LEA R75, R70, R71, 0x1 ;  /* 0x00000047464b7211 */ /* 0x000fe400078e08ff */
[----:B0-----:R-:W-:-:S02]  /*02b0*/  LOP3.LUT R85, R68, 0x7, RZ, 0xc0, !PT ;  /* 0x0000000744557812 */ /* 0x001fc400078ec0ff */
[----:B------:R-:W-:Y:S02]  /*02c0*/  LOP3.LUT R77, R68, 0x7ffffff8, RZ, 0xc0, !PT ;  /* 0x7ffffff8444d7812 */ /* 0x000fe400078ec0ff */
[----:B------:R-:W-:Y:S02]  /*02d0*/  LEA R87, R72, UR6, 0x4 ;  /* 0x0000000648577c11 */ /* 0x000fe4000f8e20ff */
[----:B------:R-:W-:Y:S02]  /*02e0*/  SHF.R.S32.HI R66, RZ, 0x1f, R88 ;  /* 0x0000001fff427819 */ /* 0x000fe40000011458 */
[----:B------:R-:W-:Y:S02]  /*02f0*/  SHF.R.S32.HI R65, RZ, 0x1f, R84 ;  /* 0x0000001fff417819 */ /* 0x000fe40000011454 */
[----:B------:R-:W-:Y:S02]  /*0300*/  SHF.R.S32.HI R64, RZ, 0x1f, R83 ;  /* 0x0000001fff407819 */ /* 0x000fe40000011453 */
[----:B------:R-:W-:-:S02]  /*0310*/  SHF.R.S32.HI R63, RZ, 0x1f, R82 ;  /* 0x0000001fff3f7819 */ /* 0x000fc40000011452 */
[----:B------:R-:W-:Y:S02]  /*0320*/  SHF.R.S32.HI R62, RZ, 0x1f, R81 ;  /* 0x0000001fff3e7819 */ /* 0x000fe40000011451 */
[----:B------:R-:W-:Y:S02]  /*0330*/  SHF.R.S32.HI R61, RZ, 0x1f, R80 ;  /* 0x0000001fff3d7819 */ /* 0x000fe40000011450 */
[----:B------:R-:W-:Y:S02]  /*0340*/  SHF.R.S32.HI R60, RZ, 0x1f, R79 ;  /* 0x0000001fff3c7819 */ /* 0x000fe4000001144f */
[----:B------:R-:W-:Y:S02]  /*0350*/  SHF.R.S32.HI R0, RZ, 0x1f, R78 ;  /* 0x0000001fff007819 */ /* 0x000fe4000001144e */
[----:B-1-3--:R-:W-:-:S07]  /*0360*/  LOP3.LUT R67, R67, 0xffff, RZ, 0xc0, !PT ;  /* 0x0000ffff43437812 */ /* 0x00afce00078ec0ff */
.L_x_1357:
[----:B0-----:R-:W0:Y:S01]  /*0370*/  LDC R8, c[0x0][0x410] ;  /* 0x00010400ff087b82 */ /* 0x001e220000000800 */
[----:B-1----:R-:W1:Y:S01]  /*0380*/  LDCU.128 UR16, c[0x0][0x400] ;  /* 0x00008000ff1077ac */ /* 0x002e620008000c00 */
[----:B------:R-:W-:-:S06]  /*0390*/  ISETP.GE.AND P1, PT, R73, RZ, PT ;  /* 0x000000ff4900720c */ /* 0x000fcc0003f26270 */
[----:B------:R-:W2:Y:S01]  /*03a0*/  LDC.64 R56, c[0x0][0x3a8] ;  /* 0x0000ea00ff387b82 */ /* 0x000ea20000000a00 */
[----:B-1----:R-:W-:-:S04]  /*03b0*/  ISETP.GE.U32.AND P4, PT, R88, UR16, PT ;  /* 0x0000001058007c0c */ /* 0x002fc8000bf86070 */
[----:B------:R-:W-:Y:S02]  /*03c0*/  ISETP.GE.AND.EX P4, PT, R66, UR17, PT, P4 ;  /* 0x0000001142007c0c */ /* 0x000fe4000bf86340 */
[----:B0-----:R-:W-:-:S04]  /*03d0*/  IABS R5, R8 ;  /* 0x0000000800057213 */ /* 0x001fc80000000000 */
[----:B------:R-:W0:Y:S08]  /*03e0*/  I2F.RP R4, R5 ;  /* 0x0000000500047306 */ /* 0x000e300000209400 */
[----:B0-----:R-:W0:Y:S02]  /*03f0*/  MUFU.RCP R4, R4 ;  /* 0x0000000400047308 */ /* 0x001e240000001000 */
[----:B0-----:R-:W-:-:S06]  /*0400*/  IADD3 R2, PT, PT, R4, 0xffffffe, RZ ;  /* 0x0ffffffe04027810 */ /* 0x001fcc0007ffe0ff */
[----:B------:R0:W1:Y:S02]  /*0410*/  F2I.FTZ.U32.TRUNC.NTZ R3, R2 ;  /* 0x0000000200037305 */ /* 0x000064000021f000 */
[----:B0-----:R-:W-:Y:S02]  /*0420*/  MOV R2, RZ ;  /* 0x000000ff00027202 */ /* 0x001fe40000000f00 */
[----:B-1----:R-:W-:-:S05]  /*0430*/  IADD3 R6, PT, PT, RZ, -R3, RZ ;  /* 0x80000003ff067210 */ /* 0x002fca0007ffe0ff */
[----:B------:R-:W-:Y:S01]  /*0440*/  IMAD R7, R6, R5, RZ ;  /* 0x0000000506077224 */ /* 0x000fe200078e02ff */
[----:B------:R-:W-:-:S03]  /*0450*/  IABS R6, R73 ;  /* 0x0000004900067213 */ /* 0x000fc60000000000 */
[----:B------:R-:W-:Y:S01]  /*0460*/  IMAD.HI.U32 R3, R3, R7, R2 ;  /* 0x0000000703037227 */ /* 0x000fe200078e0002 */
[----:B------:R-:W-:-:S04]  /*0470*/  LOP3.LUT R2, R73, R8, RZ, 0x3c, !PT ;  /* 0x0000000849027212 */ /* 0x000fc800078e3cff */
[----:B------:R-:W-:Y:S01]  /*0480*/  ISETP.GE.AND P0, PT, R2, RZ, PT ;  /* 0x000000ff0200720c */ /* 0x000fe20003f06270 */
[----:B------:R-:W-:-:S05]  /*0490*/  IMAD.HI.U32 R3, R3, R6, RZ ;  /* 0x0000000603037227 */ /* 0x000fca00078e00ff */
[----:B------:R-:W-:-:S05]  /*04a0*/  IADD3 R4, PT, PT, -R3, RZ, RZ ;  /* 0x000000ff03047210 */ /* 0x000fca0007ffe1ff */
[----:B------:R-:W-:-:S05]  /*04b0*/  IMAD R4, R5, R4, R6 ;  /* 0x0000000405047224 */ /* 0x000fca00078e0206 */
[----:B------:R-:W-:-:S13]  /*04c0*/  ISETP.GT.U32.AND P3, PT, R5, R4, PT ;  /* 0x000000040500720c */ /* 0x000fda0003f64070 */
[-C--:B------:R-:W-:Y:S02]  /*04d0*/  @!P3 IADD3 R4, PT, PT, R4, -R5.reuse, RZ ;  /* 0x800000050404b210 */ /* 0x080fe40007ffe0ff */
[----:B------:R-:W-:Y:S02]  /*04e0*/  @!P3 IADD3 R3, PT, PT, R3, 0x1, RZ ;  /* 0x000000010303b810 */ /* 0x000fe40007ffe0ff */
[CC--:B------:R-:W-:Y:S02]  /*04f0*/  ISETP.GE.U32.AND P2, PT, R4.reuse, R5.reuse, PT ;  /* 0x000000050400720c */ /* 0x0c0fe40003f46070 */
[----:B------:R-:W-:Y:S02]  /*0500*/  ISETP.GT.U32.AND P5, PT, R5, R4, PT ;  /* 0x000000040500720c */ /* 0x000fe40003fa4070 */
[----:B------:R-:W-:Y:S02]  /*0510*/  IADD3 R5, PT, PT, R4, -R5, RZ ;  /* 0x8000000504057210 */ /* 0x000fe40007ffe0ff */
[----:B------:R-:W-:-:S02]  /*0520*/  ISETP.GE.U32.AND P3, PT, R82, UR16, PT ;  /* 0x0000001052007c0c */ /* 0x000fc4000bf66070 */
[----:B------:R-:W-:Y:S02]  /*0530*/  SEL R4, R5, R4, !P5 ;  /* 0x0000000405047207 */ /* 0x000fe40006800000 */
[----:B------:R-:W-:Y:S02]  /*0540*/  LOP3.LUT R5, RZ, R8, RZ, 0x33, !PT ;  /* 0x00000008ff057212 */ /* 0x000fe400078e33ff */
[----:B------:R-:W-:Y:S02]  /*0550*/  @!P1 IADD3 R4, PT, PT, -R4, RZ, RZ ;  /* 0x000000ff04049210 */ /* 0x000fe40007ffe1ff */
[----:B------:R-:W-:Y:S02]  /*0560*/  @P2 IADD3 R3, PT, PT, R3, 0x1, RZ ;  /* 0x0000000103032810 */ /* 0x000fe40007ffe0ff */
[----:B------:R-:W-:Y:S02]  /*0570*/  ISETP.NE.AND P2, PT, R8, RZ, PT ;  /* 0x000000ff0800720c */ /* 0x000fe40003f45270 */
[----:B------:R-:W-:Y:S01]  /*0580*/  ISETP.GE.U32.AND P5, PT, R84, UR16, PT ;  /* 0x0000001054007c0c */ /* 0x000fe2000bfa6070 */
[----:B------:R-:W0:Y:S01]  /*0590*/  @!P4 LDC.64 R8, c[0x0][0x3a0] ;  /* 0x0000e800ff08cb82 */ /* 0x000e220000000a00 */
[----:B------:R-:W-:-:S02]  /*05a0*/  MOV R6, R3 ;  /* 0x0000000300067202 */ /* 0x000fc40000000f00 */
[----:B------:R-:W-:Y:S02]  /*05b0*/  SEL R89, R5, R4, !P2 ;  /* 0x0000000405597207 */ /* 0x000fe40005000000 */
[----:B------:R-:W-:Y:S02]  /*05c0*/  ISETP.GE.AND.EX P5, PT, R65, UR17, PT, P5 ;  /* 0x0000001141007c0c */ /* 0x000fe4000bfa6350 */
[----:B------:R-:W-:Y:S01]  /*05d0*/  @!P0 IADD3 R6, PT, PT, -R6, RZ, RZ ;  /* 0x000000ff06068210 */ /* 0x000fe20007ffe1ff */
[----:B------:R-:W1:Y:S01]  /*05e0*/  @!P4 LDC.64 R2, c[0x0][0x3f8] ;  /* 0x0000fe00ff02cb82 */ /* 0x000e620000000a00 */
[----:B------:R-:W-:Y:S01]  /*05f0*/  IMAD R48, R89, 0x28, RZ ;  /* 0x0000002859307824 */ /* 0x000fe200078e02ff */
[----:B------:R-:W-:Y:S02]  /*0600*/  ISETP.GE.AND.EX P3, PT, R63, UR17, PT, P3 ;  /* 0x000000113f007c0c */ /* 0x000fe4000bf66330 */
[----:B------:R-:W-:Y:S02]  /*0610*/  SEL R5, R5, R6, !P2 ;  /* 0x0000000605057207 */ /* 0x000fe40005000000 */
[----:B------:R-:W-:-:S02]  /*0620*/  IADD3 R90, P0, PT, R48, R67, RZ ;  /* 0x00000043305a7210 */ /* 0x000fc40007f1e0ff */
[----:B------:R-:W-:Y:S01]  /*0630*/  SHF.R.S32.HI R4, RZ, 0x1f, R5 ;  /* 0x0000001fff047819 */ /* 0x000fe20000011405 */
[----:B---3--:R-:W3:Y:S01]  /*0640*/  @!P4 LDC.64 R6, c[0x0][0x398] ;  /* 0x0000e600ff06cb82 */ /* 0x008ee20000000a00 */
[----:B------:R-:W-:Y:S02]  /*0650*/  LEA.HI.X.SX32 R91, R48, RZ, 0x1, P0 ;  /* 0x000000ff305b7211 */ /* 0x000fe400000f0eff */
[----:B------:R-:W-:Y:S01]  /*0660*/  ISETP.GE.U32.AND P0, PT, R81, UR16, PT ;  /* 0x0000001051007c0c */ /* 0x000fe2000bf06070 */
[----:B------:R-:W-:Y:S01]  /*0670*/  IMAD R4, R4, UR18, RZ ;  /* 0x0000001204047c24 */ /* 0x000fe2000f8e02ff */
[----:B------:R-:W-:Y:S01]  /*0680*/  ISETP.GE.U32.AND P2, PT, R80, UR16, PT ;  /* 0x0000001050007c0c */ /* 0x000fe2000bf46070 */
[----:B------:R-:W-:Y:S01]  /*0690*/  IMAD.WIDE.U32 R90, R5, UR18, R90 ;  /* 0x00000012055a7c25 */ /* 0x000fe2000f8e005a */
[----:B------:R-:W-:Y:S01]  /*06a0*/  ISETP.GE.AND.EX P0, PT, R62, UR17, PT, P0 ;  /* 0x000000113e007c0c */ /* 0x000fe2000bf06300 */
[----:B------:R-:W4:Y:S01]  /*06b0*/  @!P5 LDC.64 R12, c[0x0][0x3f8] ;  /* 0x0000fe00ff0cdb82 */ /* 0x000f220000000a00 */
[----:B------:R-:W-:Y:S01]  /*06c0*/  ISETP.GE.AND.EX P2, PT, R61, UR17, PT, P2 ;  /* 0x000000113d007c0c */ /* 0x000fe2000bf46320 */
[----:B------:R-:W-:Y:S01]  /*06d0*/  IMAD R93, R5, UR19, R4 ;  /* 0x00000013055d7c24 */ /* 0x000fe2000f8e0204 */
[----:B------:R-:W-:Y:S01]  /*06e0*/  @!P4 MOV R92, R90 ;  /* 0x0000005a005cc202 */ /* 0x000fe20000000f00 */
[----:B-1----:R-:W-:-:S03]  /*06f0*/  @!P4 IMAD R10, R66, R2, RZ ;  /* 0x00000002420ac224 */ /* 0x002fc600078e02ff */
[----:B------:R-:W-:Y:S01]  /*0700*/  IADD3 R93, PT, PT, R91, R93, RZ ;  /* 0x0000005d5b5d7210 */ /* 0x000fe20007ffe0ff */
[----:B------:R-:W1:Y:S01]  /*0710*/  @!P5 LDC.64 R20, c[0x0][0x3a0] ;  /* 0x0000e800ff14db82 */ /* 0x000e620000000a00 */
[C---:B------:R-:W-:Y:S02]  /*0720*/  @!P4 IMAD R15, R88.reuse, R3, R10 ;  /* 0x00000003580fc224 */ /* 0x040fe400078e020a */
[----:B------:R-:W-:-:S05]  /*0730*/  @!P4 IMAD.WIDE.U32 R2, R88, R2, R92 ;  /* 0x000000025802c225 */ /* 0x000fca00078e005c */
[----:B------:R-:W2:Y:S01]  /*0740*/  @!P5 LDC.64 R10, c[0x0][0x398] ;  /* 0x0000e600ff0adb82 */ /* 0x000ea20000000a00 */
[----:B------:R-:W-:Y:S02]  /*0750*/  @!P4 IADD3 R3, PT, PT, R3, R15, RZ ;  /* 0x0000000f0303c210 */ /* 0x000fe40007ffe0ff */
[C---:B------:R-:W-:Y:S02]  /*0760*/  @!P4 SHF.L.U32 R15, R2.reuse, 0x2, RZ ;  /* 0x00000002020fc819 */ /* 0x040fe400000006ff */
[----:B------:R-:W-:Y:S01]  /*0770*/  @!P4 SHF.L.U64.HI R18, R2, 0x2, R3 ;  /* 0x000000020212c819 */ /* 0x000fe20000010203 */
[----:B----4-:R-:W-:Y:S02]  /*0780*/  @!P5 IMAD R14, R65, R12, RZ ;  /* 0x0000000c410ed224 */ /* 0x010fe400078e02ff */
[----:B------:R-:W4:Y:S01]  /*0790*/  @!P3 LDC.64 R4, c[0x0][0x3f8] ;  /* 0x0000fe00ff04bb82 */ /* 0x000f220000000a00 */
[----:B------:R-:W-:Y:S02]  /*07a0*/  @!P5 MOV R2, R90 ;  /* 0x0000005a0002d202 */ /* 0x000fe40000000f00 */
[----:B------:R-:W-:Y:S01]  /*07b0*/  @!P5 MOV R3, R93 ;  /* 0x0000005d0003d202 */ /* 0x000fe20000000f00 */
[----:B------:R-:W-:Y:S01]  /*07c0*/  @!P5 IMAD R19, R84, R13, R14 ;  /* 0x0000000d5413d224 */ /* 0x000fe200078e020e */
[----:B0-----:R-:W-:-:S02]  /*07d0*/  @!P4 IADD3 R8, P1, PT, R15, R8, RZ ;  /* 0x000000080f08c210 */ /* 0x001fc40007f3e0ff */
[----:B---3--:R-:W-:Y:S01]  /*07e0*/  @!P4 IADD3 R6, P6, PT, R15, R6, RZ ;  /* 0x000000060f06c210 */ /* 0x008fe20007fde0ff */
[----:B------:R-:W-:Y:S01]  /*07f0*/  @!P5 IMAD.WIDE.U32 R12, R84, R12, R2 ;  /* 0x0000000c540cd225 */ /* 0x000fe200078e0002 */
[C---:B------:R-:W-:Y:S01]  /*0800*/  @!P4 IADD3.X R9, PT, PT, R18.reuse, R9, RZ, P1, !PT ;  /* 0x000000091209c210 */ /* 0x040fe20000ffe4ff */
[----:B------:R-:W0:Y:S01]  /*0810*/  @!P0 LDC.64 R2, c[0x0][0x3f8] ;  /* 0x0000fe00ff028b82 */ /* 0x000e220000000a00 */
[----:B------:R-:W-:Y:S02]  /*0820*/  @!P4 IADD3.X R7, PT, PT, R18, R7, RZ, P6, !PT ;  /* 0x000000071207c210 */ /* 0x000fe400037fe4ff */
[----:B------:R-:W-:Y:S02]  /*0830*/  @!P5 IADD3 R13, PT, PT, R13, R19, RZ ;  /* 0x000000130d0dd210 */ /* 0x000fe40007ffe0ff */
[C---:B------:R-:W-:Y:S02]  /*0840*/  @!P5 SHF.L.U32 R15, R12.reuse, 0x2, RZ ;  /* 0x000000020c0fd819 */ /* 0x040fe400000006ff */
[----:B------:R-:W-:Y:S01]  /*0850*/  @!P5 SHF.L.U64.HI R14, R12, 0x2, R13 ;  /* 0x000000020c0ed819 */ /* 0x000fe2000001020d */
[----:B------:R-:W3:Y:S01]  /*0860*/  @!P3 LDC.64 R16, c[0x0][0x3a0] ;  /* 0x0000e800ff10bb82 */ /* 0x000ee20000000a00 */
[----:B-1----:R-:W-:-:S02]  /*0870*/  @!P5 IADD3 R20, P1, PT, R15, R20, RZ ;  /* 0x000000140f14d210 */ /* 0x002fc40007f3e0ff */
[----:B--2---:R-:W-:Y:S02]  /*0880*/  @!P5 IADD3 R10, P6, PT, R15, R10, RZ ;  /* 0x0000000a0f0ad210 */ /* 0x004fe40007fde0ff */
[C---:B------:R-:W-:Y:S01]  /*0890*/  @!P5 IADD3.X R21, PT, PT, R14.reuse, R21, RZ, P1, !PT ;  /* 0x000000150e15d210 */ /* 0x040fe20000ffe4ff */
[----:B----4-:R-:W-:Y:S01]  /*08a0*/  @!P3 IMAD R19, R63, R4, RZ ;  /* 0x000000043f13b224 */ /* 0x010fe200078e02ff */
[----:B------:R-:W-:Y:S01]  /*08b0*/  @!P5 IADD3.X R11, PT, PT, R14, R11, RZ, P6, !PT ;  /* 0x0000000b0e0bd210 */ /* 0x000fe200037fe4ff */
[----:B------:R-:W1:Y:S01]  /*08c0*/  @!P3 LDC.64 R24, c[0x0][0x398] ;  /* 0x0000e600ff18bb82 */ /* 0x000e620000000a00 */
[----:B------:R-:W-:Y:S01]  /*08d0*/  @!P3 MOV R12, R90 ;  /* 0x0000005a000cb202 */ /* 0x000fe20000000f00 */
[----:B------:R-:W-:Y:S01]  /*08e0*/  @!P3 IMAD R19, R82, R5, R19 ;  /* 0x000000055213b224 */ /* 0x000fe200078e0213 */
[----:B------:R-:W-:-:S05]  /*08f0*/  @!P3 MOV R13, R93 ;  /* 0x0000005d000db202 */ /* 0x000fca0000000f00 */
[----:B------:R-:W2:Y:S01]  /*0900*/  @!P2 LDC.64 R14, c[0x0][0x3f8] ;  /* 0x0000fe00ff0eab82 */ /* 0x000ea20000000a00 */
[----:B------:R-:W-:-:S04]  /*0910*/  @!P3 IMAD.WIDE.U32 R4, R82, R4, R12 ;  /* 0x000000045204b225 */ /* 0x000fc800078e000c */
[----:B0-----:R-:W-:Y:S01]  /*0920*/  @!P0 IMAD R12, R62, R2, RZ ;  /* 0x000000023e0c8224 */ /* 0x001fe200078e02ff */
[----:B------:R-:W-:Y:S02]  /*0930*/  @!P3 IADD3 R13, PT, PT, R5, R19, RZ ;  /* 0x00000013050db210 */ /* 0x000fe40007ffe0ff */
[C---:B------:R-:W-:Y:S01]  /*0940*/  @!P3 SHF.L.U32 R5, R4.reuse, 0x2, RZ ;  /* 0x000000020405b819 */ /* 0x040fe200000006ff */
[----:B------:R-:W-:Y:S01]  /*0950*/  @!P0 IMAD R19, R81, R3, R12 ;  /* 0x0000000351138224 */ /* 0x000fe200078e020c */
[----:B------:R-:W-:Y:S01]  /*0960*/  @!P3 SHF.L.U64.HI R4, R4, 0x2, R13 ;  /* 0x000000020404b819 */ /* 0x000fe2000001020d */
[----:B------:R-:W0:Y:S01]  /*0970*/  @!P0 LDC.64 R44, c[0x0][0x3a0] ;  /* 0x0000e800ff2c8b82 */ /* 0x000e220000000a00 */
[----:B------:R-:W-:Y:S02]  /*0980*/  @!P0 MOV R12, R90 ;  /* 0x0000005a000c8202 */ /* 0x000fe40000000f00 */
[----:B------:R-:W-:Y:S02]  /*0990*/  @!P0 MOV R13, R93 ;  /* 0x0000005d000d8202 */ /* 0x000fe40000000f00 */
[----:B---3--:R-:W-:-:S02]  /*09a0*/  @!P3 IADD3 R16, P1, PT, R5, R16, RZ ;  /* 0x000000100510b210 */ /* 0x008fc40007f3e0ff */
[----:B-1----:R-:W-:Y:S01]  /*09b0*/  @!P3 IADD3 R24, P6, PT, R5, R24, RZ ;  /* 0x000000180518b210 */ /* 0x002fe20007fde0ff */
[----:B------:R-:W-:Y:S01]  /*09c0*/  @!P0 IMAD.WIDE.U32 R12, R81, R2, R12 ;  /* 0x00000002510c8225 */ /* 0x000fe200078e000c */
[C---:B------:R-:W-:Y:S01]  /*09d0*/  @!P3 IADD3.X R17, PT, PT, R4.reuse, R17, RZ, P1, !PT ;  /* 0x000000110411b210 */ /* 0x040fe20000ffe4ff */
[----:B------:R-:W1:Y:S01]  /*09e0*/  @!P0 LDC.64 R42, c[0x0][0x398] ;  /* 0x0000e600ff2a8b82 */ /* 0x000e620000000a00 */
[----:B------:R-:W-:Y:S01]  /*09f0*/  ISETP.GE.U32.AND P1, PT, R79, UR16, PT ;  /* 0x000000104f007c0c */ /* 0x000fe2000bf26070 */
[----:B--2---:R-:W-:Y:S01]  /*0a00*/  @!P2 IMAD R18, R61, R14, RZ ;  /* 0x0000000e3d12a224 */ /* 0x004fe200078e02ff */
[----:B------:R-:W-:Y:S02]  /*0a10*/  @!P0 IADD3 R13, PT, PT, R13, R19, RZ ;  /* 0x000000130d0d8210 */ /* 0x000fe40007ffe0ff */
[----:B------:R-:W-:Y:S01]  /*0a20*/  @!P3 IADD3.X R25, PT, PT, R4, R25, RZ, P6, !PT ;  /* 0x000000190419b210 */ /* 0x000fe200037fe4ff */
[----:B------:R-:W-:Y:S01]  /*0a30*/  @!P2 IMAD R31, R80, R15, R18 ;  /* 0x0000000f501fa224 */ /* 0x000fe200078e0212 */
[----:B------:R-:W-:Y:S01]  /*0a40*/  CS2R R4, SRZ ;  /* 0x0000000000047805 */ /* 0x000fe2000001ff00 */
[----:B------:R-:W2:Y:S01]  /*0a50*/  LDC.64 R18, c[0x0][0x3b8] ;  /* 0x0000ee00ff127b82 */ /* 0x000ea20000000a00 */
[----:B------:R-:W-:-:S02]  /*0a60*/  MOV R3, RZ ;  /* 0x000000ff00037202 */ /* 0x000fc40000000f00 */
[----:B------:R-:W-:Y:S02]  /*0a70*/  MOV R2, RZ ;  /* 0x000000ff00027202 */ /* 0x000fe40000000f00 */
[----:B------:R-:W-:Y:S01]  /*0a80*/  ISETP.GE.AND.EX P1, PT, R60, UR17, PT, P1 ;  /* 0x000000113c007c0c */ /* 0x000fe2000bf26310 */
[----:B------:R3:W5:Y:S02]  /*0a90*/  @!P4 LDG.E.64 R4, desc[UR8][R8.64] ;  /* 0x000000080804c981 */ /* 0x000764000c1e1b00 */
[----:B------:R-:W4:Y:S02]  /*0aa0*/  @!P2 LDC.64 R34, c[0x0][0x3a0] ;  /* 0x0000e800ff22ab82 */ /* 0x000f240000000a00 */
[----:B------:R0:W5:Y:S01]  /*0ab0*/  @!P4 LDG.E.64 R2, desc[UR8][R6.64] ;  /* 0x000000080602c981 */ /* 0x000162000c1e1b00 */
[----:B------:R-:W-:Y:S02]  /*0ac0*/  ISETP.GE.U32.AND P4, PT, R83, UR16, PT ;  /* 0x0000001053007c0c */ /* 0x000fe4000bf86070 */
[----:B------:R-:W-:-:S02]  /*0ad0*/  @!P0 SHF.L.U32 R23, R12, 0x2, RZ ;  /* 0x000000020c178819 */ /* 0x000fc400000006ff */
[----:B------:R-:W-:Y:S02]  /*0ae0*/  ISETP.GE.AND.EX P4, PT, R64, UR17, PT, P4 ;  /* 0x0000001140007c0c */ /* 0x000fe4000bf86340 */
[----:B---3--:R-:W-:Y:S02]  /*0af0*/  CS2R R8, SRZ ;  /* 0x0000000000087805 */ /* 0x008fe4000001ff00 */
[----:B------:R-:W-:Y:S01]  /*0b00*/  @!P0 SHF.L.U64.HI R22, R12, 0x2, R13 ;  /* 0x000000020c168819 */ /* 0x000fe2000001020d */
[----:B------:R-:W3:Y:S01]  /*0b10*/  @!P2 LDC.64 R28, c[0x0][0x398] ;  /* 0x0000e600ff1cab82 */ /* 0x000ee20000000a00 */
[----:B0-----:R-:W-:Y:S02]  /*0b20*/  CS2R R6, SRZ ;  /* 0x0000000000067805 */ /* 0x001fe4000001ff00 */
[----:B------:R0:W5:Y:S01]  /*0b30*/  @!P5 LDG.E.64 R8, desc[UR8][R10.64] ;  /* 0x000000080a08d981 */ /* 0x000162000c1e1b00 */
[----:B--2---:R-:W-:-:S04]  /*0b40*/  IMAD.WIDE R18, R73, 0x8, R18 ;  /* 0x0000000849127825 */ /* 0x004fc800078e0212 */
[----:B------:R-:W2:Y:S01]  /*0b50*/  @!P1 LDC.64 R12, c[0x0][0x3f8] ;  /* 0x0000fe00ff0c9b82 */ /* 0x000ea20000000a00 */
[----:B------:R1:W5:Y:S04]  /*0b60*/  @!P5 LDG.E.64 R6, desc[UR8][R20.64] ;  /* 0x000000081406d981 */ /* 0x000368000c1e1b00 */
[----:B------:R4:W3:Y:S03]  /*0b70*/  LDG.E.64 R36, desc[UR8][R18.64] ;  /* 0x0000000812247981 */ /* 0x0008e6000c1e1b00 */
[----:B0-----:R-:W0:Y:S01]  /*0b80*/  @!P4 LDC.64 R10, c[0x0][0x3f8] ;  /* 0x0000fe00ff0acb82 */ /* 0x001e220000000a00 */
[----:B-1----:R-:W-:Y:S02]  /*0b90*/  @!P2 MOV R20, R90 ;  /* 0x0000005a0014a202 */ /* 0x002fe40000000f00 */
[----:B------:R-:W-:-:S02]  /*0ba0*/  @!P2 MOV R21, R93 ;  /* 0x0000005d0015a202 */ /* 0x000fc40000000f00 */
[----:B------:R-:W-:-:S03]  /*0bb0*/  ISETP.GE.U32.AND P5, PT, R78, UR16, PT ;  /* 0x000000104e007c0c */ /* 0x000fc6000bfa6070 */
[----:B------:R-:W1:Y:S01]  /*0bc0*/  @!P1 LDC.64 R26, c[0x0][0x3a0] ;  /* 0x0000e800ff1a9b82 */ /* 0x000e620000000a00 */
[C---:B------:R-:W-:Y:S01]  /*0bd0*/  @!P0 IADD3 R44, P6, PT, R23.reuse, R44, RZ ;  /* 0x0000002c172c8210 */ /* 0x040fe20007fde0ff */
[----:B------:R-:W-:Y:S01]  /*0be0*/  @!P2 IMAD.WIDE.U32 R14, R80, R14, R20 ;  /* 0x0000000e500ea225 */ /* 0x000fe200078e0014 */
[----:B------:R-:W-:Y:S02]  /*0bf0*/  ISETP.GE.AND.EX P5, PT, R0, UR17, PT, P5 ;  /* 0x0000001100007c0c */ /* 0x000fe4000bfa6350 */
[----:B------:R-:W-:Y:S02]  /*0c00*/  @!P0 IADD3.X R45, PT, PT, R22, R45, RZ, P6, !PT ;  /* 0x0000002d162d8210 */ /* 0x000fe400037fe4ff */
[----:B------:R-:W-:Y:S01]  /*0c10*/  @!P0 IADD3 R42, P6, PT, R23, R42, RZ ;  /* 0x0000002a172a8210 */ /* 0x000fe20007fde0ff */
[----:B----4-:R-:W4:Y:S01]  /*0c20*/  @!P4 LDC.64 R18, c[0x0][0x398] ;  /* 0x0000e600ff12cb82 */ /* 0x010f220000000a00 */
[----:B------:R-:W-:Y:S02]  /*0c30*/  @!P2 IADD3 R15, PT, PT, R15, R31, RZ ;  /* 0x0000001f0f0fa210 */ /* 0x000fe40007ffe0ff */
[----:B------:R-:W-:Y:S01]  /*0c40*/  @!P2 SHF.L.U32 R21, R14, 0x2, RZ ;  /* 0x000000020e15a819 */ /* 0x000fe200000006ff */
[----:B--2---:R-:W-:Y:S01]  /*0c50*/  @!P1 IMAD R20, R60, R12, RZ ;  /* 0x0000000c3c149224 */ /* 0x004fe200078e02ff */
[----:B------:R-:W-:-:S02]  /*0c60*/  @!P0 IADD3.X R43, PT, PT, R22, R43, RZ, P6, !PT ;  /* 0x0000002b162b8210 */ /* 0x000fc400037fe4ff */
[----:B------:R-:W-:Y:S01]  /*0c70*/  @!P2 SHF.L.U64.HI R30, R14, 0x2, R15 ;  /* 0x000000020e1ea819 */ /* 0x000fe2000001020f */
[----:B------:R-:W-:Y:S01]  /*0c80*/  @!P1 IMAD R31, R79, R13, R20 ;  /* 0x0000000d4f1f9224 */ /* 0x000fe200078e0214 */
[C---:B------:R-:W-:Y:S01]  /*0c90*/  @!P2 IADD3 R34, P6, PT, R21.reuse, R34, RZ ;  /* 0x000000221522a210 */ /* 0x040fe20007fde0ff */
[----:B------:R-:W2:Y:S01]  /*0ca0*/  @!P1 LDC.64 R22, c[0x0][0x398] ;  /* 0x0000e600ff169b82 */ /* 0x000ea20000000a00 */
[----:B------:R-:W-:Y:S02]  /*0cb0*/  @!P1 MOV R14, R90 ;  /* 0x0000005a000e9202 */ /* 0x000fe40000000f00 */
[----:B------:R-:W-:Y:S02]  /*0cc0*/  @!P1 MOV R15, R93 ;  /* 0x0000005d000f9202 */ /* 0x000fe40000000f00 */
[----:B------:R-:W-:Y:S02]  /*0cd0*/  @!P2 IADD3.X R35, PT, PT, R30, R35, RZ, P6, !PT ;  /* 0x000000231e23a210 */ /* 0x000fe400037fe4ff */
[----:B---3--:R-:W-:-:S02]  /*0ce0*/  @!P2 IADD3 R28, P6, PT, R21, R28, RZ ;  /* 0x0000001c151ca210 */ /* 0x008fc40007fde0ff */
[----:B------:R-:W3:Y:S01]  /*0cf0*/  @!P5 LDC.64 R20, c[0x0][0x3f8] ;  /* 0x0000fe00ff14db82 */ /* 0x000ee20000000a00 */
[----:B------:R-:W-:Y:S01]  /*0d00*/  @!P1 IMAD.WIDE.U32 R12, R79, R12, R14 ;  /* 0x0000000c4f0c9225 */ /* 0x000fe200078e000e */
[----:B------:R-:W-:-:S03]  /*0d10*/  @!P4 MOV R32, R90 ;  /* 0x0000005a0020c202 */ /* 0x000fc60000000f00 */
[----:B0-----:R-:W-:Y:S01]  /*0d20*/  @!P4 IMAD R14, R64, R10, RZ ;  /* 0x0000000a400ec224 */ /* 0x001fe200078e02ff */
[----:B------:R-:W-:-:S03]  /*0d30*/  @!P4 MOV R33, R93 ;  /* 0x0000005d0021c202 */ /* 0x000fc60000000f00 */
[----:B------:R-:W-:Y:S01]  /*0d40*/  @!P4 IMAD R39, R83, R11, R14 ;  /* 0x0000000b5327c224 */ /* 0x000fe200078e020e */
[----:B------:R-:W-:Y:S01]  /*0d50*/  @!P1 IADD3 R13, PT, PT, R13, R31, RZ ;  /* 0x0000001f0d0d9210 */ /* 0x000fe20007ffe0ff */
[----:B------:R-:W0:Y:S01]  /*0d60*/  @!P4 LDC.64 R14, c[0x0][0x3a0] ;  /* 0x0000e800ff0ecb82 */ /* 0x000e220000000a00 */
[----:B------:R-:W-:Y:S01]  /*0d70*/  @!P4 IMAD.WIDE.U32 R32, R83, R10, R32 ;  /* 0x0000000a5320c225 */ /* 0x000fe200078e0020 */
[----:B------:R-:W-:Y:S02]  /*0d80*/  CS2R R10, SRZ ;  /* 0x00000000000a7805 */ /* 0x000fe4000001ff00 */
[C---:B------:R-:W-:Y:S02]  /*0d90*/  @!P1 SHF.L.U32 R31, R12.reuse, 0x2, RZ ;  /* 0x000000020c1f9819 */ /* 0x040fe400000006ff */
[----:B------:R-:W-:Y:S02]  /*0da0*/  @!P1 SHF.L.U64.HI R38, R12, 0x2, R13 ;  /* 0x000000020c269819 */ /* 0x000fe4000001020d */
[----:B------:R-:W-:-:S02]  /*0db0*/  CS2R R12, SRZ ;  /* 0x00000000000c7805 */ /* 0x000fc4000001ff00 */
[----:B------:R-:W-:Y:S01]  /*0dc0*/  @!P2 IADD3.X R29, PT, PT, R30, R29, RZ, P6, !PT ;  /* 0x0000001d1e1da210 */ /* 0x000fe200037fe4ff */
[----:B------:R4:W5:Y:S01]  /*0dd0*/  @!P3 LDG.E.64 R10, desc[UR8][R16.64] ;  /* 0x00000008100ab981 */ /* 0x000962000c1e1b00 */
[----:B-1----:R-:W-:-:S03]  /*0de0*/  @!P1 IADD3 R26, P6, PT, R31, R26, RZ ;  /* 0x0000001a1f1a9210 */ /* 0x002fc60007fde0ff */
[----:B------:R1:W5:Y:S01]  /*0df0*/  @!P3 LDG.E.64 R12, desc[UR8][R24.64] ;  /* 0x00000008180cb981 */ /* 0x000362000c1e1b00 */
[----:B------:R-:W-:Y:S02]  /*0e00*/  @!P1 IADD3.X R27, PT, PT, R38, R27, RZ, P6, !PT ;  /* 0x0000001b261b9210 */ /* 0x000fe400037fe4ff */
[----:B------:R-:W-:Y:S01]  /*0e10*/  ISETP.NE.AND P3, PT, RZ, UR12, PT ;  /* 0x0000000cff007c0c */ /* 0x000fe2000bf65270 */
[----:B----4-:R-:W4:Y:S01]  /*0e20*/  @!P5 LDC.64 R16, c[0x0][0x3a0] ;  /* 0x0000e800ff10db82 */ /* 0x010f220000000a00 */
[----:B--2---:R-:W-:Y:S01]  /*0e30*/  @!P1 IADD3 R30, P6, PT, R31, R22, RZ ;  /* 0x000000161f1e9210 */ /* 0x004fe20007fde0ff */
[----:B---3--:R-:W-:Y:S01]  /*0e40*/  @!P5 IMAD R22, R0, R20, RZ ;  /* 0x000000140016d224 */ /* 0x008fe200078e02ff */
[----:B------:R-:W-:-:S05]  /*0e50*/  @!P4 IADD3 R33, PT, PT, R33, R39, RZ ;  /* 0x000000272121c210 */ /* 0x000fca0007ffe0ff */
[----:B-1----:R-:W1:Y:S01]  /*0e60*/  @!P5 LDC.64 R24, c[0x0][0x398] ;  /* 0x0000e600ff18db82 */ /* 0x002e620000000a00 */
[----:B------:R-:W-:Y:S01]  /*0e70*/  @!P1 IADD3.X R31, PT, PT, R38, R23, RZ, P6, !PT ;  /* 0x00000017261f9210 */ /* 0x000fe200037fe4ff */
[----:B------:R-:W-:Y:S01]  /*0e80*/  @!P5 IMAD R39, R78, R21, R22 ;  /* 0x000000154e27d224 */ /* 0x000fe200078e0216 */
[C---:B------:R-:W-:Y:S02]  /*0e90*/  @!P4 SHF.L.U32 R47, R32.reuse, 0x2, RZ ;  /* 0x00000002202fc819 */ /* 0x040fe400000006ff */
[----:B------:R-:W-:Y:S02]  /*0ea0*/  @!P5 MOV R22, R90 ;  /* 0x0000005a0016d202 */ /* 0x000fe40000000f00 */
[----:B------:R-:W-:Y:S02]  /*0eb0*/  @!P5 MOV R23, R93 ;  /* 0x0000005d0017d202 */ /* 0x000fe40000000f00 */
[----:B------:R-:W-:Y:S02]  /*0ec0*/  @!P4 SHF.L.U64.HI R38, R32, 0x2, R33 ;  /* 0x000000022026c819 */ /* 0x000fe40000010221 */
[----:B0-----:R-:W-:Y:S01]  /*0ed0*/  @!P4 IADD3 R32, P6, PT, R47, R14, RZ ;  /* 0x0000000e2f20c210 */ /* 0x001fe20007fde0ff */
[----:B------:R-:W-:-:S02]  /*0ee0*/  @!P5 IMAD.WIDE.U32 R22, R78, R20, R22 ;  /* 0x000000144e16d225 */ /* 0x000fc400078e0016 */
[----:B------:R-:W0:Y:S01]  /*0ef0*/  @P3 LDC.64 R20, c[0x0][0x3b0] ;  /* 0x0000ec00ff143b82 */ /* 0x000e220000000a00 */
[----:B------:R-:W-:Y:S02]  /*0f00*/  @!P4 IADD3.X R33, PT, PT, R38, R15, RZ, P6, !PT ;  /* 0x0000000f2621c210 */ /* 0x000fe400037fe4ff */
[----:B------:R-:W-:Y:S02]  /*0f10*/  @!P4 IADD3 R46, P6, PT, R47, R18, RZ ;  /* 0x000000122f2ec210 */ /* 0x000fe40007fde0ff */
[----:B------:R-:W-:Y:S02]  /*0f20*/  @!P5 IADD3 R15, PT, PT, R23, R39, RZ ;  /* 0x00000027170fd210 */ /* 0x000fe40007ffe0ff */
[----:B------:R-:W-:Y:S02]  /*0f30*/  @!P5 SHF.L.U32 R41, R22, 0x2, RZ ;  /* 0x000000021629d819 */ /* 0x000fe400000006ff */
[----:B------:R-:W-:Y:S02]  /*0f40*/  @!P4 IADD3.X R47, PT, PT, R38, R19, RZ, P6, !PT ;  /* 0x00000013262fc210 */ /* 0x000fe400037fe4ff */
[----:B------:R-:W-:-:S02]  /*0f50*/  @!P5 SHF.L.U64.HI R22, R22, 0x2, R15 ;  /* 0x000000021616d819 */ /* 0x000fc4000001020f */
[----:B----4-:R-:W-:-:S04]  /*0f60*/  @!P5 IADD3 R38, P6, PT, R41, R16, RZ ;  /* 0x000000102926d210 */ /* 0x010fc80007fde0ff */
[----:B------:R-:W-:Y:S02]  /*0f70*/  @!P5 IADD3.X R39, PT, PT, R22, R17, RZ, P6, !PT ;  /* 0x000000111627d210 */ /* 0x000fe400037fe4ff */
[----:B-1----:R-:W-:Y:S02]  /*0f80*/  @!P5 IADD3 R40, P6, PT, R41, R24, RZ ;  /* 0x000000182928d210 */ /* 0x002fe40007fde0ff */
[----:B------:R-:W-:Y:S02]  /*0f90*/  IADD3 R49, PT, PT, R48, R67, RZ ;  /* 0x0000004330317210 */ /* 0x000fe40007ffe0ff */
[----:B------:R-:W-:Y:S02]  /*0fa0*/  @!P5 IADD3.X R41, PT, PT, R22, R25, RZ, P6, !PT ;  /* 0x000000191629d210 */ /* 0x000fe400037fe4ff */
[----:B------:R-:W-:Y:S01]  /*0fb0*/  CS2R R22, SRZ ;  /* 0x0000000000167805 */ /* 0x000fe2000001ff00 */
[----:B------:R-:W-:Y:S01]  /*0fc0*/  IMAD.WIDE R56, R49, 0x4, R56 ;  /* 0x0000000431387825 */ /* 0x000fe200078e0238 */
[----:B------:R-:W-:-:S02]  /*0fd0*/  CS2R R18, SRZ ;  /* 0x0000000000127805 */ /* 0x000fc4000001ff00 */
[----:B------:R-:W-:Y:S01]  /*0fe0*/  CS2R R24, SRZ ;  /* 0x0000000000187805 */ /* 0x000fe2000001ff00 */
[----:B0-----:R-:W-:Y:S01]  /*0ff0*/  @P3 IMAD.WIDE R48, R49, 0x4, R20 ;  /* 0x0000000431303825 */ /* 0x001fe200078e0214 */
[----:B------:R0:W5:Y:S01]  /*1000*/  @!P1 LDG.E.64 R22, desc[UR8][R26.64] ;  /* 0x000000081a169981 */ /* 0x000162000c1e1b00 */
[----:B------:R-:W-:-:S03]  /*1010*/  CS2R R20, SRZ ;  /* 0x0000000000147805 */ /* 0x000fc6000001ff00 */
[----:B------:R1:W5:Y:S04]  /*1020*/  @!P2 LDG.E.64 R18, desc[UR8][R34.64] ;  /* 0x000000082212a981 */ /* 0x000368000c1e1b00 */
[----:B------:R2:W5:Y:S01]  /*1030*/  @!P2 LDG.E.64 R20, desc[UR8][R28.64] ;  /* 0x000000081c14a981 */ /* 0x000562000c1e1b00 */
[----:B0-----:R-:W-:-:S03]  /*1040*/  CS2R R26, SRZ ;  /* 0x00000000001a7805 */ /* 0x001fc6000001ff00 */
[----:B------:R0:W5:Y:S01]  /*1050*/  @!P1 LDG.E.64 R24, desc[UR8][R30.64] ;  /* 0x000000081e189981 */ /* 0x000162000c1e1b00 */
[----:B-1----:R-:W-:-:S03]  /*1060*/  CS2R R34, SRZ ;  /* 0x0000000000227805 */ /* 0x002fc6000001ff00 */
[----:B------:R1:W5:Y:S01]  /*1070*/  @!P4 LDG.E.64 R26, desc[UR8][R32.64] ;  /* 0x00000008201ac981 */ /* 0x000362000c1e1b00 */
[----:B--2---:R-:W-:-:S03]  /*1080*/  CS2R R28, SRZ ;  /* 0x00000000001c7805 */ /* 0x004fc6000001ff00 */
[----:B------:R2:W5:Y:S01]  /*1090*/  @P3 LDG.E.64 R34, desc[UR8][R48.64] ;  /* 0x0000000830223981 */ /* 0x000562000c1e1b00 */
[----:B0-----:R-:W-:-:S03]  /*10a0*/  CS2R R30, SRZ ;  /* 0x00000000001e7805 */ /* 0x001fc6000001ff00 */
[----:B------:R2:W5:Y:S01]  /*10b0*/  @!P4 LDG.E.64 R28, desc[UR8][R46.64] ;  /* 0x000000082e1cc981 */ /* 0x000562000c1e1b00 */
[----:B-1----:R-:W-:-:S03]  /*10c0*/  CS2R R32, SRZ ;  /* 0x0000000000207805 */ /* 0x002fc6000001ff00 */
[----:B------:R2:W5:Y:S04]  /*10d0*/  @!P5 LDG.E.64 R30, desc[UR8][R38.64] ;  /* 0x00000008261ed981 */ /* 0x000568000c1e1b00 */
[----:B------:R2:W5:Y:S04]  /*10e0*/  @!P5 LDG.E.64 R32, desc[UR8][R40.64] ;  /* 0x000000082820d981 */ /* 0x000568000c1e1b00 */
[----:B------:R-:W5:Y:S01]  /*10f0*/  LDG.E.64 R56, desc[UR8][R56.64] ;  /* 0x0000000838387981 */ /* 0x000f62000c1e1b00 */
[----:B------:R-:W-:Y:S02]  /*1100*/  CS2R R14, SRZ ;  /* 0x00000000000e7805 */ /* 0x000fe4000001ff00 */
[----:B------:R-:W-:-:S04]  /*1110*/  CS2R R16, SRZ ;  /* 0x0000000000107805 */ /* 0x000fc8000001ff00 */
[----:B------:R2:W5:Y:S04]  /*1120*/  @!P0 LDG.E.64 R14, desc[UR8][R44.64] ;  /* 0x000000082c0e8981 */ /* 0x000568000c1e1b00 */
[----:B------:R2:W5:Y:S01]  /*1130*/  @!P0 LDG.E.64 R16, desc[UR8][R42.64] ;  /* 0x000000082a108981 */ /* 0x000562000c1e1b00 */
[----:B------:R-:W-:Y:S01]  /*1140*/  UISETP.NE.AND UP1, UPT, UR12, URZ, UPT ;  /* 0x000000ff0c00728c */ /* 0x000fe2000bf25270 */
[----:B------:R-:W-:Y:S01]  /*1150*/  UMOV UR10, 0x3f800000 ;  /* 0x3f800000000a7882 */ /* 0x000fe20000000000 */
[----:B------:R-:W-:-:S13]  /*1160*/  R2UR UR13, R36 ;  /* 0x00000000240d72ca */ /* 0x000fda00000e0000 */
[----:B------:R-:W-:-:S05]  /*1170*/  MOV R36, UR13 ;  /* 0x0000000d00247c02 */ /* 0x000fca0008000f00 */
[----:B------:R-:W-:-:S05]  /*1180*/  FFMA.FTZ R37, -R36, UR13, R37 ;  /* 0x0000000d24257c23 */ /* 0x000fca0008010125 */
[----:B------:R-:W-:-:S13]  /*1190*/  FSETP.GTU.FTZ.AND P0, PT, R37, RZ, PT ;  /* 0x000000ff2500720b */ /* 0x000fda0003f1c000 */
[----:B------:R-:W-:-:S05]  /*11a0*/  VOTEU.ANY UP0, P0 ;  /* 0x0000000000ff7886 */ /* 0x000fca0000000100 */
[----:B------:R-:W0:Y:S01]  /*11b0*/  @UP0 LDCU UR6, c[0x0][0x3c0] ;  /* 0x00007800ff0607ac */ /* 0x000e220008000800 */
[----:B------:R-:W-:-:S13]  /*11c0*/  PLOP3.LUT P0, PT, PT, PT, UP0, 0x80, 0x8 ;  /* 0x000000000008781c */ /* 0x000fda0003f0f008 */
[----:B0-----:R-:W-:-:S06]  /*11d0*/  @P0 FADD.FTZ R36, R37, UR6 ;  /* 0x0000000625240e21 */ /* 0x001fcc0008010000 */
[----:B------:R-:W0:Y:S02]  /*11e0*/  @P0 MUFU.RSQ R36, R36 ;  /* 0x0000002400240308 */ /* 0x000e240000001400 */
[----:B0-----:R-:W-:-:S13]  /*11f0*/  @P0 R2UR UR6, R36 ;  /* 0x00000000240602ca */ /* 0x001fda00000e0000 */
[----:B------:R-:W-:Y:S01]  /*1200*/  @UP0 UMOV UR10, UR6 ;  /* 0x00000006000a0c82 */ /* 0x000fe20008000000 */
[----:B--2---:R-:W-:Y:S05]  /*1210*/  BRA.U UP1, `(.L_x_1315) ;  /* 0x0000000501c47547 */ /* 0x004fea000b800000 */
[----:B-----5:R-:W-:Y:S01]  /*1220*/  FADD.FTZ R37, R4, -UR13 ;  /* 0x8000000d04257e21 */ /* 0x020fe20008010000 */
[----:B------:R-:W-:Y:S01]  /*1230*/  FMUL.FTZ R38, R2, R56 ;  /* 0x0000003802267220 */ /* 0x000fe20000410000 */
[----:B------:R-:W-:Y:S01]  /*1240*/  FADD.FTZ R36, R5, -UR13 ;  /* 0x8000000d05247e21 */ /* 0x000fe20008010000 */
[----:B------:R-:W-:Y:S01]  /*1250*/  FMUL.FTZ R39, R3, R57 ;  /* 0x0000003903277220 */ /* 0x000fe20000410000 */
[----:B------:R-:W-:Y:S01]  /*1260*/  FMUL.FTZ R37, R37, UR10 ;  /* 0x0000000a25257c20 */ /* 0x000fe20008410000 */
[----:B------:R-:W-:Y:S01]  /*1270*/  FADD.FTZ R42, R6, -UR13 ;  /* 0x8000000d062a7e21 */ /* 0x000fe20008010000 */
[----:B------:R-:W-:Y:S01]  /*1280*/  FMUL.FTZ R36, R36, UR10 ;  /* 0x0000000a24247c20 */ /* 0x000fe20008410000 */
[----:B------:R-:W-:Y:S01]  /*1290*/  FADD.FTZ R40, RZ, R38 ;  /* 0x00000026ff287221 */ /* 0x000fe20000010000 */
[----:B------:R-:W-:Y:S01]  /*12a0*/  FFMA.FTZ R41, R37, R38, RZ ;  /* 0x0000002625297223 */ /* 0x000fe200000100ff */
[----:B------:R-:W-:Y:S01]  /*12b0*/  FFMA.FTZ R43, R2, R37, RZ ;  /* 0x00000025022b7223 */ /* 0x000fe200000100ff */
[----:B------:R-:W-:Y:S01]  /*12c0*/  FADD.FTZ R37, R7, -UR13 ;  /* 0x8000000d07257e21 */ /* 0x000fe20008010000 */
[----:B------:R-:W-:Y:S01]  /*12d0*/  FMUL.FTZ R45, R8, R56 ;  /* 0x00000038082d7220 */ /* 0x000fe20000410000 */
[----:B------:R-:W-:Y:S01]  /*12e0*/  FMUL.FTZ R42, R42, UR10 ;  /* 0x0000000a2a2a7c20 */ /* 0x000fe20008410000 */
[----:B------:R-:W-:Y:S01]  /*12f0*/  FADD.FTZ R40, R39, R40 ;  /* 0x0000002827287221 */ /* 0x000fe20000010000 */
[----:B------:R-:W-:Y:S01]  /*1300*/  FFMA.FTZ R41, R36, R39, R41 ;  /* 0x0000002724297223 */ /* 0x000fe20000010029 */
[----:B------:R-:W-:Y:S01]  /*1310*/  FMUL.FTZ R38, R37, UR10 ;  /* 0x0000000a25267c20 */ /* 0x000fe20008410000 */
[----:B------:R-:W-:Y:S01]  /*1320*/  FADD.FTZ R39, R26, -UR13 ;  /* 0x8000000d1a277e21 */ /* 0x000fe20008010000 */
[----:B------:R-:W-:Y:S01]  /*1330*/  FADD.FTZ R40, R40, R45 ;  /* 0x0000002d28287221 */ /* 0x000fe20000010000 */
[----:B------:R-:W-:Y:S01]  /*1340*/  FFMA.FTZ R41, R42, R45, R41 ;  /* 0x0000002d2a297223 */ /* 0x000fe20000010029 */
[----:B------:R-:W-:Y:S01]  /*1350*/  FMUL.FTZ R37, R9, R57 ;  /* 0x0000003909257220 */ /* 0x000fe20000410000 */
[----:B------:R-:W-:Y:S01]  /*1360*/  FFMA.FTZ R43, R8, R42, R43 ;  /* 0x0000002a082b7223 */ /* 0x000fe2000001002b */
[----:B------:R-:W-:Y:S01]  /*1370*/  FFMA.FTZ R36, R3, R36, RZ ;  /* 0x0000002403247223 */ /* 0x000fe200000100ff */
[----:B------:R-:W-:Y:S01]  /*1380*/  FMUL.FTZ R45, R28, R56 ;  /* 0x000000381c2d7220 */ /* 0x000fe20000410000 */
[----:B------:R-:W-:Y:S01]  /*1390*/  FMUL.FTZ R42, R39, UR10 ;  /* 0x0000000a272a7c20 */ /* 0x000fe20008410000 */
[----:B------:R-:W-:Y:S01]  /*13a0*/  FADD.FTZ R40, R37, R40 ;  /* 0x0000002825287221 */ /* 0x000fe20000010000 */
[----:B------:R-:W-:Y:S01]  /*13b0*/  FFMA.FTZ R41, R38, R37, R41 ;  /* 0x0000002526297223 */ /* 0x000fe20000010029 */
[----:B------:R-:W-:Y:S01]  /*13c0*/  FADD.FTZ R37, R27, -UR13 ;  /* 0x8000000d1b257e21 */ /* 0x000fe20008010000 */
[----:B------:R-:W-:Y:S01]  /*13d0*/  FFMA.FTZ R36, R9, R38, R36 ;  /* 0x0000002609247223 */ /* 0x000fe20000010024 */
[----:B------:R-:W-:Y:S01]  /*13e0*/  FFMA.FTZ R43, R28, R42, R43 ;  /* 0x0000002a1c2b7223 */ /* 0x000fe2000001002b */
[----:B------:R-:W-:Y:S01]  /*13f0*/  FADD.FTZ R39, R40, R45 ;  /* 0x0000002d28277221 */ /* 0x000fe20000010000 */
[----:B------:R-:W-:Y:S01]  /*1400*/  FMUL.FTZ R38, R29, R57 ;  /* 0x000000391d267220 */ /* 0x000fe20000410000 */
[----:B------:R-:W-:Y:S01]  /*1410*/  FFMA.FTZ R42, R42, R45, R41 ;  /* 0x0000002d2a2a7223 */ /* 0x000fe20000010029 */
[----:B------:R-:W-:Y:S01]  /*1420*/  FMUL.FTZ R37, R37, UR10 ;  /* 0x0000000a25257c20 */ /* 0x000fe20008410000 */
[----:B------:R-:W-:Y:S01]  /*1430*/  FADD.FTZ R40, R10, -UR13 ;  /* 0x8000000d0a287e21 */ /* 0x000fe20008010000 */
[----:B------:R-:W-:Y:S01]  /*1440*/  FMUL.FTZ R44, R12, R56 ;  /* 0x000000380c2c7220 */ /* 0x000fe20000410000 */
[----:B------:R-:W-:Y:S01]  /*1450*/  FADD.FTZ R39, R38, R39 ;  /* 0x0000002726277221 */ /* 0x000fe20000010000 */
[----:B------:R-:W-:Y:S01]  /*1460*/  FFMA.FTZ R36, R29, R37, R36 ;  /* 0x000000251d247223 */ /* 0x000fe20000010024 */
[----:B------:R-:W-:Y:S01]  /*1470*/  FFMA.FTZ R42, R37, R38, R42 ;  /* 0x00000026252a7223 */ /* 0x000fe2000001002a */
[----:B------:R-:W-:Y:S01]  /*1480*/  FMUL.FTZ R41, R40, UR10 ;  /* 0x0000000a28297c20 */ /* 0x000fe20008410000 */
[----:B------:R-:W-:Y:S01]  /*1490*/  FADD.FTZ R37, R11, -UR13 ;  /* 0x8000000d0b257e21 */ /* 0x000fe20008010000 */
        /* <DEDUP_REMOVED lines=9> */
[----:B------:R-:W-:Y:S01]  /*1530*/  FFMA.FTZ R42, R37, R38, R42 ;  /* 0x00000026252a7223 */ /* 0x000fe2000001002a */
[----:B------:R-:W-:Y:S01]  /*1540*/  FMUL.FTZ R41, R40, UR10 ;  /* 0x0000000a28297c20 */ /* 0x000fe20008410000 */
[----:B------:R-:W-:Y:S01]  /*1550*/  FADD.FTZ R37, R15, -UR13 ;  /* 0x8000000d0f257e21 */ /* 0x000fe20008010000 */
[----:B------:R-:W-:Y:S01]  /*1560*/  FADD.FTZ R39, R39, R44 ;  /* 0x0000002c27277221 */ /* 0x000fe20000010000 */
[----:B------:R-:W-:Y:S01]  /*1570*/  FMUL.FTZ R38, R17, R57 ;  /* 0x0000003911267220 */ /* 0x000fe20000410000 */
[----:B------:R-:W-:Y:S01]  /*1580*/  FFMA.FTZ R42, R41, R44, R42 ;  /* 0x0000002c292a7223 */ /* 0x000fe2000001002a */
[----:B------:R-:W-:Y:S01]  /*1590*/  FADD.FTZ R40, R18, -UR13 ;  /* 0x8000000d12287e21 */ /* 0x000fe20008010000 */
[----:B------:R-:W-:Y:S01]  /*15a0*/  FMUL.FTZ R37, R37, UR10 ;  /* 0x0000000a25257c20 */ /* 0x000fe20008410000 */
[----:B------:R-:W-:Y:S01]  /*15b0*/  FMUL.FTZ R44, R20, R56 ;  /* 0x00000038142c7220 */ /* 0x000fe20000410000 */
[----:B------:R-:W-:Y:S01]  /*15c0*/  FADD.FTZ R39, R38, R39 ;  /* 0x0000002726277221 */ /* 0x000fe20000010000 */
[----:B------:R-:W-:Y:S01]  /*15d0*/  FFMA.FTZ R43, R16, R41, R43 ;  /* 0x00000029102b7223 */ /* 0x000fe2000001002b */
[----:B------:R-:W-:Y:S01]  /*15e0*/  FMUL.FTZ R41, R40, UR10 ;  /* 0x0000000a28297c20 */ /* 0x000fe20008410000 */
[----:B------:R-:W-:Y:S01]  /*15f0*/  FFMA.FTZ R36, R17, R37, R36 ;  /* 0x0000002511247223 */ /* 0x000fe20000010024 */
[----:B------:R-:W-:Y:S01]  /*1600*/  FFMA.FTZ R42, R37, R38, R42 ;  /* 0x00000026252a7223 */ /* 0x000fe2000001002a */
        /* <DEDUP_REMOVED lines=11> */
[----:B------:R-:W-:Y:S01]  /*16c0*/  FADD.FTZ R46, R39, R44 ;  /* 0x0000002c272e7221 */ /* 0x000fe20000010000 */
[----:B------:R-:W-:Y:S01]  /*16d0*/  FFMA.FTZ R38, R21, R37, R36 ;  /* 0x0000002515267223 */ /* 0x000fe20000010024 */
[----:B------:R-:W-:Y:S01]  /*16e0*/  FADD.FTZ R40, R23, -UR13 ;  /* 0x8000000d17287e21 */ /* 0x000fe20008010000 */
[----:B------:R-:W-:Y:S01]  /*16f0*/  FADD.FTZ R39, RZ, R2 ;  /* 0x00000002ff277221 */ /* 0x000fe20000010000 */
[----:B------:R-:W-:Y:S01]  /*1700*/  FADD.FTZ R36, RZ, R3 ;  /* 0x00000003ff247221 */ /* 0x000fe20000010000 */
[----:B------:R-:W-:Y:S01]  /*1710*/  FFMA.FTZ R37, R24, R41, R43 ;  /* 0x0000002918257223 */ /* 0x000fe2000001002b */
[----:B------:R-:W-:Y:S01]  /*1720*/  FFMA.FTZ R43, R41, R44, R42 ;  /* 0x0000002c292b7223 */ /* 0x000fe2000001002a */
[----:B------:R-:W-:Y:S01]  /*1730*/  FMUL.FTZ R40, R40, UR10 ;  /* 0x0000000a28287c20 */ /* 0x000fe20008410000 */
[----:B------:R-:W-:Y:S01]  /*1740*/  FMUL.FTZ R41, R25, R57 ;  /* 0x0000003919297220 */ /* 0x000fe20000410000 */
[----:B------:R-:W-:Y:S01]  /*1750*/  FADD.FTZ R39, R8, R39 ;  /* 0x0000002708277221 */ /* 0x000fe20000010000 */
[----:B------:R-:W-:Y:S01]  /*1760*/  FADD.FTZ R36, R9, R36 ;  /* 0x0000002409247221 */ /* 0x000fe20000010000 */
[----:B------:R-:W-:Y:S01]  /*1770*/  FFMA.FTZ R38, R25, R40, R38 ;  /* 0x0000002819267223 */ /* 0x000fe20000010026 */
[----:B------:R-:W-:Y:S01]  /*1780*/  FFMA.FTZ R43, R40, R41, R43 ;  /* 0x00000029282b7223 */ /* 0x000fe2000001002b */
[----:B------:R-:W-:Y:S01]  /*1790*/  FADD.FTZ R39, R28, R39 ;  /* 0x000000271c277221 */ /* 0x000fe20000010000 */
[----:B------:R-:W-:Y:S01]  /*17a0*/  FADD.FTZ R40, R29, R36 ;  /* 0x000000241d287221 */ /* 0x000fe20000010000 */
[----:B------:R-:W-:Y:S01]  /*17b0*/  FADD.FTZ R46, R41, R46 ;  /* 0x0000002e292e7221 */ /* 0x000fe20000010000 */
[----:B------:R-:W-:Y:S01]  /*17c0*/  FADD.FTZ R41, R30, -UR13 ;  /* 0x8000000d1e297e21 */ /* 0x000fe20008010000 */
[----:B------:R-:W-:Y:S01]  /*17d0*/  FADD.FTZ R39, R12, R39 ;  /* 0x000000270c277221 */ /* 0x000fe20000010000 */
[----:B------:R-:W-:Y:S01]  /*17e0*/  FADD.FTZ R40, R13, R40 ;  /* 0x000000280d287221 */ /* 0x000fe20000010000 */
[----:B------:R-:W-:Y:S01]  /*17f0*/  FMUL.FTZ R45, R32, R56 ;  /* 0x00000038202d7220 */ /* 0x000fe20000410000 */
[----:B------:R-:W-:Y:S01]  /*1800*/  FMUL.FTZ R36, R41, UR10 ;  /* 0x0000000a29247c20 */ /* 0x000fe20008410000 */
[----:B------:R-:W-:Y:S01]  /*1810*/  FADD.FTZ R39, R16, R39 ;  /* 0x0000002710277221 */ /* 0x000fe20000010000 */
[----:B------:R-:W-:Y:S01]  /*1820*/  FADD.FTZ R40, R17, R40 ;  /* 0x0000002811287221 */ /* 0x000fe20000010000 */
[----:B------:R-:W-:Y:S01]  /*1830*/  FADD.FTZ R41, R31, -UR13 ;  /* 0x8000000d1f297e21 */ /* 0x000fe20008010000 */
[----:B------:R-:W-:Y:S01]  /*1840*/  FADD.FTZ R47, R46, R45 ;  /* 0x0000002d2e2f7221 */ /* 0x000fe20000010000 */
[----:B------:R-:W-:Y:S01]  /*1850*/  FADD.FTZ R39, R20, R39 ;  /* 0x0000002714277221 */ /* 0x000fe20000010000 */
[----:B------:R-:W-:Y:S01]  /*1860*/  FADD.FTZ R42, R21, R40 ;  /* 0x00000028152a7221 */ /* 0x000fe20000010000 */
[----:B------:R-:W-:Y:S01]  /*1870*/  FFMA.FTZ R46, R36, R45, R43 ;  /* 0x0000002d242e7223 */ /* 0x000fe2000001002b */
[----:B------:R-:W-:Y:S01]  /*1880*/  FMUL.FTZ R43, R41, UR10 ;  /* 0x0000000a292b7c20 */ /* 0x000fe20008410000 */
[----:B------:R-:W-:Y:S01]  /*1890*/  FADD.FTZ R39, R24, R39 ;  /* 0x0000002718277221 */ /* 0x000fe20000010000 */
[----:B------:R-:W-:Y:S01]  /*18a0*/  FMUL.FTZ R44, R33, R57 ;  /* 0x00000039212c7220 */ /* 0x000fe20000410000 */
[----:B------:R-:W-:Y:S01]  /*18b0*/  FADD.FTZ R42, R25, R42 ;  /* 0x0000002a192a7221 */ /* 0x000fe20000010000 */
[C---:B------:R-:W-:Y:S01]  /*18c0*/  FFMA.FTZ R36, R32.reuse, R36, R37 ;  /* 0x0000002420247223 */ /* 0x040fe20000010025 */
[----:B------:R-:W-:Y:S01]  /*18d0*/  FFMA.FTZ R37, R33, R43, R38 ;  /* 0x0000002b21257223 */ /* 0x000fe20000010026 */
[----:B------:R-:W-:Y:S01]  /*18e0*/  FADD.FTZ R38, R32, R39 ;  /* 0x0000002720267221 */ /* 0x000fe20000010000 */
[----:B------:R-:W-:Y:S01]  /*18f0*/  FADD.FTZ R40, R44, R47 ;  /* 0x0000002f2c287221 */ /* 0x000fe20000010000 */
[----:B------:R-:W-:Y:S01]  /*1900*/  FFMA.FTZ R41, R43, R44, R46 ;  /* 0x0000002c2b297223 */ /* 0x000fe2000001002e */
[----:B------:R-:W-:Y:S01]  /*1910*/  FADD.FTZ R39, R33, R42 ;  /* 0x0000002a21277221 */ /* 0x000fe20000010000 */
[----:B------:R-:W-:Y:S06]  /*1920*/  BRA `(.L_x_1316) ;  /* 0x0000001000007947 */ /* 0x000fec0003800000 */
.L_x_1315:
        /* <DEDUP_REMOVED lines=10> */
[--C-:B------:R-:W-:Y:S01]  /*19d0*/  FFMA.FTZ R41, R57, R36, R35.reuse ;  /* 0x0000002439297223 */ /* 0x100fe20000010023 */
[----:B------:R-:W-:Y:S01]  /*19e0*/  FADD.FTZ R49, R26, -UR13 ;  /* 0x8000000d1a317e21 */ /* 0x000fe20008010000 */
[----:B------:R-:W-:Y:S01]  /*19f0*/  FMUL.FTZ R38, R43, -1.4426950216293334961 ;  /* 0xbfb8aa3b2b267820 */ /* 0x000fe20000410000 */
[----:B------:R-:W-:Y:S01]  /*1a00*/  FMUL.FTZ R50, R39, -1.4426950216293334961 ;  /* 0xbfb8aa3b27327820 */ /* 0x000fe20000410000 */
[----:B------:R-:W-:Y:S01]  /*1a10*/  FFMA.FTZ R40, R57, R48, R35 ;  /* 0x0000003039287223 */ /* 0x000fe20000010023 */
[----:B------:R-:W-:Y:S01]  /*1a20*/  FMUL.FTZ R42, R41, -1.4426950216293334961 ;  /* 0xbfb8aa3b292a7820 */ /* 0x000fe20000410000 */
[----:B------:R-:W-:-:S02]  /*1a30*/  FMUL.FTZ R49, R49, UR10 ;  /* 0x0000000a31317c20 */ /* 0x000fc40008410000 */
[----:B------:R-:W0:Y:S01]  /*1a40*/  MUFU.EX2 R38, R38 ;  /* 0x0000002600267308 */ /* 0x000e220000000800 */
[----:B------:R-:W-:-:S07]  /*1a50*/  FMUL.FTZ R46, R40, -1.4426950216293334961 ;  /* 0xbfb8aa3b282e7820 */ /* 0x000fce0000410000 */
[----:B------:R-:W1:Y:S08]  /*1a60*/  MUFU.EX2 R50, R50 ;  /* 0x0000003200327308 */ /* 0x000e700000000800 */
[----:B------:R2:W3:Y:S01]  /*1a70*/  MUFU.EX2 R44, R42 ;  /* 0x0000002a002c7308 */ /* 0x0004e20000000800 */
[----:B0-----:R-:W-:Y:S01]  /*1a80*/  FADD.FTZ R47, R38, 1 ;  /* 0x3f800000262f7421 */ /* 0x001fe20000010000 */
[----:B------:R-:W-:-:S06]  /*1a90*/  FFMA.FTZ R38, R56, R49, R34 ;  /* 0x0000003138267223 */ /* 0x000fcc0000010022 */
[----:B------:R-:W0:Y:S01]  /*1aa0*/  MUFU.EX2 R46, R46 ;  /* 0x0000002e002e7308 */ /* 0x000e220000000800 */
[----:B--2---:R-:W-:Y:S01]  /*1ab0*/  FMUL.FTZ R42, R38, -1.4426950216293334961 ;  /* 0xbfb8aa3b262a7820 */ /* 0x004fe20000410000 */
[----:B-1----:R-:W-:-:S06]  /*1ac0*/  FADD.FTZ R53, R50, 1 ;  /* 0x3f80000032357421 */ /* 0x002fcc0000010000 */
[----:B------:R-:W1:Y:S01]  /*1ad0*/  MUFU.RCP R47, R47 ;  /* 0x0000002f002f7308 */ /* 0x000e620000001000 */
[----:B---3--:R-:W-:-:S07]  /*1ae0*/  FADD.FTZ R44, R44, 1 ;  /* 0x3f8000002c2c7421 */ /* 0x008fce0000010000 */
[----:B------:R-:W2:Y:S01]  /*1af0*/  MUFU.EX2 R42, R42 ;  /* 0x0000002a002a7308 */ /* 0x000ea20000000800 */
[----:B0-----:R-:W-:-:S07]  /*1b00*/  FADD.FTZ R52, R46, 1 ;  /* 0x3f8000002e347421 */ /* 0x001fce0000010000 */
[----:B------:R-:W0:Y:S01]  /*1b10*/  MUFU.RCP R53, R53 ;  /* 0x0000003500357308 */ /* 0x000e220000001000 */
[----:B-1----:R-:W-:Y:S01]  /*1b20*/  FADD.FTZ R46, -R47, 1 ;  /* 0x3f8000002f2e7421 */ /* 0x002fe20000010100 */
[----:B------:R-:W-:-:S03]  /*1b30*/  FMUL.FTZ R47, R2, R47 ;  /* 0x0000002f022f7220 */ /* 0x000fc60000410000 */
[----:B------:R-:W-:-:S03]  /*1b40*/  FFMA.FTZ R50, R43, R46, 1 ;  /* 0x3f8000002b327423 */ /* 0x000fc6000001002e */
[----:B------:R-:W1:Y:S01]  /*1b50*/  MUFU.RCP R44, R44 ;  /* 0x0000002c002c7308 */ /* 0x000e620000001000 */
[----:B--2---:R-:W-:Y:S01]  /*1b60*/  FADD.FTZ R43, R42, 1 ;  /* 0x3f8000002a2b7421 */ /* 0x004fe20000010000 */
[----:B------:R-:W-:-:S06]  /*1b70*/  FMUL.FTZ R47, R47, R50 ;  /* 0x000000322f2f7220 */ /* 0x000fcc0000410000 */
[----:B------:R-:W2:Y:S01]  /*1b80*/  MUFU.RCP R46, R52 ;  /* 0x00000034002e7308 */ /* 0x000ea20000001000 */
[----:B0-----:R-:W-:-:S07]  /*1b90*/  FADD.FTZ R42, -R53, 1 ;  /* 0x3f800000352a7421 */ /* 0x001fce0000010100 */
[----:B------:R-:W0:Y:S01]  /*1ba0*/  MUFU.RCP R43, R43 ;  /* 0x0000002b002b7308 */ /* 0x000e220000001000 */
[----:B-1----:R-:W-:Y:S01]  /*1bb0*/  FADD.FTZ R50, -R44, 1 ;  /* 0x3f8000002c327421 */ /* 0x002fe20000010100 */
[----:B------:R-:W-:Y:S01]  /*1bc0*/  FMUL.FTZ R51, R3, R44 ;  /* 0x0000002c03337220 */ /* 0x000fe20000410000 */
[----:B------:R-:W-:Y:S01]  /*1bd0*/  FFMA.FTZ R44, R39, R42, 1 ;  /* 0x3f800000272c7423 */ /* 0x000fe2000001002a */
[----:B------:R-:W-:Y:S01]  /*1be0*/  FADD.FTZ R42, R27, -UR13 ;  /* 0x8000000d1b2a7e21 */ /* 0x000fe20008010000 */
[----:B------:R-:W-:Y:S01]  /*1bf0*/  FFMA.FTZ R50, R41, R50, 1 ;  /* 0x3f80000029327423 */ /* 0x000fe20000010032 */
[----:B------:R-:W-:Y:S01]  /*1c00*/  FADD.FTZ R39, R10, -UR13 ;  /* 0x8000000d0a277e21 */ /* 0x000fe20008010000 */
[----:B------:R-:W-:Y:S01]  /*1c10*/  FMUL.FTZ R41, R8, R53 ;  /* 0x0000003508297220 */ /* 0x000fe20000410000 */
[----:B------:R-:W-:Y:S01]  /*1c20*/  FMUL.FTZ R42, R42, UR10 ;  /* 0x0000000a2a2a7c20 */ /* 0x000fe20008410000 */
[----:B--2---:R-:W-:Y:S01]  /*1c30*/  FADD.FTZ R55, -R46, 1 ;  /* 0x3f8000002e377421 */ /* 0x004fe20000010100 */
[----:B------:R-:W-:Y:S01]  /*1c40*/  FMUL.FTZ R46, R9, R46 ;  /* 0x0000002e092e7220 */ /* 0x000fe20000410000 */
[----:B------:R-:W-:Y:S01]  /*1c50*/  FMUL.FTZ R39, R39, UR10 ;  /* 0x0000000a27277c20 */ /* 0x000fe20008410000 */
[----:B------:R-:W-:Y:S01]  /*1c60*/  FMUL.FTZ R41, R41, R44 ;  /* 0x0000002c29297220 */ /* 0x000fe20000410000 */
[----:B------:R-:W-:Y:S01]  /*1c70*/  FFMA.FTZ R55, R40, R55, 1 ;  /* 0x3f80000028377423 */ /* 0x000fe20000010037 */
[----:B------:R-:W-:Y:S01]  /*1c80*/  FFMA.FTZ R40, R57, R42, R35 ;  /* 0x0000002a39287223 */ /* 0x000fe20000010023 */
[----:B------:R-:W-:Y:S01]  /*1c90*/  FMUL.FTZ R51, R51, R50 ;  /* 0x0000003233337220 */ /* 0x000fe20000410000 */
[----:B0-----:R-:W-:Y:S01]  /*1ca0*/  FADD.FTZ R53, -R43, 1 ;  /* 0x3f8000002b357421 */ /* 0x001fe20000010100 */
[----:B------:R-:W-:Y:S01]  /*1cb0*/  FMUL.FTZ R44, R46, R55 ;  /* 0x000000372e2c7220 */ /* 0x000fe20000410000 */
[----:B------:R-:W-:Y:S01]  /*1cc0*/  FMUL.FTZ R58, R40, -1.4426950216293334961 ;  /* 0xbfb8aa3b283a7820 */ /* 0x000fe20000410000 */
[----:B------:R-:W-:Y:S01]  /*1cd0*/  FMUL.FTZ R43, R28, R43 ;  /* 0x0000002b1c2b7220 */ /* 0x000fe20000410000 */
[----:B------:R-:W-:Y:S01]  /*1ce0*/  FFMA.FTZ R46, R38, R53, 1 ;  /* 0x3f800000262e7423 */ /* 0x000fe20000010035 */
[----:B------:R-:W-:Y:S01]  /*1cf0*/  FFMA.FTZ R53, R56, R39, R34 ;  /* 0x0000002738357223 */ /* 0x000fe20000010022 */
[----:B------:R-:W0:Y:S01]  /*1d00*/  MUFU.EX2 R52, R58 ;  /* 0x0000003a00347308 */ /* 0x000e220000000800 */
[----:B------:R-:W-:Y:S01]  /*1d10*/  FADD.FTZ R38, R11, -UR13 ;  /* 0x8000000d0b267e21 */ /* 0x000fe20008010000 */
[----:B------:R-:W-:Y:S01]  /*1d20*/  FMUL.FTZ R46, R43, R46 ;  /* 0x0000002e2b2e7220 */ /* 0x000fe20000410000 */
[----:B------:R-:W-:-:S02]  /*1d30*/  FMUL.FTZ R59, R53, -1.4426950216293334961 ;  /* 0xbfb8aa3b353b7820 */ /* 0x000fc40000410000 */
[----:B------:R-:W-:-:S03]  /*1d40*/  FMUL.FTZ R38, R38, UR10 ;  /* 0x0000000a26267c20 */ /* 0x000fc60008410000 */
[----:B------:R-:W1:Y:S01]  /*1d50*/  MUFU.EX2 R55, R59 ;  /* 0x0000003b00377308 */ /* 0x000e620000000800 */
[----:B------:R-:W-:-:S04]  /*1d60*/  FFMA.FTZ R50, R57, R38, R35 ;  /* 0x0000002639327223 */ /* 0x000fc80000010023 */
[----:B------:R-:W-:Y:S01]  /*1d70*/  FMUL.FTZ R54, R50, -1.4426950216293334961 ;  /* 0xbfb8aa3b32367820 */ /* 0x000fe20000410000 */
[----:B0-----:R-:W-:-:S05]  /*1d80*/  FADD.FTZ R52, R52, 1 ;  /* 0x3f80000034347421 */ /* 0x001fca0000010000 */
[----:B------:R-:W0:Y:S01]  /*1d90*/  MUFU.EX2 R54, R54 ;  /* 0x0000003600367308 */ /* 0x000e220000000800 */
[----:B-1----:R-:W-:-:S07]  /*1da0*/  FADD.FTZ R55, R55, 1 ;  /* 0x3f80000037377421 */ /* 0x002fce0000010000 */
[----:B------:R-:W1:Y:S08]  /*1db0*/  MUFU.RCP R52, R52 ;  /* 0x0000003400347308 */ /* 0x000e700000001000 */
[----:B------:R-:W2:Y:S01]  /*1dc0*/  MUFU.RCP R55, R55 ;  /* 0x0000003700377308 */ /* 0x000ea20000001000 */
[----:B0-----:R-:W-:-:S07]  /*1dd0*/  FADD.FTZ R59, R54, 1 ;  /* 0x3f800000363b7421 */ /* 0x001fce0000010000 */
[----:B------:R-:W0:Y:S01]  /*1de0*/  MUFU.RCP R54, R59 ;  /* 0x0000003b00367308 */ /* 0x000e220000001000 */
[----:B-1----:R-:W-:Y:S01]  /*1df0*/  FADD.FTZ R43, -R52, 1 ;  /* 0x3f800000342b7421 */ /* 0x002fe20000010100 */
[----:B------:R-:W-:-:S03]  /*1e00*/  FMUL.FTZ R52, R29, R52 ;  /* 0x000000341d347220 */ /* 0x000fc60000410000 */
[----:B------:R-:W-:Y:S01]  /*1e10*/  FFMA.FTZ R43, R40, R43, 1 ;  /* 0x3f800000282b7423 */ /* 0x000fe2000001002b */
[----:B--2---:R-:W-:-:S03]  /*1e20*/  FADD.FTZ R40, -R55, 1 ;  /* 0x3f80000037287421 */ /* 0x004fc60000010100 */
[----:B------:R-:W-:Y:S01]  /*1e30*/  FMUL.FTZ R43, R52, R43 ;  /* 0x0000002b342b7220 */ /* 0x000fe20000410000 */
[----:B------:R-:W-:Y:S01]  /*1e40*/  FMUL.FTZ R52, R56, R47 ;  /* 0x0000002f38347220 */ /* 0x000fe20000410000 */
[----:B------:R-:W-:Y:S01]  /*1e50*/  FFMA.FTZ R40, R53, R40, 1 ;  /* 0x3f80000035287423 */ /* 0x000fe20000010028 */
[----:B------:R-:W-:Y:S02]  /*1e60*/  FMUL.FTZ R53, R12, R55 ;  /* 0x000000370c357220 */ /* 0x000fe40000410000 */
[----:B------:R-:W-:Y:S01]  /*1e70*/  FFMA.FTZ R55, R37, R52, RZ ;  /* 0x0000003425377223 */ /* 0x000fe200000100ff */
[----:B------:R-:W-:Y:S01]  /*1e80*/  FADD.FTZ R58, RZ, R52 ;  /* 0x00000034ff3a7221 */ /* 0x000fe20000010000 */
[----:B------:R-:W-:Y:S01]  /*1e90*/  FMUL.FTZ R40, R53, R40 ;  /* 0x0000002835287220 */ /* 0x000fe20000410000 */
[----:B------:R-:W-:-:S04]  /*1ea0*/  FMUL.FTZ R53, R57, R51 ;  /* 0x0000003339357220 */ /* 0x000fc80000410000 */
[----:B------:R-:W-:Y:S01]  /*1eb0*/  FFMA.FTZ R52, R36, R53, R55 ;  /* 0x0000003524347223 */ /* 0x000fe20000010037 */
[----:B0-----:R-:W-:Y:S01]  /*1ec0*/  FADD.FTZ R55, -R54, 1 ;  /* 0x3f80000036377421 */ /* 0x001fe20000010100 */
[----:B------:R-:W-:-:S03]  /*1ed0*/  FADD.FTZ R53, R53, R58 ;  /* 0x0000003a35357221 */ /* 0x000fc60000010000 */
[----:B------:R-:W-:Y:S01]  /*1ee0*/  FFMA.FTZ R58, R50, R55, 1 ;  /* 0x3f800000323a7423 */ /* 0x000fe20000010037 */
[----:B------:R-:W-:Y:S01]  /*1ef0*/  FMUL.FTZ R55, R13, R54 ;  /* 0x000000360d377220 */ /* 0x000fe20000410000 */
[----:B------:R-:W-:Y:S01]  /*1f00*/  FADD.FTZ R54, RZ, R47 ;  /* 0x0000002fff367221 */ /* 0x000fe20000010000 */
[----:B------:R-:W-:Y:S02]  /*1f10*/  FFMA.FTZ R50, R37, R47, RZ ;  /* 0x0000002f25327223 */ /* 0x000fe400000100ff */
[----:B------:R-:W-:Y:S01]  /*1f20*/  FMUL.FTZ R37, R55, R58 ;  /* 0x0000003a37257220 */ /* 0x000fe20000410000 */
[----:B------:R-:W-:Y:S01]  /*1f30*/  FADD.FTZ R47, R54, R41 ;  /* 0x00000029362f7221 */ /* 0x000fe20000010000 */
[----:B------:R-:W-:Y:S01]  /*1f40*/  FADD.FTZ R54, R14, -UR13 ;  /* 0x8000000d0e367e21 */ /* 0x000fe20008010000 */
[-C--:B------:R-:W-:Y:S01]  /*1f50*/  FFMA.FTZ R50, R45, R41.reuse, R50 ;  /* 0x000000292d327223 */ /* 0x080fe20000010032 */
[----:B------:R-:W-:Y:S02]  /*1f60*/  FMUL.FTZ R55, R56, R41 ;  /* 0x0000002938377220 */ /* 0x000fe40000410000 */
[----:B------:R-:W-:-:S02]  /*1f70*/  FMUL.FTZ R41, R54, UR10 ;  /* 0x0000000a36297c20 */ /* 0x000fc40008410000 */
[----:B------:R-:W-:Y:S01]  /*1f80*/  FFMA.FTZ R45, R45, R55, R52 ;  /* 0x000000372d2d7223 */ /* 0x000fe20000010034 */
[----:B------:R-:W-:Y:S01]  /*1f90*/  FADD.FTZ R53, R53, R55 ;  /* 0x0000003735357221 */ /* 0x000fe20000010000 */
[----:B------:R-:W-:-:S04]  /*1fa0*/  FFMA.FTZ R52, R56, R41, R34 ;  /* 0x0000002938347223 */ /* 0x000fc80000010022 */
[----:B------:R-:W-:-:S06]  /*1fb0*/  FMUL.FTZ R58, R52, -1.4426950216293334961 ;  /* 0xbfb8aa3b343a7820 */ /* 0x000fcc0000410000 */
[----:B------:R-:W0:Y:S02]  /*1fc0*/  MUFU.EX2 R58, R58 ;  /* 0x0000003a003a7308 */ /* 0x000e240000000800 */
[----:B0-----:R-:W-:Y:S01]  /*1fd0*/  FADD.FTZ R59, R58, 1 ;  /* 0x3f8000003a3b7421 */ /* 0x001fe20000010000 */
[----:B------:R-:W-:-:S05]  /*1fe0*/  FADD.FTZ R58, R15, -UR13 ;  /* 0x8000000d0f3a7e21 */ /* 0x000fca0008010000 */
[----:B------:R-:W0:Y:S02]  /*1ff0*/  MUFU.RCP R59, R59 ;  /* 0x0000003b003b7308 */ /* 0x000e240000001000 */
[----:B0-----:R-:W-:-:S04]  /*2000*/  FADD.FTZ R55, -R59, 1 ;  /* 0x3f8000003b377421 */ /* 0x001fc80000010100 */
[----:B------:R-:W-:Y:S01]  /*2010*/  FFMA.FTZ R54, R52, R55, 1 ;  /* 0x3f80000034367423 */ /* 0x000fe20000010037 */
[----:B------:R-:W-:Y:S01]  /*2020*/  FMUL.FTZ R52, R16, R59 ;  /* 0x0000003b10347220 */ /* 0x000fe20000410000 */
[----:B------:R-:W-:Y:S01]  /*2030*/  FFMA.FTZ R55, R36, R51, RZ ;  /* 0x0000003324377223 */ /* 0x000fe200000100ff */
[----:B------:R-:W-:Y:S02]  /*2040*/  FADD.FTZ R51, RZ, R51 ;  /* 0x00000033ff337221 */ /* 0x000fe40000010000 */
[----:B------:R-:W-:Y:S01]  /*2050*/  FMUL.FTZ R36, R52, R54 ;  /* 0x0000003634247220 */ /* 0x000fe20000410000 */
[-C--:B------:R-:W-:Y:S01]  /*2060*/  FMUL.FTZ R52, R57, R44.reuse ;  /* 0x0000002c39347220 */ /* 0x080fe20000410000 */
[----:B------:R-:W-:Y:S01]  /*2070*/  FADD.FTZ R54, R51, R44 ;  /* 0x0000002c33367221 */ /* 0x000fe20000010000 */
[----:B------:R-:W-:Y:S01]  /*2080*/  FFMA.FTZ R51, R48, R44, R55 ;  /* 0x0000002c30337223 */ /* 0x000fe20000010037 */
[----:B------:R-:W-:Y:S01]  /*2090*/  FMUL.FTZ R44, R58, UR10 ;  /* 0x0000000a3a2c7c20 */ /* 0x000fe20008410000 */
[----:B------:R-:W-:Y:S01]  /*20a0*/  FFMA.FTZ R48, R48, R52, R45 ;  /* 0x0000003430307223 */ /* 0x000fe2000001002d */
[----:B------:R-:W-:Y:S01]  /*20b0*/  FADD.FTZ R55, R52, R53 ;  /* 0x0000003534377221 */ /* 0x000fe20000010000 */
[----:B------:R-:W-:Y:S01]  /*20c0*/  FADD.FTZ R53, R47, R46 ;  /* 0x0000002e2f357221 */ /* 0x000fe20000010000 */
[----:B------:R-:W-:Y:S01]  /*20d0*/  FFMA.FTZ R45, R57, R44, R35 ;  /* 0x0000002c392d7223 */ /* 0x000fe20000010023 */
[----:B------:R-:W-:-:S03]  /*20e0*/  FADD.FTZ R47, R18, -UR13 ;  /* 0x8000000d122f7e21 */ /* 0x000fc60008010000 */
[----:B------:R-:W-:Y:S01]  /*20f0*/  FMUL.FTZ R59, R45, -1.4426950216293334961 ;  /* 0xbfb8aa3b2d3b7820 */ /* 0x000fe20000410000 */
[----:B------:R-:W-:-:S05]  /*2100*/  FMUL.FTZ R47, R47, UR10 ;  /* 0x0000000a2f2f7c20 */ /* 0x000fca0008410000 */
[----:B------:R-:W0:Y:S02]  /*2110*/  MUFU.EX2 R59, R59 ;  /* 0x0000003b003b7308 */ /* 0x000e240000000800 */
[----:B0-----:R-:W-:-:S06]  /*2120*/  FADD.FTZ R58, R59, 1 ;  /* 0x3f8000003b3a7421 */ /* 0x001fcc0000010000 */
[----:B------:R-:W0:Y:S02]  /*2130*/  MUFU.RCP R58, R58 ;  /* 0x0000003a003a7308 */ /* 0x000e240000001000 */
[----:B0-----:R-:W-:-:S04]  /*2140*/  FADD.FTZ R52, -R58, 1 ;  /* 0x3f8000003a347421 */ /* 0x001fc80000010100 */
[----:B------:R-:W-:Y:S01]  /*2150*/  FFMA.FTZ R52, R45, R52, 1 ;  /* 0x3f8000002d347423 */ /* 0x000fe20000010034 */
[----:B------:R-:W-:Y:S01]  /*2160*/  FMUL.FTZ R45, R17, R58 ;  /* 0x0000003a112d7220 */ /* 0x000fe20000410000 */
[----:B------:R-:W-:-:S03]  /*2170*/  FMUL.FTZ R58, R57, R43 ;  /* 0x0000002b393a7220 */ /* 0x000fc60000410000 */
[----:B------:R-:W-:Y:S01]  /*2180*/  FMUL.FTZ R45, R45, R52 ;  /* 0x000000342d2d7220 */ /* 0x000fe20000410000 */
[-C--:B------:R-:W-:Y:S01]  /*2190*/  FFMA.FTZ R52, R49, R46.reuse, R50 ;  /* 0x0000002e31347223 */ /* 0x080fe20000010032 */
[----:B------:R-:W-:-:S03]  /*21a0*/  FMUL.FTZ R46, R56, R46 ;  /* 0x0000002e382e7220 */ /* 0x000fc60000410000 */
[----:B------:R-:W-:Y:S01]  /*21b0*/  FFMA.FTZ R52, R39, R40, R52 ;  /* 0x0000002827347223 */ /* 0x000fe20000010034 */
[----:B------:R-:W-:Y:S01]  /*21c0*/  FFMA.FTZ R59, R49, R46, R48 ;  /* 0x0000002e313b7223 */ /* 0x000fe20000010030 */
[----:B------:R-:W-:Y:S01]  /*21d0*/  FFMA.FTZ R48, R56, R47, R34 ;  /* 0x0000002f38307223 */ /* 0x000fe20000010022 */
[----:B------:R-:W-:Y:S01]  /*21e0*/  FADD.FTZ R55, R55, R46 ;  /* 0x0000002e37377221 */ /* 0x000fe20000010000 */
[----:B------:R-:W-:Y:S02]  /*21f0*/  FFMA.FTZ R52, R41, R36, R52 ;  /* 0x0000002429347223 */ /* 0x000fe40000010034 */
[----:B------:R-:W-:Y:S01]  /*2200*/  FMUL.FTZ R50, R48, -1.4426950216293334961 ;  /* 0xbfb8aa3b30327820 */ /* 0x000fe20000410000 */
[----:B------:R-:W-:-:S05]  /*2210*/  FADD.FTZ R55, R58, R55 ;  /* 0x000000373a377221 */ /* 0x000fca0000010000 */
[----:B------:R-:W0:Y:S02]  /*2220*/  MUFU.EX2 R50, R50 ;  /* 0x0000003200327308 */ /* 0x000e240000000800 */
[----:B0-----:R-:W-:-:S06]  /*2230*/  FADD.FTZ R49, R50, 1 ;  /* 0x3f80000032317421 */ /* 0x001fcc0000010000 */
[----:B------:R-:W0:Y:S02]  /*2240*/  MUFU.RCP R49, R49 ;  /* 0x0000003100317308 */ /* 0x000e240000001000 */
[----:B0-----:R-:W-:-:S04]  /*2250*/  FADD.FTZ R46, -R49, 1 ;  /* 0x3f800000312e7421 */ /* 0x001fc80000010100 */
[----:B------:R-:W-:Y:S01]  /*2260*/  FFMA.FTZ R48, R48, R46, 1 ;  /* 0x3f80000030307423 */ /* 0x000fe2000001002e */
[----:B------:R-:W-:Y:S01]  /*2270*/  FMUL.FTZ R46, R20, R49 ;  /* 0x00000031142e7220 */ /* 0x000fe20000410000 */
[----:B------:R-:W-:-:S03]  /*2280*/  FFMA.FTZ R49, R42, R43, R51 ;  /* 0x0000002b2a317223 */ /* 0x000fc60000010033 */
[----:B------:R-:W-:Y:S01]  /*2290*/  FMUL.FTZ R46, R46, R48 ;  /* 0x000000302e2e7220 */ /* 0x000fe20000410000 */
[----:B------:R-:W-:Y:S01]  /*22a0*/  FADD.FTZ R48, R54, R43 ;  /* 0x0000002b36307221 */ /* 0x000fe20000010000 */
[----:B------:R-:W-:Y:S01]  /*22b0*/  FADD.FTZ R54, R19, -UR13 ;  /* 0x8000000d13367e21 */ /* 0x000fe20008010000 */
[----:B------:R-:W-:Y:S01]  /*22c0*/  FFMA.FTZ R49, R38, R37, R49 ;  /* 0x0000002526317223 */ /* 0x000fe20000010031 */
[----:B------:R-:W-:Y:S01]  /*22d0*/  FFMA.FTZ R52, R47, R46, R52 ;  /* 0x0000002e2f347223 */ /* 0x000fe20000010034 */
[----:B------:R-:W-:Y:S01]  /*22e0*/  FADD.FTZ R48, R48, R37 ;  /* 0x0000002530307221 */ /* 0x000fe20000010000 */
[----:B------:R-:W-:Y:S01]  /*22f0*/  FMUL.FTZ R50, R54, UR10 ;  /* 0x0000000a36327c20 */ /* 0x000fe20008410000 */
[----:B------:R-:W-:Y:S01]  /*2300*/  FFMA.FTZ R54, R42, R58, R59 ;  /* 0x0000003a2a367223 */ /* 0x000fe2000001003b */
[----:B------:R-:W-:Y:S02]  /*2310*/  FFMA.FTZ R49, R44, R45, R49 ;  /* 0x0000002d2c317223 */ /* 0x000fe40000010031 */
[----:B------:R-:W-:-:S04]  /*2320*/  FFMA.FTZ R42, R57, R50, R35 ;  /* 0x00000032392a7223 */ /* 0x000fc80000010023 */
[----:B------:R-:W-:-:S06]  /*2330*/  FMUL.FTZ R51, R42, -1.4426950216293334961 ;  /* 0xbfb8aa3b2a337820 */ /* 0x000fcc0000410000 */
[----:B------:R-:W0:Y:S02]  /*2340*/  MUFU.EX2 R51, R51 ;  /* 0x0000003300337308 */ /* 0x000e240000000800 */
[----:B0-----:R-:W-:-:S06]  /*2350*/  FADD.FTZ R43, R51, 1 ;  /* 0x3f800000332b7421 */ /* 0x001fcc0000010000 */
[----:B------:R-:W0:Y:S02]  /*2360*/  MUFU.RCP R43, R43 ;  /* 0x0000002b002b7308 */ /* 0x000e240000001000 */
[----:B0-----:R-:W-:-:S04]  /*2370*/  FADD.FTZ R59, -R43, 1 ;  /* 0x3f8000002b3b7421 */ /* 0x001fc80000010100 */
[----:B------:R-:W-:Y:S01]  /*2380*/  FFMA.FTZ R59, R42, R59, 1 ;  /* 0x3f8000002a3b7423 */ /* 0x000fe2000001003b */
[----:B------:R-:W-:Y:S01]  /*2390*/  FMUL.FTZ R42, R21, R43 ;  /* 0x0000002b152a7220 */ /* 0x000fe20000410000 */
[----:B------:R-:W-:Y:S01]  /*23a0*/  FADD.FTZ R43, R53, R40 ;  /* 0x00000028352b7221 */ /* 0x000fe20000010000 */
[----:B------:R-:W-:Y:S02]  /*23b0*/  FADD.FTZ R53, R22, -UR13 ;  /* 0x8000000d16357e21 */ /* 0x000fe40008010000 */
[----:B------:R-:W-:Y:S01]  /*23c0*/  FMUL.FTZ R42, R42, R59 ;  /* 0x0000003b2a2a7220 */ /* 0x000fe20000410000 */
[C---:B------:R-:W-:Y:S01]  /*23d0*/  FMUL.FTZ R59, R56.reuse, R40 ;  /* 0x00000028383b7220 */ /* 0x040fe20000410000 */
[----:B------:R-:W-:Y:S01]  /*23e0*/  FMUL.FTZ R51, R53, UR10 ;  /* 0x0000000a35337c20 */ /* 0x000fe20008410000 */
[----:B------:R-:W-:Y:S01]  /*23f0*/  FADD.FTZ R43, R43, R36 ;  /* 0x000000242b2b7221 */ /* 0x000fe20000010000 */
[C---:B------:R-:W-:Y:S01]  /*2400*/  FMUL.FTZ R36, R56.reuse, R36 ;  /* 0x0000002438247220 */ /* 0x040fe20000410000 */
[----:B------:R-:W-:Y:S01]  /*2410*/  FFMA.FTZ R53, R39, R59, R54 ;  /* 0x0000003b27357223 */ /* 0x000fe20000010036 */
[----:B------:R-:W-:Y:S01]  /*2420*/  FFMA.FTZ R39, R56, R51, R34 ;  /* 0x0000003338277223 */ /* 0x000fe20000010022 */
[----:B------:R-:W-:Y:S01]  /*2430*/  FADD.FTZ R55, R55, R59 ;  /* 0x0000003b37377221 */ /* 0x000fe20000010000 */
[----:B------:R-:W-:-:S02]  /*2440*/  FFMA.FTZ R49, R50, R42, R49 ;  /* 0x0000002a32317223 */ /* 0x000fc40000010031 */
[----:B------:R-:W-:-:S06]  /*2450*/  FMUL.FTZ R54, R39, -1.4426950216293334961 ;  /* 0xbfb8aa3b27367820 */ /* 0x000fcc0000410000 */
[----:B------:R-:W0:Y:S02]  /*2460*/  MUFU.EX2 R54, R54 ;  /* 0x0000003600367308 */ /* 0x000e240000000800 */
[----:B0-----:R-:W-:Y:S01]  /*2470*/  FADD.FTZ R58, R54, 1 ;  /* 0x3f800000363a7421 */ /* 0x001fe20000010000 */
[----:B------:R-:W-:-:S05]  /*2480*/  FMUL.FTZ R54, R57, R37 ;  /* 0x0000002539367220 */ /* 0x000fca0000410000 */
[----:B------:R-:W0:Y:S01]  /*2490*/  MUFU.RCP R40, R58 ;  /* 0x0000003a00287308 */ /* 0x000e220000001000 */
[----:B------:R-:W-:Y:S01]  /*24a0*/  FFMA.FTZ R38, R38, R54, R53 ;  /* 0x0000003626267223 */ /* 0x000fe20000010035 */
[----:B------:R-:W-:-:S04]  /*24b0*/  FADD.FTZ R55, R54, R55 ;  /* 0x0000003736377221 */ /* 0x000fc80000010000 */
[----:B------:R-:W-:Y:S01]  /*24c0*/  FADD.FTZ R55, R55, R36 ;  /* 0x0000002437377221 */ /* 0x000fe20000010000 */
[----:B0-----:R-:W-:-:S04]  /*24d0*/  FADD.FTZ R59, -R40, 1 ;  /* 0x3f800000283b7421 */ /* 0x001fc80000010100 */
[----:B------:R-:W-:Y:S01]  /*24e0*/  FFMA.FTZ R59, R39, R59, 1 ;  /* 0x3f800000273b7423 */ /* 0x000fe2000001003b */
[----:B------:R-:W-:Y:S01]  /*24f0*/  FMUL.FTZ R39, R24, R40 ;  /* 0x0000002818277220 */ /* 0x000fe20000410000 */
[----:B------:R-:W-:-:S03]  /*2500*/  FADD.FTZ R40, R23, -UR13 ;  /* 0x8000000d17287e21 */ /* 0x000fc60008010000 */
[----:B------:R-:W-:Y:S01]  /*2510*/  FMUL.FTZ R39, R39, R59 ;  /* 0x0000003b27277220 */ /* 0x000fe20000410000 */
[----:B------:R-:W-:Y:S01]  /*2520*/  FMUL.FTZ R40, R40, UR10 ;  /* 0x0000000a28287c20 */ /* 0x000fe20008410000 */
[----:B------:R-:W-:Y:S02]  /*2530*/  FFMA.FTZ R59, R41, R36, R38 ;  /* 0x00000024293b7223 */ /* 0x000fe40000010026 */
[----:B------:R-:W-:Y:S01]  /*2540*/  FFMA.FTZ R52, R51, R39, R52 ;  /* 0x0000002733347223 */ /* 0x000fe20000010034 */
[----:B------:R-:W-:-:S04]  /*2550*/  FFMA.FTZ R37, R57, R40, R35 ;  /* 0x0000002839257223 */ /* 0x000fc80000010023 */
[----:B------:R-:W-:-:S06]  /*2560*/  FMUL.FTZ R53, R37, -1.4426950216293334961 ;  /* 0xbfb8aa3b25357820 */ /* 0x000fcc0000410000 */
[----:B------:R-:W0:Y:S02]  /*2570*/  MUFU.EX2 R53, R53 ;  /* 0x0000003500357308 */ /* 0x000e240000000800 */
[----:B0-----:R-:W-:-:S06]  /*2580*/  FADD.FTZ R58, R53, 1 ;  /* 0x3f800000353a7421 */ /* 0x001fcc0000010000 */
[----:B------:R-:W0:Y:S02]  /*2590*/  MUFU.RCP R58, R58 ;  /* 0x0000003a003a7308 */ /* 0x000e240000001000 */
[----:B0-----:R-:W-:-:S04]  /*25a0*/  FADD.FTZ R54, -R58, 1 ;  /* 0x3f8000003a367421 */ /* 0x001fc80000010100 */
[----:B------:R-:W-:Y:S01]  /*25b0*/  FFMA.FTZ R54, R37, R54, 1 ;  /* 0x3f80000025367423 */ /* 0x000fe20000010036 */
[----:B------:R-:W-:-:S04]  /*25c0*/  FMUL.FTZ R37, R25, R58 ;  /* 0x0000003a19257220 */ /* 0x000fc80000410000 */
[----:B------:R-:W-:Y:S01]  /*25d0*/  FMUL.FTZ R37, R37, R54 ;  /* 0x0000003625257220 */ /* 0x000fe20000410000 */
[----:B------:R-:W-:-:S03]  /*25e0*/  FADD.FTZ R54, R30, -UR13 ;  /* 0x8000000d1e367e21 */ /* 0x000fc60008010000 */
[----:B------:R-:W-:Y:S01]  /*25f0*/  FFMA.FTZ R49, R40, R37, R49 ;  /* 0x0000002528317223 */ /* 0x000fe20000010031 */
[----:B------:R-:W-:-:S04]  /*2600*/  FMUL.FTZ R53, R54, UR10 ;  /* 0x0000000a36357c20 */ /* 0x000fc80008410000 */
        /* <DEDUP_REMOVED lines=11> */
[----:B------:R-:W-:Y:S01]  /*26c0*/  FMUL.FTZ R36, R57, R45 ;  /* 0x0000002d39247220 */ /* 0x000fe20000410000 */
[----:B------:R-:W-:-:S03]  /*26d0*/  FMUL.FTZ R48, R48, UR10 ;  /* 0x0000000a30307c20 */ /* 0x000fc60008410000 */
[----:B------:R-:W-:Y:S01]  /*26e0*/  FFMA.FTZ R44, R44, R36, R59 ;  /* 0x000000242c2c7223 */ /* 0x000fe2000001003b */
[----:B------:R-:W-:Y:S01]  /*26f0*/  FFMA.FTZ R45, R57, R48, R35 ;  /* 0x00000030392d7223 */ /* 0x000fe20000010023 */
[----:B------:R-:W-:Y:S01]  /*2700*/  FADD.FTZ R55, R36, R55 ;  /* 0x0000003724377221 */ /* 0x000fe20000010000 */
[----:B------:R-:W-:Y:S02]  /*2710*/  FMUL.FTZ R59, R56, R46 ;  /* 0x0000002e383b7220 */ /* 0x000fe40000410000 */
        /* <DEDUP_REMOVED lines=8> */
[----:B------:R-:W-:Y:S01]  /*27a0*/  FFMA.FTZ R46, R47, R59, R44 ;  /* 0x0000003b2f2e7223 */ /* 0x000fe2000001002c */
[----:B------:R-:W-:Y:S01]  /*27b0*/  FADD.FTZ R44, R41, R42 ;  /* 0x0000002a292c7221 */ /* 0x000fe20000010000 */
[----:B------:R-:W-:Y:S01]  /*27c0*/  FMUL.FTZ R43, R54, R45 ;  /* 0x0000002d362b7220 */ /* 0x000fe20000410000 */
[----:B------:R-:W-:Y:S01]  /*27d0*/  FADD.FTZ R54, R55, R59 ;  /* 0x0000003b37367221 */ /* 0x000fe20000010000 */
[----:B------:R-:W-:Y:S01]  /*27e0*/  FMUL.FTZ R45, R57, R42 ;  /* 0x0000002a392d7220 */ /* 0x000fe20000410000 */
[----:B------:R-:W-:Y:S01]  /*27f0*/  FMUL.FTZ R41, R56, R39 ;  /* 0x0000002738297220 */ /* 0x000fe20000410000 */
[----:B------:R-:W-:Y:S01]  /*2800*/  FADD.FTZ R39, R36, R39 ;  /* 0x0000002724277221 */ /* 0x000fe20000010000 */
[----:B------:R-:W-:Y:S01]  /*2810*/  FADD.FTZ R44, R44, R37 ;  /* 0x000000252c2c7221 */ /* 0x000fe20000010000 */
[----:B------:R-:W-:Y:S01]  /*2820*/  FFMA.FTZ R46, R50, R45, R46 ;  /* 0x0000002d322e7223 */ /* 0x000fe2000001002e */
[----:B------:R-:W-:Y:S01]  /*2830*/  FADD.FTZ R54, R45, R54 ;  /* 0x000000362d367221 */ /* 0x000fe20000010000 */
[----:B------:R-:W-:-:S02]  /*2840*/  FFMA.FTZ R36, R53, R38, R52 ;  /* 0x0000002635247223 */ /* 0x000fc40000010034 */
[----:B------:R-:W-:Y:S01]  /*2850*/  FFMA.FTZ R45, R51, R41, R46 ;  /* 0x00000029332d7223 */ /* 0x000fe2000001002e */
[----:B------:R-:W-:Y:S01]  /*2860*/  FADD.FTZ R54, R54, R41 ;  /* 0x0000002936367221 */ /* 0x000fe20000010000 */
[----:B------:R-:W-:Y:S01]  /*2870*/  FMUL.FTZ R41, R57, R37 ;  /* 0x0000002539297220 */ /* 0x000fe20000410000 */
[----:B------:R-:W-:-:S03]  /*2880*/  FFMA.FTZ R37, R48, R43, R49 ;  /* 0x0000002b30257223 */ /* 0x000fc60000010031 */
[----:B------:R-:W-:Y:S01]  /*2890*/  FFMA.FTZ R42, R40, R41, R45 ;  /* 0x00000029282a7223 */ /* 0x000fe2000001002d */
[----:B------:R-:W-:Y:S01]  /*28a0*/  FADD.FTZ R54, R41, R54 ;  /* 0x0000003629367221 */ /* 0x000fe20000010000 */
[----:B------:R-:W-:Y:S01]  /*28b0*/  FMUL.FTZ R41, R56, R38 ;  /* 0x0000002638297220 */ /* 0x000fe20000410000 */
[----:B------:R-:W-:Y:S01]  /*28c0*/  FMUL.FTZ R45, R57, R43 ;  /* 0x0000002b392d7220 */ /* 0x000fe20000410000 */
[----:B------:R-:W-:Y:S01]  /*28d0*/  FADD.FTZ R38, R39, R38 ;  /* 0x0000002627267221 */ /* 0x000fe20000010000 */
[----:B------:R-:W-:Y:S01]  /*28e0*/  FADD.FTZ R39, R44, R43 ;  /* 0x0000002b2c277221 */ /* 0x000fe20000010000 */
[----:B------:R-:W-:Y:S01]  /*28f0*/  FFMA.FTZ R47, R53, R41, R42 ;  /* 0x00000029352f7223 */ /* 0x000fe2000001002a */
[----:B------:R-:W-:-:S03]  /*2900*/  FADD.FTZ R54, R54, R41 ;  /* 0x0000002936367221 */ /* 0x000fc60000010000 */
[----:B------:R-:W-:Y:S01]  /*2910*/  FFMA.FTZ R41, R48, R45, R47 ;  /* 0x0000002d30297223 */ /* 0x000fe2000001002f */
[----:B------:R-:W-:-:S07]  /*2920*/  FADD.FTZ R40, R45, R54 ;  /* 0x000000362d287221 */ /* 0x000fce0000010000 */
.L_x_1316:
[----:B------:R-:W-:Y:S01]  /*2930*/  MOV R43, R41 ;  /* 0x00000029002b7202 */ /* 0x000fe20000000f00 */
[----:B------:R-:W-:Y:S01]  /*2940*/  STS.128 [R87], R36 ;  /* 0x0000002457007388 */ /* 0x000fe20000000c00 */
[----:B------:R-:W-:Y:S01]  /*2950*/  MOV R42, R40 ;  /* 0x00000028002a7202 */ /* 0x000fe20000000f00 */
[----:B------:R-:W-:Y:S01]  /*2960*/  BSSY.RECONVERGENT B0, `(.L_x_1317) ;  /* 0x0000022000007945 */ /* 0x000fe20003800200 */
[C---:B------:R-:W-:Y:S01]  /*2970*/  ISETP.GT.AND P0, PT, R69.reuse, 0x1e, PT ;  /* 0x0000001e4500780c */ /* 0x040fe20003f04270 */
[----:B------:R-:W0:Y:S01]  /*2980*/  SHFL.DOWN PT, R40, R43, 0x1, 0x1f ;  /* 0x08201f002b287f89 */ /* 0x000e2200000e0000 */
[C---:B------:R-:W-:Y:S02]  /*2990*/  ISETP.GT.AND P6, PT, R69.reuse, 0xf, PT ;  /* 0x0000000f4500780c */ /* 0x040fe40003fc4270 */
[----:B------:R-:W-:Y:S01]  /*29a0*/  ISETP.GT.AND P5, PT, R69, 0x17, PT ;  /* 0x000000174500780c */ /* 0x000fe20003fa4270 */
[----:B------:R-:W1:Y:S01]  /*29b0*/  SHFL.DOWN PT, R41, R42, 0x1, 0x1f ;  /* 0x08201f002a297f89 */ /* 0x000e6200000e0000 */
[----:B------:R-:W-:-:S02]  /*29c0*/  ISETP.NE.AND P1, PT, R72, RZ, PT ;  /* 0x000000ff4800720c */ /* 0x000fc40003f25270 */
        /* <DEDUP_REMOVED lines=27> */
.L_x_1318:
[----:B------:R-:W-:Y:S05]  /*2b80*/  BSYNC.RECONVERGENT B0 ;  /* 0x0000000000007941 */ /* 0x000fea0003800200 */
.L_x_1317:
[----:B------:R-:W-:Y:S06]  /*2b90*/  BAR.SYNC.DEFER_BLOCKING 0x0 ;  /* 0x0000000000007b1d */ /* 0x000fec0000010000 */
[----:B------:R-:W-:Y:S04]  /*2ba0*/  BSSY.RECONVERGENT B0, `(.L_x_1319) ;  /* 0x0000035000007945 */ /* 0x000fe80003800200 */
[----:B------:R-:W-:Y:S05]  /*2bb0*/  @P1 BRA `(.L_x_1320) ;  /* 0x0000000000cc1947 */ /* 0x000fea0003800000 */
[----:B------:R-:W4:Y:S01]  /*2bc0*/  S2UR UR7, SR_CgaCtaId ;  /* 0x00000000000779c3 */ /* 0x000f220000008800 */
[----:B------:R-:W-:Y:S02]  /*2bd0*/  UMOV UR6, 0x400 ;  /* 0x0000040000067882 */ /* 0x000fe40000000000 */
[----:B----4-:R-:W-:-:S09]  /*2be0*/  ULEA UR6, UR7, UR6, 0x18 ;  /* 0x0000000607067291 */ /* 0x010fd2000f8ec0ff */
[----:B------:R-:W4:Y:S04]  /*2bf0*/  LDS.128 R44, [UR6+0x20] ;  /* 0x00002006ff2c7984 */ /* 0x000f280008000c00 */
[----:B------:R-:W5:Y:S04]  /*2c00*/  LDS.128 R48, [UR6+0x30] ;  /* 0x00003006ff307984 */ /* 0x000f680008000c00 */
[----:B-12---:R-:W0:Y:S01]  /*2c10*/  LDS.128 R40, [UR6+0x40] ;  /* 0x00004006ff287984 */ /* 0x006e220008000c00 */
[----:B----4-:R-:W-:Y:S01]  /*2c20*/  FADD.FTZ R53, R58, R44 ;  /* 0x0000002c3a357221 */ /* 0x010fe20000010000 */
[----:B------:R-:W-:-:S03]  /*2c30*/  FADD.FTZ R44, R59, R45 ;  /* 0x0000002d3b2c7221 */ /* 0x000fc60000010000 */
[----:B------:R-:W-:Y:S01]  /*2c40*/  FADD.FTZ R53, R53, R46 ;  /* 0x0000002e35357221 */ /* 0x000fe20000010000 */
[----:B------:R-:W-:-:S03]  /*2c50*/  FADD.FTZ R44, R44, R47 ;  /* 0x0000002f2c2c7221 */ /* 0x000fc60000010000 */
[----:B-----5:R-:W-:Y:S01]  /*2c60*/  FADD.FTZ R53, R53, R48 ;  /* 0x0000003035357221 */ /* 0x020fe20000010000 */
[----:B------:R-:W-:Y:S02]  /*2c70*/  FADD.FTZ R48, R44, R49 ;  /* 0x000000312c307221 */ /* 0x000fe40000010000 */
[----:B------:R-:W1:Y:S01]  /*2c80*/  LDS.128 R44, [UR6+0x50] ;  /* 0x00005006ff2c7984 */ /* 0x000e620008000c00 */
[----:B------:R-:W-:Y:S01]  /*2c90*/  FADD.FTZ R53, R53, R50 ;  /* 0x0000003235357221 */ /* 0x000fe20000010000 */
[----:B------:R-:W-:Y:S02]  /*2ca0*/  FADD.FTZ R52, R48, R51 ;  /* 0x0000003330347221 */ /* 0x000fe40000010000 */
[----:B------:R-:W2:Y:S01]  /*2cb0*/  LDS.128 R48, [UR6+0x60] ;  /* 0x00006006ff307984 */ /* 0x000ea20008000c00 */
[----:B0--3--:R-:W-:Y:S01]  /*2cc0*/  FADD.FTZ R59, R53, R40 ;  /* 0x00000028353b7221 */ /* 0x009fe20000010000 */
[----:B------:R-:W-:Y:S02]  /*2cd0*/  FADD.FTZ R40, R52, R41 ;  /* 0x0000002934287221 */ /* 0x000fe40000010000 */
[----:B------:R-:W0:Y:S01]  /*2ce0*/  LDS.128 R52, [UR6+0x70] ;  /* 0x00007006ff347984 */ /* 0x000e220008000c00 */
[----:B------:R-:W-:Y:S01]  /*2cf0*/  FADD.FTZ R59, R59, R42 ;  /* 0x0000002a3b3b7221 */ /* 0x000fe20000010000 */
[----:B------:R-:W-:-:S04]  /*2d00*/  FADD.FTZ R40, R40, R43 ;  /* 0x0000002b28287221 */ /* 0x000fc80000010000 */
[----:B-1----:R-:W-:Y:S01]  /*2d10*/  FADD.FTZ R40, R40, R45 ;  /* 0x0000002d28287221 */ /* 0x002fe20000010000 */
[----:B------:R-:W-:-:S03]  /*2d20*/  FADD.FTZ R59, R59, R44 ;  /* 0x0000002c3b3b7221 */ /* 0x000fc60000010000 */
[----:B------:R-:W-:Y:S01]  /*2d30*/  FADD.FTZ R40, R40, R47 ;  /* 0x0000002f28287221 */ /* 0x000fe20000010000 */
[----:B------:R-:W-:-:S03]  /*2d40*/  FADD.FTZ R59, R59, R46 ;  /* 0x0000002e3b3b7221 */ /* 0x000fc60000010000 */
[----:B--2---:R-:W-:Y:S01]  /*2d50*/  FADD.FTZ R44, R40, R49 ;  /* 0x00000031282c7221 */ /* 0x004fe20000010000 */
[----:B------:R-:W-:Y:S01]  /*2d60*/  FADD.FTZ R59, R59, R48 ;  /* 0x000000303b3b7221 */ /* 0x000fe20000010000 */
[----:B------:R-:W1:Y:S02]  /*2d70*/  LDS.128 R40, [UR6+0x80] ;  /* 0x00008006ff287984 */ /* 0x000e640008000c00 */
[----:B------:R-:W-:Y:S01]  /*2d80*/  FADD.FTZ R44, R44, R51 ;  /* 0x000000332c2c7221 */ /* 0x000fe20000010000 */
[----:B------:R-:W-:-:S03]  /*2d90*/  FADD.FTZ R59, R59, R50 ;  /* 0x000000323b3b7221 */ /* 0x000fc60000010000 */
[----:B0-----:R-:W-:Y:S01]  /*2da0*/  FADD.FTZ R48, R44, R53 ;  /* 0x000000352c307221 */ /* 0x001fe20000010000 */
[----:B------:R-:W-:Y:S01]  /*2db0*/  FADD.FTZ R59, R59, R52 ;  /* 0x000000343b3b7221 */ /* 0x000fe20000010000 */
[----:B------:R-:W0:Y:S02]  /*2dc0*/  LDS.128 R44, [UR6+0x90] ;  /* 0x00009006ff2c7984 */ /* 0x000e240008000c00 */
[----:B------:R-:W-:Y:S01]  /*2dd0*/  FADD.FTZ R52, R48, R55 ;  /* 0x0000003730347221 */ /* 0x000fe20000010000 */
[----:B------:R-:W-:Y:S01]  /*2de0*/  FADD.FTZ R53, R59, R54 ;  /* 0x000000363b357221 */ /* 0x000fe20000010000 */
[----:B------:R-:W2:Y:S04]  /*2df0*/  LDS.128 R48, [UR6+0xa0] ;  /* 0x0000a006ff307984 */ /* 0x000ea80008000c00 */
[----:B------:R-:W3:Y:S01]  /*2e00*/  LDS.64 R58, [UR6+0xb0] ;  /* 0x0000b006ff3a7984 */ /* 0x000ee20008000a00 */
        /* <DEDUP_REMOVED lines=12> */
[----:B---3--:R-:W-:Y:S01]  /*2ed0*/  FADD.FTZ R58, R53, R58 ;  /* 0x0000003a353a7221 */ /* 0x008fe20000010000 */
[----:B------:R-:W-:-:S07]  /*2ee0*/  FADD.FTZ R59, R52, R59 ;  /* 0x0000003b343b7221 */ /* 0x000fce0000010000 */
.L_x_1320:
[----:B------:R-:W-:Y:S05]  /*2ef0*/  BSYNC.RECONVERGENT B0 ;  /* 0x0000000000007941 */ /* 0x000fea0003800200 */
.L_x_1319:
[----:B------:R-:W-:Y:S06]  /*2f00*/  BAR.SYNC.DEFER_BLOCKING 0x0 ;  /* 0x0000000000007b1d */ /* 0x000fec0000010000 */
[----:B------:R-:W-:Y:S04]  /*2f10*/  BSSY.RECONVERGENT B0, `(.L_x_1321) ;  /* 0x000009d000007945 */ /* 0x000fe80003800200 */
[----:B------:R-:W-:Y:S05]  /*2f20*/  @P0 BRA `(.L_x_1322) ;  /* 0x00000008006c0947 */ /* 0x000fea0003800000 */
[----:B-12---:R-:W1:Y:S04]  /*2f30*/  LDS.128 R40, [R87+0x140] ;  /* 0x0001400057287984 */ /* 0x006e680000000c00 */
[----:B------:R-:W2:Y:S04]  /*2f40*/  LDS.128 R44, [R87+0x280] ;  /* 0x00028000572c7984 */ /* 0x000ea80000000c00 */
[----:B------:R-:W4:Y:S04]  /*2f50*/  LDS.128 R48, [R87+0x3c0] ;  /* 0x0003c00057307984 */ /* 0x000f280000000c00 */
[----:B------:R-:W5:Y:S01]  /*2f60*/  LDS.128 R52, [R87+0x500] ;  /* 0x0005000057347984 */ /* 0x000f620000000c00 */
        /* <DEDUP_REMOVED lines=9> */
[----:B----4-:R-:W-:Y:S01]  /*3000*/  FADD.FTZ R39, R39, R48 ;  /* 0x0000003027277221 */ /* 0x010fe20000010000 */
[----:B------:R-:W-:Y:S01]  /*3010*/  FADD.FTZ R36, R36, R49 ;  /* 0x0000003124247221 */ /* 0x000fe20000010000 */
[----:B------:R-:W2:Y:S01]  /*3020*/  LDS.128 R44, [R87+0x780] ;  /* 0x00078000572c7984 */ /* 0x000ea20000000c00 */
[----:B------:R-:W-:Y:S01]  /*3030*/  FADD.FTZ R49, R37, R50 ;  /* 0x0000003225317221 */ /* 0x000fe20000010000 */
[----:B------:R-:W-:Y:S01]  /*3040*/  FADD.FTZ R48, R38, R51 ;  /* 0x0000003326307221 */ /* 0x000fe20000010000 */
[----:B-----5:R-:W-:Y:S01]  /*3050*/  FADD.FTZ R51, R39, R52 ;  /* 0x0000003427337221 */ /* 0x020fe20000010000 */
[----:B------:R-:W-:Y:S01]  /*3060*/  FADD.FTZ R50, R36, R53 ;  /* 0x0000003524327221 */ /* 0x000fe20000010000 */
[----:B------:R-:W-:Y:S01]  /*3070*/  FADD.FTZ R49, R49, R54 ;  /* 0x0000003631317221 */ /* 0x000fe20000010000 */
[----:B------:R-:W4:Y:S01]  /*3080*/  LDS.128 R36, [R87+0x8c0] ;  /* 0x0008c00057247984 */ /* 0x000f220000000c00 */
        /* <DEDUP_REMOVED lines=9> */
[----:B------:R-:W-:Y:S01]  /*3120*/  LDS.128 R40, [R87+0xc80] ;  /* 0x000c800057287984 */ /* 0x000fe20000000c00 */
[----:B----4-:R-:W-:Y:S01]  /*3130*/  FADD.FTZ R55, R51, R36 ;  /* 0x0000002433377221 */ /* 0x010fe20000010000 */
[----:B------:R-:W-:-:S02]  /*3140*/  FADD.FTZ R36, R50, R37 ;  /* 0x0000002532247221 */ /* 0x000fc40000010000 */
[----:B------:R-:W1:Y:S01]  /*3150*/  LDS.128 R44, [R87+0xa00] ;  /* 0x000a0000572c7984 */ /* 0x000e620000000c00 */
        /* <DEDUP_REMOVED lines=12> */
[----:B------:R-:W-:Y:S01]  /*3220*/  FADD.FTZ R55, R55, R40 ;  /* 0x0000002837377221 */ /* 0x000fe20000010000 */
[----:B------:R-:W2:Y:S01]  /*3230*/  LDS.128 R48, [R87+0xf00] ;  /* 0x000f000057307984 */ /* 0x000ea20000000c00 */
[----:B------:R-:W-:Y:S01]  /*3240*/  FADD.FTZ R40, R36, R41 ;  /* 0x0000002924287221 */ /* 0x000fe20000010000 */
[----:B------:R-:W-:Y:S01]  /*3250*/  FADD.FTZ R53, R53, R42 ;  /* 0x0000002a35357221 */ /* 0x000fe20000010000 */
[----:B------:R-:W-:Y:S01]  /*3260*/  FADD.FTZ R52, R52, R43 ;  /* 0x0000002b34347221 */ /* 0x000fe20000010000 */
[----:B------:R-:W4:Y:S01]  /*3270*/  LDS.128 R36, [R87+0x1040] ;  /* 0x0010400057247984 */ /* 0x000f220000000c00 */
        /* <DEDUP_REMOVED lines=9> */
[----:B----4-:R-:W-:Y:S01]  /*3310*/  FADD.FTZ R55, R55, R36 ;  /* 0x0000002437377221 */ /* 0x010fe20000010000 */
        /* <DEDUP_REMOVED lines=73> */
[----:B----4-:R-:W-:Y:S01]  /*37b0*/  FADD.FTZ R55, R55, R40 ;  /* 0x0000002837377221 */ /* 0x010fe20000010000 */
[----:B------:R-:W-:Y:S01]  /*37c0*/  FADD.FTZ R40, R44, R41 ;  /* 0x000000292c287221 */ /* 0x000fe20000010000 */
[----:B------:R-:W-:Y:S01]  /*37d0*/  FADD.FTZ R52, R52, R51 ;  /* 0x0000003334347221 */ /* 0x000fe20000010000 */
[----:B------:R-:W2:Y:S01]  /*37e0*/  LDS.128 R44, [R87+0x2580] ;  /* 0x00258000572c7984 */ /* 0x000ea20000000c00 */
[----:B------:R-:W-:-:S02]  /*37f0*/  FADD.FTZ R53, R53, R42 ;  /* 0x0000002a35357221 */ /* 0x000fc40000010000 */
        /* <DEDUP_REMOVED lines=10> */
[----:B----4-:R-:W-:Y:S01]  /*38a0*/  FADD.FTZ R36, R55, R48 ;  /* 0x0000003037247221 */ /* 0x010fe20000010000 */
[----:B------:R-:W-:Y:S01]  /*38b0*/  FADD.FTZ R37, R40, R49 ;  /* 0x0000003128257221 */ /* 0x000fe20000010000 */
[----:B------:R-:W-:Y:S01]  /*38c0*/  FADD.FTZ R38, R53, R50 ;  /* 0x0000003235267221 */ /* 0x000fe20000010000 */
[----:B------:R-:W-:-:S07]  /*38d0*/  FADD.FTZ R39, R52, R51 ;  /* 0x0000003334277221 */ /* 0x000fce0000010000 */
.L_x_1322:
[----:B------:R-:W-:Y:S05]  /*38e0*/  BSYNC.RECONVERGENT B0 ;  /* 0x0000000000007941 */ /* 0x000fea0003800200 */
.L_x_1321:
[----:B------:R-:W-:Y:S04]  /*38f0*/  BSSY.RECONVERGENT B0, `(.L_x_1323) ;  /* 0x000001d000007945 */ /* 0x000fe80003800200 */
[----:B------:R-:W-:Y:S05]  /*3900*/  @P0 BRA `(.L_x_1324) ;  /* 0x00000000006c0947 */ /* 0x000fea0003800000 */
[----:B------:R-:W4:Y:S01]  /*3910*/  LDC.64 R40, c[0x0][0x3f8] ;  /* 0x0000fe00ff287b82 */ /* 0x000f220000000a00 */
[----:B------:R-:W-:-:S07]  /*3920*/  IMAD R89, R89, 0x14, R72 ;  /* 0x0000001459597824 */ /* 0x000fce00078e0248 */
[----:B-12---:R-:W1:Y:S01]  /*3930*/  LDC.64 R42, c[0x0][0x3d8] ;  /* 0x0000f600ff2a7b82 */ /* 0x006e620000000a00 */
[----:B----4-:R-:W-:Y:S01]  /*3940*/  IMAD.WIDE.U32 R44, R40, 0x3, RZ ;  /* 0x00000003282c7825 */ /* 0x010fe200078e00ff */
        /* <DEDUP_REMOVED lines=23> */
.L_x_1324:
[----:B------:R-:W-:Y:S05]  /*3ac0*/  BSYNC.RECONVERGENT B0 ;  /* 0x0000000000007941 */ /* 0x000fea0003800200 */
.L_x_1323:
        /* <DEDUP_REMOVED lines=11> */
[----:B------:R-:W-:Y:S01]  /*3b80*/  IMAD R41, R70, UR11, R71 ;  /* 0x0000000b46297c24 */ /* 0x000fe2000f8e0247 */
[----:B------:R-:W-:Y:S02]  /*3b90*/  IADD3 R39, PT, PT, R39, R71, RZ ;  /* 0x0000004727277210 */ /* 0x000fe40007ffe0ff */
[----:B-1----:R-:W-:-:S04]  /*3ba0*/  SEL R43, R68, RZ, !P0 ;  /* 0x000000ff442b7207 */ /* 0x002fc80004000000 */
        /* <DEDUP_REMOVED lines=10> */
.L_x_1327:
[----:B----4-:R-:W4:Y:S04]  /*3c50*/  LDG.E.STRONG.GPU R38, desc[UR8][R36.64] ;  /* 0x0000000824267981 */ /* 0x010f28000c1ef900 */
[----:B----4-:R-:W-:Y:S01]  /*3c60*/  CCTL.IVALL ;  /* 0x00000000ff00798f */ /* 0x010fe20002000000 */
[----:B------:R-:W-:Y:S05]  /*3c70*/  YIELD ;  /* 0x0000000000007946 */ /* 0x000fea0003800000 */
[----:B------:R-:W-:-:S13]  /*3c80*/  ISETP.NE.AND P0, PT, R38, R43, PT ;  /* 0x0000002b2600720c */ /* 0x000fda0003f05270 */
[----:B------:R-:W-:Y:S05]  /*3c90*/  @P0 BRA `(.L_x_1327) ;  /* 0xfffffffc00ec0947 */ /* 0x000fea000383ffff */
.L_x_1326:
[----:B------:R-:W-:Y:S05]  /*3ca0*/  WARPSYNC.ALL ;  /* 0x0000000000007948 */ /* 0x000fea0003800000 */
[----:B------:R-:W-:Y:S01]  /*3cb0*/  BAR.SYNC.DEFER_BLOCKING 0x0 ;  /* 0x0000000000007b1d */ /* 0x000fe20000010000 */
[----:B--2---:R-:W-:-:S05]  /*3cc0*/  HFMA2 R42, -RZ, RZ, 0, 0 ;  /* 0x00000000ff2a7431 */ /* 0x004fca00000001ff */
[----:B------:R-:W-:Y:S05]  /*3cd0*/  @!P2 BRA `(.L_x_1328) ;  /* 0x000000040018a947 */ /* 0x000fea0003800000 */
[CC--:B------:R-:W-:Y:S01]  /*3ce0*/  LEA R52, R70.reuse, R71.reuse, 0x2 ;  /* 0x0000004746347211 */ /* 0x0c0fe200078e10ff */
[C-C-:B------:R-:W-:Y:S01]  /*3cf0*/  IMAD R51, R70.reuse, 0x6, R71.reuse ;  /* 0x0000000646337824 */ /* 0x140fe200078e0247 */
[----:B------:R-:W-:Y:S01]  /*3d00*/  IADD3 R44, PT, PT, R71, R70, RZ ;  /* 0x00000046472c7210 */ /* 0x000fe20007ffe0ff */
[C-C-:B------:R-:W-:Y:S01]  /*3d10*/  IMAD R50, R70.reuse, 0x5, R71.reuse ;  /* 0x0000000546327824 */ /* 0x140fe200078e0247 */
[----:B------:R-:W-:Y:S01]  /*3d20*/  MOV R45, RZ ;  /* 0x000000ff002d7202 */ /* 0x000fe20000000f00 */
[----:B------:R-:W-:Y:S01]  /*3d30*/  IMAD R49, R70, 0x3, R71 ;  /* 0x0000000346317824 */ /* 0x000fe200078e0247 */
[----:B------:R-:W-:Y:S01]  /*3d40*/  MOV R46, R71 ;  /* 0x00000047002e7202 */ /* 0x000fe20000000f00 */
[----:B------:R-:W-:Y:S01]  /*3d50*/  UIADD3 UR6, UPT, UPT, -UR11, URZ, URZ ;  /* 0x000000ff0b067290 */ /* 0x000fe2000fffe1ff */
[----:B------:R-:W-:Y:S02]  /*3d60*/  MOV R47, R75 ;  /* 0x0000004b002f7202 */ /* 0x000fe40000000f00 */
[----:B------:R-:W-:-:S09]  /*3d70*/  MOV R48, R76 ;  /* 0x0000004c00307202 */ /* 0x000fd20000000f00 */
.L_x_1329:
[----:B------:R-:W-:Y:S02]  /*3d80*/  ISETP.EQ.OR P0, PT, RZ, UR6, P1 ;  /* 0x00000006ff007c0c */ /* 0x000fe40008f02670 */
[C---:B----4-:R-:W-:Y:S02]  /*3d90*/  IADD3 R36, PT, PT, R45.reuse, 0x1, RZ ;  /* 0x000000012d247810 */ /* 0x050fe40007ffe0ff */
[C---:B------:R-:W-:Y:S02]  /*3da0*/  IADD3 R38, PT, PT, R45.reuse, 0x3, RZ ;  /* 0x000000032d267810 */ /* 0x040fe40007ffe0ff */
[----:B------:R-:W-:Y:S02]  /*3db0*/  ISETP.EQ.OR P2, PT, R36, UR11, P1 ;  /* 0x0000000b24007c0c */ /* 0x000fe40008f42670 */
[----:B------:R-:W-:Y:S02]  /*3dc0*/  IADD3 R36, PT, PT, R45, 0x2, RZ ;  /* 0x000000022d247810 */ /* 0x000fe40007ffe0ff */
[----:B------:R-:W-:-:S02]  /*3dd0*/  ISETP.EQ.OR P5, PT, R38, UR11, P1 ;  /* 0x0000000b26007c0c */ /* 0x000fc40008fa2670 */
[----:B------:R-:W-:Y:S01]  /*3de0*/  ISETP.EQ.OR P6, PT, R36, UR11, P1 ;  /* 0x0000000b24007c0c */ /* 0x000fe20008fc2670 */
[----:B------:R-:W-:-:S06]  /*3df0*/  @!P0 IMAD.WIDE.U32 R36, R46, 0x8, R54 ;  /* 0x000000082e248825 */ /* 0x000fcc00078e0036 */
[----:B------:R-:W0:Y:S01]  /*3e00*/  @!P0 LDG.E.64 R36, desc[UR8][R36.64] ;  /* 0x0000000824248981 */ /* 0x000e22000c1e1b00 */
[----:B------:R-:W-:-:S05]  /*3e10*/  @!P2 IMAD.WIDE.U32 R38, R44, 0x8, R54 ;  /* 0x000000082c26a825 */ /* 0x000fca00078e0036 */
[--C-:B------:R-:W-:Y:S01]  /*3e20*/  @!P6 IMAD.WIDE.U32 R40, R47, 0x8, R54.reuse ;  /* 0x000000082f28e825 */ /* 0x100fe200078e0036 */
[----:B------:R-:W2:Y:S03]  /*3e30*/  @!P2 LDG.E.64 R38, desc[UR8][R38.64] ;  /* 0x000000082626a981 */ /* 0x000ea6000c1e1b00 */
[----:B-1----:R-:W-:Y:S02]  /*3e40*/  @!P5 IMAD.WIDE.U32 R42, R49, 0x8, R54 ;  /* 0x00000008312ad825 */ /* 0x002fe400078e0036 */
[----:B------:R-:W4:Y:S04]  /*3e50*/  @!P6 LDG.E.64 R40, desc[UR8][R40.64] ;  /* 0x000000082828e981 */ /* 0x000f28000c1e1b00 */
[----:B------:R-:W5:Y:S01]  /*3e60*/  @!P5 LDG.E.64 R42, desc[UR8][R42.64] ;  /* 0x000000082a2ad981 */ /* 0x000f62000c1e1b00 */
[----:B0--3--:R-:W-:Y:S01]  /*3e70*/  @!P0 FADD.FTZ R58, R58, R36 ;  /* 0x000000243a3a8221 */ /* 0x009fe20000010000 */
[----:B------:R-:W-:Y:S01]  /*3e80*/  IADD3 R36, PT, PT, R45, 0x4, RZ ;  /* 0x000000042d247810 */ /* 0x000fe20007ffe0ff */
[----:B------:R-:W-:-:S03]  /*3e90*/  @!P0 FADD.FTZ R59, R59, R37 ;  /* 0x000000253b3b8221 */ /* 0x000fc60000010000 */
[----:B------:R-:W-:Y:S02]  /*3ea0*/  ISETP.EQ.OR P0, PT, R36, UR11, P1 ;  /* 0x0000000b24007c0c */ /* 0x000fe40008f02670 */
[----:B------:R-:W-:Y:S01]  /*3eb0*/  IADD3 R36, PT, PT, R45, 0x5, RZ ;  /* 0x000000052d247810 */ /* 0x000fe20007ffe0ff */
[----:B--2---:R-:W-:Y:S01]  /*3ec0*/  @!P2 FADD.FTZ R58, R58, R38 ;  /* 0x000000263a3aa221 */ /* 0x004fe20000010000 */
[----:B------:R-:W-:Y:S02]  /*3ed0*/  @!P2 FADD.FTZ R59, R59, R39 ;  /* 0x000000273b3ba221 */ /* 0x000fe40000010000 */
[----:B------:R-:W-:Y:S02]  /*3ee0*/  ISETP.EQ.OR P2, PT, R36, UR11, P1 ;  /* 0x0000000b24007c0c */ /* 0x000fe40008f42670 */
[----:B------:R-:W-:Y:S01]  /*3ef0*/  IADD3 R36, PT, PT, R45, 0x6, RZ ;  /* 0x000000062d247810 */ /* 0x000fe20007ffe0ff */
[----:B----4-:R-:W-:Y:S01]  /*3f00*/  @!P6 FADD.FTZ R58, R58, R40 ;  /* 0x000000283a3ae221 */ /* 0x010fe20000010000 */
[----:B------:R-:W-:-:S02]  /*3f10*/  @!P6 FADD.FTZ R59, R59, R41 ;  /* 0x000000293b3be221 */ /* 0x000fc40000010000 */
[----:B------:R-:W-:Y:S02]  /*3f20*/  ISETP.EQ.OR P6, PT, R36, UR11, P1 ;  /* 0x0000000b24007c0c */ /* 0x000fe40008fc2670 */
[----:B------:R-:W-:Y:S01]  /*3f30*/  IADD3 R36, PT, PT, R45, 0x7, RZ ;  /* 0x000000072d247810 */ /* 0x000fe20007ffe0ff */
[----:B-----5:R-:W-:Y:S01]  /*3f40*/  @!P5 FADD.FTZ R58, R58, R42 ;  /* 0x0000002a3a3ad221 */ /* 0x020fe20000010000 */
[----:B------:R-:W-:Y:S02]  /*3f50*/  @!P5 FADD.FTZ R59, R59, R43 ;  /* 0x0000002b3b3bd221 */ /* 0x000fe40000010000 */
[----:B------:R-:W-:Y:S01]  /*3f60*/  ISETP.EQ.OR P5, PT, R36, UR11, P1 ;  /* 0x0000000b24007c0c */ /* 0x000fe20008fa2670 */
[----:B------:R-:W-:-:S04]  /*3f70*/  @!P0 IMAD.WIDE.U32 R36, R52, 0x8, R54 ;  /* 0x0000000834248825 */ /* 0x000fc800078e0036 */
[--C-:B------:R-:W-:Y:S02]  /*3f80*/  @!P2 IMAD.WIDE.U32 R38, R50, 0x8, R54.reuse ;  /* 0x000000083226a825 */ /* 0x100fe400078e0036 */
[----:B------:R-:W2:Y:S02]  /*3f90*/  @!P0 LDG.E.64 R36, desc[UR8][R36.64] ;  /* 0x0000000824248981 */ /* 0x000ea4000c1e1b00 */
[--C-:B------:R-:W-:Y:S02]  /*3fa0*/  @!P6 IMAD.WIDE.U32 R40, R51, 0x8, R54.reuse ;  /* 0x000000083328e825 */ /* 0x100fe400078e0036 */
[----:B------:R-:W3:Y:S02]  /*3fb0*/  @!P2 LDG.E.64 R38, desc[UR8][R38.64] ;  /* 0x000000082626a981 */ /* 0x000ee4000c1e1b00 */
[----:B------:R-:W-:Y:S02]  /*3fc0*/  @!P5 IMAD.WIDE.U32 R42, R48, 0x8, R54 ;  /* 0x00000008302ad825 */ /* 0x000fe400078e0036 */
[----:B------:R-:W4:Y:S04]  /*3fd0*/  @!P6 LDG.E.64 R40, desc[UR8][R40.64] ;  /* 0x000000082828e981 */ /* 0x000f28000c1e1b00 */
        /* <DEDUP_REMOVED lines=12> */
[----:B------:R-:W-:Y:S01]  /*40a0*/  @!P0 FADD.FTZ R59, R59, R37 ;  /* 0x000000253b3b8221 */ /* 0x000fe20000010000 */
[----:B------:R-:W-:Y:S02]  /*40b0*/  ISETP.NE.AND P0, PT, R45, R77, PT ;  /* 0x0000004d2d00720c */ /* 0x000fe40003f05270 */
[----:B---3--:R-:W-:Y:S01]  /*40c0*/  @!P2 FADD.FTZ R58, R58, R38 ;  /* 0x000000263a3aa221 */ /* 0x008fe20000010000 */
[----:B------:R-:W-:-:S03]  /*40d0*/  @!P2 FADD.FTZ R59, R59, R39 ;  /* 0x000000273b3ba221 */ /* 0x000fc60000010000 */
[----:B----4-:R-:W-:Y:S01]  /*40e0*/  @!P6 FADD.FTZ R58, R58, R40 ;  /* 0x000000283a3ae221 */ /* 0x010fe20000010000 */
[----:B------:R-:W-:-:S03]  /*40f0*/  @!P6 FADD.FTZ R59, R59, R41 ;  /* 0x000000293b3be221 */ /* 0x000fc60000010000 */
[----:B-----5:R-:W-:Y:S01]  /*4100*/  @!P5 FADD.FTZ R58, R58, R42 ;  /* 0x0000002a3a3ad221 */ /* 0x020fe20000010000 */
[----:B------:R-:W-:Y:S02]  /*4110*/  @!P5 FADD.FTZ R59, R59, R43 ;  /* 0x0000002b3b3bd221 */ /* 0x000fe40000010000 */
[----:B------:R-:W-:Y:S05]  /*4120*/  @P0 BRA `(.L_x_1329) ;  /* 0xfffffffc00140947 */ /* 0x000fea000383ffff */
[----:B------:R-:W-:-:S07]  /*4130*/  MOV R42, R77 ;  /* 0x0000004d002a7202 */ /* 0x000fce0000000f00 */
.L_x_1328:
[----:B------:R-:W-:-:S13]  /*4140*/  ISETP.NE.AND P0, PT, R85, RZ, PT ;  /* 0x000000ff5500720c */ /* 0x000fda0003f05270 */
[----:B------:R-:W-:Y:S05]  /*4150*/  @!P0 BRA `(.L_x_1325) ;  /* 0x0000000000f08947 */ /* 0x000fea0003800000 */
[----:B----4-:R-:W-:Y:S02]  /*4160*/  IADD3 R36, PT, PT, R85, -0x1, RZ ;  /* 0xffffffff55247810 */ /* 0x010fe40007ffe0ff */
[----:B-1----:R-:W-:Y:S02]  /*4170*/  LOP3.LUT P0, R43, R68, 0x3, RZ, 0xc0, !PT ;  /* 0x00000003442b7812 */ /* 0x002fe4000780c0ff */
[----:B------:R-:W-:-:S13]  /*4180*/  ISETP.GE.U32.AND P2, PT, R36, 0x3, PT ;  /* 0x000000032400780c */ /* 0x000fda0003f46070 */
[----:B------:R-:W-:Y:S05]  /*4190*/  @!P2 BRA `(.L_x_1330) ;  /* 0x000000000070a947 */ /* 0x000fea0003800000 */
[----:B------:R-:W-:-:S13]  /*41a0*/  ISETP.EQ.OR P6, PT, R42, UR11, P1 ;  /* 0x0000000b2a007c0c */ /* 0x000fda0008fc2670 */
[----:B------:R-:W-:-:S04]  /*41b0*/  @!P6 IMAD R37, R42, R70, R71 ;  /* 0x000000462a25e224 */ /* 0x000fc800078e0247 */
[----:B------:R-:W-:-:S06]  /*41c0*/  @!P6 IMAD.WIDE.U32 R36, R37, 0x8, R54 ;  /* 0x000000082524e825 */ /* 0x000fcc00078e0036 */
[----:B------:R-:W0:Y:S01]  /*41d0*/  @!P6 LDG.E.64 R36, desc[UR8][R36.64] ;  /* 0x000000082424e981 */ /* 0x000e22000c1e1b00 */
[C---:B------:R-:W-:Y:S02]  /*41e0*/  IADD3 R39, PT, PT, R42.reuse, 0x1, RZ ;  /* 0x000000012a277810 */ /* 0x040fe40007ffe0ff */
[C---:B------:R-:W-:Y:S02]  /*41f0*/  IADD3 R41, PT, PT, R42.reuse, 0x2, RZ ;  /* 0x000000022a297810 */ /* 0x040fe40007ffe0ff */
[----:B------:R-:W-:Y:S02]  /*4200*/  ISETP.EQ.OR P5, PT, R39, UR11, P1 ;  /* 0x0000000b27007c0c */ /* 0x000fe40008fa2670 */
[----:B------:R-:W-:Y:S02]  /*4210*/  IADD3 R45, PT, PT, R42, 0x3, RZ ;  /* 0x000000032a2d7810 */ /* 0x000fe40007ffe0ff */
[----:B------:R-:W-:-:S09]  /*4220*/  ISETP.EQ.OR P2, PT, R41, UR11, P1 ;  /* 0x0000000b29007c0c */ /* 0x000fd20008f42670 */
[----:B------:R-:W-:-:S04]  /*4230*/  @!P5 IMAD R39, R39, R70, R71 ;  /* 0x000000462727d224 */ /* 0x000fc800078e0247 */
[----:B------:R-:W-:Y:S02]  /*4240*/  @!P2 IMAD R41, R41, R70, R71 ;  /* 0x000000462929a224 */ /* 0x000fe400078e0247 */
[----:B0--3--:R-:W-:Y:S01]  /*4250*/  @!P6 FADD.FTZ R58, R58, R36 ;  /* 0x000000243a3ae221 */ /* 0x009fe20000010000 */
[----:B------:R-:W-:Y:S01]  /*4260*/  @!P6 FADD.FTZ R59, R59, R37 ;  /* 0x000000253b3be221 */ /* 0x000fe20000010000 */
[----:B------:R-:W-:Y:S01]  /*4270*/  ISETP.EQ.OR P6, PT, R45, UR11, P1 ;  /* 0x0000000b2d007c0c */ /* 0x000fe20008fc2670 */
[----:B------:R-:W-:-:S04]  /*4280*/  @!P5 IMAD.WIDE.U32 R36, R39, 0x8, R54 ;  /* 0x000000082724d825 */ /* 0x000fc800078e0036 */
[----:B------:R-:W-:Y:S02]  /*4290*/  @!P2 IMAD.WIDE.U32 R38, R41, 0x8, R54 ;  /* 0x000000082926a825 */ /* 0x000fe400078e0036 */
[----:B------:R-:W2:Y:S04]  /*42a0*/  @!P5 LDG.E.64 R36, desc[UR8][R36.64] ;  /* 0x000000082424d981 */ /* 0x000ea8000c1e1b00 */
[----:B------:R-:W3:Y:S02]  /*42b0*/  @!P2 LDG.E.64 R38, desc[UR8][R38.64] ;  /* 0x000000082626a981 */ /* 0x000ee4000c1e1b00 */
[----:B------:R-:W-:-:S04]  /*42c0*/  @!P6 IMAD R45, R45, R70, R71 ;  /* 0x000000462d2de224 */ /* 0x000fc800078e0247 */
[----:B------:R-:W-:-:S06]  /*42d0*/  @!P6 IMAD.WIDE.U32 R40, R45, 0x8, R54 ;  /* 0x000000082d28e825 */ /* 0x000fcc00078e0036 */
[----:B------:R-:W4:Y:S01]  /*42e0*/  @!P6 LDG.E.64 R40, desc[UR8][R40.64] ;  /* 0x000000082828e981 */ /* 0x000f22000c1e1b00 */
[----:B------:R-:W-:Y:S01]  /*42f0*/  IADD3 R42, PT, PT, R42, 0x4, RZ ;  /* 0x000000042a2a7810 */ /* 0x000fe20007ffe0ff */
[----:B--2---:R-:W-:Y:S01]  /*4300*/  @!P5 FADD.FTZ R58, R58, R36 ;  /* 0x000000243a3ad221 */ /* 0x004fe20000010000 */
[----:B------:R-:W-:-:S03]  /*4310*/  @!P5 FADD.FTZ R59, R59, R37 ;  /* 0x000000253b3bd221 */ /* 0x000fc60000010000 */
[----:B---3--:R-:W-:Y:S01]  /*4320*/  @!P2 FADD.FTZ R58, R58, R38 ;  /* 0x000000263a3aa221 */ /* 0x008fe20000010000 */
[----:B------:R-:W-:-:S03]  /*4330*/  @!P2 FADD.FTZ R59, R59, R39 ;  /* 0x000000273b3ba221 */ /* 0x000fc60000010000 */
[----:B----4-:R-:W-:Y:S01]  /*4340*/  @!P6 FADD.FTZ R58, R58, R40 ;  /* 0x000000283a3ae221 */ /* 0x010fe20000010000 */
[----:B------:R-:W-:-:S07]  /*4350*/  @!P6 FADD.FTZ R59, R59, R41 ;  /* 0x000000293b3be221 */ /* 0x000fce0000010000 */
.L_x_1330:
        /* <DEDUP_REMOVED lines=18> */
.L_x_1331:
        /* <DEDUP_REMOVED lines=9> */
.L_x_1332:
[----:B------:R-:W-:Y:S05]  /*4510*/  BSYNC.RECONVERGENT B0 ;  /* 0x0000000000007941 */ /* 0x000fea0003800200 */
.L_x_1325:
[----:B------:R-:W5:Y:S01]  /*4520*/  S2UR UR7, SR_CgaCtaId ;  /* 0x00000000000779c3 */ /* 0x000f620000008800 */
[----:B------:R-:W-:Y:S01]  /*4530*/  UMOV UR6, 0x400 ;  /* 0x0000040000067882 */ /* 0x000fe20000000000 */
[----:B------:R-:W0:Y:S01]  /*4540*/  LDCU.64 UR14, c[0x0][0x400] ;  /* 0x00008000ff0e77ac */ /* 0x000e220008000a00 */
[----:B------:R-:W-:Y:S01]  /*4550*/  FADD.FTZ R4, R4, -UR13 ;  /* 0x8000000d04047e21 */ /* 0x000fe20008010000 */
[----:B------:R-:W-:-:S03]  /*4560*/  FADD.FTZ R5, R5, -UR13 ;  /* 0x8000000d05057e21 */ /* 0x000fc60008010000 */
[----:B----4-:R-:W-:Y:S01]  /*4570*/  FMUL.FTZ R39, R4, UR10 ;  /* 0x0000000a04277c20 */ /* 0x010fe20008410000 */
[----:B------:R-:W-:Y:S01]  /*4580*/  FMUL.FTZ R46, R5, UR10 ;  /* 0x0000000a052e7c20 */ /* 0x000fe20008410000 */
[----:B0-----:R-:W-:Y:S01]  /*4590*/  ISETP.GE.U32.AND P0, PT, R88, UR14, PT ;  /* 0x0000000e58007c0c */ /* 0x001fe2000bf06070 */
[----:B-----5:R-:W-:-:S03]  /*45a0*/  ULEA UR6, UR7, UR6, 0x18 ;  /* 0x0000000607067291 */ /* 0x020fc6000f8ec0ff */
[----:B------:R-:W-:-:S06]  /*45b0*/  ISETP.GE.AND.EX P0, PT, R66, UR15, PT, P0 ;  /* 0x0000000f42007c0c */ /* 0x000fcc000bf06300 */
[----:B------:R-:W-:Y:S01]  /*45c0*/  @!P1 STS.64 [UR6+0xc0], R58 ;  /* 0x0000c03aff009988 */ /* 0x000fe20008000a06 */
[----:B------:R-:W-:Y:S01]  /*45d0*/  BAR.SYNC.DEFER_BLOCKING 0x0 ;  /* 0x0000000000007b1d */ /* 0x000fe20000010000 */
[----:B------:R-:W-:-:S04]  /*45e0*/  ISETP.GE.U32.AND P1, PT, R84, UR14, PT ;  /* 0x0000000e54007c0c */ /* 0x000fc8000bf26070 */
[----:B------:R-:W-:Y:S01]  /*45f0*/  ISETP.GE.AND.EX P1, PT, R65, UR15, PT, P1 ;  /* 0x0000000f41007c0c */ /* 0x000fe2000bf26310 */
[----:B------:R-:W0:Y:S01]  /*4600*/  LDS.64 R36, [UR6+0xc0] ;  /* 0x0000c006ff247984 */ /* 0x000e220008000a00 */
[----:B------:R-:W0:Y:S02]  /*4610*/  LDCU UR6, c[0x0][0x42c] ;  /* 0x00008580ff0677ac */ /* 0x000e240008000800 */
[----:B0-----:R-:W-:Y:S01]  /*4620*/  FMUL.FTZ R36, R36, UR6 ;  /* 0x0000000624247c20 */ /* 0x001fe20008410000 */
[----:B------:R-:W-:-:S04]  /*4630*/  FMUL.FTZ R37, R37, UR6 ;  /* 0x0000000625257c20 */ /* 0x000fc80008410000 */
[----:B------:R-:W-:Y:S01]  /*4640*/  FFMA.FTZ R45, R36, R39, R37 ;  /* 0x00000027242d7223 */ /* 0x000fe20000010025 */
[----:B------:R-:W-:Y:S06]  /*4650*/  @!P3 BRA `(.L_x_1333) ;  /* 0x000000000048b947 */ /* 0x000fec0003800000 */
[----:B------:R-:W-:Y:S01]  /*4660*/  FFMA.FTZ R4, R56, R39, R34 ;  /* 0x0000002738047223 */ /* 0x000fe20000010022 */
[----:B------:R-:W-:-:S03]  /*4670*/  FFMA.FTZ R5, R57, R46, R35 ;  /* 0x0000002e39057223 */ /* 0x000fc60000010023 */
[----:B------:R-:W-:Y:S01]  /*4680*/  FMUL.FTZ R38, R4, -1.4426950216293334961 ;  /* 0xbfb8aa3b04267820 */ /* 0x000fe20000410000 */
[----:B------:R-:W-:-:S05]  /*4690*/  FMUL.FTZ R40, R5, -1.4426950216293334961 ;  /* 0xbfb8aa3b05287820 */ /* 0x000fca0000410000 */
[----:B------:R-:W0:Y:S08]  /*46a0*/  MUFU.EX2 R38, R38 ;  /* 0x0000002600267308 */ /* 0x000e300000000800 */
[----:B------:R-:W4:Y:S01]  /*46b0*/  MUFU.EX2 R40, R40 ;  /* 0x0000002800287308 */ /* 0x000f220000000800 */
[----:B0-----:R-:W-:-:S07]  /*46c0*/  FADD.FTZ R39, R38, 1 ;  /* 0x3f80000026277421 */ /* 0x001fce0000010000 */
[----:B------:R-:W1:Y:S01]  /*46d0*/  MUFU.RCP R39, R39 ;  /* 0x0000002700277308 */ /* 0x000e620000001000 */
[----:B----4-:R-:W-:-:S07]  /*46e0*/  FADD.FTZ R41, R40, 1 ;  /* 0x3f80000028297421 */ /* 0x010fce0000010000 */
[----:B--2---:R-:W0:Y:S01]  /*46f0*/  MUFU.RCP R42, R41 ;  /* 0x00000029002a7308 */ /* 0x004e220000001000 */
        /* <DEDUP_REMOVED lines=8> */
.L_x_1333:
[----:B------:R-:W-:Y:S01]  /*4780*/  FADD.FTZ R6, R6, -UR13 ;  /* 0x8000000d06067e21 */ /* 0x000fe20008010000 */
[----:B------:R-:W-:Y:S01]  /*4790*/  FFMA.FTZ R4, R36, R46, R37 ;  /* 0x0000002e24047223 */ /* 0x000fe20000010025 */
[----:B------:R-:W-:Y:S01]  /*47a0*/  BSSY.RECONVERGENT B0, `(.L_x_1334) ;  /* 0x0000013000007945 */ /* 0x000fe20003800200 */
[----:B------:R-:W-:Y:S01]  /*47b0*/  FFMA.FTZ R2, R56, R2, -R45 ;  /* 0x0000000238027223 */ /* 0x000fe2000001082d */
[----:B------:R-:W-:Y:S01]  /*47c0*/  FADD.FTZ R38, R7, -UR13 ;  /* 0x8000000d07267e21 */ /* 0x000fe20008010000 */
[----:B------:R-:W-:Y:S01]  /*47d0*/  FMUL.FTZ R39, R6, UR10 ;  /* 0x0000000a06277c20 */ /* 0x000fe20008410000 */
[----:B------:R-:W-:Y:S01]  /*47e0*/  FFMA.FTZ R3, R57, R3, -R4 ;  /* 0x0000000339037223 */ /* 0x000fe20000010804 */
[----:B------:R-:W-:Y:S06]  /*47f0*/  @P0 BRA `(.L_x_1335) ;  /* 0x0000000000340947 */ /* 0x000fec0003800000 */
[----:B------:R-:W0:Y:S01]  /*4800*/  LDCU.64 UR16, c[0x0][0x3f8] ;  /* 0x00007f00ff1077ac */ /* 0x000e220008000a00 */
[----:B------:R-:W-:Y:S01]  /*4810*/  MOV R4, R90 ;  /* 0x0000005a00047202 */ /* 0x000fe20000000f00 */
[----:B------:R-:W-:Y:S01]  /*4820*/  FMUL.FTZ R2, R2, UR10 ;  /* 0x0000000a02027c20 */ /* 0x000fe20008410000 */
[----:B------:R-:W-:Y:S01]  /*4830*/  MOV R5, R93 ;  /* 0x0000005d00057202 */ /* 0x000fe20000000f00 */
[----:B------:R-:W4:Y:S01]  /*4840*/  LDCU.64 UR6, c[0x0][0x380] ;  /* 0x00007000ff0677ac */ /* 0x000f220008000a00 */
[----:B------:R-:W-:Y:S01]  /*4850*/  FMUL.FTZ R3, R3, UR10 ;  /* 0x0000000a03037c20 */ /* 0x000fe20008410000 */
[----:B0-----:R-:W-:Y:S02]  /*4860*/  IMAD R7, R66, UR16, RZ ;  /* 0x0000001042077c24 */ /* 0x001fe4000f8e02ff */
[----:B------:R-:W-:-:S04]  /*4870*/  IMAD.WIDE.U32 R4, R88, UR16, R4 ;  /* 0x0000001058047c25 */ /* 0x000fc8000f8e0004 */
[----:B------:R-:W-:Y:S01]  /*4880*/  IMAD R7, R88, UR17, R7 ;  /* 0x0000001158077c24 */ /* 0x000fe2000f8e0207 */
[----:B----4-:R-:W-:-:S04]  /*4890*/  LEA R6, P0, R4, UR6, 0x2 ;  /* 0x0000000604067c11 */ /* 0x010fc8000f8010ff */
[----:B------:R-:W-:-:S04]  /*48a0*/  IADD3 R7, PT, PT, R5, R7, RZ ;  /* 0x0000000705077210 */ /* 0x000fc80007ffe0ff */
[----:B------:R-:W-:-:S05]  /*48b0*/  LEA.HI.X R7, R4, UR7, R7, 0x2, P0 ;  /* 0x0000000704077c11 */ /* 0x000fca00080f1407 */
[----:B------:R0:W-:Y:S02]  /*48c0*/  STG.E.64 desc[UR8][R6.64], R2 ;  /* 0x0000000206007986 */ /* 0x0001e4000c101b08 */
.L_x_1335:
[----:B------:R-:W-:Y:S05]  /*48d0*/  BSYNC.RECONVERGENT B0 ;  /* 0x0000000000007941 */ /* 0x000fea0003800200 */
.L_x_1334:
[----:B------:R-:W-:Y:S01]  /*48e0*/  FFMA.FTZ R41, R36, R39, R37 ;  /* 0x0000002724297223 */ /* 0x000fe20000010025 */
[----:B--2---:R-:W-:Y:S01]  /*48f0*/  FMUL.FTZ R42, R38, UR10 ;  /* 0x0000000a262a7c20 */ /* 0x004fe20008410000 */
[----:B------:R-:W-:Y:S06]  /*4900*/  @!P3 BRA `(.L_x_1336) ;  /* 0x000000000048b947 */ /* 0x000fec0003800000 */
[----:B0-----:R-:W-:Y:S01]  /*4910*/  FFMA.FTZ R2, R56, R39, R34 ;  /* 0x0000002738027223 */ /* 0x001fe20000010022 */
        /* <DEDUP_REMOVED lines=17> */
.L_x_1336:
[----:B------:R-:W-:Y:S01]  /*4a30*/  FFMA.FTZ R4, R36, R42, R37 ;  /* 0x0000002a24047223 */ /* 0x000fe20000010025 */
[----:B------:R-:W-:Y:S01]  /*4a40*/  BSSY.RECONVERGENT B0, `(.L_x_1337) ;  /* 0x0000013000007945 */ /* 0x000fe20003800200 */
[----:B0-----:R-:W-:Y:S01]  /*4a50*/  FFMA.FTZ R2, R56, R8, -R41 ;  /* 0x0000000838027223 */ /* 0x001fe20000010829 */
[----:B------:R-:W-:Y:S01]  /*4a60*/  FADD.FTZ R26, R26, -UR13 ;  /* 0x8000000d1a1a7e21 */ /* 0x000fe20008010000 */
[----:B------:R-:W-:Y:S01]  /*4a70*/  FADD.FTZ R27, R27, -UR13 ;  /* 0x8000000d1b1b7e21 */ /* 0x000fe20008010000 */
[----:B------:R-:W-:Y:S01]  /*4a80*/  FFMA.FTZ R3, R57, R9, -R4 ;  /* 0x0000000939037223 */ /* 0x000fe20000010804 */
[----:B------:R-:W-:Y:S06]  /*4a90*/  @P1 BRA `(.L_x_1338) ;  /* 0x0000000000341947 */ /* 0x000fec0003800000 */
[----:B------:R-:W0:Y:S01]  /*4aa0*/  LDCU.64 UR6, c[0x0][0x3f8] ;  /* 0x00007f00ff0677ac */ /* 0x000e220008000a00 */
[----:B------:R-:W-:Y:S01]  /*4ab0*/  MOV R4, R90 ;  /* 0x0000005a00047202 */ /* 0x000fe20000000f00 */
[----:B------:R-:W-:Y:S01]  /*4ac0*/  FMUL.FTZ R2, R2, UR10 ;  /* 0x0000000a02027c20 */ /* 0x000fe20008410000 */
[----:B------:R-:W-:Y:S01]  /*4ad0*/  MOV R5, R93 ;  /* 0x0000005d00057202 */ /* 0x000fe20000000f00 */
[----:B------:R-:W2:Y:S01]  /*4ae0*/  LDCU.64 UR16, c[0x0][0x380] ;  /* 0x00007000ff1077ac */ /* 0x000ea20008000a00 */
[----:B------:R-:W-:Y:S01]  /*4af0*/  FMUL.FTZ R3, R3, UR10 ;  /* 0x0000000a03037c20 */ /* 0x000fe20008410000 */
[----:B0-----:R-:W-:Y:S02]  /*4b00*/  IMAD R7, R65, UR6, RZ ;  /* 0x0000000641077c24 */ /* 0x001fe4000f8e02ff */
[----:B------:R-:W-:-:S04]  /*4b10*/  IMAD.WIDE.U32 R4, R84, UR6, R4 ;  /* 0x0000000654047c25 */ /* 0x000fc8000f8e0004 */
[----:B------:R-:W-:Y:S01]  /*4b20*/  IMAD R7, R84, UR7, R7 ;  /* 0x0000000754077c24 */ /* 0x000fe2000f8e0207 */
[----:B--2---:R-:W-:-:S04]  /*4b30*/  LEA R6, P0, R4, UR16, 0x2 ;  /* 0x0000001004067c11 */ /* 0x004fc8000f8010ff */
[----:B------:R-:W-:-:S04]  /*4b40*/  IADD3 R7, PT, PT, R5, R7, RZ ;  /* 0x0000000705077210 */ /* 0x000fc80007ffe0ff */
[----:B------:R-:W-:-:S05]  /*4b50*/  LEA.HI.X R7, R4, UR17, R7, 0x2, P0 ;  /* 0x0000001104077c11 */ /* 0x000fca00080f1407 */
[----:B------:R0:W-:Y:S02]  /*4b60*/  STG.E.64 desc[UR8][R6.64], R2 ;  /* 0x0000000206007986 */ /* 0x0001e4000c101b08 */
.L_x_1338:
[----:B------:R-:W-:Y:S05]  /*4b70*/  BSYNC.RECONVERGENT B0 ;  /* 0x0000000000007941 */ /* 0x000fea0003800200 */
.L_x_1337:
[----:B------:R-:W-:Y:S01]  /*4b80*/  FADD.FTZ R10, R10, -UR13 ;  /* 0x8000000d0a0a7e21 */ /* 0x000fe20008010000 */
[----:B------:R-:W-:Y:S01]  /*4b90*/  FADD.FTZ R11, R11, -UR13 ;  /* 0x8000000d0b0b7e21 */ /* 0x000fe20008010000 */
[----:B------:R-:W-:Y:S01]  /*4ba0*/  FMUL.FTZ R39, R26, UR10 ;  /* 0x0000000a1a277c20 */ /* 0x000fe20008410000 */
[----:B------:R-:W-:Y:S01]  /*4bb0*/  FMUL.FTZ R38, R27, UR10 ;  /* 0x0000000a1b267c20 */ /* 0x000fe20008410000 */
        /* <DEDUP_REMOVED lines=19> */
.L_x_1339:
[----:B------:R-:W-:Y:S04]  /*4cf0*/  BSSY.RECONVERGENT B0, `(.L_x_1340) ;  /* 0x0000013000007945 */ /* 0x000fe80003800200 */
[----:B------:R-:W-:Y:S05]  /*4d00*/  @P4 BRA `(.L_x_1341) ;  /* 0x0000000000444947 */ /* 0x000fea0003800000 */
[----:B------:R-:W2:Y:S01]  /*4d10*/  LDCU.64 UR6, c[0x0][0x3f8] ;  /* 0x00007f00ff0677ac */ /* 0x000ea20008000a00 */
[----:B------:R-:W-:Y:S01]  /*4d20*/  MOV R4, R90 ;  /* 0x0000005a00047202 */ /* 0x000fe20000000f00 */
[C-C-:B0-----:R-:W-:Y:S01]  /*4d30*/  FFMA.FTZ R3, R36.reuse, R39, R37.reuse ;  /* 0x0000002724037223 */ /* 0x141fe20000010025 */
[----:B------:R-:W-:Y:S01]  /*4d40*/  MOV R5, R93 ;  /* 0x0000005d00057202 */ /* 0x000fe20000000f00 */
[----:B------:R-:W0:Y:S01]  /*4d50*/  LDCU.64 UR16, c[0x0][0x380] ;  /* 0x00007000ff1077ac */ /* 0x000e220008000a00 */
[----:B------:R-:W-:Y:S01]  /*4d60*/  FFMA.FTZ R6, R36, R38, R37 ;  /* 0x0000002624067223 */ /* 0x000fe20000010025 */
[----:B------:R-:W-:Y:S01]  /*4d70*/  FFMA.FTZ R3, R56, R28, -R3 ;  /* 0x0000001c38037223 */ /* 0x000fe20000010803 */
[----:B--2---:R-:W-:Y:S02]  /*4d80*/  IMAD R2, R64, UR6, RZ ;  /* 0x0000000640027c24 */ /* 0x004fe4000f8e02ff */
[----:B------:R-:W-:-:S04]  /*4d90*/  IMAD.WIDE.U32 R4, R83, UR6, R4 ;  /* 0x0000000653047c25 */ /* 0x000fc8000f8e0004 */
[----:B------:R-:W-:Y:S01]  /*4da0*/  IMAD R7, R83, UR7, R2 ;  /* 0x0000000753077c24 */ /* 0x000fe2000f8e0202 */
[----:B0-----:R-:W-:-:S04]  /*4db0*/  LEA R2, P0, R4, UR16, 0x2 ;  /* 0x0000001004027c11 */ /* 0x001fc8000f8010ff */
[----:B------:R-:W-:Y:S01]  /*4dc0*/  IADD3 R5, PT, PT, R5, R7, RZ ;  /* 0x0000000705057210 */ /* 0x000fe20007ffe0ff */
[----:B------:R-:W-:Y:S01]  /*4dd0*/  FFMA.FTZ R7, R57, R29, -R6 ;  /* 0x0000001d39077223 */ /* 0x000fe20000010806 */
[----:B------:R-:W-:Y:S02]  /*4de0*/  FMUL.FTZ R6, R3, UR10 ;  /* 0x0000000a03067c20 */ /* 0x000fe40008410000 */
[----:B------:R-:W-:Y:S01]  /*4df0*/  LEA.HI.X R3, R4, UR17, R5, 0x2, P0 ;  /* 0x0000001104037c11 */ /* 0x000fe200080f1405 */
[----:B------:R-:W-:-:S05]  /*4e00*/  FMUL.FTZ R7, R7, UR10 ;  /* 0x0000000a07077c20 */ /* 0x000fca0008410000 */
[----:B------:R2:W-:Y:S02]  /*4e10*/  STG.E.64 desc[UR8][R2.64], R6 ;  /* 0x0000000602007986 */ /* 0x0005e4000c101b08 */
.L_x_1341:
[----:B------:R-:W-:Y:S05]  /*4e20*/  BSYNC.RECONVERGENT B0 ;  /* 0x0000000000007941 */ /* 0x000fea0003800200 */
.L_x_1340:
[----:B------:R-:W-:Y:S01]  /*4e30*/  UISETP.NE.AND UP0, UPT, UR12, URZ, UPT ;  /* 0x000000ff0c00728c */ /* 0x000fe2000bf05270 */
[----:B------:R-:W-:Y:S01]  /*4e40*/  FADD.FTZ R29, R14, -UR13 ;  /* 0x8000000d0e1d7e21 */ /* 0x000fe20008010000 */
[----:B------:R-:W-:Y:S01]  /*4e50*/  FADD.FTZ R15, R15, -UR13 ;  /* 0x8000000d0f0f7e21 */ /* 0x000fe20008010000 */
[----:B------:R-:W-:Y:S01]  /*4e60*/  FADD.FTZ R18, R18, -UR13 ;  /* 0x8000000d12127e21 */ /* 0x000fe20008010000 */
[----:B0-2---:R-:W-:Y:S01]  /*4e70*/  FADD.FTZ R2, R19, -UR13 ;  /* 0x8000000d13027e21 */ /* 0x005fe20008010000 */
[----:B------:R-:W-:Y:S01]  /*4e80*/  FADD.FTZ R4, R22, -UR13 ;  /* 0x8000000d16047e21 */ /* 0x000fe20008010000 */
[----:B------:R-:W-:Y:S01]  /*4e90*/  FADD.FTZ R14, R23, -UR13 ;  /* 0x8000000d170e7e21 */ /* 0x000fe20008010000 */
        /* <DEDUP_REMOVED lines=11> */
[----:B------:R-:W-:Y:S01]  /*4f50*/  ISETP.GE.U32.AND P1, PT, R82, UR14, PT ;  /* 0x0000000e52007c0c */ /* 0x000fe2000bf26070 */
[----:B------:R-:W-:Y:S01]  /*4f60*/  FMUL.FTZ R10, R31, UR10 ;  /* 0x0000000a1f0a7c20 */ /* 0x000fe20008410000 */
[----:B------:R-:W-:Y:S01]  /*4f70*/  ISETP.GE.U32.AND P3, PT, R81, UR14, PT ;  /* 0x0000000e51007c0c */ /* 0x000fe2000bf66070 */
[--C-:B------:R-:W-:Y:S01]  /*4f80*/  FFMA.FTZ R39, R36, R3, R37.reuse ;  /* 0x0000000324277223 */ /* 0x100fe20000010025 */
[----:B------:R-:W-:Y:S01]  /*4f90*/  ISETP.GE.U32.AND P4, PT, R80, UR14, PT ;  /* 0x0000000e50007c0c */ /* 0x000fe2000bf86070 */
[C-C-:B------:R-:W-:Y:S01]  /*4fa0*/  FFMA.FTZ R42, R36.reuse, R6, R37.reuse ;  /* 0x00000006242a7223 */ /* 0x140fe20000010025 */
[----:B------:R-:W-:Y:S01]  /*4fb0*/  ISETP.GE.U32.AND P2, PT, R79, UR14, PT ;  /* 0x0000000e4f007c0c */ /* 0x000fe2000bf46070 */
[C-C-:B------:R-:W-:Y:S01]  /*4fc0*/  FFMA.FTZ R27, R36.reuse, R29, R37.reuse ;  /* 0x0000001d241b7223 */ /* 0x140fe20000010025 */
[C-C-:B------:R-:W-:Y:S01]  /*4fd0*/  FFMA.FTZ R28, R36.reuse, R30, R37.reuse ;  /* 0x0000001e241c7223 */ /* 0x140fe20000010025 */
        /* <DEDUP_REMOVED lines=30> */
.L_x_1342:
        /* <DEDUP_REMOVED lines=17> */
.L_x_1344:
[----:B------:R-:W-:Y:S05]  /*52d0*/  BSYNC.RECONVERGENT B0 ;  /* 0x0000000000007941 */ /* 0x000fea0003800200 */
.L_x_1343:
[----:B------:R-:W-:Y:S05]  /*52e0*/  BRA.U !UP0, `(.L_x_1345) ;  /* 0x0000000108487547 */ /* 0x000fea000b800000 */
[----:B------:R-:W-:Y:S01]  /*52f0*/  FFMA.FTZ R29, R56, R29, R34 ;  /* 0x0000001d381d7223 */ /* 0x000fe20000010022 */
[----:B------:R-:W-:-:S03]  /*5300*/  FFMA.FTZ R30, R57, R30, R35 ;  /* 0x0000001e391e7223 */ /* 0x000fc60000010023 */
[----:B------:R-:W-:Y:S01]  /*5310*/  FMUL.FTZ R2, R29, -1.4426950216293334961 ;  /* 0xbfb8aa3b1d027820 */ /* 0x000fe20000410000 */
[----:B0-----:R-:W-:-:S05]  /*5320*/  FMUL.FTZ R4, R30, -1.4426950216293334961 ;  /* 0xbfb8aa3b1e047820 */ /* 0x001fca0000410000 */
        /* <DEDUP_REMOVED lines=14> */
.L_x_1345:
[----:B------:R-:W-:Y:S01]  /*5410*/  BSSY.RECONVERGENT B0, `(.L_x_1346) ;  /* 0x0000011000007945 */ /* 0x000fe20003800200 */
[----:B0-----:R-:W-:Y:S01]  /*5420*/  FFMA.FTZ R6, R56, R16, -R27 ;  /* 0x0000001038067223 */ /* 0x001fe2000001081b */
        /* <DEDUP_REMOVED lines=15> */
.L_x_1347:
[----:B------:R-:W-:Y:S05]  /*5520*/  BSYNC.RECONVERGENT B0 ;  /* 0x0000000000007941 */ /* 0x000fea0003800200 */
.L_x_1346:
        /* <DEDUP_REMOVED lines=19> */
.L_x_1348:
        /* <DEDUP_REMOVED lines=17> */
.L_x_1350:
[----:B------:R-:W-:Y:S05]  /*5770*/  BSYNC.RECONVERGENT B0 ;  /* 0x0000000000007941 */ /* 0x000fea0003800200 */
.L_x_1349:
        /* <DEDUP_REMOVED lines=19> */
.L_x_1351:
[----:B------:R-:W-:Y:S01]  /*58b0*/  BSSY.RECONVERGENT B0, `(.L_x_1352) ;  /* 0x0000011000007945 */ /* 0x000fe20003800200 */
[----:B------:R-:W-:Y:S01]  /*58c0*/  FFMA.FTZ R15, R56, R24, -R15 ;  /* 0x00000018380f7223 */ /* 0x000fe2000001080f */
[----:B0-----:R-:W-:Y:S02]  /*58d0*/  FFMA.FTZ R7, R57, R25, -R18 ;  /* 0x0000001939077223 */ /* 0x001fe40000010812 */
        /* <DEDUP_REMOVED lines=14> */
.L_x_1353:
[----:B------:R-:W-:Y:S05]  /*59c0*/  BSYNC.RECONVERGENT B0 ;  /* 0x0000000000007941 */ /* 0x000fea0003800200 */
.L_x_1352:
        /* <DEDUP_REMOVED lines=19> */
.L_x_1354:
[----:B------:R-:W-:Y:S01]  /*5b00*/  ISETP.GE.AND.EX P0, PT, R0, UR15, PT, P0 ;  /* 0x0000000f00007c0c */ /* 0x000fe2000bf06300 */
[----:B------:R-:W-:Y:S01]  /*5b10*/  FFMA.FTZ R9, R56, R32, -R9 ;  /* 0x0000002038097223 */ /* 0x000fe20000010809 */
[----:B------:R-:W-:Y:S01]  /*5b20*/  FFMA.FTZ R36, R57, R33, -R36 ;  /* 0x0000002139247223 */ /* 0x000fe20000010824 */
[----:B------:R-:W-:Y:S02]  /*5b30*/  BSSY.RECONVERGENT B0, `(.L_x_1355) ;  /* 0x000000e000007945 */ /* 0x000fe40003800200 */
[----:B0-----:R-:W-:Y:S01]  /*5b40*/  FMUL.FTZ R4, R9, UR10 ;  /* 0x0000000a09047c20 */ /* 0x001fe20008410000 */
[----:B------:R-:W-:-:S07]  /*5b50*/  FMUL.FTZ R5, R36, UR10 ;  /* 0x0000000a24057c20 */ /* 0x000fce0008410000 */
[----:B------:R-:W-:Y:S05]  /*5b60*/  @P0 BRA `(.L_x_1356) ;  /* 0x0000000000280947 */ /* 0x000fea0003800000 */
[----:B------:R-:W0:Y:S01]  /*5b70*/  LDCU.64 UR6, c[0x0][0x3f8] ;  /* 0x00007f00ff0677ac */ /* 0x000e220008000a00 */
[----:B------:R-:W-:Y:S01]  /*5b80*/  MOV R91, R93 ;  /* 0x0000005d005b7202 */ /* 0x000fe20000000f00 */
[----:B------:R-:W2:Y:S01]  /*5b90*/  LDCU.64 UR14, c[0x0][0x380] ;  /* 0x00007000ff0e77ac */ /* 0x000ea20008000a00 */
[----:B0-----:R-:W-:Y:S02]  /*5ba0*/  IMAD R3, R0, UR6, RZ ;  /* 0x0000000600037c24 */ /* 0x001fe4000f8e02ff */
[----:B------:R-:W-:-:S04]  /*5bb0*/  IMAD.WIDE.U32 R90, R78, UR6, R90 ;  /* 0x000000064e5a7c25 */ /* 0x000fc8000f8e005a */
[----:B------:R-:W-:Y:S01]  /*5bc0*/  IMAD R3, R78, UR7, R3 ;  /* 0x000000074e037c24 */ /* 0x000fe2000f8e0203 */
[----:B--2---:R-:W-:-:S04]  /*5bd0*/  LEA R2, P0, R90, UR14, 0x2 ;  /* 0x0000000e5a027c11 */ /* 0x004fc8000f8010ff */
[----:B------:R-:W-:-:S04]  /*5be0*/  IADD3 R3, PT, PT, R91, R3, RZ ;  /* 0x000000035b037210 */ /* 0x000fc80007ffe0ff */
[----:B------:R-:W-:-:S05]  /*5bf0*/  LEA.HI.X R3, R90, UR15, R3, 0x2, P0 ;  /* 0x0000000f5a037c11 */ /* 0x000fca00080f1403 */
[----:B------:R0:W-:Y:S02]  /*5c00*/  STG.E.64 desc[UR8][R2.64], R4 ;  /* 0x0000000402007986 */ /* 0x0001e4000c101b08 */
.L_x_1356:
[----:B------:R-:W-:Y:S05]  /*5c10*/  BSYNC.RECONVERGENT B0 ;  /* 0x0000000000007941 */ /* 0x000fea0003800200 */
.L_x_1355:
[----:B------:R-:W-:Y:S02]  /*5c20*/  IADD3 R73, PT, PT, R70, R73, RZ ;  /* 0x0000004946497210 */ /* 0x000fe40007ffe0ff */
[----:B------:R-:W-:Y:S02]  /*5c30*/  IADD3 R74, PT, PT, R74, 0x1, RZ ;  /* 0x000000014a4a7810 */ /* 0x000fe40007ffe0ff */
[----:B------:R-:W-:-:S13]  /*5c40*/  ISETP.GE.AND P0, PT, R73, UR4, PT ;  /* 0x0000000449007c0c */ /* 0x000fda000bf06270 */
[----:B------:R-:W-:Y:S05]  /*5c50*/  @!P0 BRA `(.L_x_1357) ;  /* 0xffffffa400c48947 */ /* 0x000fea000383ffff */
.L_x_1314:
[----:B0-----:R-:W0:Y:S01]  /*5c60*/  LDC R4, c[0x0][0x370] ;  /* 0x0000dc00ff047b82 */ /* 0x001e220000000800 */
[----:B------:R-:W-:Y:S01]  /*5c70*/  ISETP.NE.AND P2, PT, R72, RZ, PT ;  /* 0x000000ff4800720c */ /* 0x000fe20003f45270 */
[----:B------:R-:W-:Y:S06]  /*5c80*/  BSSY.RECONVERGENT B0, `(.L_x_1358) ;  /* 0x0000011000007945 */ /* 0x000fec0003800200 */
[----:B------:R-:W2:Y:S08]  /*5c90*/  LDC R7, c[0x0][0x374] ;  /* 0x0000dd00ff077b82 */ /* 0x000eb00000000800 */
[----:B------:R-:W4:Y:S01]  /*5ca0*/  LDC.64 R2, c[0x0][0x3c8] ;  /* 0x0000f200ff027b82 */ /* 0x000f220000000a00 */
[----:B0-----:R-:W-:-:S02]  /*5cb0*/  IADD3 R5, PT, PT, R4, -0x1, RZ ;  /* 0xffffffff04057810 */ /* 0x001fc40007ffe0ff */
[----:B------:R-:W-:Y:S02]  /*5cc0*/  ISETP.NE.AND P1, PT, R4, 0x1, PT ;  /* 0x000000010400780c */ /* 0x000fe40003f25270 */
[----:B--2---:R-:W-:-:S04]  /*5cd0*/  IADD3 R0, PT, PT, R7, -0x1, RZ ;  /* 0xffffffff07007810 */ /* 0x004fc80007ffe0ff */
        /* <DEDUP_REMOVED lines=11> */
.L_x_1359:
[----:B------:R-:W-:Y:S05]  /*5d90*/  BSYNC.RECONVERGENT B0 ;  /* 0x0000000000007941 */ /* 0x000fea0003800200 */
.L_x_1358:
[----:B------:R-:W-:Y:S05]  /*5da0*/  @P0 EXIT ;  /* 0x000000000000094d */ /* 0x000fea0003800000 */
[----:B------:R-:W-:Y:S05]  /*5db0*/  @P2 BRA `(.L_x_1360) ;  /* 0x0000000000202947 */ /* 0x000fea0003800000 */
[----:B------:R-:W-:-:S05]  /*5dc0*/  IMAD R0, R4, R7, RZ ;  /* 0x0000000704007224 */ /* 0x000fca00078e02ff */
[----:B------:R-:W-:-:S13]  /*5dd0*/  ISETP.NE.AND P0, PT, R0, -0x1, PT ;  /* 0xffffffff0000780c */ /* 0x000fda0003f05270 */
[----:B------:R-:W-:Y:S05]  /*5de0*/  @!P0 BRA `(.L_x_1360) ;  /* 0x0000000000148947 */ /* 0x000fea0003800000 */
.L_x_1361:
[----:B0-----:R-:W2:Y:S04]  /*5df0*/  LDG.E.STRONG.GPU R5, desc[UR8][R2.64] ;  /* 0x0000000802057981 */ /* 0x001ea8000c1ef900 */
[----:B--2---:R-:W-:Y:S01]  /*5e00*/  CCTL.IVALL ;  /* 0x00000000ff00798f */ /* 0x004fe20002000000 */
[----:B------:R-:W-:Y:S05]  /*5e10*/  YIELD ;  /* 0x0000000000007946 */ /* 0x000fea0003800000 */
[----:B------:R-:W-:-:S13]  /*5e20*/  ISETP.NE.AND P0, PT, R5, R0, PT ;  /* 0x000000000500720c */ /* 0x000fda0003f05270 */
[----:B------:R-:W-:Y:S05]  /*5e30*/  @P0 BRA `(.L_x_1361) ;  /* 0xfffffffc00ec0947 */ /* 0x000fea000383ffff */
.L_x_1360:
        /* <DEDUP_REMOVED lines=51> */
[----:B------:R-:W2:Y:S01]  /*6170*/  LDCU.64 UR6, c[0x0][0x390] ;  /* 0x00007200ff0677ac */ /* 0x000ea20008000a00 */
[----:B------:R-:W-:Y:S02]  /*6180*/  LOP3.LUT R9, R9, 0x3, RZ, 0xc0, !PT ;  /* 0x0000000309097812 */ /* 0x000fe400078ec0ff */
[--C-:B------:R-:W-:Y:S01]  /*6190*/  SHF.L.U64.HI R22, R72, 0x3, R73.reuse ;  /* 0x0000000348167819 */ /* 0x100fe20000010249 */
[----:B------:R-:W4:Y:S01]  /*61a0*/  LDCU.64 UR10, c[0x0][0x388] ;  /* 0x00007100ff0a77ac */ /* 0x000f220008000a00 */
[----:B------:R-:W-:Y:S01]  /*61b0*/  SHF.L.U32 R29, R5, 0x2, RZ ;  /* 0x00000002051d7819 */ /* 0x000fe200000006ff */
[----:B------:R-:W-:Y:S01]  /*61c0*/  IMAD.WIDE.U32 R6, R9, 0x280, R72 ;  /* 0x0000028009067825 */ /* 0x000fe200078e0048 */
[----:B------:R-:W-:-:S02]  /*61d0*/  SHF.L.U64.HI R31, R3, 0x2, R0 ;  /* 0x00000002031f7819 */ /* 0x000fc40000010200 */
[----:B------:R-:W-:Y:S02]  /*61e0*/  SHF.L.U64.HI R27, R28, 0x2, R33 ;  /* 0x000000021c1b7819 */ /* 0x000fe40000010221 */
[C---:B0-----:R-:W-:Y:S01]  /*61f0*/  LEA R25, P1, R72.reuse, UR4, 0x2 ;  /* 0x0000000448197c11 */ /* 0x041fe2000f8210ff */
[----:B------:R-:W-:Y:S01]  /*6200*/  UMOV UR4, URZ ;  /* 0x000000ff00047c82 */ /* 0x000fe20008000000 */
[----:B--2---:R-:W-:Y:S02]  /*6210*/  IADD3 R23, P2, PT, R21, UR6, RZ ;  /* 0x0000000615177c10 */ /* 0x004fe4000ff5e0ff */
[----:B------:R-:W-:Y:S02]  /*6220*/  LEA.HI.X R26, R72, UR5, R73, 0x2, P1 ;  /* 0x00000005481a7c11 */ /* 0x000fe400088f1449 */
[----:B------:R-:W-:Y:S02]  /*6230*/  IADD3 R73, PT, PT, R7, UR4, RZ ;  /* 0x0000000407497c10 */ /* 0x000fe4000fffe0ff */
[----:B------:R-:W-:Y:S01]  /*6240*/  MOV R72, R6 ;  /* 0x0000000600487202 */ /* 0x000fe20000000f00 */
[----:B------:R-:W-:Y:S01]  /*6250*/  IMAD.WIDE.U32 R6, R4, 0x4, RZ ;  /* 0x0000000404067825 */ /* 0x000fe200078e00ff */
[----:B------:R-:W-:-:S02]  /*6260*/  IADD3.X R24, PT, PT, R22, UR7, RZ, P2, !PT ;  /* 0x0000000716187c10 */ /* 0x000fc400097fe4ff */
[----:B----4-:R-:W-:Y:S02]  /*6270*/  IADD3 R21, P1, PT, R21, UR10, RZ ;  /* 0x0000000a15157c10 */ /* 0x010fe4000ff3e0ff */
[----:B------:R-:W-:Y:S02]  /*6280*/  IADD3 R2, P2, PT, RZ, -R9, RZ ;  /* 0x80000009ff027210 */ /* 0x000fe40007f5e0ff */
[----:B------:R-:W-:Y:S02]  /*6290*/  IADD3.X R22, PT, PT, R22, UR11, RZ, P1, !PT ;  /* 0x0000000b16167c10 */ /* 0x000fe40008ffe4ff */
[----:B------:R-:W-:Y:S02]  /*62a0*/  IADD3 R29, PT, PT, R7, R29, RZ ;  /* 0x0000001d071d7210 */ /* 0x000fe40007ffe0ff */
[----:B------:R-:W-:-:S07]  /*62b0*/  IADD3.X R20, PT, PT, RZ, -0x1, RZ, P2, !PT ;  /* 0xffffffffff147810 */ /* 0x000fce00017fe4ff */
.L_x_1364:
        /* <DEDUP_REMOVED lines=10> */
[----:B------:R-:W5:Y:S04]  /*6360*/  LDG.E R18, desc[UR8][R12.64] ;  /* 0x000000080c127981 */ /* 0x000f68000c1e1900 */
[----:B------:R-:W5:Y:S01]  /*6370*/  LDG.E R19, desc[UR8][R14.64] ;  /* 0x000000080e137981 */ /* 0x000f62000c1e1900 */
[----:B0-----:R-:W-:-:S02]  /*6380*/  MOV R10, R23 ;  /* 0x00000017000a7202 */ /* 0x001fc40000000f00 */
[----:B----4-:R-:W-:Y:S02]  /*6390*/  MOV R8, R21 ;  /* 0x0000001500087202 */ /* 0x010fe40000000f00 */
        /* <DEDUP_REMOVED lines=13> */
[----:B-----5:R0:W-:Y:S01]  /*6470*/  STG.E.64 desc[UR8][R10.64], R18 ;  /* 0x000000120a007986 */ /* 0x0201e2000c101b08 */
[----:B------:R-:W-:Y:S05]  /*6480*/  @P1 BRA `(.L_x_1364) ;  /* 0xfffffffc008c1947 */ /* 0x000fea000383ffff */
.L_x_1363:
[----:B------:R-:W-:Y:S05]  /*6490*/  BSYNC.RECONVERGENT B0 ;  /* 0x0000000000007941 */ /* 0x000fea0003800200 */
.L_x_1362:
[----:B------:R-:W-:Y:S05]  /*64a0*/  @!P0 EXIT ;  /* 0x000000000000894d */ /* 0x000fea0003800000 */
[----:B------:R-:W-:Y:S01]  /*64b0*/  SHF.L.U64.HI R37, R28, 0x2, R33 ;  /* 0x000000021c257819 */ /* 0x000fe20000010221 */
[----:B------:R-:W2:Y:S01]  /*64c0*/  LDCU.64 UR4, c[0x0][0x3d8] ;  /* 0x00007b00ff0477ac */ /* 0x000ea20008000a00 */
[C---:B------:R-:W-:Y:S02]  /*64d0*/  SHF.L.U64.HI R31, R4.reuse, 0x2, R5 ;  /* 0x00000002041f7819 */ /* 0x040fe40000010205 */
[----:B------:R-:W-:Y:S01]  /*64e0*/  SHF.L.U32 R29, R4, 0x2, RZ ;  /* 0x00000002041d7819 */ /* 0x000fe200000006ff */
[----:B------:R-:W4:Y:S01]  /*64f0*/  LDCU.64 UR6, c[0x0][0x388] ;  /* 0x00007100ff0677ac */ /* 0x000f220008000a00 */
[----:B------:R-:W-:Y:S02]  /*6500*/  SHF.L.U32 R39, R28, 0x2, RZ ;  /* 0x000000021c277819 */ /* 0x000fe400000006ff */
[C---:B------:R-:W-:Y:S01]  /*6510*/  SHF.L.U64.HI R33, R3.reuse, 0x2, R0 ;  /* 0x0000000203217819 */ /* 0x040fe20000010200 */
[----:B------:R-:W0:Y:S01]  /*6520*/  LDCU.64 UR10, c[0x0][0x390] ;  /* 0x00007200ff0a77ac */ /* 0x000e220008000a00 */
[----:B------:R-:W-:-:S07]  /*6530*/  SHF.L.U32 R35, R3, 0x2, RZ ;  /* 0x0000000203237819 */ /* 0x000fce00000006ff */
.L_x_1365:
[C---:B0-----:R-:W-:Y:S02]  /*6540*/  SHF.L.U32 R16, R72.reuse, 0x2, RZ ;  /* 0x0000000248107819 */ /* 0x041fe400000006ff */
[----:B------:R-:W-:Y:S02]  /*6550*/  SHF.L.U64.HI R2, R72, 0x2, R73 ;  /* 0x0000000248027819 */ /* 0x000fe40000010249 */
[----:B--2---:R-:W-:-:S04]  /*6560*/  IADD3 R4, P0, PT, R16, UR4, RZ ;  /* 0x0000000410047c10 */ /* 0x004fc8000ff1e0ff */
[----:B------:R-:W-:Y:S02]  /*6570*/  IADD3.X R5, PT, PT, R2, UR5, RZ, P0, !PT ;  /* 0x0000000502057c10 */ /* 0x000fe400087fe4ff */
[C---:B------:R-:W-:Y:S02]  /*6580*/  IADD3 R6, P0, PT, R4.reuse, R35, RZ ;  /* 0x0000002304067210 */ /* 0x040fe40007f1e0ff */
[C---:B-1----:R-:W-:Y:S01]  /*6590*/  IADD3 R10, P1, PT, R4.reuse, R39, RZ ;  /* 0x00000027040a7210 */ /* 0x042fe20007f3e0ff */
[----:B------:R0:W2:Y:S01]  /*65a0*/  LDG.E R18, desc[UR8][R4.64] ;  /* 0x0000000804127981 */ /* 0x0000a2000c1e1900 */
[C---:B------:R-:W-:Y:S02]  /*65b0*/  IADD3.X R7, PT, PT, R5.reuse, R33, RZ, P0, !PT ;  /* 0x0000002105077210 */ /* 0x040fe400007fe4ff */
[----:B------:R-:W-:Y:S02]  /*65c0*/  IADD3 R8, P0, PT, R4, R29, RZ ;  /* 0x0000001d04087210 */ /* 0x000fe40007f1e0ff */
[C---:B------:R-:W-:Y:S01]  /*65d0*/  IADD3.X R11, PT, PT, R5.reuse, R37, RZ, P1, !PT ;  /* 0x00000025050b7210 */ /* 0x040fe20000ffe4ff */
[----:B------:R5:W2:Y:S01]  /*65e0*/  LDG.E R19, desc[UR8][R6.64] ;  /* 0x0000000806137981 */ /* 0x000aa2000c1e1900 */
[----:B------:R-:W-:-:S03]  /*65f0*/  IADD3.X R9, PT, PT, R5, R31, RZ, P0, !PT ;  /* 0x0000001f05097210 */ /* 0x000fc600007fe4ff */
[----:B------:R-:W3:Y:S04]  /*6600*/  LDG.E R21, desc[UR8][R10.64] ;  /* 0x000000080a157981 */ /* 0x000ee8000c1e1900 */
[----:B------:R1:W3:Y:S01]  /*6610*/  LDG.E R20, desc[UR8][R8.64] ;  /* 0x0000000808147981 */ /* 0x0002e2000c1e1900 */
[C---:B------:R-:W-:Y:S02]  /*6620*/  SHF.L.U32 R27, R72.reuse, 0x3, RZ ;  /* 0x00000003481b7819 */ /* 0x040fe400000006ff */
[----:B------:R-:W-:Y:S02]  /*6630*/  SHF.L.U64.HI R73, R72, 0x3, R73 ;  /* 0x0000000348497819 */ /* 0x000fe40000010249 */
[----:B------:R-:W-:Y:S02]  /*6640*/  LOP3.LUT R14, R27, 0xfffffff8, RZ, 0xc0, !PT ;  /* 0xfffffff81b0e7812 */ /* 0x000fe400078ec0ff */
[----:B------:R-:W-:-:S02]  /*6650*/  LOP3.LUT R16, R16, 0xfffffffc, RZ, 0xc0, !PT ;  /* 0xfffffffc10107812 */ /* 0x000fc400078ec0ff */
[C---:B----4-:R-:W-:Y:S02]  /*6660*/  IADD3 R12, P0, PT, R14.reuse, UR6, RZ ;  /* 0x000000060e0c7c10 */ /* 0x050fe4000ff1e0ff */
[----:B0-----:R-:W-:Y:S02]  /*6670*/  LOP3.LUT R4, R73, 0x3, RZ, 0xc0, !PT ;  /* 0x0000000349047812 */ /* 0x001fe400078ec0ff */
[----:B------:R-:W-:Y:S02]  /*6680*/  IADD3 R14, P1, PT, R14, UR10, RZ ;  /* 0x0000000a0e0e7c10 */ /* 0x000fe4000ff3e0ff */
[----:B------:R-:W-:Y:S02]  /*6690*/  LOP3.LUT R2, R2, 0x3, RZ, 0xc0, !PT ;  /* 0x0000000302027812 */ /* 0x000fe400078ec0ff */
[----:B------:R-:W-:Y:S02]  /*66a0*/  IADD3 R16, P2, PT, R16, UR4, RZ ;  /* 0x0000000410107c10 */ /* 0x000fe4000ff5e0ff */
[----:B------:R-:W-:-:S02]  /*66b0*/  IADD3.X R13, PT, PT, R4, UR7, RZ, P0, !PT ;  /* 0x00000007040d7c10 */ /* 0x000fc400087fe4ff */
[----:B------:R-:W-:Y:S02]  /*66c0*/  IADD3.X R15, PT, PT, R4, UR11, RZ, P1, !PT ;  /* 0x0000000b040f7c10 */ /* 0x000fe40008ffe4ff */
[----:B------:R-:W-:Y:S02]  /*66d0*/  IADD3.X R17, PT, PT, R2, UR5, RZ, P2, !PT ;  /* 0x0000000502117c10 */ /* 0x000fe400097fe4ff */
[C---:B------:R-:W-:Y:S02]  /*66e0*/  IADD3 R4, P0, PT, R16.reuse, R35, RZ ;  /* 0x0000002310047210 */ /* 0x040fe40007f1e0ff */
[C---:B-----5:R-:W-:Y:S02]  /*66f0*/  IADD3 R6, P1, PT, R16.reuse, R29, RZ ;  /* 0x0000001d10067210 */ /* 0x060fe40007f3e0ff */
[----:B-1----:R-:W-:Y:S02]  /*6700*/  IADD3 R8, P2, PT, R16, R39, RZ ;  /* 0x0000002710087210 */ /* 0x002fe40007f5e0ff */
[----:B------:R-:W-:-:S02]  /*6710*/  IADD3.X R5, PT, PT, R17, R33, RZ, P0, !PT ;  /* 0x0000002111057210 */ /* 0x000fc400007fe4ff */
[C---:B------:R-:W-:Y:S02]  /*6720*/  IADD3.X R7, PT, PT, R17.reuse, R31, RZ, P1, !PT ;  /* 0x0000001f11077210 */ /* 0x040fe40000ffe4ff */
[----:B------:R-:W-:Y:S01]  /*6730*/  IADD3.X R9, PT, PT, R17, R37, RZ, P2, !PT ;  /* 0x0000002511097210 */ /* 0x000fe200017fe4ff */
[----:B--2---:R0:W-:Y:S04]  /*6740*/  STG.E.64 desc[UR8][R12.64], R18 ;  /* 0x000000120c007986 */ /* 0x0041e8000c101b08 */
[----:B---3--:R1:W-:Y:S04]  /*6750*/  STG.E.64 desc[UR8][R14.64], R20 ;  /* 0x000000140e007986 */ /* 0x0083e8000c101b08 */
        /* <DEDUP_REMOVED lines=48> */
.L_x_1366:
        /* <DEDUP_REMOVED lines=10> */
.L_x_3433:


//--------------------- .text._Z35group_norm_nhwc_bwd_one_pass_kernelI11Fp32IOFp32WLi512ELi40ELi640EEv26Group_norm_nhwc_bwd_params --------------------------
	.section	.text._Z35group_norm_nhwc_bwd_one_pass_kernelI11Fp32IOFp32WLi512ELi40ELi640EEv26Group_norm_nhwc_bwd_params,"ax",@progbits
	.align	128
        .global         _Z35group_norm_nhwc_bwd_one_pass_kernelI11Fp32IOFp32WLi512ELi40ELi640EEv26Group_norm_nhwc_bwd_params
        .type           _Z35group_norm_nhwc_bwd_one_pass_kernelI11Fp32IOFp32WLi512ELi40ELi640EEv26Group_norm_nhwc_bwd_params,@function
        .size           _Z35group_norm_nhwc_bwd_one_pass_kernelI11Fp32IOFp32WLi512ELi40ELi640EEv26Group_norm_nhwc_bwd_params,(.L_x_3434 - _Z35group_norm_nhwc_bwd_one_pass_kernelI11Fp32IOFp32WLi512ELi40ELi640EEv26Group_norm_nhwc_bwd_params)
        .other          _Z35group_norm_nhwc_bwd_one_pass_kernelI11Fp32IOFp32WLi512ELi40ELi640EEv26Group_norm_nhwc_bwd_params,@"STO_CUDA_ENTRY STV_DEFAULT"
_Z35group_norm_nhwc_bwd_one_pass_kernelI11Fp32IOFp32WLi512ELi40ELi640EEv26Group_norm_nhwc_bwd_params:
.text._Z35group_norm_nhwc_bwd_one_pass_kernelI11Fp32IOFp32WLi512ELi40ELi640EEv26Group_norm_nhwc_bwd_params:
        /* <DEDUP_REMOVED lines=10> */
[----:B------:R-:W-:-:S04]  /*00a0*/  UMOV UR4, URZ ;  /* 0x000000ff00047c82 */ /* 0x000fc80008000000 */
        /* <DEDUP_REMOVED lines=8> */
[----:B------:R-:W-:-:S07]  /*0130*/  LOP3.LUT R85, R84, 0xffff, RZ, 0xc0, !PT ;  /* 0x0000ffff54557812 */ /* 0x000fce00078ec0ff */
.L_x_1434:
[----:B0-----:R-:W0:Y:S01]  /*0140*/  LDC R6, c[0x0][0x410] ;  /* 0x00010400ff067b82 */ /* 0x001e220000000800 */
[----:B------:R-:W1:Y:S01]  /*0150*/  LDCU.128 UR16, c[0x0][0x400] ;  /* 0x00008000ff1077ac */ /* 0x000e620008000c00 */
[----:B------:R-:W-:Y:S01]  /*0160*/  ISETP.LE.AND P0, PT, RZ, UR5, PT ;  /* 0x00000005ff007c0c */ /* 0x000fe2000bf03270 */
[----:B------:R-:W2:Y:S05]  /*0170*/  LDCU.U8 UR9, c[0x0][0x414] ;  /* 0x00008280ff0977ac */ /* 0x000eaa0008000000 */
[----:B------:R-:W3:Y:S08]  /*0180*/  S2UR UR8, SR_CTAID.X ;  /* 0x00000000000879c3 */ /* 0x000ef00000002500 */
[----:B------:R-:W3:Y:S01]  /*0190*/  LDC R21, c[0x0][0x41c] ;  /* 0x00010700ff157b82 */ /* 0x000ee20000000800 */
[----:B------:R-:W-:-:S02]  /*01a0*/  CS2R R80, SRZ ;  /* 0x0000000000507805 */ /* 0x000fc4000001ff00 */
[----:B------:R-:W-:Y:S02]  /*01b0*/  CS2R R78, SRZ ;  /* 0x00000000004e7805 */ /* 0x000fe4000001ff00 */
[----:B------:R-:W-:Y:S02]  /*01c0*/  CS2R R76, SRZ ;  /* 0x00000000004c7805 */ /* 0x000fe4000001ff00 */
[----:B------:R-:W-:Y:S02]  /*01d0*/  CS2R R74, SRZ ;  /* 0x00000000004a7805 */ /* 0x000fe4000001ff00 */
[----:B------:R-:W-:Y:S02]  /*01e0*/  CS2R R70, SRZ ;  /* 0x0000000000467805 */ /* 0x000fe4000001ff00 */
[----:B------:R-:W-:Y:S02]  /*01f0*/  CS2R R72, SRZ ;  /* 0x0000000000487805 */ /* 0x000fe4000001ff00 */
[----:B------:R-:W-:-:S02]  /*0200*/  CS2R R68, SRZ ;  /* 0x0000000000447805 */ /* 0x000fc4000001ff00 */
[----:B0-----:R-:W-:Y:S02]  /*0210*/  IABS R5, R6 ;  /* 0x0000000600057213 */ /* 0x001fe40000000000 */
[----:B------:R-:W-:Y:S02]  /*0220*/  CS2R R66, SRZ ;  /* 0x0000000000427805 */ /* 0x000fe4000001ff00 */
[----:B------:R-:W-:Y:S02]  /*0230*/  CS2R R64, SRZ ;  /* 0x0000000000407805 */ /* 0x000fe4000001ff00 */
[----:B------:R-:W-:Y:S01]  /*0240*/  CS2R R62, SRZ ;  /* 0x00000000003e7805 */ /* 0x000fe2000001ff00 */
[----:B------:R-:W0:Y:S01]  /*0250*/  I2F.RP R0, R5 ;  /* 0x0000000500007306 */ /* 0x000e220000209400 */
[----:B------:R-:W-:Y:S02]  /*0260*/  CS2R R60, SRZ ;  /* 0x00000000003c7805 */ /* 0x000fe4000001ff00 */
[----:B------:R-:W-:-:S02]  /*0270*/  CS2R R58, SRZ ;  /* 0x00000000003a7805 */ /* 0x000fc4000001ff00 */
[----:B------:R-:W-:Y:S02]  /*0280*/  CS2R R56, SRZ ;  /* 0x0000000000387805 */ /* 0x000fe4000001ff00 */
[----:B------:R-:W-:Y:S01]  /*0290*/  CS2R R54, SRZ ;  /* 0x0000000000367805 */ /* 0x000fe2000001ff00 */
[----:B------:R-:W4:Y:S01]  /*02a0*/  LDCU.64 UR6, c[0x0][0x3b8] ;  /* 0x00007700ff0677ac */ /* 0x000f220008000a00 */
[----:B---3--:R-:W-:Y:S01]  /*02b0*/  IMAD R21, R21, UR8, R86 ;  /* 0x0000000815157c24 */ /* 0x008fe2000f8e0256 */
[----:B0-----:R-:W0:Y:S04]  /*02c0*/  MUFU.RCP R0, R0 ;  /* 0x0000000000007308 */ /* 0x001e280000001000 */
[----:B-1----:R-:W-:Y:S02]  /*02d0*/  ISETP.GE.U32.AND P1, PT, R21, UR16, PT ;  /* 0x0000001015007c0c */ /* 0x002fe4000bf26070 */
[----:B------:R-:W-:-:S02]  /*02e0*/  SHF.R.S32.HI R9, RZ, 0x1f, R21 ;  /* 0x0000001fff097819 */ /* 0x000fc40000011415 */
[----:B------:R-:W-:Y:S02]  /*02f0*/  IADD3 R25, PT, PT, R21, 0x80, RZ ;  /* 0x0000008015197810 */ /* 0x000fe40007ffe0ff */
[----:B------:R-:W-:Y:S02]  /*0300*/  ISETP.GE.AND.EX P1, PT, R9, UR17, PT, P1 ;  /* 0x0000001109007c0c */ /* 0x000fe4000bf26310 */
[----:B------:R-:W-:Y:S02]  /*0310*/  SHF.R.S32.HI R31, RZ, 0x1f, R25 ;  /* 0x0000001fff1f7819 */ /* 0x000fe40000011419 */
[----:B0-----:R-:W-:-:S04]  /*0320*/  IADD3 R2, PT, PT, R0, 0xffffffe, RZ ;  /* 0x0ffffffe00027810 */ /* 0x001fc80007ffe0ff */
[----:B------:R0:W1:Y:S05]  /*0330*/  F2I.FTZ.U32.TRUNC.NTZ R3, R2 ;  /* 0x0000000200037305 */ /* 0x00006a000021f000 */
[----:B------:R-:W3:Y:S01]  /*0340*/  @!P1 LDC.64 R12, c[0x0][0x3f8] ;  /* 0x0000fe00ff0c9b82 */ /* 0x000ee20000000a00 */
[----:B0-----:R-:W-:-:S07]  /*0350*/  HFMA2 R2, -RZ, RZ, 0, 0 ;  /* 0x00000000ff027431 */ /* 0x001fce00000001ff */
[----:B------:R-:W0:Y:S01]  /*0360*/  @!P1 LDC.64 R26, c[0x0][0x3a0] ;  /* 0x0000e800ff1a9b82 */ /* 0x000e220000000a00 */
[----:B-1----:R-:W-:-:S07]  /*0370*/  IADD3 R4, PT, PT, RZ, -R3, RZ ;  /* 0x80000003ff047210 */ /* 0x002fce0007ffe0ff */
[----:B------:R-:W1:Y:S01]  /*0380*/  @!P1 LDC.64 R16, c[0x0][0x398] ;  /* 0x0000e600ff109b82 */ /* 0x000e620000000a00 */
[----:B------:R-:W-:Y:S01]  /*0390*/  IMAD R7, R4, R5, RZ ;  /* 0x0000000504077224 */ /* 0x000fe200078e02ff */
[----:B------:R-:W-:-:S03]  /*03a0*/  IABS R4, UR5 ;  /* 0x0000000500047c13 */ /* 0x000fc60008000000 */
[----:B------:R-:W-:Y:S01]  /*03b0*/  IMAD.HI.U32 R3, R3, R7, R2 ;  /* 0x0000000703037227 */ /* 0x000fe200078e0002 */
[----:B------:R-:W-:Y:S02]  /*03c0*/  LOP3.LUT R2, R6, UR5, RZ, 0x3c, !PT ;  /* 0x0000000506027c12 */ /* 0x000fe4000f8e3cff */
[----:B------:R-:W-:Y:S02]  /*03d0*/  IADD3 R7, PT, PT, R21, 0x20, RZ ;  /* 0x0000002015077810 */ /* 0x000fe40007ffe0ff */
[----:B------:R-:W-:Y:S01]  /*03e0*/  ISETP.GE.AND P4, PT, R2, RZ, PT ;  /* 0x000000ff0200720c */ /* 0x000fe20003f86270 */
[----:B------:R-:W-:Y:S01]  /*03f0*/  IMAD.HI.U32 R3, R3, R4, RZ ;  /* 0x0000000403037227 */ /* 0x000fe200078e00ff */
[----:B------:R-:W-:-:S04]  /*0400*/  SHF.R.S32.HI R11, RZ, 0x1f, R7 ;  /* 0x0000001fff0b7819 */ /* 0x000fc80000011407 */
        /* <DEDUP_REMOVED lines=18> */
[----:B------:R-:W-:Y:S02]  /*0530*/  SEL R3, R5, R3, !P5 ;  /* 0x0000000305037207 */ /* 0x000fe40006800000 */
[----:B------:R-:W-:Y:S01]  /*0540*/  IADD3 R5, PT, PT, R21, 0x40, RZ ;  /* 0x0000004015057810 */ /* 0x000fe20007ffe0ff */
[----:B------:R-:W4:Y:S01]  /*0550*/  @!P2 LDC.64 R14, c[0x0][0x3f8] ;  /* 0x0000fe00ff0eab82 */ /* 0x000f220000000a00 */
[C---:B------:R-:W-:Y:S02]  /*0560*/  IADD3 R90, P0, PT, R2.reuse, R85, RZ ;  /* 0x00000055025a7210 */ /* 0x040fe40007f1e0ff */
[----:B------:R-:W-:Y:S02]  /*0570*/  SHF.R.S32.HI R4, RZ, 0x1f, R3 ;  /* 0x0000001fff047819 */ /* 0x000fe40000011403 */
[----:B------:R-:W-:Y:S01]  /*0580*/  LEA.HI.X.SX32 R91, R2, RZ, 0x1, P0 ;  /* 0x000000ff025b7211 */ /* 0x000fe200000f0eff */
[----:B---3--:R-:W-:Y:S01]  /*0590*/  @!P1 IMAD R2, R9, R12, RZ ;  /* 0x0000000c09029224 */ /* 0x008fe200078e02ff */
[----:B------:R-:W-:Y:S01]  /*05a0*/  ISETP.GE.U32.AND P3, PT, R5, UR16, PT ;  /* 0x0000001005007c0c */ /* 0x000fe2000bf66070 */
[----:B------:R-:W-:Y:S01]  /*05b0*/  IMAD R4, R4, UR18, RZ ;  /* 0x0000001204047c24 */ /* 0x000fe2000f8e02ff */
[----:B------:R-:W-:Y:S01]  /*05c0*/  SHF.R.S32.HI R9, RZ, 0x1f, R5 ;  /* 0x0000001fff097819 */ /* 0x000fe20000011405 */
[----:B------:R-:W-:Y:S01]  /*05d0*/  IMAD.WIDE.U32 R90, R3, UR18, R90 ;  /* 0x00000012035a7c25 */ /* 0x000fe2000f8e005a */
[----:B------:R-:W3:Y:S01]  /*05e0*/  @!P2 LDC.64 R22, c[0x0][0x3a0] ;  /* 0x0000e800ff16ab82 */ /* 0x000ee20000000a00 */
[----:B--2---:R-:W-:-:S02]  /*05f0*/  ISETP.NE.AND P0, PT, RZ, UR9, PT ;  /* 0x00000009ff007c0c */ /* 0x004fc4000bf05270 */
[----:B------:R-:W-:Y:S01]  /*0600*/  IMAD R93, R3, UR19, R4 ;  /* 0x00000013035d7c24 */ /* 0x000fe2000f8e0204 */
[----:B------:R-:W-:Y:S01]  /*0610*/  @!P1 MOV R92, R90 ;  /* 0x0000005a005c9202 */ /* 0x000fe20000000f00 */
[----:B------:R-:W-:Y:S01]  /*0620*/  @!P1 IMAD R13, R21, R13, R2 ;  /* 0x0000000d150d9224 */ /* 0x000fe200078e0202 */
[----:B------:R-:W-:Y:S02]  /*0630*/  ISETP.GE.AND.EX P3, PT, R9, UR17, PT, P3 ;  /* 0x0000001109007c0c */ /* 0x000fe4000bf66330 */
[----:B------:R-:W-:Y:S01]  /*0640*/  IADD3 R93, PT, PT, R91, R93, RZ ;  /* 0x0000005d5b5d7210 */ /* 0x000fe20007ffe0ff */
[----:B------:R-:W2:Y:S01]  /*0650*/  @!P2 LDC.64 R28, c[0x0][0x398] ;  /* 0x0000e600ff1cab82 */ /* 0x000ea20000000a00 */
[----:B------:R-:W-:Y:S01]  /*0660*/  LOP3.LUT R85, R84, 0xffff, RZ, 0xc0, !PT ;  /* 0x0000ffff54557812 */ /* 0x000fe200078ec0ff */
[----:B------:R-:W-:-:S04]  /*0670*/  @!P1 IMAD.WIDE.U32 R2, R21, R12, R92 ;  /* 0x0000000c15029225 */ /* 0x000fc800078e005c */
[----:B----4-:R-:W-:Y:S01]  /*0680*/  @!P2 IMAD R6, R11, R14, RZ ;  /* 0x0000000e0b06a224 */ /* 0x010fe200078e02ff */
[----:B------:R-:W-:-:S03]  /*0690*/  @!P1 IADD3 R3, PT, PT, R3, R13, RZ ;  /* 0x0000000d03039210 */ /* 0x000fc60007ffe0ff */
[----:B------:R-:W4:Y:S01]  /*06a0*/  @!P3 LDC.64 R32, c[0x0][0x3f8] ;  /* 0x0000fe00ff20bb82 */ /* 0x000f220000000a00 */
[----:B------:R-:W-:Y:S01]  /*06b0*/  IADD3 R13, PT, PT, R21, 0x60, RZ ;  /* 0x00000060150d7810 */ /* 0x000fe20007ffe0ff */
[----:B------:R-:W-:Y:S01]  /*06c0*/  @!P2 IMAD R11, R7, R15, R6 ;  /* 0x0000000f070ba224 */ /* 0x000fe200078e0206 */
[C---:B------:R-:W-:Y:S02]  /*06d0*/  @!P1 SHF.L.U32 R19, R2.reuse, 0x2, RZ ;  /* 0x0000000202139819 */ /* 0x040fe400000006ff */
[----:B------:R-:W-:Y:S02]  /*06e0*/  ISETP.GE.U32.AND P5, PT, R13, UR16, PT ;  /* 0x000000100d007c0c */ /* 0x000fe4000bfa6070 */
[----:B------:R-:W-:Y:S01]  /*06f0*/  SHF.R.S32.HI R15, RZ, 0x1f, R13 ;  /* 0x0000001fff0f7819 */ /* 0x000fe2000001140d */
[----:B------:R-:W2:Y:S01]  /*0700*/  @!P3 LDC.64 R36, c[0x0][0x3a0] ;  /* 0x0000e800ff24bb82 */ /* 0x000ea20000000a00 */
[----:B------:R-:W-:Y:S02]  /*0710*/  @!P1 SHF.L.U64.HI R4, R2, 0x2, R3 ;  /* 0x0000000202049819 */ /* 0x000fe40000010203 */
[----:B------:R-:W-:-:S02]  /*0720*/  ISETP.GE.AND.EX P5, PT, R15, UR17, PT, P5 ;  /* 0x000000110f007c0c */ /* 0x000fc4000bfa6350 */
[----:B0-----:R-:W-:Y:S02]  /*0730*/  @!P1 IADD3 R26, P4, PT, R19, R26, RZ ;  /* 0x0000001a131a9210 */ /* 0x001fe40007f9e0ff */
[----:B------:R-:W-:Y:S01]  /*0740*/  @!P2 MOV R2, R90 ;  /* 0x0000005a0002a202 */ /* 0x000fe20000000f00 */
[----:B------:R-:W0:Y:S01]  /*0750*/  @!P3 LDC.64 R38, c[0x0][0x398] ;  /* 0x0000e600ff26bb82 */ /* 0x000e220000000a00 */
[C---:B------:R-:W-:Y:S02]  /*0760*/  @!P1 IADD3.X R27, PT, PT, R4.reuse, R27, RZ, P4, !PT ;  /* 0x0000001b041b9210 */ /* 0x040fe400027fe4ff */
[----:B------:R-:W-:Y:S02]  /*0770*/  @!P2 MOV R3, R93 ;  /* 0x0000005d0003a202 */ /* 0x000fe40000000f00 */
[----:B------:R-:W-:Y:S01]  /*0780*/  ISETP.GE.U32.AND P4, PT, R25, UR16, PT ;  /* 0x0000001019007c0c */ /* 0x000fe2000bf86070 */
[----:B------:R-:W5:Y:S01]  /*0790*/  @!P1 LDG.E.64 R80, desc[UR12][R26.64] ;  /* 0x0000000c1a509981 */ /* 0x000f62000c1e1b00 */
[----:B-1----:R-:W-:Y:S01]  /*07a0*/  @!P1 IADD3 R18, P6, PT, R19, R16, RZ ;  /* 0x0000001013129210 */ /* 0x002fe20007fde0ff */
[----:B------:R-:W-:Y:S01]  /*07b0*/  @!P2 IMAD.WIDE.U32 R2, R7, R14, R2 ;  /* 0x0000000e0702a225 */ /* 0x000fe200078e0002 */
[----:B------:R-:W-:Y:S01]  /*07c0*/  ISETP.GE.AND.EX P4, PT, R31, UR17, PT, P4 ;  /* 0x000000111f007c0c */ /* 0x000fe2000bf86340 */
[----:B------:R-:W1:Y:S01]  /*07d0*/  @!P5 LDC.64 R40, c[0x0][0x3f8] ;  /* 0x0000fe00ff28db82 */ /* 0x000e620000000a00 */
[----:B------:R-:W-:-:S02]  /*07e0*/  @!P1 IADD3.X R19, PT, PT, R4, R17, RZ, P6, !PT ;  /* 0x0000001104139210 */ /* 0x000fc400037fe4ff */
[----:B------:R-:W-:Y:S02]  /*07f0*/  @!P2 IADD3 R3, PT, PT, R3, R11, RZ ;  /* 0x0000000b0303a210 */ /* 0x000fe40007ffe0ff */
[C---:B------:R-:W-:Y:S01]  /*0800*/  @!P2 SHF.L.U32 R11, R2.reuse, 0x2, RZ ;  /* 0x00000002020ba819 */ /* 0x040fe200000006ff */
[----:B------:R-:W5:Y:S01]  /*0810*/  @!P1 LDG.E.64 R78, desc[UR12][R18.64] ;  /* 0x0000000c124e9981 */ /* 0x000f62000c1e1b00 */
[----:B------:R-:W-:Y:S01]  /*0820*/  @!P2 SHF.L.U64.HI R4, R2, 0x2, R3 ;  /* 0x000000020204a819 */ /* 0x000fe20000010203 */
[----:B------:R-:W0:Y:S01]  /*0830*/  @P0 LDC.64 R6, c[0x0][0x3b0] ;  /* 0x0000ec00ff060b82 */ /* 0x000e220000000a00 */
[----:B----4-:R-:W-:Y:S01]  /*0840*/  @!P3 IMAD R2, R9, R32, RZ ;  /* 0x000000200902b224 */ /* 0x010fe200078e02ff */
[----:B---3--:R-:W-:Y:S02]  /*0850*/  @!P2 IADD3 R8, P6, PT, R11, R22, RZ ;  /* 0x000000160b08a210 */ /* 0x008fe40007fde0ff */
[----:B------:R-:W-:Y:S01]  /*0860*/  @!P3 MOV R3, R93 ;  /* 0x0000005d0003b202 */ /* 0x000fe20000000f00 */
[----:B------:R-:W-:Y:S01]  /*0870*/  @!P3 IMAD R17, R5, R33, R2 ;  /* 0x000000210511b224 */ /* 0x000fe200078e0202 */
[----:B------:R-:W-:-:S02]  /*0880*/  @!P3 MOV R2, R90 ;  /* 0x0000005a0002b202 */ /* 0x000fc40000000f00 */
[----:B------:R-:W3:Y:S01]  /*0890*/  @!P4 LDC.64 R44, c[0x0][0x3f8] ;  /* 0x0000fe00ff2ccb82 */ /* 0x000ee20000000a00 */
[C---:B------:R-:W-:Y:S02]  /*08a0*/  @!P2 IADD3.X R9, PT, PT, R4.reuse, R23, RZ, P6, !PT ;  /* 0x000000170409a210 */ /* 0x040fe400037fe4ff */
[----:B--2---:R-:W-:Y:S01]  /*08b0*/  @!P2 IADD3 R10, P6, PT, R11, R28, RZ ;  /* 0x0000001c0b0aa210 */ /* 0x004fe20007fde0ff */
[----:B------:R-:W-:Y:S01]  /*08c0*/  @!P3 IMAD.WIDE.U32 R2, R5, R32, R2 ;  /* 0x000000200502b225 */ /* 0x000fe200078e0002 */
[----:B------:R-:W-:Y:S01]  /*08d0*/  @!P5 MOV R22, R90 ;  /* 0x0000005a0016d202 */ /* 0x000fe20000000f00 */
[----:B------:R-:W5:Y:S01]  /*08e0*/  @!P2 LDG.E.64 R76, desc[UR12][R8.64] ;  /* 0x0000000c084ca981 */ /* 0x000f62000c1e1b00 */
[----:B------:R-:W-:Y:S01]  /*08f0*/  @!P2 IADD3.X R11, PT, PT, R4, R29, RZ, P6, !PT ;  /* 0x0000001d040ba210 */ /* 0x000fe200037fe4ff */
[----:B------:R-:W2:Y:S01]  /*0900*/  @!P5 LDC.64 R42, c[0x0][0x3a0] ;  /* 0x0000e800ff2adb82 */ /* 0x000ea20000000a00 */
[----:B-1----:R-:W-:Y:S01]  /*0910*/  @!P5 IMAD R12, R15, R40, RZ ;  /* 0x000000280f0cd224 */ /* 0x002fe200078e02ff */
[----:B------:R-:W-:Y:S01]  /*0920*/  @!P3 IADD3 R3, PT, PT, R3, R17, RZ ;  /* 0x000000110303b210 */ /* 0x000fe20007ffe0ff */
[----:B------:R-:W-:Y:S01]  /*0930*/  IMAD R17, R0, 0x28, R85 ;  /* 0x0000002800117824 */ /* 0x000fe200078e0255 */
[C---:B------:R-:W-:Y:S01]  /*0940*/  @!P3 SHF.L.U32 R35, R2.reuse, 0x2, RZ ;  /* 0x000000020223b819 */ /* 0x040fe200000006ff */
[----:B------:R-:W-:Y:S01]  /*0950*/  @!P5 IMAD R15, R13, R41, R12 ;  /* 0x000000290d0fd224 */ /* 0x000fe200078e020c */
[----:B------:R-:W-:Y:S01]  /*0960*/  @!P5 MOV R23, R93 ;  /* 0x0000005d0017d202 */ /* 0x000fe20000000f00 */
[----:B------:R-:W5:Y:S01]  /*0970*/  @!P2 LDG.E.64 R74, desc[UR12][R10.64] ;  /* 0x0000000c0a4aa981 */ /* 0x000f62000c1e1b00 */
[----:B------:R-:W1:Y:S01]  /*0980*/  @!P5 LDC.64 R4, c[0x0][0x398] ;  /* 0x0000e600ff04db82 */ /* 0x000e620000000a00 */
[----:B------:R-:W-:-:S02]  /*0990*/  @!P3 SHF.L.U64.HI R16, R2, 0x2, R3 ;  /* 0x000000020210b819 */ /* 0x000fc40000010203 */
[----:B------:R-:W-:Y:S02]  /*09a0*/  CS2R R2, SRZ ;  /* 0x0000000000027805 */ /* 0x000fe4000001ff00 */
[----:B------:R-:W-:Y:S01]  /*09b0*/  @!P3 IADD3 R12, P6, PT, R35, R36, RZ ;  /* 0x00000024230cb210 */ /* 0x000fe20007fde0ff */
[----:B------:R-:W-:Y:S01]  /*09c0*/  @!P5 IMAD.WIDE.U32 R22, R13, R40, R22 ;  /* 0x000000280d16d225 */ /* 0x000fe200078e0016 */
[----:B------:R-:W-:Y:S02]  /*09d0*/  IADD3 R29, PT, PT, R21, 0xa0, RZ ;  /* 0x000000a0151d7810 */ /* 0x000fe40007ffe0ff */
[----:B------:R-:W-:Y:S01]  /*09e0*/  @!P3 IADD3.X R13, PT, PT, R16, R37, RZ, P6, !PT ;  /* 0x00000025100db210 */ /* 0x000fe200037fe4ff */
[----:B0-----:R-:W-:Y:S01]  /*09f0*/  @P0 IMAD.WIDE R6, R17, 0x4, R6 ;  /* 0x0000000411060825 */ /* 0x001fe200078e0206 */
[----:B------:R-:W-:Y:S01]  /*0a00*/  @!P3 IADD3 R14, P6, PT, R35, R38, RZ ;  /* 0x00000026230eb210 */ /* 0x000fe20007fde0ff */
[----:B------:R-:W0:Y:S01]  /*0a10*/  @!P4 LDC.64 R36, c[0x0][0x3a0] ;  /* 0x0000e800ff24cb82 */ /* 0x000e220000000a00 */
[----:B------:R-:W-:Y:S01]  /*0a20*/  @!P5 IADD3 R23, PT, PT, R23, R15, RZ ;  /* 0x0000000f1717d210 */ /* 0x000fe20007ffe0ff */
[----:B---3--:R-:W-:Y:S01]  /*0a30*/  @!P4 IMAD R20, R31, R44, RZ ;  /* 0x0000002c1f14c224 */ /* 0x008fe200078e02ff */
[----:B------:R-:W-:Y:S01]  /*0a40*/  @!P5 SHF.L.U32 R31, R22, 0x2, RZ ;  /* 0x00000002161fd819 */ /* 0x000fe200000006ff */
[----:B------:R2:W5:Y:S01]  /*0a50*/  @P0 LDG.E.64 R2, desc[UR12][R6.64] ;  /* 0x0000000c06020981 */ /* 0x000562000c1e1b00 */
[----:B------:R-:W-:Y:S01]  /*0a60*/  @!P3 IADD3.X R15, PT, PT, R16, R39, RZ, P6, !PT ;  /* 0x00000027100fb210 */ /* 0x000fe200037fe4ff */
[----:B------:R-:W-:Y:S01]  /*0a70*/  @!P4 IMAD R35, R25, R45, R20 ;  /* 0x0000002d1923c224 */ /* 0x000fe200078e0214 */
[----:B------:R-:W-:Y:S01]  /*0a80*/  ISETP.GE.U32.AND P0, PT, R29, UR16, PT ;  /* 0x000000101d007c0c */ /* 0x000fe2000bf06070 */
[----:B------:R-:W3:Y:S01]  /*0a90*/  @!P4 LDC.64 R38, c[0x0][0x398] ;  /* 0x0000e600ff26cb82 */ /* 0x000ee20000000a00 */
[----:B------:R-:W-:Y:S01]  /*0aa0*/  SHF.R.S32.HI R33, RZ, 0x1f, R29 ;  /* 0x0000001fff217819 */ /* 0x000fe2000001141d */
[----:B------:R4:W5:Y:S01]  /*0ab0*/  @!P3 LDG.E.64 R70, desc[UR12][R14.64] ;  /* 0x0000000c0e46b981 */ /* 0x000962000c1e1b00 */
[----:B------:R-:W-:-:S02]  /*0ac0*/  @!P5 SHF.L.U64.HI R16, R22, 0x2, R23 ;  /* 0x000000021610d819 */ /* 0x000fc40000010217 */
[----:B------:R-:W-:Y:S01]  /*0ad0*/  @!P4 MOV R22, R90 ;  /* 0x0000005a0016c202 */ /* 0x000fe20000000f00 */
[----:B------:R4:W5:Y:S01]  /*0ae0*/  @!P3 LDG.E.64 R72, desc[UR12][R12.64] ;  /* 0x0000000c0c48b981 */ /* 0x000962000c1e1b00 */
[----:B------:R-:W-:Y:S02]  /*0af0*/  @!P4 MOV R23, R93 ;  /* 0x0000005d0017c202 */ /* 0x000fe40000000f00 */
[----:B--2---:R-:W-:Y:S02]  /*0b00*/  @!P5 IADD3 R6, P6, PT, R31, R42, RZ ;  /* 0x0000002a1f06d210 */ /* 0x004fe40007fde0ff */
[----:B------:R-:W-:Y:S01]  /*0b10*/  ISETP.GE.AND.EX P0, PT, R33, UR17, PT, P0 ;  /* 0x0000001121007c0c */ /* 0x000fe2000bf06300 */
[----:B------:R-:W-:Y:S01]  /*0b20*/  @!P4 IMAD.WIDE.U32 R22, R25, R44, R22 ;  /* 0x0000002c1916c225 */ /* 0x000fe200078e0016 */
[----:B------:R-:W-:Y:S02]  /*0b30*/  @!P5 IADD3.X R7, PT, PT, R16, R43, RZ, P6, !PT ;  /* 0x0000002b1007d210 */ /* 0x000fe400037fe4ff */
[----:B-1----:R-:W-:-:S02]  /*0b40*/  @!P5 IADD3 R4, P6, PT, R31, R4, RZ ;  /* 0x000000041f04d210 */ /* 0x002fc40007fde0ff */
[----:B------:R-:W-:Y:S01]  /*0b50*/  IADD3 R31, PT, PT, R21, 0xc0, RZ ;  /* 0x000000c0151f7810 */ /* 0x000fe20007ffe0ff */
[----:B------:R1:W5:Y:S01]  /*0b60*/  @!P5 LDG.E.64 R68, desc[UR12][R6.64] ;  /* 0x0000000c0644d981 */ /* 0x000362000c1e1b00 */
[----:B------:R-:W-:Y:S02]  /*0b70*/  @!P4 IADD3 R25, PT, PT, R23, R35, RZ ;  /* 0x000000231719c210 */ /* 0x000fe40007ffe0ff */
[----:B------:R-:W-:Y:S02]  /*0b80*/  ISETP.GE.U32.AND P1, PT, R31, UR16, PT ;  /* 0x000000101f007c0c */ /* 0x000fe4000bf26070 */
[----:B------:R-:W-:Y:S01]  /*0b90*/  SHF.R.S32.HI R35, RZ, 0x1f, R31 ;  /* 0x0000001fff237819 */ /* 0x000fe2000001141f */
[----:B------:R-:W2:Y:S01]  /*0ba0*/  @!P0 LDC.64 R40, c[0x0][0x3f8] ;  /* 0x0000fe00ff288b82 */ /* 0x000ea20000000a00 */
[----:B------:R-:W-:Y:S02]  /*0bb0*/  @!P4 SHF.L.U32 R23, R22, 0x2, RZ ;  /* 0x000000021617c819 */ /* 0x000fe400000006ff */
[----:B------:R-:W-:-:S02]  /*0bc0*/  ISETP.GE.AND.EX P1, PT, R35, UR17, PT, P1 ;  /* 0x0000001123007c0c */ /* 0x000fc4000bf26310 */
[----:B------:R-:W-:Y:S02]  /*0bd0*/  @!P5 IADD3.X R5, PT, PT, R16, R5, RZ, P6, !PT ;  /* 0x000000051005d210 */ /* 0x000fe400037fe4ff */
[----:B------:R-:W-:Y:S01]  /*0be0*/  @!P4 SHF.L.U64.HI R16, R22, 0x2, R25 ;  /* 0x000000021610c819 */ /* 0x000fe20000010219 */
[----:B------:R-:W1:Y:S01]  /*0bf0*/  @!P0 LDC.64 R42, c[0x0][0x3a0] ;  /* 0x0000e800ff2a8b82 */ /* 0x000e620000000a00 */
[----:B0-----:R-:W-:Y:S01]  /*0c00*/  @!P4 IADD3 R24, P6, PT, R23, R36, RZ ;  /* 0x000000241718c210 */ /* 0x001fe20007fde0ff */
[----:B------:R-:W5:Y:S06]  /*0c10*/  @!P5 LDG.E.64 R66, desc[UR12][R4.64] ;  /* 0x0000000c0442d981 */ /* 0x000f6c000c1e1b00 */
[----:B------:R-:W0:Y:S01]  /*0c20*/  @!P1 LDC.64 R44, c[0x0][0x3f8] ;  /* 0x0000fe00ff2c9b82 */ /* 0x000e220000000a00 */
[----:B------:R-:W-:-:S02]  /*0c30*/  @!P4 IADD3.X R25, PT, PT, R16, R37, RZ, P6, !PT ;  /* 0x000000251019c210 */ /* 0x000fc400037fe4ff */
[----:B---3--:R-:W-:Y:S02]  /*0c40*/  @!P4 IADD3 R22, P6, PT, R23, R38, RZ ;  /* 0x000000261716c210 */ /* 0x008fe40007fde0ff */
[----:B------:R-:W-:Y:S01]  /*0c50*/  IADD3 R37, PT, PT, R21, 0xe0, RZ ;  /* 0x000000e015257810 */ /* 0x000fe20007ffe0ff */
[----:B------:R-:W5:Y:S01]  /*0c60*/  @!P4 LDG.E.64 R64, desc[UR12][R24.64] ;  /* 0x0000000c1840c981 */ /* 0x000f62000c1e1b00 */
[----:B------:R-:W-:Y:S01]  /*0c70*/  @!P4 IADD3.X R23, PT, PT, R16, R39, RZ, P6, !PT ;  /* 0x000000271017c210 */ /* 0x000fe200037fe4ff */
[----:B------:R-:W3:Y:S01]  /*0c80*/  @!P0 LDC.64 R18, c[0x0][0x398] ;  /* 0x0000e600ff128b82 */ /* 0x000ee20000000a00 */
[----:B------:R-:W-:Y:S02]  /*0c90*/  ISETP.GE.U32.AND P2, PT, R37, UR16, PT ;  /* 0x0000001025007c0c */ /* 0x000fe4000bf46070 */
[----:B------:R-:W-:Y:S01]  /*0ca0*/  SHF.R.S32.HI R39, RZ, 0x1f, R37 ;  /* 0x0000001fff277819 */ /* 0x000fe20000011425 */
[----:B--2---:R-:W-:Y:S01]  /*0cb0*/  @!P0 IMAD R20, R33, R40, RZ ;  /* 0x0000002821148224 */ /* 0x004fe200078e02ff */
[----:B------:R-:W-:Y:S01]  /*0cc0*/  @!P0 MOV R26, R90 ;  /* 0x0000005a001a8202 */ /* 0x000fe20000000f00 */
[----:B------:R2:W5:Y:S01]  /*0cd0*/  @!P4 LDG.E.64 R62, desc[UR12][R22.64] ;  /* 0x0000000c163ec981 */ /* 0x000562000c1e1b00 */
[----:B------:R-:W-:-:S02]  /*0ce0*/  @!P0 MOV R27, R93 ;  /* 0x0000005d001b8202 */ /* 0x000fc40000000f00 */
[----:B------:R-:W-:Y:S01]  /*0cf0*/  ISETP.GE.AND.EX P2, PT, R39, UR17, PT, P2 ;  /* 0x0000001127007c0c */ /* 0x000fe2000bf46320 */
[C---:B------:R-:W-:Y:S02]  /*0d00*/  @!P0 IMAD R41, R29.reuse, R41, R20 ;  /* 0x000000291d298224 */ /* 0x040fe400078e0214 */
[----:B------:R-:W-:Y:S01]  /*0d10*/  @!P0 IMAD.WIDE.U32 R26, R29, R40, R26 ;  /* 0x000000281d1a8225 */ /* 0x000fe200078e001a */
[----:B----4-:R-:W-:Y:S02]  /*0d20*/  @!P1 MOV R14, R90 ;  /* 0x0000005a000e9202 */ /* 0x010fe40000000f00 */
[----:B------:R-:W-:Y:S02]  /*0d30*/  @!P1 MOV R15, R93 ;  /* 0x0000005d000f9202 */ /* 0x000fe40000000f00 */
[----:B------:R-:W-:Y:S01]  /*0d40*/  @!P0 IADD3 R9, PT, PT, R27, R41, RZ ;  /* 0x000000291b098210 */ /* 0x000fe20007ffe0ff */
[----:B0-----:R-:W-:-:S03]  /*0d50*/  @!P1 IMAD R10, R35, R44, RZ ;  /* 0x0000002c230a9224 */ /* 0x001fc600078e02ff */
[C---:B------:R-:W-:Y:S01]  /*0d60*/  @!P0 SHF.L.U64.HI R28, R26.reuse, 0x2, R9 ;  /* 0x000000021a1c8819 */ /* 0x040fe20000010209 */
[C---:B------:R-:W-:Y:S01]  /*0d70*/  @!P1 IMAD R41, R31.reuse, R45, R10 ;  /* 0x0000002d1f299224 */ /* 0x040fe200078e020a */
[----:B------:R-:W0:Y:S01]  /*0d80*/  @!P2 LDC.64 R8, c[0x0][0x3f8] ;  /* 0x0000fe00ff08ab82 */ /* 0x000e220000000a00 */
[----:B------:R-:W-:Y:S01]  /*0d90*/  @!P1 IMAD.WIDE.U32 R14, R31, R44, R14 ;  /* 0x0000002c1f0e9225 */ /* 0x000fe200078e000e */
[----:B------:R-:W-:Y:S02]  /*0da0*/  IADD3 R20, PT, PT, R21, 0x100, RZ ;  /* 0x0000010015147810 */ /* 0x000fe40007ffe0ff */
[----:B------:R-:W-:-:S04]  /*0db0*/  @!P0 SHF.L.U32 R35, R26, 0x2, RZ ;  /* 0x000000021a238819 */ /* 0x000fc800000006ff */
[----:B------:R-:W4:Y:S01]  /*0dc0*/  @!P1 LDC.64 R30, c[0x0][0x3a0] ;  /* 0x0000e800ff1e9b82 */ /* 0x000f220000000a00 */
[----:B------:R-:W-:Y:S02]  /*0dd0*/  ISETP.GE.U32.AND P3, PT, R20, UR16, PT ;  /* 0x0000001014007c0c */ /* 0x000fe4000bf66070 */
[----:B------:R-:W-:-:S05]  /*0de0*/  SHF.R.S32.HI R33, RZ, 0x1f, R20 ;  /* 0x0000001fff217819 */ /* 0x000fca0000011414 */
[----:B------:R-:W4:Y:S01]  /*0df0*/  @!P1 LDC.64 R26, c[0x0][0x398] ;  /* 0x0000e600ff1a9b82 */ /* 0x000f220000000a00 */
[----:B------:R-:W-:Y:S02]  /*0e00*/  ISETP.GE.AND.EX P3, PT, R33, UR17, PT, P3 ;  /* 0x0000001121007c0c */ /* 0x000fe4000bf66330 */
[----:B------:R-:W-:Y:S02]  /*0e10*/  IADD3 R16, PT, PT, R21, 0x120, RZ ;  /* 0x0000012015107810 */ /* 0x000fe40007ffe0ff */
[----:B-1----:R-:W-:Y:S02]  /*0e20*/  @!P0 IADD3 R10, P6, PT, R35, R42, RZ ;  /* 0x0000002a230a8210 */ /* 0x002fe40007fde0ff */
[----:B------:R-:W-:Y:S02]  /*0e30*/  ISETP.GE.U32.AND P5, PT, R16, UR16, PT ;  /* 0x0000001010007c0c */ /* 0x000fe4000bfa6070 */
[----:B------:R-:W-:Y:S02]  /*0e40*/  SHF.R.S32.HI R29, RZ, 0x1f, R16 ;  /* 0x0000001fff1d7819 */ /* 0x000fe40000011410 */
[----:B------:R-:W-:-:S02]  /*0e50*/  @!P0 IADD3.X R11, PT, PT, R28, R43, RZ, P6, !PT ;  /* 0x0000002b1c0b8210 */ /* 0x000fc400037fe4ff */
[----:B---3--:R-:W-:Y:S01]  /*0e60*/  @!P0 IADD3 R18, P6, PT, R35, R18, RZ ;  /* 0x0000001223128210 */ /* 0x008fe20007fde0ff */
[----:B------:R-:W1:Y:S01]  /*0e70*/  @!P3 LDC.64 R12, c[0x0][0x3f8] ;  /* 0x0000fe00ff0cbb82 */ /* 0x000e620000000a00 */
[----:B------:R-:W-:Y:S01]  /*0e80*/  @!P1 IADD3 R15, PT, PT, R15, R41, RZ ;  /* 0x000000290f0f9210 */ /* 0x000fe20007ffe0ff */
[----:B0-----:R-:W-:Y:S01]  /*0e90*/  @!P2 IMAD R6, R39, R8, RZ ;  /* 0x000000082706a224 */ /* 0x001fe200078e02ff */
[----:B------:R-:W-:Y:S01]  /*0ea0*/  @!P1 SHF.L.U32 R7, R14, 0x2, RZ ;  /* 0x000000020e079819 */ /* 0x000fe200000006ff */
[----:B------:R0:W5:Y:S01]  /*0eb0*/  @!P0 LDG.E.64 R60, desc[UR12][R10.64] ;  /* 0x0000000c0a3c8981 */ /* 0x000162000c1e1b00 */
[----:B------:R-:W-:Y:S02]  /*0ec0*/  @!P2 MOV R34, R90 ;  /* 0x0000005a0022a202 */ /* 0x000fe40000000f00 */
[----:B------:R-:W-:Y:S01]  /*0ed0*/  @!P2 MOV R35, R93 ;  /* 0x0000005d0023a202 */ /* 0x000fe20000000f00 */
[----:B--2---:R-:W2:Y:S01]  /*0ee0*/  @!P3 LDC.64 R22, c[0x0][0x398] ;  /* 0x0000e600ff16bb82 */ /* 0x004ea20000000a00 */
[----:B------:R-:W-:-:S02]  /*0ef0*/  ISETP.GE.AND.EX P5, PT, R29, UR17, PT, P5 ;  /* 0x000000111d007c0c */ /* 0x000fc4000bfa6350 */
[----:B------:R-:W-:Y:S02]  /*0f00*/  @!P0 IADD3.X R19, PT, PT, R28, R19, RZ, P6, !PT ;  /* 0x000000131c138210 */ /* 0x000fe400037fe4ff */
[----:B------:R-:W-:Y:S02]  /*0f10*/  @!P1 SHF.L.U64.HI R28, R14, 0x2, R15 ;  /* 0x000000020e1c9819 */ /* 0x000fe4000001020f */
[----:B----4-:R-:W-:Y:S01]  /*0f20*/  @!P1 IADD3 R4, P6, PT, R7, R30, RZ ;  /* 0x0000001e07049210 */ /* 0x010fe20007fde0ff */
[C---:B------:R-:W-:Y:S01]  /*0f30*/  @!P2 IMAD R39, R37.reuse, R9, R6 ;  /* 0x000000092527a224 */ /* 0x040fe200078e0206 */
[----:B------:R-:W3:Y:S01]  /*0f40*/  @!P2 LDC.64 R14, c[0x0][0x3a0] ;  /* 0x0000e800ff0eab82 */ /* 0x000ee20000000a00 */
[----:B------:R-:W-:Y:S01]  /*0f50*/  @!P2 IMAD.WIDE.U32 R34, R37, R8, R34 ;  /* 0x000000082522a225 */ /* 0x000fe200078e0022 */
[----:B------:R-:W-:Y:S01]  /*0f60*/  @!P1 IADD3.X R5, PT, PT, R28, R31, RZ, P6, !PT ;  /* 0x0000001f1c059210 */ /* 0x000fe200037fe4ff */
[----:B------:R-:W5:Y:S01]  /*0f70*/  @!P0 LDG.E.64 R58, desc[UR12][R18.64] ;  /* 0x0000000c123a8981 */ /* 0x000f62000c1e1b00 */
[----:B------:R-:W-:-:S02]  /*0f80*/  @!P1 IADD3 R6, P6, PT, R7, R26, RZ ;  /* 0x0000001a07069210 */ /* 0x000fc40007fde0ff */
[----:B------:R-:W-:Y:S01]  /*0f90*/  @!P2 IADD3 R35, PT, PT, R35, R39, RZ ;  /* 0x000000272323a210 */ /* 0x000fe20007ffe0ff */
[----:B-1----:R-:W-:Y:S01]  /*0fa0*/  @!P3 IMAD R33, R33, R12, RZ ;  /* 0x0000000c2121b224 */ /* 0x002fe200078e02ff */
[----:B------:R-:W-:Y:S01]  /*0fb0*/  IADD3 R26, PT, PT, R21, 0x140, RZ ;  /* 0x00000140151a7810 */ /* 0x000fe20007ffe0ff */
[----:B------:R-:W1:Y:S01]  /*0fc0*/  @!P2 LDC.64 R30, c[0x0][0x398] ;  /* 0x0000e600ff1eab82 */ /* 0x000e620000000a00 */
[----:B------:R-:W-:Y:S01]  /*0fd0*/  @!P1 IADD3.X R7, PT, PT, R28, R27, RZ, P6, !PT ;  /* 0x0000001b1c079210 */ /* 0x000fe200037fe4ff */
[----:B------:R4:W5:Y:S01]  /*0fe0*/  @!P1 LDG.E.64 R56, desc[UR12][R4.64] ;  /* 0x0000000c04389981 */ /* 0x000962000c1e1b00 */
[C---:B------:R-:W-:Y:S02]  /*0ff0*/  @!P2 SHF.L.U32 R27, R34.reuse, 0x2, RZ ;  /* 0x00000002221ba819 */ /* 0x040fe400000006ff */
[----:B------:R-:W-:-:S03]  /*1000*/  @!P2 SHF.L.U64.HI R34, R34, 0x2, R35 ;  /* 0x000000022222a819 */ /* 0x000fc60000010223 */
[----:B------:R-:W0:Y:S01]  /*1010*/  @!P5 LDC.64 R8, c[0x0][0x3f8] ;  /* 0x0000fe00ff08db82 */ /* 0x000e220000000a00 */
[----:B------:R-:W-:Y:S01]  /*1020*/  ISETP.GE.U32.AND P4, PT, R26, UR16, PT ;  /* 0x000000101a007c0c */ /* 0x000fe2000bf86070 */
[----:B------:R-:W-:Y:S01]  /*1030*/  @!P3 IMAD R13, R20, R13, R33 ;  /* 0x0000000d140db224 */ /* 0x000fe200078e0221 */
[----:B------:R-:W-:Y:S01]  /*1040*/  SHF.R.S32.HI R35, RZ, 0x1f, R26 ;  /* 0x0000001fff237819 */ /* 0x000fe2000001141a */
[----:B------:R2:W5:Y:S03]  /*1050*/  @!P1 LDG.E.64 R54, desc[UR12][R6.64] ;  /* 0x0000000c06369981 */ /* 0x000566000c1e1b00 */
[----:B------:R-:W-:Y:S01]  /*1060*/  ISETP.GE.AND.EX P4, PT, R35, UR17, PT, P4 ;  /* 0x0000001123007c0c */ /* 0x000fe2000bf86340 */
[----:B------:R-:W2:Y:S01]  /*1070*/  @!P3 LDC.64 R36, c[0x0][0x3a0] ;  /* 0x0000e800ff24bb82 */ /* 0x000ea20000000a00 */
[----:B------:R-:W-:Y:S02]  /*1080*/  @!P3 MOV R32, R90 ;  /* 0x0000005a0020b202 */ /* 0x000fe40000000f00 */
[----:B------:R-:W-:-:S02]  /*1090*/  @!P3 MOV R33, R93 ;  /* 0x0000005d0021b202 */ /* 0x000fc40000000f00 */
[C---:B---3--:R-:W-:Y:S01]  /*10a0*/  @!P2 IADD3 R14, P6, PT, R27.reuse, R14, RZ ;  /* 0x0000000e1b0ea210 */ /* 0x048fe20007fde0ff */
[----:B------:R-:W-:Y:S02]  /*10b0*/  @!P3 IMAD.WIDE.U32 R32, R20, R12, R32 ;  /* 0x0000000c1420b225 */ /* 0x000fe400078e0020 */
[----:B------:R-:W3:Y:S01]  /*10c0*/  @!P5 LDC.64 R48, c[0x0][0x3a0] ;  /* 0x0000e800ff30db82 */ /* 0x000ee20000000a00 */
[----:B------:R-:W-:Y:S02]  /*10d0*/  @!P2 IADD3.X R15, PT, PT, R34, R15, RZ, P6, !PT ;  /* 0x0000000f220fa210 */ /* 0x000fe400037fe4ff */
[----:B-1----:R-:W-:-:S05]  /*10e0*/  @!P2 IADD3 R12, P6, PT, R27, R30, RZ ;  /* 0x0000001e1b0ca210 */ /* 0x002fca0007fde0ff */
[----:B------:R-:W1:Y:S01]  /*10f0*/  @!P4 LDC.64 R24, c[0x0][0x3f8] ;  /* 0x0000fe00ff18cb82 */ /* 0x000e620000000a00 */
[----:B0-----:R-:W-:Y:S01]  /*1100*/  @!P5 IMAD R20, R29, R8, RZ ;  /* 0x000000081d14d224 */ /* 0x001fe200078e02ff */
[----:B------:R-:W-:Y:S02]  /*1110*/  @!P3 IADD3 R27, PT, PT, R33, R13, RZ ;  /* 0x0000000d211bb210 */ /* 0x000fe40007ffe0ff */
[----:B------:R-:W-:Y:S01]  /*1120*/  @!P2 IADD3.X R13, PT, PT, R34, R31, RZ, P6, !PT ;  /* 0x0000001f220da210 */ /* 0x000fe200037fe4ff */
[----:B------:R-:W-:Y:S01]  /*1130*/  @!P5 IMAD R31, R16, R9, R20 ;  /* 0x00000009101fd224 */ /* 0x000fe200078e0214 */
[----:B------:R-:W-:Y:S02]  /*1140*/  IADD3 R20, PT, PT, R21, 0x160, RZ ;  /* 0x0000016015147810 */ /* 0x000fe40007ffe0ff */
[----:B------:R-:W-:Y:S01]  /*1150*/  @!P3 SHF.L.U64.HI R30, R32, 0x2, R27 ;  /* 0x00000002201eb819 */ /* 0x000fe2000001021b */
[----:B------:R-:W0:Y:S01]  /*1160*/  @!P5 LDC.64 R40, c[0x0][0x398] ;  /* 0x0000e600ff28db82 */ /* 0x000e220000000a00 */
[----:B------:R-:W-:-:S02]  /*1170*/  ISETP.GE.U32.AND P0, PT, R20, UR16, PT ;  /* 0x0000001014007c0c */ /* 0x000fc4000bf06070 */
[----:B------:R-:W-:Y:S02]  /*1180*/  SHF.R.S32.HI R27, RZ, 0x1f, R20 ;  /* 0x0000001fff1b7819 */ /* 0x000fe40000011414 */
[----:B------:R-:W-:Y:S02]  /*1190*/  @!P5 MOV R10, R90 ;  /* 0x0000005a000ad202 */ /* 0x000fe40000000f00 */
[-C--:B------:R-:W-:Y:S02]  /*11a0*/  @!P5 MOV R11, R93.reuse ;  /* 0x0000005d000bd202 */ /* 0x080fe40000000f00 */
[----:B------:R-:W-:Y:S02]  /*11b0*/  ISETP.GE.AND.EX P0, PT, R27, UR17, PT, P0 ;  /* 0x000000111b007c0c */ /* 0x000fe4000bf06300 */
[----:B------:R-:W-:Y:S01]  /*11c0*/  @!P3 SHF.L.U32 R29, R32, 0x2, RZ ;  /* 0x00000002201db819 */ /* 0x000fe200000006ff */
[----:B------:R-:W-:Y:S01]  /*11d0*/  @!P5 IMAD.WIDE.U32 R10, R16, R8, R10 ;  /* 0x00000008100ad225 */ /* 0x000fe200078e000a */
[----:B----4-:R-:W-:Y:S01]  /*11e0*/  @!P4 MOV R4, R90 ;  /* 0x0000005a0004c202 */ /* 0x010fe20000000f00 */
[----:B------:R-:W4:Y:S01]  /*11f0*/  @!P4 LDC.64 R32, c[0x0][0x3a0] ;  /* 0x0000e800ff20cb82 */ /* 0x000f220000000a00 */
[----:B------:R-:W-:Y:S01]  /*1200*/  @!P4 MOV R5, R93 ;  /* 0x0000005d0005c202 */ /* 0x000fe20000000f00 */
[----:B-1----:R-:W-:Y:S01]  /*1210*/  @!P4 IMAD R35, R35, R24, RZ ;  /* 0x000000182323c224 */ /* 0x002fe200078e02ff */
[----:B--2---:R-:W-:-:S02]  /*1220*/  @!P3 IADD3 R36, P1, PT, R29, R36, RZ ;  /* 0x000000241d24b210 */ /* 0x004fc40007f3e0ff */
[----:B------:R-:W-:Y:S02]  /*1230*/  @!P5 IADD3 R19, PT, PT, R11, R31, RZ ;  /* 0x0000001f0b13d210 */ /* 0x000fe40007ffe0ff */
[----:B------:R-:W-:Y:S01]  /*1240*/  @!P5 SHF.L.U32 R11, R10, 0x2, RZ ;  /* 0x000000020a0bd819 */ /* 0x000fe200000006ff */
[----:B------:R-:W-:Y:S01]  /*1250*/  @!P4 IMAD R35, R26, R25, R35 ;  /* 0x000000191a23c224 */ /* 0x000fe200078e0223 */
[----:B------:R-:W-:Y:S01]  /*1260*/  @!P3 IADD3.X R37, PT, PT, R30, R37, RZ, P1, !PT ;  /* 0x000000251e25b210 */ /* 0x000fe20000ffe4ff */
[----:B------:R-:W-:Y:S01]  /*1270*/  @!P4 IMAD.WIDE.U32 R24, R26, R24, R4 ;  /* 0x000000181a18c225 */ /* 0x000fe200078e0004 */
[----:B------:R-:W-:Y:S01]  /*1280*/  @!P3 IADD3 R22, P6, PT, R29, R22, RZ ;  /* 0x000000161d16b210 */ /* 0x000fe20007fde0ff */
[----:B------:R-:W1:Y:S01]  /*1290*/  @!P0 LDC.64 R8, c[0x0][0x3f8] ;  /* 0x0000fe00ff088b82 */ /* 0x000e620000000a00 */
[----:B------:R-:W-:Y:S02]  /*12a0*/  @!P5 SHF.L.U64.HI R10, R10, 0x2, R19 ;  /* 0x000000020a0ad819 */ /* 0x000fe40000010213 */
[----:B---3--:R-:W-:-:S02]  /*12b0*/  @!P5 IADD3 R48, P1, PT, R11, R48, RZ ;  /* 0x000000300b30d210 */ /* 0x008fc40007f3e0ff */
[----:B------:R-:W-:-:S03]  /*12c0*/  IADD3 R53, PT, PT, R21, 0x180, RZ ;  /* 0x0000018015357810 */ /* 0x000fc60007ffe0ff */
[----:B------:R-:W2:Y:S01]  /*12d0*/  @!P4 LDC.64 R28, c[0x0][0x398] ;  /* 0x0000e600ff1ccb82 */ /* 0x000ea20000000a00 */
[----:B------:R-:W-:Y:S02]  /*12e0*/  @!P5 IADD3.X R49, PT, PT, R10, R49, RZ, P1, !PT ;  /* 0x000000310a31d210 */ /* 0x000fe40000ffe4ff */
[----:B------:R-:W-:Y:S02]  /*12f0*/  @!P4 IADD3 R7, PT, PT, R25, R35, RZ ;  /* 0x000000231907c210 */ /* 0x000fe40007ffe0ff */
[----:B------:R-:W-:Y:S02]  /*1300*/  ISETP.GE.U32.AND P1, PT, R53, UR16, PT ;  /* 0x0000001035007c0c */ /* 0x000fe4000bf26070 */
[----:B------:R-:W-:Y:S01]  /*1310*/  SHF.R.S32.HI R25, RZ, 0x1f, R53 ;  /* 0x0000001fff197819 */ /* 0x000fe20000011435 */
[----:B------:R-:W3:Y:S03]  /*1320*/  @!P0 LDC.64 R34, c[0x0][0x398] ;  /* 0x0000e600ff228b82 */ /* 0x000ee60000000a00 */
[----:B------:R-:W-:-:S02]  /*1330*/  ISETP.GE.AND.EX P1, PT, R25, UR17, PT, P1 ;  /* 0x0000001119007c0c */ /* 0x000fc4000bf26310 */
[----:B------:R-:W-:Y:S02]  /*1340*/  @!P3 IADD3.X R23, PT, PT, R30, R23, RZ, P6, !PT ;  /* 0x000000171e17b210 */ /* 0x000fe400037fe4ff */
[----:B0-----:R-:W-:Y:S02]  /*1350*/  @!P5 IADD3 R40, P6, PT, R11, R40, RZ ;  /* 0x000000280b28d210 */ /* 0x001fe40007fde0ff */
[----:B------:R-:W-:Y:S01]  /*1360*/  @!P4 SHF.L.U32 R5, R24, 0x2, RZ ;  /* 0x000000021805c819 */ /* 0x000fe200000006ff */
[----:B-1----:R-:W-:Y:S01]  /*1370*/  @!P0 IMAD R27, R27, R8, RZ ;  /* 0x000000081b1b8224 */ /* 0x002fe200078e02ff */
[----:B------:R-:W-:Y:S01]  /*1380*/  @!P5 IADD3.X R41, PT, PT, R10, R41, RZ, P6, !PT ;  /* 0x000000290a29d210 */ /* 0x000fe200037fe4ff */
[----:B------:R-:W0:Y:S01]  /*1390*/  @!P0 LDC.64 R30, c[0x0][0x3a0] ;  /* 0x0000e800ff1e8b82 */ /* 0x000e220000000a00 */
[----:B------:R-:W-:Y:S02]  /*13a0*/  @!P4 SHF.L.U64.HI R24, R24, 0x2, R7 ;  /* 0x000000021818c819 */ /* 0x000fe40000010207 */
[----:B----4-:R-:W-:-:S05]  /*13b0*/  @!P4 IADD3 R32, P6, PT, R5, R32, RZ ;  /* 0x000000200520c210 */ /* 0x010fca0007fde0ff */
[----:B------:R-:W1:Y:S01]  /*13c0*/  @!P1 LDC.64 R18, c[0x0][0x3f8] ;  /* 0x0000fe00ff129b82 */ /* 0x000e620000000a00 */
[----:B------:R-:W-:Y:S02]  /*13d0*/  @!P4 IADD3.X R33, PT, PT, R24, R33, RZ, P6, !PT ;  /* 0x000000211821c210 */ /* 0x000fe400037fe4ff */
[----:B--2---:R-:W-:Y:S02]  /*13e0*/  @!P4 IADD3 R28, P6, PT, R5, R28, RZ ;  /* 0x0000001c051cc210 */ /* 0x004fe40007fde0ff */
[----:B------:R-:W-:Y:S02]  /*13f0*/  @!P0 MOV R4, R90 ;  /* 0x0000005a00048202 */ /* 0x000fe40000000f00 */
[----:B------:R-:W-:Y:S01]  /*1400*/  @!P0 MOV R5, R93 ;  /* 0x0000005d00058202 */ /* 0x000fe20000000f00 */
[C---:B------:R-:W-:Y:S01]  /*1410*/  @!P0 IMAD R27, R20.reuse, R9, R27 ;  /* 0x00000009141b8224 */ /* 0x040fe200078e021b */
[C---:B------:R-:W-:Y:S01]  /*1420*/  IADD3 R47, PT, PT, R21.reuse, 0x1a0, RZ ;  /* 0x000001a0152f7810 */ /* 0x040fe20007ffe0ff */
[----:B------:R-:W-:Y:S01]  /*1430*/  UIMAD.WIDE UR6, UR5, 0x8, UR6 ;  /* 0x00000008050678a5 */ /* 0x000fe2000f8e0206 */
[----:B------:R-:W-:Y:S01]  /*1440*/  IADD3 R43, PT, PT, R21, 0x1c0, RZ ;  /* 0x000001c0152b7810 */ /* 0x000fe20007ffe0ff */
[----:B------:R-:W-:Y:S01]  /*1450*/  @!P0 IMAD.WIDE.U32 R8, R20, R8, R4 ;  /* 0x0000000814088225 */ /* 0x000fe200078e0004 */
[----:B------:R-:W-:-:S02]  /*1460*/  CS2R R4, SRZ ;  /* 0x0000000000047805 */ /* 0x000fc4000001ff00 */
[----:B------:R-:W-:Y:S02]  /*1470*/  CS2R R6, SRZ ;  /* 0x0000000000067805 */ /* 0x000fe4000001ff00 */
[----:B------:R-:W-:Y:S01]  /*1480*/  IADD3 R16, PT, PT, R21, 0x1e0, RZ ;  /* 0x000001e015107810 */ /* 0x000fe20007ffe0ff */
[----:B------:R-:W2:Y:S01]  /*1490*/  @!P1 LDC.64 R38, c[0x0][0x398] ;  /* 0x0000e600ff269b82 */ /* 0x000ea20000000a00 */
[----:B------:R4:W5:Y:S01]  /*14a0*/  @!P2 LDG.E.64 R4, desc[UR12][R14.64] ;  /* 0x0000000c0e04a981 */ /* 0x000962000c1e1b00 */
[----:B------:R-:W-:Y:S02]  /*14b0*/  @!P0 IADD3 R9, PT, PT, R9, R27, RZ ;  /* 0x0000001b09098210 */ /* 0x000fe40007ffe0ff */
[----:B------:R-:W-:Y:S01]  /*14c0*/  @!P0 SHF.L.U32 R51, R8, 0x2, RZ ;  /* 0x0000000208338819 */ /* 0x000fe200000006ff */
[----:B------:R1:W5:Y:S01]  /*14d0*/  @!P2 LDG.E.64 R6, desc[UR12][R12.64] ;  /* 0x0000000c0c06a981 */ /* 0x000362000c1e1b00 */
[----:B----4-:R-:W-:Y:S02]  /*14e0*/  CS2R R14, SRZ ;  /* 0x00000000000e7805 */ /* 0x010fe4000001ff00 */
[----:B------:R-:W-:Y:S01]  /*14f0*/  @!P4 IADD3.X R29, PT, PT, R24, R29, RZ, P6, !PT ;  /* 0x0000001d181dc210 */ /* 0x000fe200037fe4ff */
[----:B-1----:R-:W-:-:S03]  /*1500*/  @!P1 IMAD R12, R25, R18, RZ ;  /* 0x00000012190c9224 */ /* 0x002fc600078e02ff */
[----:B------:R1:W5:Y:S01]  /*1510*/  @!P5 LDG.E.64 R14, desc[UR12][R40.64] ;  /* 0x0000000c280ed981 */ /* 0x000362000c1e1b00 */
[----:B------:R-:W-:Y:S02]  /*1520*/  @!P0 SHF.L.U64.HI R24, R8, 0x2, R9 ;  /* 0x0000000208188819 */ /* 0x000fe40000010209 */
[----:B------:R-:W-:Y:S02]  /*1530*/  CS2R R8, SRZ ;  /* 0x0000000000087805 */ /* 0x000fe4000001ff00 */
[----:B------:R-:W-:Y:S01]  /*1540*/  CS2R R10, SRZ ;  /* 0x00000000000a7805 */ /* 0x000fe2000001ff00 */
[----:B------:R-:W-:Y:S01]  /*1550*/  @!P1 IMAD R83, R53, R19, R12 ;  /* 0x0000001335539224 */ /* 0x000fe200078e020c */
[----:B0-----:R-:W-:Y:S02]  /*1560*/  @!P0 IADD3 R30, P6, PT, R51, R30, RZ ;  /* 0x0000001e331e8210 */ /* 0x001fe40007fde0ff */
[----:B------:R-:W-:Y:S01]  /*1570*/  ISETP.GE.U32.AND P2, PT, R47, UR16, PT ;  /* 0x000000102f007c0c */ /* 0x000fe2000bf46070 */
[----:B------:R0:W5:Y:S01]  /*1580*/  @!P3 LDG.E.64 R8, desc[UR12][R36.64] ;  /* 0x0000000c2408b981 */ /* 0x000162000c1e1b00 */
[----:B-1----:R-:W-:-:S02]  /*1590*/  @!P1 MOV R40, R90 ;  /* 0x0000005a00289202 */ /* 0x002fc40000000f00 */
[----:B------:R-:W-:Y:S01]  /*15a0*/  @!P1 MOV R41, R93 ;  /* 0x0000005d00299202 */ /* 0x000fe20000000f00 */
[----:B------:R1:W5:Y:S01]  /*15b0*/  @!P3 LDG.E.64 R10, desc[UR12][R22.64] ;  /* 0x0000000c160ab981 */ /* 0x000362000c1e1b00 */
[----:B------:R-:W-:Y:S01]  /*15c0*/  @!P0 IADD3.X R31, PT, PT, R24, R31, RZ, P6, !PT ;  /* 0x0000001f181f8210 */ /* 0x000fe200037fe4ff */
[----:B------:R-:W-:Y:S01]  /*15d0*/  @!P1 IMAD.WIDE.U32 R18, R53, R18, R40 ;  /* 0x0000001235129225 */ /* 0x000fe200078e0028 */
[----:B------:R-:W-:Y:S01]  /*15e0*/  SHF.R.S32.HI R45, RZ, 0x1f, R47 ;  /* 0x0000001fff2d7819 */ /* 0x000fe2000001142f */
[----:B0-----:R-:W0:Y:S01]  /*15f0*/  @!P1 LDC.64 R36, c[0x0][0x3a0] ;  /* 0x0000e800ff249b82 */ /* 0x001e220000000a00 */
[----:B---3--:R-:W-:Y:S02]  /*1600*/  @!P0 IADD3 R34, P6, PT, R51, R34, RZ ;  /* 0x0000002233228210 */ /* 0x008fe40007fde0ff */
[----:B------:R-:W-:Y:S02]  /*1610*/  @!P1 IADD3 R41, PT, PT, R19, R83, RZ ;  /* 0x0000005313299210 */ /* 0x000fe40007ffe0ff */
[----:B------:R-:W-:-:S02]  /*1620*/  ISETP.GE.U32.AND P3, PT, R43, UR16, PT ;  /* 0x000000102b007c0c */ /* 0x000fc4000bf66070 */
[----:B------:R-:W-:Y:S02]  /*1630*/  SHF.R.S32.HI R27, RZ, 0x1f, R43 ;  /* 0x0000001fff1b7819 */ /* 0x000fe4000001142b */
[----:B------:R-:W-:Y:S02]  /*1640*/  CS2R R12, SRZ ;  /* 0x00000000000c7805 */ /* 0x000fe4000001ff00 */
[----:B------:R-:W-:Y:S01]  /*1650*/  ISETP.GE.AND.EX P2, PT, R45, UR17, PT, P2 ;  /* 0x000000112d007c0c */ /* 0x000fe2000bf46320 */
[----:B------:R-:W3:Y:S01]  /*1660*/  LDC.64 R52, c[0x0][0x3a8] ;  /* 0x0000ea00ff347b82 */ /* 0x000ee20000000a00 */
[----:B------:R-:W-:Y:S02]  /*1670*/  @!P0 IADD3.X R35, PT, PT, R24, R35, RZ, P6, !PT ;  /* 0x0000002318238210 */ /* 0x000fe400037fe4ff */
[----:B------:R-:W-:Y:S01]  /*1680*/  @!P1 SHF.L.U64.HI R24, R18, 0x2, R41 ;  /* 0x0000000212189819 */ /* 0x000fe20000010229 */
[----:B------:R4:W5:Y:S01]  /*1690*/  @!P5 LDG.E.64 R12, desc[UR12][R48.64] ;  /* 0x0000000c300cd981 */ /* 0x000962000c1e1b00 */
[----:B------:R-:W-:-:S02]  /*16a0*/  ISETP.GE.AND.EX P3, PT, R27, UR17, PT, P3 ;  /* 0x000000111b007c0c */ /* 0x000fc4000bf66330 */
[----:B------:R-:W-:Y:S02]  /*16b0*/  MOV R40, UR6 ;  /* 0x0000000600287c02 */ /* 0x000fe40008000f00 */
[----:B------:R-:W-:-:S03]  /*16c0*/  MOV R41, UR7 ;  /* 0x0000000700297c02 */ /* 0x000fc60008000f00 */
[----:B-1----:R-:W1:Y:S03]  /*16d0*/  @!P2 LDC.64 R22, c[0x0][0x3f8] ;  /* 0x0000fe00ff16ab82 */ /* 0x002e660000000a00 */
[----:B------:R-:W3:Y:S05]  /*16e0*/  LDG.E.64 R40, desc[UR12][R40.64] ;  /* 0x0000000c28287981 */ /* 0x000eea000c1e1b00 */
[----:B------:R-:W2:Y:S01]  /*16f0*/  @!P3 LDC.64 R20, c[0x0][0x3f8] ;  /* 0x0000fe00ff14bb82 */ /* 0x000ea20000000a00 */
[----:B------:R-:W-:Y:S02]  /*1700*/  ISETP.GE.U32.AND P5, PT, R16, UR16, PT ;  /* 0x0000001010007c0c */ /* 0x000fe4000bfa6070 */
[----:B------:R-:W-:-:S04]  /*1710*/  SHF.R.S32.HI R25, RZ, 0x1f, R16 ;  /* 0x0000001fff197819 */ /* 0x000fc80000011410 */
[----:B------:R-:W-:Y:S01]  /*1720*/  ISETP.GE.AND.EX P5, PT, R25, UR17, PT, P5 ;  /* 0x0000001119007c0c */ /* 0x000fe2000bfa6350 */
[----:B----4-:R-:W4:Y:S01]  /*1730*/  @!P2 LDC.64 R48, c[0x0][0x3a0] ;  /* 0x0000e800ff30ab82 */ /* 0x010f220000000a00 */
[----:B------:R-:W-:-:S04]  /*1740*/  @!P1 SHF.L.U32 R19, R18, 0x2, RZ ;  /* 0x0000000212139819 */ /* 0x000fc800000006ff */
[----:B0-----:R-:W-:Y:S01]  /*1750*/  @!P1 IADD3 R36, P6, PT, R19, R36, RZ ;  /* 0x0000002413249210 */ /* 0x001fe20007fde0ff */
[----:B-1----:R-:W-:Y:S02]  /*1760*/  @!P2 IMAD R18, R45, R22, RZ ;  /* 0x000000162d12a224 */ /* 0x002fe400078e02ff */
[----:B------:R-:W0:Y:S01]  /*1770*/  @!P2 LDC.64 R50, c[0x0][0x398] ;  /* 0x0000e600ff32ab82 */ /* 0x000e220000000a00 */
[----:B------:R-:W-:Y:S02]  /*1780*/  @!P2 MOV R26, R90 ;  /* 0x0000005a001aa202 */ /* 0x000fe40000000f00 */
[----:B------:R-:W-:Y:S01]  /*1790*/  @!P1 IADD3.X R37, PT, PT, R24, R37, RZ, P6, !PT ;  /* 0x0000002518259210 */ /* 0x000fe200037fe4ff */
[----:B------:R-:W-:Y:S02]  /*17a0*/  @!P2 IMAD R45, R47, R23, R18 ;  /* 0x000000172f2da224 */ /* 0x000fe400078e0212 */
[----:B--2---:R-:W-:Y:S01]  /*17b0*/  @!P3 IMAD R42, R27, R20, RZ ;  /* 0x000000141b2ab224 */ /* 0x004fe200078e02ff */
[----:B------:R-:W-:Y:S01]  /*17c0*/  @!P2 MOV R27, R93 ;  /* 0x0000005d001ba202 */ /* 0x000fe20000000f00 */
[----:B------:R-:W1:Y:S01]  /*17d0*/  @!P3 LDC.64 R82, c[0x0][0x3a0] ;  /* 0x0000e800ff52bb82 */ /* 0x000e620000000a00 */
[----:B------:R-:W-:Y:S01]  /*17e0*/  @!P1 IADD3 R38, P6, PT, R19, R38, RZ ;  /* 0x0000002613269210 */ /* 0x000fe20007fde0ff */
[----:B------:R-:W-:Y:S01]  /*17f0*/  @!P2 IMAD.WIDE.U32 R22, R47, R22, R26 ;  /* 0x000000162f16a225 */ /* 0x000fe200078e001a */
[----:B------:R-:W-:-:S05]  /*1800*/  @!P3 MOV R26, R90 ;  /* 0x0000005a001ab202 */ /* 0x000fca0000000f00 */
[----:B------:R-:W2:Y:S01]  /*1810*/  @!P5 LDC.64 R18, c[0x0][0x3f8] ;  /* 0x0000fe00ff12db82 */ /* 0x000ea20000000a00 */
[----:B------:R-:W-:Y:S01]  /*1820*/  @!P3 MOV R27, R93 ;  /* 0x0000005d001bb202 */ /* 0x000fe20000000f00 */
[----:B------:R-:W-:Y:S01]  /*1830*/  @!P3 IMAD R47, R43, R21, R42 ;  /* 0x000000152b2fb224 */ /* 0x000fe200078e022a */
[----:B------:R-:W-:Y:S01]  /*1840*/  @!P2 IADD3 R45, PT, PT, R23, R45, RZ ;  /* 0x0000002d172da210 */ /* 0x000fe20007ffe0ff */
[----:B------:R-:W-:-:S04]  /*1850*/  @!P3 IMAD.WIDE.U32 R20, R43, R20, R26 ;  /* 0x000000142b14b225 */ /* 0x000fc800078e001a */
[----:B------:R-:W1:Y:S01]  /*1860*/  @!P3 LDC.64 R42, c[0x0][0x398] ;  /* 0x0000e600ff2abb82 */ /* 0x000e620000000a00 */
[----:B------:R-:W-:Y:S02]  /*1870*/  @!P2 SHF.L.U32 R23, R22, 0x2, RZ ;  /* 0x000000021617a819 */ /* 0x000fe400000006ff */
[----:B------:R-:W-:Y:S02]  /*1880*/  @!P1 IADD3.X R39, PT, PT, R24, R39, RZ, P6, !PT ;  /* 0x0000002718279210 */ /* 0x000fe400037fe4ff */
[----:B------:R-:W-:-:S03]  /*1890*/  @!P2 SHF.L.U64.HI R24, R22, 0x2, R45 ;  /* 0x000000021618a819 */ /* 0x000fc6000001022d */
[----:B------:R-:W3:Y:S01]  /*18a0*/  @!P5 LDC.64 R44, c[0x0][0x3a0] ;  /* 0x0000e800ff2cdb82 */ /* 0x000ee20000000a00 */
[----:B----4-:R-:W-:Y:S02]  /*18b0*/  @!P2 IADD3 R48, P6, PT, R23, R48, RZ ;  /* 0x000000301730a210 */ /* 0x010fe40007fde0ff */
[----:B------:R-:W-:Y:S02]  /*18c0*/  @!P3 IADD3 R21, PT, PT, R21, R47, RZ ;  /* 0x0000002f1515b210 */ /* 0x000fe40007ffe0ff */
[----:B------:R-:W-:-:S03]  /*18d0*/  @!P2 IADD3.X R49, PT, PT, R24, R49, RZ, P6, !PT ;  /* 0x000000311831a210 */ /* 0x000fc600037fe4ff */
[----:B------:R-:W4:Y:S01]  /*18e0*/  @!P5 LDC.64 R46, c[0x0][0x398] ;  /* 0x0000e600ff2edb82 */ /* 0x000f220000000a00 */
[----:B0-----:R-:W-:Y:S02]  /*18f0*/  @!P2 IADD3 R50, P6, PT, R23, R50, RZ ;  /* 0x000000321732a210 */ /* 0x001fe40007fde0ff */
[C---:B------:R-:W-:Y:S02]  /*1900*/  @!P3 SHF.L.U64.HI R22, R20.reuse, 0x2, R21 ;  /* 0x000000021416b819 */ /* 0x040fe40000010215 */
[----:B------:R-:W-:Y:S01]  /*1910*/  @!P3 SHF.L.U32 R23, R20, 0x2, RZ ;  /* 0x000000021417b819 */ /* 0x000fe200000006ff */
[----:B--2---:R-:W-:Y:S01]  /*1920*/  @!P5 IMAD R25, R25, R18, RZ ;  /* 0x000000121919d224 */ /* 0x004fe200078e02ff */
[----:B------:R-:W-:Y:S02]  /*1930*/  @!P5 MOV R20, R90 ;  /* 0x0000005a0014d202 */ /* 0x000fe40000000f00 */
[----:B------:R-:W-:Y:S01]  /*1940*/  @!P5 MOV R21, R93 ;  /* 0x0000005d0015d202 */ /* 0x000fe20000000f00 */
[----:B------:R-:W-:Y:S01]  /*1950*/  @!P5 IMAD R19, R16, R19, R25 ;  /* 0x000000131013d224 */ /* 0x000fe200078e0219 */
[----:B------:R-:W-:-:S02]  /*1960*/  @!P2 IADD3.X R51, PT, PT, R24, R51, RZ, P6, !PT ;  /* 0x000000331833a210 */ /* 0x000fc400037fe4ff */
[----:B-1----:R-:W-:Y:S01]  /*1970*/  @!P3 IADD3 R82, P6, PT, R23, R82, RZ ;  /* 0x000000521752b210 */ /* 0x002fe20007fde0ff */
[----:B------:R-:W-:-:S03]  /*1980*/  @!P5 IMAD.WIDE.U32 R20, R16, R18, R20 ;  /* 0x000000121014d225 */ /* 0x000fc600078e0014 */
[----:B------:R-:W-:Y:S02]  /*1990*/  @!P3 IADD3.X R83, PT, PT, R22, R83, RZ, P6, !PT ;  /* 0x000000531653b210 */ /* 0x000fe400037fe4ff */
[----:B------:R-:W-:Y:S02]  /*19a0*/  @!P3 IADD3 R42, P6, PT, R23, R42, RZ ;  /* 0x0000002a172ab210 */ /* 0x000fe40007fde0ff */
[----:B------:R-:W-:Y:S02]  /*19b0*/  @!P5 IADD3 R21, PT, PT, R21, R19, RZ ;  /* 0x000000131515d210 */ /* 0x000fe40007ffe0ff */
[----:B------:R-:W-:Y:S02]  /*19c0*/  @!P5 SHF.L.U32 R19, R20, 0x2, RZ ;  /* 0x000000021413d819 */ /* 0x000fe400000006ff */
[----:B------:R-:W-:Y:S02]  /*19d0*/  @!P3 IADD3.X R43, PT, PT, R22, R43, RZ, P6, !PT ;  /* 0x0000002b162bb210 */ /* 0x000fe400037fe4ff */
[----:B------:R-:W-:-:S02]  /*19e0*/  @!P5 SHF.L.U64.HI R20, R20, 0x2, R21 ;  /* 0x000000021414d819 */ /* 0x000fc40000010215 */
[----:B---3--:R-:W-:-:S04]  /*19f0*/  @!P5 IADD3 R44, P6, PT, R19, R44, RZ ;  /* 0x0000002c132cd210 */ /* 0x008fc80007fde0ff */
[C---:B------:R-:W-:Y:S02]  /*1a00*/  @!P5 IADD3.X R45, PT, PT, R20.reuse, R45, RZ, P6, !PT ;  /* 0x0000002d142dd210 */ /* 0x040fe400037fe4ff */
[----:B----4-:R-:W-:Y:S01]  /*1a10*/  @!P5 IADD3 R46, P6, PT, R19, R46, RZ ;  /* 0x0000002e132ed210 */ /* 0x010fe20007fde0ff */
[----:B------:R-:W-:Y:S01]  /*1a20*/  IMAD.WIDE R52, R17, 0x4, R52 ;  /* 0x0000000411347825 */ /* 0x000fe200078e0234 */
[----:B------:R-:W-:Y:S02]  /*1a30*/  CS2R R16, SRZ ;  /* 0x0000000000107805 */ /* 0x000fe4000001ff00 */
[----:B------:R-:W-:Y:S02]  /*1a40*/  CS2R R18, SRZ ;  /* 0x0000000000127805 */ /* 0x000fe4000001ff00 */
[----:B------:R-:W-:Y:S02]  /*1a50*/  @!P5 IADD3.X R47, PT, PT, R20, R47, RZ, P6, !PT ;  /* 0x0000002f142fd210 */ /* 0x000fe400037fe4ff */
[----:B------:R-:W-:-:S02]  /*1a60*/  CS2R R20, SRZ ;  /* 0x0000000000147805 */ /* 0x000fc4000001ff00 */
[----:B------:R-:W-:Y:S02]  /*1a70*/  CS2R R22, SRZ ;  /* 0x0000000000167805 */ /* 0x000fe4000001ff00 */
[----:B------:R-:W-:Y:S02]  /*1a80*/  CS2R R24, SRZ ;  /* 0x0000000000187805 */ /* 0x000fe4000001ff00 */
[----:B------:R-:W-:Y:S01]  /*1a90*/  CS2R R26, SRZ ;  /* 0x00000000001a7805 */ /* 0x000fe2000001ff00 */
[----:B------:R0:W5:Y:S04]  /*1aa0*/  @!P4 LDG.E.64 R16, desc[UR12][R32.64] ;  /* 0x0000000c2010c981 */ /* 0x000168000c1e1b00 */
[----:B------:R1:W5:Y:S04]  /*1ab0*/  @!P4 LDG.E.64 R18, desc[UR12][R28.64] ;  /* 0x0000000c1c12c981 */ /* 0x000368000c1e1b00 */
[----:B------:R2:W5:Y:S01]  /*1ac0*/  @!P0 LDG.E.64 R20, desc[UR12][R30.64] ;  /* 0x0000000c1e148981 */ /* 0x000562000c1e1b00 */
[----:B0-----:R-:W-:-:S03]  /*1ad0*/  CS2R R32, SRZ ;  /* 0x0000000000207805 */ /* 0x001fc6000001ff00 */
[----:B------:R0:W5:Y:S01]  /*1ae0*/  @!P0 LDG.E.64 R22, desc[UR12][R34.64] ;  /* 0x0000000c22168981 */ /* 0x000162000c1e1b00 */
[----:B-1----:R-:W-:-:S03]  /*1af0*/  CS2R R28, SRZ ;  /* 0x00000000001c7805 */ /* 0x002fc6000001ff00 */
[----:B------:R1:W5:Y:S01]  /*1b00*/  @!P1 LDG.E.64 R24, desc[UR12][R36.64] ;  /* 0x0000000c24189981 */ /* 0x000362000c1e1b00 */
[----:B--2---:R-:W-:-:S03]  /*1b10*/  CS2R R30, SRZ ;  /* 0x00000000001e7805 */ /* 0x004fc6000001ff00 */
[----:B------:R2:W5:Y:S01]  /*1b20*/  @!P1 LDG.E.64 R26, desc[UR12][R38.64] ;  /* 0x0000000c261a9981 */ /* 0x000562000c1e1b00 */
[----:B0-----:R-:W-:-:S03]  /*1b30*/  CS2R R34, SRZ ;  /* 0x0000000000227805 */ /* 0x001fc6000001ff00 */
[----:B------:R0:W5:Y:S01]  /*1b40*/  @!P2 LDG.E.64 R28, desc[UR12][R48.64] ;  /* 0x0000000c301ca981 */ /* 0x000162000c1e1b00 */
[----:B-1----:R-:W-:-:S03]  /*1b50*/  CS2R R36, SRZ ;  /* 0x0000000000247805 */ /* 0x002fc6000001ff00 */
[----:B------:R0:W5:Y:S01]  /*1b60*/  @!P2 LDG.E.64 R30, desc[UR12][R50.64] ;  /* 0x0000000c321ea981 */ /* 0x000162000c1e1b00 */
[----:B--2---:R-:W-:-:S03]  /*1b70*/  CS2R R38, SRZ ;  /* 0x0000000000267805 */ /* 0x004fc6000001ff00 */
[----:B------:R0:W5:Y:S04]  /*1b80*/  @!P3 LDG.E.64 R32, desc[UR12][R82.64] ;  /* 0x0000000c5220b981 */ /* 0x000168000c1e1b00 */
[----:B------:R0:W5:Y:S04]  /*1b90*/  @!P3 LDG.E.64 R34, desc[UR12][R42.64] ;  /* 0x0000000c2a22b981 */ /* 0x000168000c1e1b00 */
[----:B------:R0:W5:Y:S04]  /*1ba0*/  @!P5 LDG.E.64 R36, desc[UR12][R44.64] ;  /* 0x0000000c2c24d981 */ /* 0x000168000c1e1b00 */
[----:B------:R0:W5:Y:S04]  /*1bb0*/  @!P5 LDG.E.64 R38, desc[UR12][R46.64] ;  /* 0x0000000c2e26d981 */ /* 0x000168000c1e1b00 */
[----:B------:R-:W5:Y:S01]  /*1bc0*/  LDG.E.64 R52, desc[UR12][R52.64] ;  /* 0x0000000c34347981 */ /* 0x000f62000c1e1b00 */
        /* <DEDUP_REMOVED lines=14> */
[----:B-----5:R-:W-:Y:S01]  /*1cb0*/  FADD.FTZ R41, R80, -UR11 ;  /* 0x8000000b50297e21 */ /* 0x020fe20008010000 */
[-C--:B------:R-:W-:Y:S01]  /*1cc0*/  FMUL.FTZ R42, R78, R52.reuse ;  /* 0x000000344e2a7220 */ /* 0x080fe20000410000 */
[----:B------:R-:W-:Y:S01]  /*1cd0*/  FADD.FTZ R40, R81, -UR11 ;  /* 0x8000000b51287e21 */ /* 0x000fe20008010000 */
[----:B------:R-:W-:Y:S01]  /*1ce0*/  FMUL.FTZ R43, R79, R53 ;  /* 0x000000354f2b7220 */ /* 0x000fe20000410000 */
[----:B------:R-:W-:Y:S01]  /*1cf0*/  FMUL.FTZ R41, R41, UR14 ;  /* 0x0000000e29297c20 */ /* 0x000fe20008410000 */
[----:B------:R-:W-:Y:S01]  /*1d00*/  FADD.FTZ R44, RZ, R42 ;  /* 0x0000002aff2c7221 */ /* 0x000fe20000010000 */
[----:B------:R-:W-:Y:S01]  /*1d10*/  FMUL.FTZ R40, R40, UR14 ;  /* 0x0000000e28287c20 */ /* 0x000fe20008410000 */
[----:B------:R-:W-:Y:S01]  /*1d20*/  FMUL.FTZ R47, R74, R52 ;  /* 0x000000344a2f7220 */ /* 0x000fe20000410000 */
[----:B------:R-:W-:Y:S01]  /*1d30*/  FFMA.FTZ R45, R41, R42, RZ ;  /* 0x0000002a292d7223 */ /* 0x000fe200000100ff */
[----:B------:R-:W-:Y:S01]  /*1d40*/  FADD.FTZ R42, R76, -UR11 ;  /* 0x8000000b4c2a7e21 */ /* 0x000fe20008010000 */
[----:B------:R-:W-:Y:S01]  /*1d50*/  FADD.FTZ R44, R43, R44 ;  /* 0x0000002c2b2c7221 */ /* 0x000fe20000010000 */
[----:B------:R-:W-:Y:S01]  /*1d60*/  FFMA.FTZ R41, R78, R41, RZ ;  /* 0x000000294e297223 */ /* 0x000fe200000100ff */
[----:B------:R-:W-:Y:S01]  /*1d70*/  FFMA.FTZ R45, R40, R43, R45 ;  /* 0x0000002b282d7223 */ /* 0x000fe2000001002d */
[----:B------:R-:W-:Y:S01]  /*1d80*/  FMUL.FTZ R42, R42, UR14 ;  /* 0x0000000e2a2a7c20 */ /* 0x000fe20008410000 */
[----:B------:R-:W-:Y:S01]  /*1d90*/  FADD.FTZ R43, R77, -UR11 ;  /* 0x8000000b4d2b7e21 */ /* 0x000fe20008010000 */
[----:B------:R-:W-:Y:S01]  /*1da0*/  FMUL.FTZ R49, R75, R53 ;  /* 0x000000354b317220 */ /* 0x000fe20000410000 */
[----:B------:R-:W-:Y:S01]  /*1db0*/  FADD.FTZ R44, R44, R47 ;  /* 0x0000002f2c2c7221 */ /* 0x000fe20000010000 */
[----:B------:R-:W-:Y:S01]  /*1dc0*/  FFMA.FTZ R41, R74, R42, R41 ;  /* 0x0000002a4a297223 */ /* 0x000fe20000010029 */
[----:B------:R-:W-:Y:S01]  /*1dd0*/  FFMA.FTZ R45, R42, R47, R45 ;  /* 0x0000002f2a2d7223 */ /* 0x000fe2000001002d */
[----:B------:R-:W-:Y:S01]  /*1de0*/  FADD.FTZ R42, R72, -UR11 ;  /* 0x8000000b482a7e21 */ /* 0x000fe20008010000 */
[----:B------:R-:W-:Y:S01]  /*1df0*/  FMUL.FTZ R46, R43, UR14 ;  /* 0x0000000e2b2e7c20 */ /* 0x000fe20008410000 */
[----:B------:R-:W-:Y:S01]  /*1e00*/  FADD.FTZ R44, R49, R44 ;  /* 0x0000002c312c7221 */ /* 0x000fe20000010000 */
[----:B------:R-:W-:Y:S01]  /*1e10*/  FMUL.FTZ R47, R70, R52 ;  /* 0x00000034462f7220 */ /* 0x000fe20000410000 */
[----:B------:R-:W-:Y:S01]  /*1e20*/  FFMA.FTZ R40, R79, R40, RZ ;  /* 0x000000284f287223 */ /* 0x000fe200000100ff */
[----:B------:R-:W-:Y:S01]  /*1e30*/  FMUL.FTZ R42, R42, UR14 ;  /* 0x0000000e2a2a7c20 */ /* 0x000fe20008410000 */
[----:B------:R-:W-:Y:S01]  /*1e40*/  FFMA.FTZ R45, R46, R49, R45 ;  /* 0x000000312e2d7223 */ /* 0x000fe2000001002d */
[----:B------:R-:W-:Y:S01]  /*1e50*/  FADD.FTZ R43, R73, -UR11 ;  /* 0x8000000b492b7e21 */ /* 0x000fe20008010000 */
[----:B------:R-:W-:Y:S01]  /*1e60*/  FADD.FTZ R49, R44, R47 ;  /* 0x0000002f2c317221 */ /* 0x000fe20000010000 */
[----:B------:R-:W-:Y:S01]  /*1e70*/  FFMA.FTZ R40, R75, R46, R40 ;  /* 0x0000002e4b287223 */ /* 0x000fe20000010028 */
[----:B------:R-:W-:Y:S01]  /*1e80*/  FFMA.FTZ R41, R70, R42, R41 ;  /* 0x0000002a46297223 */ /* 0x000fe20000010029 */
[----:B------:R-:W-:Y:S01]  /*1e90*/  FADD.FTZ R44, R68, -UR11 ;  /* 0x8000000b442c7e21 */ /* 0x000fe20008010000 */
[----:B------:R-:W-:Y:S01]  /*1ea0*/  FMUL.FTZ R46, R71, R53 ;  /* 0x00000035472e7220 */ /* 0x000fe20000410000 */
[----:B------:R-:W-:Y:S01]  /*1eb0*/  FMUL.FTZ R43, R43, UR14 ;  /* 0x0000000e2b2b7c20 */ /* 0x000fe20008410000 */
[----:B------:R-:W-:Y:S01]  /*1ec0*/  FFMA.FTZ R42, R42, R47, R45 ;  /* 0x0000002f2a2a7223 */ /* 0x000fe2000001002d */
[----:B------:R-:W-:Y:S01]  /*1ed0*/  FMUL.FTZ R45, R44, UR14 ;  /* 0x0000000e2c2d7c20 */ /* 0x000fe20008410000 */
[----:B------:R-:W-:Y:S01]  /*1ee0*/  FADD.FTZ R49, R46, R49 ;  /* 0x000000312e317221 */ /* 0x000fe20000010000 */
[----:B------:R-:W-:Y:S01]  /*1ef0*/  FMUL.FTZ R44, R66, R52 ;  /* 0x00000034422c7220 */ /* 0x000fe20000410000 */
[----:B------:R-:W-:Y:S01]  /*1f00*/  FFMA.FTZ R42, R43, R46, R42 ;  /* 0x0000002e2b2a7223 */ /* 0x000fe2000001002a */
[----:B------:R-:W-:Y:S01]  /*1f10*/  FFMA.FTZ R40, R71, R43, R40 ;  /* 0x0000002b47287223 */ /* 0x000fe20000010028 */
[----:B------:R-:W-:Y:S01]  /*1f20*/  FADD.FTZ R43, R69, -UR11 ;  /* 0x8000000b452b7e21 */ /* 0x000fe20008010000 */
[----:B------:R-:W-:Y:S01]  /*1f30*/  FADD.FTZ R49, R49, R44 ;  /* 0x0000002c31317221 */ /* 0x000fe20000010000 */
[----:B------:R-:W-:Y:S01]  /*1f40*/  FFMA.FTZ R42, R45, R44, R42 ;  /* 0x0000002c2d2a7223 */ /* 0x000fe2000001002a */
[----:B------:R-:W-:Y:S01]  /*1f50*/  FADD.FTZ R44, R64, -UR11 ;  /* 0x8000000b402c7e21 */ /* 0x000fe20008010000 */
[----:B------:R-:W-:Y:S01]  /*1f60*/  FMUL.FTZ R46, R67, R53 ;  /* 0x00000035432e7220 */ /* 0x000fe20000410000 */
[----:B------:R-:W-:Y:S01]  /*1f70*/  FMUL.FTZ R43, R43, UR14 ;  /* 0x0000000e2b2b7c20 */ /* 0x000fe20008410000 */
[----:B------:R-:W-:Y:S01]  /*1f80*/  FFMA.FTZ R41, R66, R45, R41 ;  /* 0x0000002d42297223 */ /* 0x000fe20000010029 */
[----:B------:R-:W-:Y:S01]  /*1f90*/  FMUL.FTZ R45, R44, UR14 ;  /* 0x0000000e2c2d7c20 */ /* 0x000fe20008410000 */
[----:B------:R-:W-:Y:S01]  /*1fa0*/  FADD.FTZ R49, R46, R49 ;  /* 0x000000312e317221 */ /* 0x000fe20000010000 */
[----:B------:R-:W-:Y:S01]  /*1fb0*/  FFMA.FTZ R42, R43, R46, R42 ;  /* 0x0000002e2b2a7223 */ /* 0x000fe2000001002a */
[----:B------:R-:W-:Y:S01]  /*1fc0*/  FMUL.FTZ R44, R62, R52 ;  /* 0x000000343e2c7220 */ /* 0x000fe20000410000 */
[----:B------:R-:W-:Y:S01]  /*1fd0*/  FFMA.FTZ R40, R67, R43, R40 ;  /* 0x0000002b43287223 */ /* 0x000fe20000010028 */
[----:B------:R-:W-:Y:S01]  /*1fe0*/  FADD.FTZ R43, R65, -UR11 ;  /* 0x8000000b412b7e21 */ /* 0x000fe20008010000 */
[----:B------:R-:W-:Y:S01]  /*1ff0*/  FMUL.FTZ R46, R63, R53 ;  /* 0x000000353f2e7220 */ /* 0x000fe20000410000 */
[----:B------:R-:W-:Y:S01]  /*2000*/  FADD.FTZ R49, R49, R44 ;  /* 0x0000002c31317221 */ /* 0x000fe20000010000 */
[----:B------:R-:W-:Y:S01]  /*2010*/  FFMA.FTZ R42, R45, R44, R42 ;  /* 0x0000002c2d2a7223 */ /* 0x000fe2000001002a */
[----:B------:R-:W-:Y:S01]  /*2020*/  FADD.FTZ R44, R60, -UR11 ;  /* 0x8000000b3c2c7e21 */ /* 0x000fe20008010000 */
[----:B------:R-:W-:Y:S01]  /*2030*/  FMUL.FTZ R43, R43, UR14 ;  /* 0x0000000e2b2b7c20 */ /* 0x000fe20008410000 */
[----:B------:R-:W-:Y:S01]  /*2040*/  FFMA.FTZ R41, R62, R45, R41 ;  /* 0x0000002d3e297223 */ /* 0x000fe20000010029 */
[----:B------:R-:W-:Y:S01]  /*2050*/  FADD.FTZ R49, R46, R49 ;  /* 0x000000312e317221 */ /* 0x000fe20000010000 */
[----:B------:R-:W-:Y:S01]  /*2060*/  FMUL.FTZ R45, R44, UR14 ;  /* 0x0000000e2c2d7c20 */ /* 0x000fe20008410000 */
        /* <DEDUP_REMOVED lines=61> */
[----:B------:R-:W-:Y:S01]  /*2440*/  FFMA.FTZ R42, R43, R46, R42 ;  /* 0x0000002e2b2a7223 */ /* 0x000fe2000001002a */
[C---:B------:R-:W-:Y:S01]  /*2450*/  FMUL.FTZ R44, R18.reuse, R52 ;  /* 0x00000034122c7220 */ /* 0x040fe20000410000 */
[----:B------:R-:W-:Y:S01]  /*2460*/  FADD.FTZ R43, R17, -UR11 ;  /* 0x8000000b112b7e21 */ /* 0x000fe20008010000 */
[----:B------:R-:W-:Y:S01]  /*2470*/  FMUL.FTZ R46, R19, R53 ;  /* 0x00000035132e7220 */ /* 0x000fe20000410000 */
[----:B------:R-:W-:Y:S01]  /*2480*/  FFMA.FTZ R41, R18, R45, R41 ;  /* 0x0000002d12297223 */ /* 0x000fe20000010029 */
[----:B------:R-:W-:Y:S01]  /*2490*/  FADD.FTZ R49, R49, R44 ;  /* 0x0000002c31317221 */ /* 0x000fe20000010000 */
[----:B------:R-:W-:Y:S01]  /*24a0*/  FFMA.FTZ R42, R45, R44, R42 ;  /* 0x0000002c2d2a7223 */ /* 0x000fe2000001002a */
[----:B------:R-:W-:Y:S01]  /*24b0*/  FMUL.FTZ R43, R43, UR14 ;  /* 0x0000000e2b2b7c20 */ /* 0x000fe20008410000 */
[----:B------:R-:W-:Y:S01]  /*24c0*/  FADD.FTZ R44, R20, -UR11 ;  /* 0x8000000b142c7e21 */ /* 0x000fe20008010000 */
[----:B------:R-:W-:-:S02]  /*24d0*/  FADD.FTZ R49, R46, R49 ;  /* 0x000000312e317221 */ /* 0x000fc40000010000 */
[----:B------:R-:W-:Y:S01]  /*24e0*/  FFMA.FTZ R40, R19, R43, R40 ;  /* 0x0000002b13287223 */ /* 0x000fe20000010028 */
[----:B------:R-:W-:Y:S01]  /*24f0*/  FFMA.FTZ R42, R43, R46, R42 ;  /* 0x0000002e2b2a7223 */ /* 0x000fe2000001002a */
[----:B------:R-:W-:Y:S01]  /*2500*/  FMUL.FTZ R45, R44, UR14 ;  /* 0x0000000e2c2d7c20 */ /* 0x000fe20008410000 */
[----:B------:R-:W-:Y:S01]  /*2510*/  FADD.FTZ R43, R21, -UR11 ;  /* 0x8000000b152b7e21 */ /* 0x000fe20008010000 */
[C---:B------:R-:W-:Y:S01]  /*2520*/  FMUL.FTZ R44, R22.reuse, R52 ;  /* 0x00000034162c7220 */ /* 0x040fe20000410000 */
[----:B------:R-:W-:Y:S01]  /*2530*/  FMUL.FTZ R46, R23, R53 ;  /* 0x00000035172e7220 */ /* 0x000fe20000410000 */
[----:B------:R-:W-:Y:S01]  /*2540*/  FFMA.FTZ R41, R22, R45, R41 ;  /* 0x0000002d16297223 */ /* 0x000fe20000010029 */
[----:B------:R-:W-:Y:S01]  /*2550*/  FMUL.FTZ R43, R43, UR14 ;  /* 0x0000000e2b2b7c20 */ /* 0x000fe20008410000 */
[----:B------:R-:W-:Y:S01]  /*2560*/  FADD.FTZ R49, R49, R44 ;  /* 0x0000002c31317221 */ /* 0x000fe20000010000 */
[----:B------:R-:W-:Y:S01]  /*2570*/  FFMA.FTZ R42, R45, R44, R42 ;  /* 0x0000002c2d2a7223 */ /* 0x000fe2000001002a */
[----:B------:R-:W-:Y:S01]  /*2580*/  FADD.FTZ R44, R24, -UR11 ;  /* 0x8000000b182c7e21 */ /* 0x000fe20008010000 */
[----:B------:R-:W-:Y:S01]  /*2590*/  FFMA.FTZ R40, R23, R43, R40 ;  /* 0x0000002b17287223 */ /* 0x000fe20000010028 */
[----:B------:R-:W-:Y:S01]  /*25a0*/  FADD.FTZ R49, R46, R49 ;  /* 0x000000312e317221 */ /* 0x000fe20000010000 */
[----:B------:R-:W-:Y:S01]  /*25b0*/  FFMA.FTZ R42, R43, R46, R42 ;  /* 0x0000002e2b2a7223 */ /* 0x000fe2000001002a */
[----:B------:R-:W-:Y:S01]  /*25c0*/  FMUL.FTZ R46, R26, R52 ;  /* 0x000000341a2e7220 */ /* 0x000fe20000410000 */
[----:B------:R-:W-:Y:S01]  /*25d0*/  FADD.FTZ R43, R25, -UR11 ;  /* 0x8000000b192b7e21 */ /* 0x000fe20008010000 */
[----:B------:R-:W-:Y:S01]  /*25e0*/  FMUL.FTZ R45, R44, UR14 ;  /* 0x0000000e2c2d7c20 */ /* 0x000fe20008410000 */
[----:B------:R-:W-:Y:S01]  /*25f0*/  FMUL.FTZ R44, R27, R53 ;  /* 0x000000351b2c7220 */ /* 0x000fe20000410000 */
[----:B------:R-:W-:Y:S01]  /*2600*/  FADD.FTZ R49, R49, R46 ;  /* 0x0000002e31317221 */ /* 0x000fe20000010000 */
[----:B------:R-:W-:Y:S01]  /*2610*/  FMUL.FTZ R43, R43, UR14 ;  /* 0x0000000e2b2b7c20 */ /* 0x000fe20008410000 */
[----:B------:R-:W-:Y:S01]  /*2620*/  FFMA.FTZ R46, R45, R46, R42 ;  /* 0x0000002e2d2e7223 */ /* 0x000fe2000001002a */
[----:B------:R-:W-:Y:S01]  /*2630*/  FFMA.FTZ R41, R26, R45, R41 ;  /* 0x0000002d1a297223 */ /* 0x000fe20000010029 */
[----:B------:R-:W-:Y:S01]  /*2640*/  FADD.FTZ R42, R44, R49 ;  /* 0x000000312c2a7221 */ /* 0x000fe20000010000 */
[----:B------:R-:W-:Y:S01]  /*2650*/  FFMA.FTZ R40, R27, R43, R40 ;  /* 0x0000002b1b287223 */ /* 0x000fe20000010028 */
[----:B------:R-:W-:Y:S01]  /*2660*/  FFMA.FTZ R46, R43, R44, R46 ;  /* 0x0000002c2b2e7223 */ /* 0x000fe2000001002e */
[----:B------:R-:W-:Y:S01]  /*2670*/  FADD.FTZ R43, RZ, R78 ;  /* 0x0000004eff2b7221 */ /* 0x000fe20000010000 */
[----:B------:R-:W-:Y:S01]  /*2680*/  FADD.FTZ R44, RZ, R79 ;  /* 0x0000004fff2c7221 */ /* 0x000fe20000010000 */
[----:B------:R-:W-:Y:S01]  /*2690*/  FADD.FTZ R45, R28, -UR11 ;  /* 0x8000000b1c2d7e21 */ /* 0x000fe20008010000 */
[----:B------:R-:W-:Y:S01]  /*26a0*/  FMUL.FTZ R49, R30, R52 ;  /* 0x000000341e317220 */ /* 0x000fe20000410000 */
[----:B------:R-:W-:Y:S01]  /*26b0*/  FADD.FTZ R43, R74, R43 ;  /* 0x0000002b4a2b7221 */ /* 0x000fe20000010000 */
[----:B------:R-:W-:Y:S01]  /*26c0*/  FADD.FTZ R44, R75, R44 ;  /* 0x0000002c4b2c7221 */ /* 0x000fe20000010000 */
[----:B------:R-:W-:Y:S01]  /*26d0*/  FMUL.FTZ R47, R45, UR14 ;  /* 0x0000000e2d2f7c20 */ /* 0x000fe20008410000 */
[----:B------:R-:W-:Y:S01]  /*26e0*/  FADD.FTZ R45, R29, -UR11 ;  /* 0x8000000b1d2d7e21 */ /* 0x000fe20008010000 */
[----:B------:R-:W-:Y:S01]  /*26f0*/  FADD.FTZ R43, R70, R43 ;  /* 0x0000002b462b7221 */ /* 0x000fe20000010000 */
[----:B------:R-:W-:Y:S01]  /*2700*/  FADD.FTZ R44, R71, R44 ;  /* 0x0000002c472c7221 */ /* 0x000fe20000010000 */
[----:B------:R-:W-:Y:S01]  /*2710*/  FADD.FTZ R42, R42, R49 ;  /* 0x000000312a2a7221 */ /* 0x000fe20000010000 */
[----:B------:R-:W-:Y:S01]  /*2720*/  FFMA.FTZ R49, R47, R49, R46 ;  /* 0x000000312f317223 */ /* 0x000fe2000001002e */
[----:B------:R-:W-:Y:S01]  /*2730*/  FADD.FTZ R43, R66, R43 ;  /* 0x0000002b422b7221 */ /* 0x000fe20000010000 */
[----:B------:R-:W-:Y:S01]  /*2740*/  FADD.FTZ R44, R67, R44 ;  /* 0x0000002c432c7221 */ /* 0x000fe20000010000 */
[----:B------:R-:W-:Y:S01]  /*2750*/  FMUL.FTZ R46, R45, UR14 ;  /* 0x0000000e2d2e7c20 */ /* 0x000fe20008410000 */
[----:B------:R-:W-:Y:S01]  /*2760*/  FFMA.FTZ R41, R30, R47, R41 ;  /* 0x0000002f1e297223 */ /* 0x000fe20000010029 */
[----:B------:R-:W-:Y:S01]  /*2770*/  FADD.FTZ R45, R62, R43 ;  /* 0x0000002b3e2d7221 */ /* 0x000fe20000010000 */
[----:B------:R-:W-:Y:S01]  /*2780*/  FADD.FTZ R44, R63, R44 ;  /* 0x0000002c3f2c7221 */ /* 0x000fe20000010000 */
[C---:B------:R-:W-:Y:S01]  /*2790*/  FMUL.FTZ R47, R31.reuse, R53 ;  /* 0x000000351f2f7220 */ /* 0x040fe20000410000 */
[----:B------:R-:W-:Y:S01]  /*27a0*/  FFMA.FTZ R40, R31, R46, R40 ;  /* 0x0000002e1f287223 */ /* 0x000fe20000010028 */
[----:B------:R-:W-:Y:S01]  /*27b0*/  FADD.FTZ R45, R58, R45 ;  /* 0x0000002d3a2d7221 */ /* 0x000fe20000010000 */
[----:B------:R-:W-:Y:S01]  /*27c0*/  FADD.FTZ R44, R59, R44 ;  /* 0x0000002c3b2c7221 */ /* 0x000fe20000010000 */
[----:B------:R-:W-:Y:S01]  /*27d0*/  FFMA.FTZ R43, R46, R47, R49 ;  /* 0x0000002f2e2b7223 */ /* 0x000fe20000010031 */
[----:B------:R-:W-:Y:S01]  /*27e0*/  FADD.FTZ R46, R32, -UR11 ;  /* 0x8000000b202e7e21 */ /* 0x000fe20008010000 */
[----:B------:R-:W-:Y:S01]  /*27f0*/  FADD.FTZ R45, R54, R45 ;  /* 0x0000002d362d7221 */ /* 0x000fe20000010000 */
[----:B------:R-:W-:Y:S01]  /*2800*/  FADD.FTZ R44, R55, R44 ;  /* 0x0000002c372c7221 */ /* 0x000fe20000010000 */
[----:B------:R-:W-:Y:S01]  /*2810*/  FADD.FTZ R42, R47, R42 ;  /* 0x0000002a2f2a7221 */ /* 0x000fe20000010000 */
[----:B------:R-:W-:Y:S01]  /*2820*/  FMUL.FTZ R48, R46, UR14 ;  /* 0x0000000e2e307c20 */ /* 0x000fe20008410000 */
[----:B------:R-:W-:Y:S01]  /*2830*/  FADD.FTZ R45, R6, R45 ;  /* 0x0000002d062d7221 */ /* 0x000fe20000010000 */
[----:B------:R-:W-:Y:S01]  /*2840*/  FADD.FTZ R44, R7, R44 ;  /* 0x0000002c072c7221 */ /* 0x000fe20000010000 */
[----:B------:R-:W-:Y:S01]  /*2850*/  FMUL.FTZ R47, R34, R52 ;  /* 0x00000034222f7220 */ /* 0x000fe20000410000 */
[----:B------:R-:W-:Y:S01]  /*2860*/  FADD.FTZ R46, R33, -UR11 ;  /* 0x8000000b212e7e21 */ /* 0x000fe20008010000 */
[----:B------:R-:W-:Y:S01]  /*2870*/  FADD.FTZ R45, R10, R45 ;  /* 0x0000002d0a2d7221 */ /* 0x000fe20000010000 */
[----:B------:R-:W-:Y:S01]  /*2880*/  FADD.FTZ R44, R11, R44 ;  /* 0x0000002c0b2c7221 */ /* 0x000fe20000010000 */
[----:B------:R-:W-:Y:S01]  /*2890*/  FADD.FTZ R50, R42, R47 ;  /* 0x0000002f2a327221 */ /* 0x000fe20000010000 */
[----:B------:R-:W-:Y:S01]  /*28a0*/  FMUL.FTZ R46, R46, UR14 ;  /* 0x0000000e2e2e7c20 */ /* 0x000fe20008410000 */
[----:B------:R-:W-:Y:S01]  /*28b0*/  FADD.FTZ R45, R14, R45 ;  /* 0x0000002d0e2d7221 */ /* 0x000fe20000010000 */
[----:B------:R-:W-:Y:S01]  /*28c0*/  FFMA.FTZ R47, R48, R47, R43 ;  /* 0x0000002f302f7223 */ /* 0x000fe2000001002b */
[----:B------:R-:W-:Y:S01]  /*28d0*/  FADD.FTZ R44, R15, R44 ;  /* 0x0000002c0f2c7221 */ /* 0x000fe20000010000 */
[C---:B------:R-:W-:Y:S01]  /*28e0*/  FMUL.FTZ R43, R35.reuse, R53 ;  /* 0x00000035232b7220 */ /* 0x040fe20000410000 */
[----:B------:R-:W-:Y:S01]  /*28f0*/  FFMA.FTZ R42, R35, R46, R40 ;  /* 0x0000002e232a7223 */ /* 0x000fe20000010028 */
[----:B------:R-:W-:Y:S01]  /*2900*/  FADD.FTZ R45, R18, R45 ;  /* 0x0000002d122d7221 */ /* 0x000fe20000010000 */
[----:B------:R-:W-:Y:S01]  /*2910*/  FADD.FTZ R40, R19, R44 ;  /* 0x0000002c13287221 */ /* 0x000fe20000010000 */
[----:B------:R-:W-:Y:S01]  /*2920*/  FADD.FTZ R50, R43, R50 ;  /* 0x000000322b327221 */ /* 0x000fe20000010000 */
[----:B------:R-:W-:Y:S01]  /*2930*/  FFMA.FTZ R47, R46, R43, R47 ;  /* 0x0000002b2e2f7223 */ /* 0x000fe2000001002f */
[----:B------:R-:W-:Y:S01]  /*2940*/  FADD.FTZ R43, R36, -UR11 ;  /* 0x8000000b242b7e21 */ /* 0x000fe20008010000 */
[----:B------:R-:W-:Y:S01]  /*2950*/  FADD.FTZ R45, R22, R45 ;  /* 0x0000002d162d7221 */ /* 0x000fe20000010000 */
[----:B------:R-:W-:Y:S01]  /*2960*/  FADD.FTZ R40, R23, R40 ;  /* 0x0000002817287221 */ /* 0x000fe20000010000 */
[----:B------:R-:W-:Y:S01]  /*2970*/  FMUL.FTZ R49, R38, R52 ;  /* 0x0000003426317220 */ /* 0x000fe20000410000 */
[----:B------:R-:W-:Y:S01]  /*2980*/  FMUL.FTZ R44, R43, UR14 ;  /* 0x0000000e2b2c7c20 */ /* 0x000fe20008410000 */
[----:B------:R-:W-:Y:S01]  /*2990*/  FADD.FTZ R43, R37, -UR11 ;  /* 0x8000000b252b7e21 */ /* 0x000fe20008010000 */
[----:B------:R-:W-:Y:S01]  /*29a0*/  FADD.FTZ R45, R26, R45 ;  /* 0x0000002d1a2d7221 */ /* 0x000fe20000010000 */
[----:B------:R-:W-:Y:S01]  /*29b0*/  FADD.FTZ R40, R27, R40 ;  /* 0x000000281b287221 */ /* 0x000fe20000010000 */
[----:B------:R-:W-:Y:S01]  /*29c0*/  FADD.FTZ R51, R50, R49 ;  /* 0x0000003132337221 */ /* 0x000fe20000010000 */
[----:B------:R-:W-:Y:S01]  /*29d0*/  FFMA.FTZ R41, R34, R48, R41 ;  /* 0x0000003022297223 */ /* 0x000fe20000010029 */
[----:B------:R-:W-:Y:S01]  /*29e0*/  FFMA.FTZ R50, R44, R49, R47 ;  /* 0x000000312c327223 */ /* 0x000fe2000001002f */
[----:B------:R-:W-:Y:S01]  /*29f0*/  FMUL.FTZ R48, R39, R53 ;  /* 0x0000003527307220 */ /* 0x000fe20000410000 */
[----:B------:R-:W-:Y:S01]  /*2a00*/  FMUL.FTZ R49, R43, UR14 ;  /* 0x0000000e2b317c20 */ /* 0x000fe20008410000 */
[----:B------:R-:W-:Y:S01]  /*2a10*/  FADD.FTZ R45, R30, R45 ;  /* 0x0000002d1e2d7221 */ /* 0x000fe20000010000 */
[----:B------:R-:W-:Y:S01]  /*2a20*/  FADD.FTZ R46, R31, R40 ;  /* 0x000000281f2e7221 */ /* 0x000fe20000010000 */
[----:B------:R-:W-:Y:S01]  /*2a30*/  FADD.FTZ R40, R48, R51 ;  /* 0x0000003330287221 */ /* 0x000fe20000010000 */
[----:B------:R-:W-:Y:S01]  /*2a40*/  FFMA.FTZ R43, R49, R48, R50 ;  /* 0x00000030312b7223 */ /* 0x000fe20000010032 */
[----:B------:R-:W-:Y:S01]  /*2a50*/  FADD.FTZ R47, R34, R45 ;  /* 0x0000002d222f7221 */ /* 0x000fe20000010000 */
[----:B------:R-:W-:Y:S01]  /*2a60*/  FADD.FTZ R48, R35, R46 ;  /* 0x0000002e23307221 */ /* 0x000fe20000010000 */
[C---:B------:R-:W-:Y:S01]  /*2a70*/  FFMA.FTZ R44, R38.reuse, R44, R41 ;  /* 0x0000002c262c7223 */ /* 0x040fe20000010029 */
[C---:B------:R-:W-:Y:S01]  /*2a80*/  FFMA.FTZ R45, R39.reuse, R49, R42 ;  /* 0x00000031272d7223 */ /* 0x040fe2000001002a */
[----:B------:R-:W-:Y:S01]  /*2a90*/  FADD.FTZ R46, R38, R47 ;  /* 0x0000002f262e7221 */ /* 0x000fe20000010000 */
[----:B------:R-:W-:Y:S01]  /*2aa0*/  FADD.FTZ R47, R39, R48 ;  /* 0x00000030272f7221 */ /* 0x000fe20000010000 */
[----:B------:R-:W-:Y:S06]  /*2ab0*/  BRA `(.L_x_1369) ;  /* 0x0000002000007947 */ /* 0x000fec0003800000 */
.L_x_1368:
        /* <DEDUP_REMOVED lines=24> */
[----:B------:R-:W-:Y:S01]  /*2c40*/  MUFU.RCP R82, R82 ;  /* 0x0000005200527308 */ /* 0x000fe20000001000 */
[----:B0-----:R-:W-:Y:S01]  /*2c50*/  FADD.FTZ R43, -R83, 1 ;  /* 0x3f800000532b7421 */ /* 0x001fe20000010100 */
[----:B------:R-:W-:-:S03]  /*2c60*/  FMUL.FTZ R83, R78, R83 ;  /* 0x000000534e537220 */ /* 0x000fc60000410000 */
[----:B------:R-:W-:Y:S01]  /*2c70*/  FFMA.FTZ R48, R48, R43, 1 ;  /* 0x3f80000030307423 */ /* 0x000fe2000001002b */
[----:B------:R-:W-:Y:S02]  /*2c80*/  FADD.FTZ R43, R72, -UR11 ;  /* 0x8000000b482b7e21 */ /* 0x000fe40008010000 */
[----:B------:R-:W-:Y:S01]  /*2c90*/  MUFU.RCP R51, R51 ;  /* 0x0000003300337308 */ /* 0x000fe20000001000 */
[----:B-1----:R-:W-:Y:S01]  /*2ca0*/  FADD.FTZ R88, R87, 1 ;  /* 0x3f80000057587421 */ /* 0x002fe20000010000 */
[----:B------:R-:W-:Y:S01]  /*2cb0*/  FMUL.FTZ R43, R43, UR14 ;  /* 0x0000000e2b2b7c20 */ /* 0x000fe20008410000 */
[----:B------:R-:W-:-:S03]  /*2cc0*/  FMUL.FTZ R48, R83, R48 ;  /* 0x0000003053307220 */ /* 0x000fc60000410000 */
[----:B------:R-:W-:Y:S02]  /*2cd0*/  FFMA.FTZ R44, R52, R43, R2 ;  /* 0x0000002b342c7223 */ /* 0x000fe40000010002 */
[----:B------:R-:W-:Y:S02]  /*2ce0*/  MUFU.RCP R88, R88 ;  /* 0x0000005800587308 */ /* 0x000fe40000001000 */
[----:B------:R-:W-:-:S06]  /*2cf0*/  FMUL.FTZ R89, R44, -1.4426950216293334961 ;  /* 0xbfb8aa3b2c597820 */ /* 0x000fcc0000410000 */
[----:B------:R-:W0:Y:S02]  /*2d00*/  MUFU.EX2 R50, R89 ;  /* 0x0000005900327308 */ /* 0x000e240000000800 */
[----:B0-----:R-:W-:Y:S01]  /*2d10*/  FADD.FTZ R87, R50, 1 ;  /* 0x3f80000032577421 */ /* 0x001fe20000010000 */
[----:B------:R-:W-:Y:S01]  /*2d20*/  FADD.FTZ R50, -R82, 1 ;  /* 0x3f80000052327421 */ /* 0x000fe20000010100 */
[----:B------:R-:W-:-:S03]  /*2d30*/  FMUL.FTZ R82, R79, R82 ;  /* 0x000000524f527220 */ /* 0x000fc60000410000 */
[----:B------:R-:W-:Y:S01]  /*2d40*/  FFMA.FTZ R83, R45, R50, 1 ;  /* 0x3f8000002d537423 */ /* 0x000fe20000010032 */
[----:B------:R-:W-:Y:S01]  /*2d50*/  FADD.FTZ R50, -R51, 1 ;  /* 0x3f80000033327421 */ /* 0x000fe20000010100 */
[----:B------:R-:W0:Y:S02]  /*2d60*/  MUFU.RCP R45, R87 ;  /* 0x00000057002d7308 */ /* 0x000e240000001000 */
[----:B------:R-:W-:Y:S01]  /*2d70*/  FMUL.FTZ R83, R82, R83 ;  /* 0x0000005352537220 */ /* 0x000fe20000410000 */
[----:B------:R-:W-:Y:S01]  /*2d80*/  FFMA.FTZ R50, R49, R50, 1 ;  /* 0x3f80000031327423 */ /* 0x000fe20000010032 */
[----:B------:R-:W-:Y:S01]  /*2d90*/  FMUL.FTZ R49, R74, R51 ;  /* 0x000000334a317220 */ /* 0x000fe20000410000 */
[----:B------:R-:W-:-:S03]  /*2da0*/  FADD.FTZ R51, -R88, 1 ;  /* 0x3f80000058337421 */ /* 0x000fc60000010100 */
[----:B------:R-:W-:Y:S01]  /*2db0*/  FMUL.FTZ R49, R49, R50 ;  /* 0x0000003231317220 */ /* 0x000fe20000410000 */
[----:B------:R-:W-:Y:S01]  /*2dc0*/  FFMA.FTZ R42, R42, R51, 1 ;  /* 0x3f8000002a2a7423 */ /* 0x000fe20000010033 */
[----:B0-----:R-:W-:Y:S01]  /*2dd0*/  FADD.FTZ R51, -R45, 1 ;  /* 0x3f8000002d337421 */ /* 0x001fe20000010100 */
[----:B------:R-:W-:-:S03]  /*2de0*/  FMUL.FTZ R45, R70, R45 ;  /* 0x0000002d462d7220 */ /* 0x000fc60000410000 */
[----:B------:R-:W-:Y:S01]  /*2df0*/  FFMA.FTZ R44, R44, R51, 1 ;  /* 0x3f8000002c2c7423 */ /* 0x000fe20000010033 */
[----:B------:R-:W-:-:S04]  /*2e00*/  FMUL.FTZ R51, R75, R88 ;  /* 0x000000584b337220 */ /* 0x000fc80000410000 */
[----:B------:R-:W-:Y:S01]  /*2e10*/  FMUL.FTZ R51, R51, R42 ;  /* 0x0000002a33337220 */ /* 0x000fe20000410000 */
[----:B------:R-:W-:Y:S01]  /*2e20*/  FMUL.FTZ R42, R45, R44 ;  /* 0x0000002c2d2a7220 */ /* 0x000fe20000410000 */
[----:B------:R-:W-:Y:S01]  /*2e30*/  FMUL.FTZ R44, R52, R48 ;  /* 0x00000030342c7220 */ /* 0x000fe20000410000 */
[----:B------:R-:W-:-:S03]  /*2e40*/  FMUL.FTZ R45, R53, R83 ;  /* 0x00000053352d7220 */ /* 0x000fc60000410000 */
[----:B------:R-:W-:Y:S01]  /*2e50*/  FFMA.FTZ R87, R41, R44, RZ ;  /* 0x0000002c29577223 */ /* 0x000fe200000100ff */
[----:B------:R-:W-:Y:S01]  /*2e60*/  FADD.FTZ R50, RZ, R44 ;  /* 0x0000002cff327221 */ /* 0x000fe20000010000 */
[----:B------:R-:W-:Y:S01]  /*2e70*/  FADD.FTZ R44, R73, -UR11 ;  /* 0x8000000b492c7e21 */ /* 0x000fe20008010000 */
[----:B------:R-:W-:Y:S01]  /*2e80*/  FFMA.FTZ R41, R41, R48, RZ ;  /* 0x0000003029297223 */ /* 0x000fe200000100ff */
[----:B------:R-:W-:Y:S01]  /*2e90*/  FFMA.FTZ R82, R40, R45, R87 ;  /* 0x0000002d28527223 */ /* 0x000fe20000010057 */
[----:B------:R-:W-:Y:S01]  /*2ea0*/  FADD.FTZ R50, R45, R50 ;  /* 0x000000322d327221 */ /* 0x000fe20000010000 */
[----:B------:R-:W-:Y:S01]  /*2eb0*/  FMUL.FTZ R44, R44, UR14 ;  /* 0x0000000e2c2c7c20 */ /* 0x000fe20008410000 */
[----:B------:R-:W-:-:S03]  /*2ec0*/  FADD.FTZ R48, RZ, R48 ;  /* 0x00000030ff307221 */ /* 0x000fc60000010000 */
[----:B------:R-:W-:Y:S01]  /*2ed0*/  FFMA.FTZ R45, R53, R44, R3 ;  /* 0x0000002c352d7223 */ /* 0x000fe20000010003 */
[----:B------:R-:W-:Y:S01]  /*2ee0*/  FADD.FTZ R87, R48, R49 ;  /* 0x0000003130577221 */ /* 0x000fe20000010000 */
[-C--:B------:R-:W-:Y:S01]  /*2ef0*/  FFMA.FTZ R48, R47, R49.reuse, R41 ;  /* 0x000000312f307223 */ /* 0x080fe20000010029 */
[----:B------:R-:W-:Y:S01]  /*2f00*/  FMUL.FTZ R41, R52, R49 ;  /* 0x0000003134297220 */ /* 0x000fe20000410000 */
[----:B------:R-:W-:Y:S02]  /*2f10*/  FMUL.FTZ R89, R45, -1.4426950216293334961 ;  /* 0xbfb8aa3b2d597820 */ /* 0x000fe40000410000 */
[----:B------:R-:W-:Y:S01]  /*2f20*/  FFMA.FTZ R48, R43, R42, R48 ;  /* 0x0000002a2b307223 */ /* 0x000fe20000010030 */
[----:B------:R-:W-:Y:S01]  /*2f30*/  FFMA.FTZ R82, R47, R41, R82 ;  /* 0x000000292f527223 */ /* 0x000fe20000010052 */
[----:B------:R-:W-:Y:S02]  /*2f40*/  FADD.FTZ R50, R50, R41 ;  /* 0x0000002932327221 */ /* 0x000fe40000010000 */
[----:B------:R-:W0:Y:S02]  /*2f50*/  MUFU.EX2 R89, R89 ;  /* 0x0000005900597308 */ /* 0x000e240000000800 */
[----:B0-----:R-:W-:Y:S01]  /*2f60*/  FADD.FTZ R88, R89, 1 ;  /* 0x3f80000059587421 */ /* 0x001fe20000010000 */
[----:B------:R-:W-:Y:S01]  /*2f70*/  FFMA.FTZ R89, R40, R83, RZ ;  /* 0x0000005328597223 */ /* 0x000fe200000100ff */
[----:B------:R-:W-:-:S03]  /*2f80*/  FADD.FTZ R40, RZ, R83 ;  /* 0x00000053ff287221 */ /* 0x000fc60000010000 */
[-C--:B------:R-:W-:Y:S01]  /*2f90*/  FFMA.FTZ R89, R46, R51.reuse, R89 ;  /* 0x000000332e597223 */ /* 0x080fe20000010059 */
[----:B------:R-:W0:Y:S01]  /*2fa0*/  MUFU.RCP R88, R88 ;  /* 0x0000005800587308 */ /* 0x000e220000001000 */
[----:B------:R-:W-:Y:S01]  /*2fb0*/  FADD.FTZ R40, R40, R51 ;  /* 0x0000003328287221 */ /* 0x000fe20000010000 */
[----:B------:R-:W-:-:S04]  /*2fc0*/  FMUL.FTZ R51, R53, R51 ;  /* 0x0000003335337220 */ /* 0x000fc80000410000 */
[----:B------:R-:W-:Y:S01]  /*2fd0*/  FFMA.FTZ R83, R46, R51, R82 ;  /* 0x000000332e537223 */ /* 0x000fe20000010052 */
[----:B------:R-:W-:Y:S01]  /*2fe0*/  FADD.FTZ R82, R69, -UR11 ;  /* 0x8000000b45527e21 */ /* 0x000fe20008010000 */
[----:B------:R-:W-:-:S03]  /*2ff0*/  FADD.FTZ R50, R51, R50 ;  /* 0x0000003233327221 */ /* 0x000fc60000010000 */
[----:B------:R-:W-:Y:S01]  /*3000*/  FMUL.FTZ R82, R82, UR14 ;  /* 0x0000000e52527c20 */ /* 0x000fe20008410000 */
[----:B0-----:R-:W-:Y:S01]  /*3010*/  FADD.FTZ R47, -R88, 1 ;  /* 0x3f800000582f7421 */ /* 0x001fe20000010100 */
[----:B------:R-:W-:-:S03]  /*3020*/  FMUL.FTZ R49, R71, R88 ;  /* 0x0000005847317220 */ /* 0x000fc60000410000 */
[----:B------:R-:W-:-:S04]  /*3030*/  FFMA.FTZ R47, R45, R47, 1 ;  /* 0x3f8000002d2f7423 */ /* 0x000fc8000001002f */
[----:B------:R-:W-:Y:S01]  /*3040*/  FMUL.FTZ R49, R49, R47 ;  /* 0x0000002f31317220 */ /* 0x000fe20000410000 */
[----:B------:R-:W-:-:S03]  /*3050*/  FADD.FTZ R47, R68, -UR11 ;  /* 0x8000000b442f7e21 */ /* 0x000fc60008010000 */
[----:B------:R-:W-:Y:S01]  /*3060*/  FADD.FTZ R40, R40, R49 ;  /* 0x0000003128287221 */ /* 0x000fe20000010000 */
[----:B------:R-:W-:Y:S01]  /*3070*/  FMUL.FTZ R47, R47, UR14 ;  /* 0x0000000e2f2f7c20 */ /* 0x000fe20008410000 */
[-C--:B------:R-:W-:Y:S01]  /*3080*/  FFMA.FTZ R89, R44, R49.reuse, R89 ;  /* 0x000000312c597223 */ /* 0x080fe20000010059 */
[----:B------:R-:W-:Y:S02]  /*3090*/  FMUL.FTZ R49, R53, R49 ;  /* 0x0000003135317220 */ /* 0x000fe40000410000 */
[----:B------:R-:W-:-:S04]  /*30a0*/  FFMA.FTZ R41, R52, R47, R2 ;  /* 0x0000002f34297223 */ /* 0x000fc80000010002 */
[----:B------:R-:W-:-:S06]  /*30b0*/  FMUL.FTZ R88, R41, -1.4426950216293334961 ;  /* 0xbfb8aa3b29587820 */ /* 0x000fcc0000410000 */
[----:B------:R-:W0:Y:S02]  /*30c0*/  MUFU.EX2 R88, R88 ;  /* 0x0000005800587308 */ /* 0x000e240000000800 */
[----:B0-----:R-:W-:Y:S01]  /*30d0*/  FADD.FTZ R45, R88, 1 ;  /* 0x3f800000582d7421 */ /* 0x001fe20000010000 */
[----:B------:R-:W-:Y:S01]  /*30e0*/  FADD.FTZ R88, R87, R42 ;  /* 0x0000002a57587221 */ /* 0x000fe20000010000 */
[----:B------:R-:W-:-:S04]  /*30f0*/  FMUL.FTZ R42, R52, R42 ;  /* 0x0000002a342a7220 */ /* 0x000fc80000410000 */
[----:B------:R-:W0:Y:S01]  /*3100*/  MUFU.RCP R45, R45 ;  /* 0x0000002d002d7308 */ /* 0x000e220000001000 */
[----:B------:R-:W-:-:S04]  /*3110*/  FADD.FTZ R50, R50, R42 ;  /* 0x0000002a32327221 */ /* 0x000fc80000010000 */
[----:B------:R-:W-:Y:S01]  /*3120*/  FADD.FTZ R50, R49, R50 ;  /* 0x0000003231327221 */ /* 0x000fe20000010000 */
[----:B0-----:R-:W-:-:S04]  /*3130*/  FADD.FTZ R46, -R45, 1 ;  /* 0x3f8000002d2e7421 */ /* 0x001fc80000010100 */
[----:B------:R-:W-:Y:S01]  /*3140*/  FFMA.FTZ R46, R41, R46, 1 ;  /* 0x3f800000292e7423 */ /* 0x000fe2000001002e */
[----:B------:R-:W-:Y:S01]  /*3150*/  FMUL.FTZ R41, R66, R45 ;  /* 0x0000002d42297220 */ /* 0x000fe20000410000 */
[----:B------:R-:W-:-:S03]  /*3160*/  FFMA.FTZ R45, R53, R82, R3 ;  /* 0x00000052352d7223 */ /* 0x000fc60000010003 */
[----:B------:R-:W-:Y:S01]  /*3170*/  FMUL.FTZ R41, R41, R46 ;  /* 0x0000002e29297220 */ /* 0x000fe20000410000 */
[----:B------:R-:W-:-:S03]  /*3180*/  FMUL.FTZ R46, R45, -1.4426950216293334961 ;  /* 0xbfb8aa3b2d2e7820 */ /* 0x000fc60000410000 */
[----:B------:R-:W-:Y:S01]  /*3190*/  FADD.FTZ R88, R88, R41 ;  /* 0x0000002958587221 */ /* 0x000fe20000010000 */
[-C--:B------:R-:W-:Y:S01]  /*31a0*/  FFMA.FTZ R48, R47, R41.reuse, R48 ;  /* 0x000000292f307223 */ /* 0x080fe20000010030 */
[----:B------:R-:W-:Y:S01]  /*31b0*/  FMUL.FTZ R41, R52, R41 ;  /* 0x0000002934297220 */ /* 0x000fe20000410000 */
[----:B------:R-:W0:Y:S03]  /*31c0*/  MUFU.EX2 R46, R46 ;  /* 0x0000002e002e7308 */ /* 0x000e260000000800 */
[----:B------:R-:W-:Y:S01]  /*31d0*/  FADD.FTZ R50, R50, R41 ;  /* 0x0000002932327221 */ /* 0x000fe20000010000 */
[----:B0-----:R-:W-:Y:S01]  /*31e0*/  FADD.FTZ R51, R46, 1 ;  /* 0x3f8000002e337421 */ /* 0x001fe20000010000 */
[----:B------:R-:W-:-:S04]  /*31f0*/  FFMA.FTZ R46, R43, R42, R83 ;  /* 0x0000002a2b2e7223 */ /* 0x000fc80000010053 */
[----:B------:R-:W-:Y:S01]  /*3200*/  FFMA.FTZ R44, R44, R49, R46 ;  /* 0x000000312c2c7223 */ /* 0x000fe2000001002e */
[----:B------:R-:W0:Y:S03]  /*3210*/  MUFU.RCP R51, R51 ;  /* 0x0000003300337308 */ /* 0x000e260000001000 */
[----:B------:R-:W-:Y:S01]  /*3220*/  FFMA.FTZ R44, R47, R41, R44 ;  /* 0x000000292f2c7223 */ /* 0x000fe2000001002c */
[----:B0-----:R-:W-:-:S04]  /*3230*/  FADD.FTZ R43, -R51, 1 ;  /* 0x3f800000332b7421 */ /* 0x001fc80000010100 */
[----:B------:R-:W-:Y:S01]  /*3240*/  FFMA.FTZ R45, R45, R43, 1 ;  /* 0x3f8000002d2d7423 */ /* 0x000fe2000001002b */
[----:B------:R-:W-:-:S04]  /*3250*/  FMUL.FTZ R43, R67, R51 ;  /* 0x00000033432b7220 */ /* 0x000fc80000410000 */
[----:B------:R-:W-:Y:S01]  /*3260*/  FMUL.FTZ R43, R43, R45 ;  /* 0x0000002d2b2b7220 */ /* 0x000fe20000410000 */
[----:B------:R-:W-:-:S03]  /*3270*/  FADD.FTZ R45, R64, -UR11 ;  /* 0x8000000b402d7e21 */ /* 0x000fc60008010000 */
[----:B------:R-:W-:Y:S01]  /*3280*/  FADD.FTZ R40, R40, R43 ;  /* 0x0000002b28287221 */ /* 0x000fe20000010000 */
[----:B------:R-:W-:Y:S01]  /*3290*/  FMUL.FTZ R45, R45, UR14 ;  /* 0x0000000e2d2d7c20 */ /* 0x000fe20008410000 */
[-C--:B------:R-:W-:Y:S01]  /*32a0*/  FFMA.FTZ R89, R82, R43.reuse, R89 ;  /* 0x0000002b52597223 */ /* 0x080fe20000010059 */
[----:B------:R-:W-:Y:S02]  /*32b0*/  FMUL.FTZ R43, R53, R43 ;  /* 0x0000002b352b7220 */ /* 0x000fe40000410000 */
[----:B------:R-:W-:Y:S02]  /*32c0*/  FFMA.FTZ R42, R52, R45, R2 ;  /* 0x0000002d342a7223 */ /* 0x000fe40000010002 */
[----:B------:R-:W-:Y:S01]  /*32d0*/  FFMA.FTZ R82, R82, R43, R44 ;  /* 0x0000002b52527223 */ /* 0x000fe2000001002c */
        /* <DEDUP_REMOVED lines=8> */
[----:B------:R-:W-:-:S03]  /*3360*/  FADD.FTZ R42, R65, -UR11 ;  /* 0x8000000b412a7e21 */ /* 0x000fc60008010000 */
        /* <DEDUP_REMOVED lines=8> */
[----:B------:R-:W-:-:S03]  /*33f0*/  FADD.FTZ R50, R50, R51 ;  /* 0x0000003332327221 */ /* 0x000fc60000010000 */
[----:B------:R-:W0:Y:S02]  /*3400*/  MUFU.EX2 R83, R83 ;  /* 0x0000005300537308 */ /* 0x000e240000000800 */
[----:B0-----:R-:W-:-:S06]  /*3410*/  FADD.FTZ R87, R83, 1 ;  /* 0x3f80000053577421 */ /* 0x001fcc0000010000 */
[----:B------:R-:W0:Y:S02]  /*3420*/  MUFU.RCP R49, R87 ;  /* 0x0000005700317308 */ /* 0x000e240000001000 */
[----:B0-----:R-:W-:-:S04]  /*3430*/  FADD.FTZ R47, -R49, 1 ;  /* 0x3f800000312f7421 */ /* 0x001fc80000010100 */
[----:B------:R-:W-:Y:S01]  /*3440*/  FFMA.FTZ R46, R46, R47, 1 ;  /* 0x3f8000002e2e7423 */ /* 0x000fe2000001002f */
[----:B------:R-:W-:Y:S01]  /*3450*/  FMUL.FTZ R47, R63, R49 ;  /* 0x000000313f2f7220 */ /* 0x000fe20000410000 */
        /* <DEDUP_REMOVED lines=9> */
[----:B------:R-:W-:Y:S01]  /*34f0*/  FADD.FTZ R82, R57, -UR11 ;  /* 0x8000000b39527e21 */ /* 0x000fe20008010000 */
[----:B------:R-:W-:Y:S02]  /*3500*/  FADD.FTZ R50, R47, R50 ;  /* 0x000000322f327221 */ /* 0x000fe40000010000 */
[----:B------:R-:W0:Y:S01]  /*3510*/  MUFU.EX2 R46, R46 ;  /* 0x0000002e002e7308 */ /* 0x000e220000000800 */
[----:B------:R-:W-:Y:S01]  /*3520*/  FMUL.FTZ R82, R82, UR14 ;  /* 0x0000000e52527c20 */ /* 0x000fe20008410000 */
[----:B0-----:R-:W-:Y:S01]  /*3530*/  FADD.FTZ R83, R46, 1 ;  /* 0x3f8000002e537421 */ /* 0x001fe20000010000 */
[----:B------:R-:W-:-:S04]  /*3540*/  FADD.FTZ R46, R61, -UR11 ;  /* 0x8000000b3d2e7e21 */ /* 0x000fc80008010000 */
[----:B------:R-:W-:Y:S01]  /*3550*/  FMUL.FTZ R46, R46, UR14 ;  /* 0x0000000e2e2e7c20 */ /* 0x000fe20008410000 */
[----:B------:R-:W0:Y:S03]  /*3560*/  MUFU.RCP R83, R83 ;  /* 0x0000005300537308 */ /* 0x000e260000001000 */
[----:B------:R-:W-:Y:S01]  /*3570*/  FFMA.FTZ R43, R53, R46, R3 ;  /* 0x0000002e352b7223 */ /* 0x000fe20000010003 */
[----:B0-----:R-:W-:-:S04]  /*3580*/  FADD.FTZ R44, -R83, 1 ;  /* 0x3f800000532c7421 */ /* 0x001fc80000010100 */
[----:B------:R-:W-:Y:S01]  /*3590*/  FFMA.FTZ R44, R41, R44, 1 ;  /* 0x3f800000292c7423 */ /* 0x000fe2000001002c */
[----:B------:R-:W-:Y:S01]  /*35a0*/  FMUL.FTZ R41, R58, R83 ;  /* 0x000000533a297220 */ /* 0x000fe20000410000 */
[----:B------:R-:W-:-:S03]  /*35b0*/  FMUL.FTZ R83, R43, -1.4426950216293334961 ;  /* 0xbfb8aa3b2b537820 */ /* 0x000fc60000410000 */
[----:B------:R-:W-:-:S03]  /*35c0*/  FMUL.FTZ R41, R41, R44 ;  /* 0x0000002c29297220 */ /* 0x000fc60000410000 */
[----:B------:R-:W0:Y:S01]  /*35d0*/  MUFU.EX2 R83, R83 ;  /* 0x0000005300537308 */ /* 0x000e220000000800 */
[----:B------:R-:W-:Y:S01]  /*35e0*/  FADD.FTZ R88, R88, R41 ;  /* 0x0000002958587221 */ /* 0x000fe20000010000 */
[-C--:B------:R-:W-:Y:S01]  /*35f0*/  FFMA.FTZ R48, R49, R41.reuse, R48 ;  /* 0x0000002931307223 */ /* 0x080fe20000010030 */
[----:B------:R-:W-:-:S04]  /*3600*/  FMUL.FTZ R41, R52, R41 ;  /* 0x0000002934297220 */ /* 0x000fc80000410000 */
[----:B------:R-:W-:Y:S01]  /*3610*/  FFMA.FTZ R42, R49, R41, R42 ;  /* 0x00000029312a7223 */ /* 0x000fe2000001002a */
[----:B------:R-:W-:Y:S01]  /*3620*/  FADD.FTZ R50, R50, R41 ;  /* 0x0000002932327221 */ /* 0x000fe20000010000 */
[----:B0-----:R-:W-:-:S06]  /*3630*/  FADD.FTZ R44, R83, 1 ;  /* 0x3f800000532c7421 */ /* 0x001fcc0000010000 */
[----:B------:R-:W0:Y:S02]  /*3640*/  MUFU.RCP R44, R44 ;  /* 0x0000002c002c7308 */ /* 0x000e240000001000 */
        /* <DEDUP_REMOVED lines=20> */
[----:B------:R-:W-:-:S03]  /*3790*/  FFMA.FTZ R44, R53, R82, R3 ;  /* 0x00000052352c7223 */ /* 0x000fc60000010003 */
[----:B------:R-:W-:Y:S01]  /*37a0*/  FADD.FTZ R43, R88, R87 ;  /* 0x00000057582b7221 */ /* 0x000fe20000010000 */
[----:B------:R-:W-:Y:S01]  /*37b0*/  FMUL.FTZ R83, R44, -1.4426950216293334961 ;  /* 0xbfb8aa3b2c537820 */ /* 0x000fe20000410000 */
[-C--:B------:R-:W-:Y:S01]  /*37c0*/  FFMA.FTZ R48, R45, R87.reuse, R48 ;  /* 0x000000572d307223 */ /* 0x080fe20000010030 */
[----:B------:R-:W-:-:S04]  /*37d0*/  FMUL.FTZ R87, R52, R87 ;  /* 0x0000005734577220 */ /* 0x000fc80000410000 */
[----:B------:R-:W0:Y:S01]  /*37e0*/  MUFU.EX2 R83, R83 ;  /* 0x0000005300537308 */ /* 0x000e220000000800 */
[----:B------:R-:W-:Y:S01]  /*37f0*/  FFMA.FTZ R46, R45, R87, R46 ;  /* 0x000000572d2e7223 */ /* 0x000fe2000001002e */
[----:B------:R-:W-:Y:S01]  /*3800*/  FADD.FTZ R50, R50, R87 ;  /* 0x0000005732327221 */ /* 0x000fe20000010000 */
[----:B0-----:R-:W-:Y:S01]  /*3810*/  FADD.FTZ R47, R83, 1 ;  /* 0x3f800000532f7421 */ /* 0x001fe20000010000 */
[----:B------:R-:W-:-:S04]  /*3820*/  FADD.FTZ R83, R4, -UR11 ;  /* 0x8000000b04537e21 */ /* 0x000fc80008010000 */
[----:B------:R-:W-:Y:S01]  /*3830*/  FMUL.FTZ R83, R83, UR14 ;  /* 0x0000000e53537c20 */ /* 0x000fe20008410000 */
[----:B------:R-:W0:Y:S03]  /*3840*/  MUFU.RCP R47, R47 ;  /* 0x0000002f002f7308 */ /* 0x000e260000001000 */
[----:B------:R-:W-:Y:S01]  /*3850*/  FFMA.FTZ R41, R52, R83, R2 ;  /* 0x0000005334297223 */ /* 0x000fe20000010002 */
[----:B0-----:R-:W-:Y:S01]  /*3860*/  FADD.FTZ R49, -R47, 1 ;  /* 0x3f8000002f317421 */ /* 0x001fe20000010100 */
[----:B------:R-:W-:-:S03]  /*3870*/  FMUL.FTZ R51, R55, R47 ;  /* 0x0000002f37337220 */ /* 0x000fc60000410000 */
[----:B------:R-:W-:Y:S01]  /*3880*/  FFMA.FTZ R44, R44, R49, 1 ;  /* 0x3f8000002c2c7423 */ /* 0x000fe20000010031 */
[----:B------:R-:W-:-:S03]  /*3890*/  FADD.FTZ R49, R5, -UR11 ;  /* 0x8000000b05317e21 */ /* 0x000fc60008010000 */
[----:B------:R-:W-:Y:S01]  /*38a0*/  FMUL.FTZ R51, R51, R44 ;  /* 0x0000002c33337220 */ /* 0x000fe20000410000 */
[----:B------:R-:W-:Y:S01]  /*38b0*/  FMUL.FTZ R44, R41, -1.4426950216293334961 ;  /* 0xbfb8aa3b292c7820 */ /* 0x000fe20000410000 */
[----:B------:R-:W-:Y:S02]  /*38c0*/  FMUL.FTZ R49, R49, UR14 ;  /* 0x0000000e31317c20 */ /* 0x000fe40008410000 */
[----:B------:R-:W-:-:S03]  /*38d0*/  FADD.FTZ R40, R40, R51 ;  /* 0x0000003328287221 */ /* 0x000fc60000010000 */
        /* <DEDUP_REMOVED lines=12> */
[----:B------:R-:W0:Y:S02]  /*39a0*/  MUFU.EX2 R47, R47 ;  /* 0x0000002f002f7308 */ /* 0x000e240000000800 */
[----:B0-----:R-:W-:Y:S01]  /*39b0*/  FADD.FTZ R44, R47, 1 ;  /* 0x3f8000002f2c7421 */ /* 0x001fe20000010000 */
[----:B------:R-:W-:-:S04]  /*39c0*/  FADD.FTZ R47, R8, -UR11 ;  /* 0x8000000b082f7e21 */ /* 0x000fc80008010000 */
[----:B------:R-:W-:Y:S01]  /*39d0*/  FMUL.FTZ R47, R47, UR14 ;  /* 0x0000000e2f2f7c20 */ /* 0x000fe20008410000 */
[----:B------:R-:W0:Y:S02]  /*39e0*/  MUFU.RCP R44, R44 ;  /* 0x0000002c002c7308 */ /* 0x000e240000001000 */
[----:B0-----:R-:W-:-:S04]  /*39f0*/  FADD.FTZ R45, -R44, 1 ;  /* 0x3f8000002c2d7421 */ /* 0x001fc80000010100 */
[----:B------:R-:W-:Y:S01]  /*3a00*/  FFMA.FTZ R42, R42, R45, 1 ;  /* 0x3f8000002a2a7423 */ /* 0x000fe2000001002d */
[----:B------:R-:W-:Y:S01]  /*3a10*/  FMUL.FTZ R45, R7, R44 ;  /* 0x0000002c072d7220 */ /* 0x000fe20000410000 */
[----:B------:R-:W-:-:S03]  /*3a20*/  FFMA.FTZ R44, R52, R47, R2 ;  /* 0x0000002f342c7223 */ /* 0x000fc60000010002 */
[----:B------:R-:W-:Y:S01]  /*3a30*/  FMUL.FTZ R45, R45, R42 ;  /* 0x0000002a2d2d7220 */ /* 0x000fe20000410000 */
[----:B------:R-:W-:Y:S01]  /*3a40*/  FMUL.FTZ R88, R44, -1.4426950216293334961 ;  /* 0xbfb8aa3b2c587820 */ /* 0x000fe20000410000 */
[-C--:B------:R-:W-:Y:S01]  /*3a50*/  FFMA.FTZ R42, R82, R51.reuse, R89 ;  /* 0x00000033522a7223 */ /* 0x080fe20000010059 */
[----:B------:R-:W-:Y:S01]  /*3a60*/  FMUL.FTZ R51, R53, R51 ;  /* 0x0000003335337220 */ /* 0x000fe20000410000 */
[----:B------:R-:W-:-:S03]  /*3a70*/  FADD.FTZ R40, R40, R45 ;  /* 0x0000002d28287221 */ /* 0x000fc60000010000 */
[----:B------:R-:W0:Y:S01]  /*3a80*/  MUFU.EX2 R88, R88 ;  /* 0x0000005800587308 */ /* 0x000e220000000800 */
[----:B------:R-:W-:Y:S01]  /*3a90*/  FFMA.FTZ R82, R82, R51, R46 ;  /* 0x0000003352527223 */ /* 0x000fe2000001002e */
[----:B------:R-:W-:Y:S01]  /*3aa0*/  FADD.FTZ R46, R9, -UR11 ;  /* 0x8000000b092e7e21 */ /* 0x000fe20008010000 */
[----:B------:R-:W-:Y:S02]  /*3ab0*/  FADD.FTZ R50, R51, R50 ;  /* 0x0000003233327221 */ /* 0x000fe40000010000 */
[----:B------:R-:W-:Y:S01]  /*3ac0*/  FFMA.FTZ R82, R83, R41, R82 ;  /* 0x0000002953527223 */ /* 0x000fe20000010052 */
[----:B------:R-:W-:Y:S01]  /*3ad0*/  FMUL.FTZ R46, R46, UR14 ;  /* 0x0000000e2e2e7c20 */ /* 0x000fe20008410000 */
[----:B------:R-:W-:-:S03]  /*3ae0*/  FADD.FTZ R50, R50, R41 ;  /* 0x0000002932327221 */ /* 0x000fc60000010000 */
[----:B------:R-:W-:Y:S01]  /*3af0*/  FFMA.FTZ R51, R53, R46, R3 ;  /* 0x0000002e35337223 */ /* 0x000fe20000010003 */
[----:B0-----:R-:W-:-:S06]  /*3b00*/  FADD.FTZ R87, R88, 1 ;  /* 0x3f80000058577421 */ /* 0x001fcc0000010000 */
[----:B------:R-:W0:Y:S02]  /*3b10*/  MUFU.RCP R87, R87 ;  /* 0x0000005700577308 */ /* 0x000e240000001000 */
[----:B0-----:R-:W-:-:S04]  /*3b20*/  FADD.FTZ R89, -R87, 1 ;  /* 0x3f80000057597421 */ /* 0x001fc80000010100 */
[----:B------:R-:W-:Y:S01]  /*3b30*/  FFMA.FTZ R89, R44, R89, 1 ;  /* 0x3f8000002c597423 */ /* 0x000fe20000010059 */
[----:B------:R-:W-:Y:S01]  /*3b40*/  FMUL.FTZ R44, R10, R87 ;  /* 0x000000570a2c7220 */ /* 0x000fe20000410000 */
[----:B------:R-:W-:-:S03]  /*3b50*/  FMUL.FTZ R87, R51, -1.4426950216293334961 ;  /* 0xbfb8aa3b33577820 */ /* 0x000fc60000410000 */
[----:B------:R-:W-:Y:S01]  /*3b60*/  FMUL.FTZ R44, R44, R89 ;  /* 0x000000592c2c7220 */ /* 0x000fe20000410000 */
[-C--:B------:R-:W-:Y:S01]  /*3b70*/  FFMA.FTZ R89, R49, R45.reuse, R42 ;  /* 0x0000002d31597223 */ /* 0x080fe2000001002a */
[----:B------:R-:W-:Y:S01]  /*3b80*/  FMUL.FTZ R45, R53, R45 ;  /* 0x0000002d352d7220 */ /* 0x000fe20000410000 */
[----:B------:R-:W0:Y:S01]  /*3b90*/  MUFU.EX2 R87, R87 ;  /* 0x0000005700577308 */ /* 0x000e220000000800 */
[----:B------:R-:W-:Y:S01]  /*3ba0*/  FADD.FTZ R43, R43, R44 ;  /* 0x0000002c2b2b7221 */ /* 0x000fe20000010000 */
[-C--:B------:R-:W-:Y:S01]  /*3bb0*/  FFMA.FTZ R48, R47, R44.reuse, R48 ;  /* 0x0000002c2f307223 */ /* 0x080fe20000010030 */
[----:B------:R-:W-:Y:S01]  /*3bc0*/  FFMA.FTZ R82, R49, R45, R82 ;  /* 0x0000002d31527223 */ /* 0x000fe20000010052 */
[----:B------:R-:W-:Y:S01]  /*3bd0*/  FADD.FTZ R50, R45, R50 ;  /* 0x000000322d327221 */ /* 0x000fe20000010000 */
        /* <DEDUP_REMOVED lines=10> */
[-C--:B------:R-:W-:Y:S01]  /*3c80*/  FMUL.FTZ R82, R53, R83.reuse ;  /* 0x0000005335527220 */ /* 0x080fe20000410000 */
[----:B------:R-:W-:Y:S01]  /*3c90*/  FMUL.FTZ R51, R51, UR14 ;  /* 0x0000000e33337c20 */ /* 0x000fe20008410000 */
[----:B------:R-:W-:Y:S01]  /*3ca0*/  FFMA.FTZ R89, R46, R83, R89 ;  /* 0x000000532e597223 */ /* 0x000fe20000010059 */
[----:B------:R-:W-:Y:S01]  /*3cb0*/  FADD.FTZ R40, R40, R83 ;  /* 0x0000005328287221 */ /* 0x000fe20000010000 */
[----:B------:R-:W-:Y:S01]  /*3cc0*/  FFMA.FTZ R46, R46, R82, R47 ;  /* 0x000000522e2e7223 */ /* 0x000fe2000001002f */
[----:B------:R-:W-:Y:S01]  /*3cd0*/  FFMA.FTZ R41, R52, R51, R2 ;  /* 0x0000003334297223 */ /* 0x000fe20000010002 */
[----:B------:R-:W-:-:S03]  /*3ce0*/  FADD.FTZ R50, R82, R50 ;  /* 0x0000003252327221 */ /* 0x000fc60000010000 */
        /* <DEDUP_REMOVED lines=37> */
[----:B------:R-:W-:Y:S01]  /*3f40*/  FADD.FTZ R87, R40, R44 ;  /* 0x0000002c28577221 */ /* 0x000fe20000010000 */
[----:B------:R-:W-:Y:S02]  /*3f50*/  FMUL.FTZ R44, R53, R44 ;  /* 0x0000002c352c7220 */ /* 0x000fe40000410000 */
[----:B------:R-:W-:Y:S01]  /*3f60*/  FMUL.FTZ R47, R47, R49 ;  /* 0x000000312f2f7220 */ /* 0x000fe20000410000 */
[----:B------:R-:W-:Y:S01]  /*3f70*/  FFMA.FTZ R49, R53, R88, R3 ;  /* 0x0000005835317223 */ /* 0x000fe20000010003 */
[----:B------:R-:W-:Y:S01]  /*3f80*/  FFMA.FTZ R42, R42, R44, R51 ;  /* 0x0000002c2a2a7223 */ /* 0x000fe20000010033 */
[----:B------:R-:W-:Y:S01]  /*3f90*/  FADD.FTZ R50, R44, R50 ;  /* 0x000000322c327221 */ /* 0x000fe20000010000 */
[----:B------:R-:W-:Y:S01]  /*3fa0*/  FADD.FTZ R43, R43, R47 ;  /* 0x0000002f2b2b7221 */ /* 0x000fe20000010000 */
[----:B------:R-:W-:Y:S01]  /*3fb0*/  FMUL.FTZ R83, R49, -1.4426950216293334961 ;  /* 0xbfb8aa3b31537820 */ /* 0x000fe20000410000 */
[-C--:B------:R-:W-:Y:S01]  /*3fc0*/  FFMA.FTZ R48, R45, R47.reuse, R48 ;  /* 0x0000002f2d307223 */ /* 0x080fe20000010030 */
[----:B------:R-:W-:-:S04]  /*3fd0*/  FMUL.FTZ R47, R52, R47 ;  /* 0x0000002f342f7220 */ /* 0x000fc80000410000 */
[----:B------:R-:W0:Y:S01]  /*3fe0*/  MUFU.EX2 R83, R83 ;  /* 0x0000005300537308 */ /* 0x000e220000000800 */
        /* <DEDUP_REMOVED lines=29> */
[----:B------:R-:W-:-:S05]  /*41c0*/  FFMA.FTZ R48, R49, R40, R48 ;  /* 0x0000002831307223 */ /* 0x000fca0000010030 */
        /* <DEDUP_REMOVED lines=16> */
[----:B------:R-:W-:-:S04]  /*42d0*/  FMUL.FTZ R51, R52, R40 ;  /* 0x0000002834337220 */ /* 0x000fc80000410000 */
[----:B------:R-:W-:Y:S01]  /*42e0*/  FFMA.FTZ R49, R49, R51, R88 ;  /* 0x0000003331317223 */ /* 0x000fe20000010058 */
[----:B------:R-:W0:Y:S01]  /*42f0*/  MUFU.RCP R47, R47 ;  /* 0x0000002f002f7308 */ /* 0x000e220000001000 */
[----:B------:R-:W-:Y:S02]  /*4300*/  FADD.FTZ R50, R50, R51 ;  /* 0x0000003332327221 */ /* 0x000fe40000010000 */
[----:B------:R-:W-:Y:S02]  /*4310*/  FFMA.FTZ R82, R82, R42, R49 ;  /* 0x0000002a52527223 */ /* 0x000fe40000010031 */
[----:B------:R-:W-:Y:S01]  /*4320*/  FADD.FTZ R50, R42, R50 ;  /* 0x000000322a327221 */ /* 0x000fe20000010000 */
        /* <DEDUP_REMOVED lines=49> */
[----:B------:R-:W0:Y:S03]  /*4640*/  MUFU.RCP R88, R88 ;  /* 0x0000005800587308 */ /* 0x000e260000001000 */
[----:B------:R-:W-:-:S04]  /*4650*/  FFMA.FTZ R45, R52, R51, R2 ;  /* 0x00000033342d7223 */ /* 0x000fc80000010002 */
[----:B------:R-:W-:-:S06]  /*4660*/  FMUL.FTZ R82, R45, -1.4426950216293334961 ;  /* 0xbfb8aa3b2d527820 */ /* 0x000fcc0000410000 */
[----:B------:R-:W1:Y:S01]  /*4670*/  MUFU.EX2 R82, R82 ;  /* 0x0000005200527308 */ /* 0x000e620000000800 */
[----:B0-----:R-:W-:-:S04]  /*4680*/  FADD.FTZ R83, -R88, 1 ;  /* 0x3f80000058537421 */ /* 0x001fc80000010100 */
[----:B------:R-:W-:Y:S01]  /*4690*/  FFMA.FTZ R83, R42, R83, 1 ;  /* 0x3f8000002a537423 */ /* 0x000fe20000010053 */
[----:B------:R-:W-:-:S04]  /*46a0*/  FMUL.FTZ R42, R31, R88 ;  /* 0x000000581f2a7220 */ /* 0x000fc80000410000 */
[----:B------:R-:W-:Y:S01]  /*46b0*/  FMUL.FTZ R42, R42, R83 ;  /* 0x000000532a2a7220 */ /* 0x000fe20000410000 */
[----:B-1----:R-:W-:Y:S01]  /*46c0*/  FADD.FTZ R83, R82, 1 ;  /* 0x3f80000052537421 */ /* 0x002fe20000010000 */
[----:B------:R-:W-:Y:S02]  /*46d0*/  FADD.FTZ R82, R33, -UR11 ;  /* 0x8000000b21527e21 */ /* 0x000fe40008010000 */
[----:B------:R-:W-:Y:S01]  /*46e0*/  FADD.FTZ R87, R87, R42 ;  /* 0x0000002a57577221 */ /* 0x000fe20000010000 */
[-C--:B------:R-:W-:Y:S01]  /*46f0*/  FFMA.FTZ R89, R46, R42.reuse, R89 ;  /* 0x0000002a2e597223 */ /* 0x080fe20000010059 */
[C---:B------:R-:W-:Y:S01]  /*4700*/  FMUL.FTZ R42, R53.reuse, R42 ;  /* 0x0000002a352a7220 */ /* 0x040fe20000410000 */
[----:B------:R-:W-:Y:S01]  /*4710*/  FMUL.FTZ R82, R82, UR14 ;  /* 0x0000000e52527c20 */ /* 0x000fe20008410000 */
[----:B------:R-:W0:Y:S02]  /*4720*/  MUFU.RCP R83, R83 ;  /* 0x0000005300537308 */ /* 0x000e240000001000 */
[----:B------:R-:W-:Y:S01]  /*4730*/  FFMA.FTZ R46, R46, R42, R47 ;  /* 0x0000002a2e2e7223 */ /* 0x000fe2000001002f */
[----:B------:R-:W-:Y:S01]  /*4740*/  FFMA.FTZ R40, R53, R82, R3 ;  /* 0x0000005235287223 */ /* 0x000fe20000010003 */
[----:B------:R-:W-:Y:S01]  /*4750*/  FADD.FTZ R50, R42, R50 ;  /* 0x000000322a327221 */ /* 0x000fe20000010000 */
[----:B0-----:R-:W-:Y:S01]  /*4760*/  FADD.FTZ R88, -R83, 1 ;  /* 0x3f80000053587421 */ /* 0x001fe20000010100 */
[----:B------:R-:W-:-:S03]  /*4770*/  FMUL.FTZ R41, R34, R83 ;  /* 0x0000005322297220 */ /* 0x000fc60000410000 */
[----:B------:R-:W-:Y:S01]  /*4780*/  FFMA.FTZ R88, R45, R88, 1 ;  /* 0x3f8000002d587423 */ /* 0x000fe20000010058 */
[----:B------:R-:W-:-:S03]  /*4790*/  FMUL.FTZ R45, R40, -1.4426950216293334961 ;  /* 0xbfb8aa3b282d7820 */ /* 0x000fc60000410000 */
[----:B------:R-:W-:-:S03]  /*47a0*/  FMUL.FTZ R41, R41, R88 ;  /* 0x0000005829297220 */ /* 0x000fc60000410000 */
[----:B------:R-:W0:Y:S01]  /*47b0*/  MUFU.EX2 R45, R45 ;  /* 0x0000002d002d7308 */ /* 0x000e220000000800 */
[----:B------:R-:W-:Y:S01]  /*47c0*/  FADD.FTZ R42, R43, R41 ;  /* 0x000000292b2a7221 */ /* 0x000fe20000010000 */
[-C--:B------:R-:W-:Y:S01]  /*47d0*/  FMUL.FTZ R43, R52, R41.reuse ;  /* 0x00000029342b7220 */ /* 0x080fe20000410000 */
[----:B------:R-:W-:-:S03]  /*47e0*/  FFMA.FTZ R48, R51, R41, R48 ;  /* 0x0000002933307223 */ /* 0x000fc60000010030 */
[----:B------:R-:W-:Y:S01]  /*47f0*/  FFMA.FTZ R51, R51, R43, R46 ;  /* 0x0000002b33337223 */ /* 0x000fe2000001002e */
[----:B------:R-:W-:Y:S01]  /*4800*/  FADD.FTZ R43, R50, R43 ;  /* 0x0000002b322b7221 */ /* 0x000fe20000010000 */
        /* <DEDUP_REMOVED lines=8> */
[----:B------:R-:W-:-:S03]  /*4890*/  FADD.FTZ R88, R37, -UR11 ;  /* 0x8000000b25587e21 */ /* 0x000fc60008010000 */
[----:B------:R-:W-:Y:S01]  /*48a0*/  FMUL.FTZ R40, R40, R83 ;  /* 0x0000005328287220 */ /* 0x000fe20000410000 */
[----:B------:R-:W-:Y:S01]  /*48b0*/  FMUL.FTZ R83, R44, -1.4426950216293334961 ;  /* 0xbfb8aa3b2c537820 */ /* 0x000fe20000410000 */
[----:B------:R-:W-:Y:S02]  /*48c0*/  FMUL.FTZ R88, R88, UR14 ;  /* 0x0000000e58587c20 */ /* 0x000fe40008410000 */
[----:B------:R-:W-:Y:S01]  /*48d0*/  FADD.FTZ R50, R87, R40 ;  /* 0x0000002857327221 */ /* 0x000fe20000010000 */
[----:B------:R-:W-:Y:S02]  /*48e0*/  FFMA.FTZ R89, R82, R40, R89 ;  /* 0x0000002852597223 */ /* 0x000fe40000010059 */
        /* <DEDUP_REMOVED lines=8> */
[----:B------:R-:W-:-:S06]  /*4970*/  FMUL.FTZ R83, R49, -1.4426950216293334961 ;  /* 0xbfb8aa3b31537820 */ /* 0x000fcc0000410000 */
[----:B------:R-:W0:Y:S02]  /*4980*/  MUFU.EX2 R83, R83 ;  /* 0x0000005300537308 */ /* 0x000e240000000800 */
[----:B0-----:R-:W-:-:S06]  /*4990*/  FADD.FTZ R44, R83, 1 ;  /* 0x3f800000532c7421 */ /* 0x001fcc0000010000 */
[----:B------:R-:W0:Y:S02]  /*49a0*/  MUFU.RCP R44, R44 ;  /* 0x0000002c002c7308 */ /* 0x000e240000001000 */
[----:B0-----:R-:W-:Y:S01]  /*49b0*/  FADD.FTZ R46, -R44, 1 ;  /* 0x3f8000002c2e7421 */ /* 0x001fe20000010100 */
[----:B------:R-:W-:Y:S01]  /*49c0*/  FMUL.FTZ R41, R39, R44 ;  /* 0x0000002c27297220 */ /* 0x000fe20000410000 */
[----:B------:R-:W-:Y:S01]  /*49d0*/  FMUL.FTZ R44, R53, R40 ;  /* 0x00000028352c7220 */ /* 0x000fe20000410000 */
[-C--:B------:R-:W-:Y:S01]  /*49e0*/  FMUL.FTZ R40, R52, R47.reuse ;  /* 0x0000002f34287220 */ /* 0x080fe20000410000 */
[----:B------:R-:W-:Y:S02]  /*49f0*/  FFMA.FTZ R46, R49, R46, 1 ;  /* 0x3f800000312e7423 */ /* 0x000fe4000001002e */
[----:B------:R-:W-:Y:S01]  /*4a00*/  FFMA.FTZ R82, R82, R44, R51 ;  /* 0x0000002c52527223 */ /* 0x000fe20000010033 */
[----:B------:R-:W-:Y:S01]  /*4a10*/  FADD.FTZ R43, R44, R43 ;  /* 0x0000002b2c2b7221 */ /* 0x000fe20000010000 */
[----:B------:R-:W-:Y:S01]  /*4a20*/  FMUL.FTZ R41, R41, R46 ;  /* 0x0000002e29297220 */ /* 0x000fe20000410000 */
[C---:B------:R-:W-:Y:S01]  /*4a30*/  FFMA.FTZ R44, R45.reuse, R47, R48 ;  /* 0x0000002f2d2c7223 */ /* 0x040fe20000010030 */
[----:B------:R-:W-:Y:S01]  /*4a40*/  FFMA.FTZ R51, R45, R40, R82 ;  /* 0x000000282d337223 */ /* 0x000fe20000010052 */
[----:B------:R-:W-:Y:S01]  /*4a50*/  FADD.FTZ R40, R43, R40 ;  /* 0x000000282b287221 */ /* 0x000fe20000010000 */
[-C--:B------:R-:W-:Y:S01]  /*4a60*/  FMUL.FTZ R49, R53, R41.reuse ;  /* 0x0000002935317220 */ /* 0x080fe20000410000 */
[----:B------:R-:W-:Y:S01]  /*4a70*/  FADD.FTZ R46, R42, R47 ;  /* 0x0000002f2a2e7221 */ /* 0x000fe20000010000 */
[----:B------:R-:W-:Y:S01]  /*4a80*/  FFMA.FTZ R45, R88, R41, R89 ;  /* 0x00000029582d7223 */ /* 0x000fe20000010059 */
[----:B------:R-:W-:Y:S01]  /*4a90*/  FADD.FTZ R47, R50, R41 ;  /* 0x00000029322f7221 */ /* 0x000fe20000010000 */
[----:B------:R-:W-:Y:S01]  /*4aa0*/  FFMA.FTZ R43, R88, R49, R51 ;  /* 0x00000031582b7223 */ /* 0x000fe20000010033 */
[----:B------:R-:W-:-:S07]  /*4ab0*/  FADD.FTZ R40, R49, R40 ;  /* 0x0000002831287221 */ /* 0x000fce0000010000 */
.L_x_1369:
[----:B------:R-:W0:Y:S01]  /*4ac0*/  S2R R48, SR_LANEID ;  /* 0x0000000000307919 */ /* 0x000e220000000000 */
[----:B------:R-:W1:Y:S01]  /*4ad0*/  S2UR UR9, SR_CgaCtaId ;  /* 0x00000000000979c3 */ /* 0x000e620000008800 */
[----:B------:R-:W-:Y:S01]  /*4ae0*/  UMOV UR7, 0x400 ;  /* 0x0000040000077882 */ /* 0x000fe20000000000 */
[----:B------:R-:W-:Y:S01]  /*4af0*/  BSSY.RECONVERGENT B0, `(.L_x_1370) ;  /* 0x000002b000007945 */ /* 0x000fe20003800200 */
[----:B------:R-:W2:Y:S01]  /*4b00*/  SHFL.DOWN PT, R42, R43, 0x1, 0x1f ;  /* 0x08201f002b2a7f89 */ /* 0x000ea200000e0000 */
[----:B------:R-:W-:-:S03]  /*4b10*/  UIADD3 UR6, UPT, UPT, UR7, 0xd0, URZ ;  /* 0x000000d007067890 */ /* 0x000fc6000fffe0ff */
[----:B------:R-:W3:Y:S01]  /*4b20*/  SHFL.DOWN PT, R41, R40, 0x1, 0x1f ;  /* 0x08201f0028297f89 */ /* 0x000ee200000e0000 */
[----:B------:R-:W4:Y:S01]  /*4b30*/  S2R R87, SR_TID.X ;  /* 0x0000000000577919 */ /* 0x000f220000002100 */
[----:B-1----:R-:W-:Y:S01]  /*4b40*/  ULEA UR6, UR9, UR6, 0x18 ;  /* 0x0000000609067291 */ /* 0x002fe2000f8ec0ff */
[C---:B0-----:R-:W-:Y:S02]  /*4b50*/  ISETP.GT.AND P0, PT, R48.reuse, 0x1e, PT ;  /* 0x0000001e3000780c */ /* 0x041fe40003f04270 */
[C---:B------:R-:W-:Y:S02]  /*4b60*/  ISETP.GT.AND P2, PT, R48.reuse, 0xf, PT ;  /* 0x0000000f3000780c */ /* 0x040fe40003f44270 */
[----:B------:R-:W-:Y:S02]  /*4b70*/  ISETP.GT.AND P1, PT, R48, 0x17, PT ;  /* 0x000000173000780c */ /* 0x000fe40003f24270 */
[----:B----4-:R-:W-:-:S07]  /*4b80*/  LEA R88, R87, UR6, 0x4 ;  /* 0x0000000657587c11 */ /* 0x010fce000f8e20ff */
[----:B--2---:R-:W-:Y:S01]  /*4b90*/  @!P0 FADD.FTZ R43, R42, R43 ;  /* 0x0000002b2a2b8221 */ /* 0x004fe20000010000 */
[----:B---3--:R-:W-:Y:S01]  /*4ba0*/  @!P0 FADD.FTZ R40, R41, R40 ;  /* 0x0000002829288221 */ /* 0x008fe20000010000 */
[----:B------:R-:W-:Y:S01]  /*4bb0*/  ISETP.GT.AND P0, PT, R48, 0x1d, PT ;  /* 0x0000001d3000780c */ /* 0x000fe20003f04270 */
[----:B------:R-:W-:Y:S01]  /*4bc0*/  STS.128 [R88], R44 ;  /* 0x0000002c58007388 */ /* 0x000fe20000000c00 */
[----:B------:R-:W-:-:S03]  /*4bd0*/  ISETP.GT.U32.AND P3, PT, R87, 0x13, PT ;  /* 0x000000135700780c */ /* 0x000fc60003f64070 */
[----:B------:R-:W0:Y:S04]  /*4be0*/  SHFL.DOWN PT, R42, R43, 0x2, 0x1f ;  /* 0x08401f002b2a7f89 */ /* 0x000e2800000e0000 */
[----:B------:R-:W1:Y:S04]  /*4bf0*/  SHFL.DOWN PT, R41, R40, 0x2, 0x1f ;  /* 0x08401f0028297f89 */ /* 0x000e6800000e0000 */
        /* <DEDUP_REMOVED lines=17> */
[----:B------:R-:W3:Y:S01]  /*4d10*/  S2R R40, SR_LANEID ;  /* 0x0000000000287919 */ /* 0x000ee20000000000 */
[----:B01----:R-:W-:Y:S01]  /*4d20*/  FADD.FTZ R82, R42, R43 ;  /* 0x0000002b2a527221 */ /* 0x003fe20000010000 */
[----:B--2---:R-:W-:Y:S01]  /*4d30*/  FADD.FTZ R83, R41, R48 ;  /* 0x0000003029537221 */ /* 0x004fe20000010000 */
[----:B---3--:R-:W-:-:S13]  /*4d40*/  ISETP.NE.AND P1, PT, R40, RZ, PT ;  /* 0x000000ff2800720c */ /* 0x008fda0003f25270 */
[----:B------:R-:W-:Y:S01]  /*4d50*/  VOTEU.ALL UP0, P1 ;  /* 0x0000000000ff7886 */ /* 0x000fe20000800000 */
[----:B------:R-:W-:-:S04]  /*4d60*/  @!P1 SHF.R.U32.HI R40, RZ, 0x2, R87 ;  /* 0x00000002ff289819 */ /* 0x000fc80000011657 */
[----:B------:R-:W-:Y:S01]  /*4d70*/  @!UP0 ULEA UR6, UR9, UR7, 0x18 ;  /* 0x0000000709068291 */ /* 0x000fe2000f8ec0ff */
[----:B------:R-:W-:-:S08]  /*4d80*/  @!P1 LOP3.LUT R40, R40, 0xf8, RZ, 0xc0, !PT ;  /* 0x000000f828289812 */ /* 0x000fd000078ec0ff */
[----:B------:R3:W-:Y:S03]  /*4d90*/  @!P1 STS.64 [R40+UR6+0x18], R82 ;  /* 0x0000185228009988 */ /* 0x0007e60008000a06 */
.L_x_1371:
[----:B------:R-:W-:Y:S05]  /*4da0*/  BSYNC.RECONVERGENT B0 ;  /* 0x0000000000007941 */ /* 0x000fea0003800200 */
.L_x_1370:
[----:B------:R-:W-:Y:S06]  /*4db0*/  BAR.SYNC.DEFER_BLOCKING 0x0 ;  /* 0x0000000000007b1d */ /* 0x000fec0000010000 */
[----:B------:R-:W-:Y:S04]  /*4dc0*/  BSSY.RECONVERGENT B0, `(.L_x_1372) ;  /* 0x0000033000007945 */ /* 0x000fe80003800200 */
[----:B------:R-:W-:Y:S05]  /*4dd0*/  @P0 BRA `(.L_x_1373) ;  /* 0x0000000000c40947 */ /* 0x000fea0003800000 */
[----:B------:R-:W-:-:S09]  /*4de0*/  ULEA UR6, UR9, UR7, 0x18 ;  /* 0x0000000709067291 */ /* 0x000fd2000f8ec0ff */
[----:B-1-3--:R-:W1:Y:S04]  /*4df0*/  LDS.128 R40, [UR6+0x20] ;  /* 0x00002006ff287984 */ /* 0x00ae680008000c00 */
[----:B--2---:R-:W2:Y:S01]  /*4e00*/  LDS.128 R48, [UR6+0x30] ;  /* 0x00003006ff307984 */ /* 0x004ea20008000c00 */
[----:B-1----:R-:W-:Y:S01]  /*4e10*/  FADD.FTZ R89, R82, R40 ;  /* 0x0000002852597221 */ /* 0x002fe20000010000 */
[----:B------:R-:W-:-:S03]  /*4e20*/  FADD.FTZ R40, R83, R41 ;  /* 0x0000002953287221 */ /* 0x000fc60000010000 */
[----:B------:R-:W-:Y:S01]  /*4e30*/  FADD.FTZ R89, R89, R42 ;  /* 0x0000002a59597221 */ /* 0x000fe20000010000 */
[----:B0-----:R-:W-:Y:S02]  /*4e40*/  FADD.FTZ R82, R40, R43 ;  /* 0x0000002b28527221 */ /* 0x001fe40000010000 */
        /* <DEDUP_REMOVED lines=42> */
.L_x_1373:
[----:B------:R-:W-:Y:S05]  /*50f0*/  BSYNC.RECONVERGENT B0 ;  /* 0x0000000000007941 */ /* 0x000fea0003800200 */
.L_x_1372:
[----:B------:R-:W-:Y:S06]  /*5100*/  BAR.SYNC.DEFER_BLOCKING 0x0 ;  /* 0x0000000000007b1d */ /* 0x000fec0000010000 */
[----:B------:R-:W-:Y:S04]  /*5110*/  BSSY.RECONVERGENT B0, `(.L_x_1374) ;  /* 0x000009d000007945 */ /* 0x000fe80003800200 */
[----:B------:R-:W-:Y:S05]  /*5120*/  @P3 BRA `(.L_x_1375) ;  /* 0x00000008006c3947 */ /* 0x000fea0003800000 */
[----:B-1-3--:R-:W1:Y:S04]  /*5130*/  LDS.128 R40, [R88+0x140] ;  /* 0x0001400058287984 */ /* 0x00ae680000000c00 */
[----:B--2---:R-:W2:Y:S01]  /*5140*/  LDS.128 R48, [R88+0x280] ;  /* 0x0002800058307984 */ /* 0x004ea20000000c00 */
        /* <DEDUP_REMOVED lines=139> */
[----:B------:R-:W-:Y:S01]  /*5a00*/  LDS.128 R44, [R88+0x26c0] ;  /* 0x0026c000582c7984 */ /* 0x000fe20000000c00 */
[----:B-1----:R-:W-:Y:S01]  /*5a10*/  FADD.FTZ R49, R89, R40 ;  /* 0x0000002859317221 */ /* 0x002fe20000010000 */
[----:B------:R-:W-:Y:S01]  /*5a20*/  FADD.FTZ R48, R48, R41 ;  /* 0x0000002930307221 */ /* 0x000fe20000010000 */
[----:B------:R-:W-:Y:S01]  /*5a30*/  FADD.FTZ R51, R51, R42 ;  /* 0x0000002a33337221 */ /* 0x000fe20000010000 */
[----:B------:R-:W-:Y:S02]  /*5a40*/  FADD.FTZ R50, R50, R43 ;  /* 0x0000002b32327221 */ /* 0x000fe40000010000 */
        /* <DEDUP_REMOVED lines=9> */
.L_x_1375:
[----:B------:R-:W-:Y:S05]  /*5ae0*/  BSYNC.RECONVERGENT B0 ;  /* 0x0000000000007941 */ /* 0x000fea0003800200 */
.L_x_1374:
[----:B------:R-:W-:Y:S04]  /*5af0*/  BSSY.RECONVERGENT B0, `(.L_x_1376) ;  /* 0x000001d000007945 */ /* 0x000fe80003800200 */
[----:B------:R-:W-:Y:S05]  /*5b00*/  @P3 BRA `(.L_x_1377) ;  /* 0x00000000006c3947 */ /* 0x000fea0003800000 */
[----:B--2---:R-:W2:Y:S01]  /*5b10*/  LDC.64 R48, c[0x0][0x3d8] ;  /* 0x0000f600ff307b82 */ /* 0x004ea20000000a00 */
[----:B-1----:R-:W-:-:S07]  /*5b20*/  IMAD R43, R0, 0x14, R87 ;  /* 0x00000014002b7824 */ /* 0x002fce00078e0257 */
[----:B---3--:R-:W1:Y:S01]  /*5b30*/  LDC.64 R40, c[0x0][0x3f8] ;  /* 0x0000fe00ff287b82 */ /* 0x008e620000000a00 */
[----:B--2---:R-:W-:-:S05]  /*5b40*/  IMAD.WIDE R48, R43, 0x4, R48 ;  /* 0x000000042b307825 */ /* 0x004fca00078e0230 */
[----:B------:R4:W-:Y:S01]  /*5b50*/  REDG.E.ADD.F32.FTZ.RN.STRONG.GPU desc[UR12][R48.64], R44 ;  /* 0x0000002c300079a6 */ /* 0x0009e2000c12f30c */
[----:B-1----:R-:W-:Y:S01]  /*5b60*/  IMAD.WIDE.U32 R42, R40, 0x3, RZ ;  /* 0x00000003282a7825 */ /* 0x002fe200078e00ff */
[C---:B------:R-:W-:Y:S02]  /*5b70*/  LEA R89, R41.reuse, R41, 0x1 ;  /* 0x0000002929597211 */ /* 0x040fe400078e08ff */
[----:B------:R-:W-:Y:S02]  /*5b80*/  LEA.HI R50, P1, R41, R40, RZ, 0x1 ;  /* 0x0000002829327211 */ /* 0x000fe400078308ff */
[----:B------:R-:W-:Y:S02]  /*5b90*/  IADD3 R89, PT, PT, R43, R89, RZ ;  /* 0x000000592b597210 */ /* 0x000fe40007ffe0ff */
[----:B------:R-:W-:Y:S02]  /*5ba0*/  IADD3.X R51, PT, PT, RZ, R41, RZ, P1, !PT ;  /* 0x00000029ff337210 */ /* 0x000fe40000ffe4ff */
[----:B------:R-:W-:-:S02]  /*5bb0*/  LEA.HI R0, P3, R89, R42, RZ, 0x1 ;  /* 0x0000002a59007211 */ /* 0x000fc400078708ff */
[----:B------:R-:W-:Y:S02]  /*5bc0*/  LEA R42, P2, R40, R48, 0x2 ;  /* 0x00000030282a7211 */ /* 0x000fe400078410ff */
[C---:B------:R-:W-:Y:S02]  /*5bd0*/  SHF.L.U64.HI R51, R50.reuse, 0x1, R51 ;  /* 0x0000000132337819 */ /* 0x040fe40000010233 */
[----:B------:R-:W-:Y:S02]  /*5be0*/  SHF.L.U32 R50, R50, 0x1, RZ ;  /* 0x0000000132327819 */ /* 0x000fe400000006ff */
[----:B------:R-:W-:Y:S02]  /*5bf0*/  LEA.HI.X R43, R40, R49, R41, 0x2, P2 ;  /* 0x00000031282b7211 */ /* 0x000fe400010f1429 */
[----:B------:R-:W-:Y:S02]  /*5c00*/  IADD3.X R41, PT, PT, RZ, R89, RZ, P3, !PT ;  /* 0x00000059ff297210 */ /* 0x000fe40001ffe4ff */
[----:B------:R-:W-:-:S02]  /*5c10*/  LOP3.LUT R50, R50, 0xfffffffc, RZ, 0xc0, !PT ;  /* 0xfffffffc32327812 */ /* 0x000fc400078ec0ff */
[----:B------:R-:W-:Y:S02]  /*5c20*/  SHF.L.U32 R89, R0, 0x1, RZ ;  /* 0x0000000100597819 */ /* 0x000fe400000006ff */
[----:B------:R-:W-:Y:S02]  /*5c30*/  IADD3 R50, P1, PT, R48, R50, RZ ;  /* 0x0000003230327210 */ /* 0x000fe40007f3e0ff */
[----:B------:R-:W-:Y:S02]  /*5c40*/  LOP3.LUT R89, R89, 0xfffffffc, RZ, 0xc0, !PT ;  /* 0xfffffffc59597812 */ /* 0x000fe400078ec0ff */
[C---:B------:R-:W-:Y:S02]  /*5c50*/  IADD3.X R51, PT, PT, R49.reuse, R51, RZ, P1, !PT ;  /* 0x0000003331337210 */ /* 0x040fe40000ffe4ff */
[----:B------:R-:W-:Y:S02]  /*5c60*/  SHF.L.U64.HI R41, R0, 0x1, R41 ;  /* 0x0000000100297819 */ /* 0x000fe40000010229 */
[----:B------:R-:W-:Y:S01]  /*5c70*/  IADD3 R40, P1, PT, R48, R89, RZ ;  /* 0x0000005930287210 */ /* 0x000fe20007f3e0ff */
[----:B------:R4:W-:Y:S03]  /*5c80*/  REDG.E.ADD.F32.FTZ.RN.STRONG.GPU desc[UR12][R50.64], R45 ;  /* 0x0000002d320079a6 */ /* 0x0009e6000c12f30c */
[----:B------:R-:W-:Y:S01]  /*5c90*/  IADD3.X R41, PT, PT, R49, R41, RZ, P1, !PT ;  /* 0x0000002931297210 */ /* 0x000fe20000ffe4ff */
[----:B------:R4:W-:Y:S04]  /*5ca0*/  REDG.E.ADD.F32.FTZ.RN.STRONG.GPU desc[UR12][R42.64], R46 ;  /* 0x0000002e2a0079a6 */ /* 0x0009e8000c12f30c */
[----:B------:R4:W-:Y:S04]  /*5cb0*/  REDG.E.ADD.F32.FTZ.RN.STRONG.GPU desc[UR12][R40.64], R47 ;  /* 0x0000002f280079a6 */ /* 0x0009e8000c12f30c */
.L_x_1377:
[----:B------:R-:W-:Y:S05]  /*5cc0*/  BSYNC.RECONVERGENT B0 ;  /* 0x0000000000007941 */ /* 0x000fea0003800200 */
.L_x_1376:
[----:B------:R-:W5:Y:S02]  /*5cd0*/  LDC R0, c[0x0][0x370] ;  /* 0x0000dc00ff007b82 */ /* 0x000f640000000800 */
[----:B-----5:R-:W-:-:S13]  /*5ce0*/  ISETP.GE.U32.AND P1, PT, R0, 0x2, PT ;  /* 0x000000020000780c */ /* 0x020fda0003f26070 */
[----:B------:R-:W-:Y:S05]  /*5cf0*/  @!P1 BRA `(.L_x_1378) ;  /* 0x0000001400489947 */ /* 0x000fea0003800000 */
[----:B------:R-:W-:Y:S05]  /*5d00*/  @P0 BRA `(.L_x_1379) ;  /* 0x0000000000900947 */ /* 0x000fea0003800000 */
[----:B----4-:R-:W4:Y:S01]  /*5d10*/  LDC R47, c[0x0][0x374] ;  /* 0x0000dd00ff2f7b82 */ /* 0x010f220000000800 */
[----:B------:R-:W5:Y:S01]  /*5d20*/  S2R R46, SR_CTAID.Y ;  /* 0x00000000002e7919 */ /* 0x000f620000002600 */
[----:B------:R-:W-:-:S06]  /*5d30*/  ULOP3.LUT UR6, UR4, 0x1, URZ, 0xc0, !UPT ;  /* 0x0000000104067892 */ /* 0x000fcc000f8ec0ff */
[----:B-1----:R-:W1:Y:S08]  /*5d40*/  LDC.64 R42, c[0x0][0x3d0] ;  /* 0x0000f400ff2a7b82 */ /* 0x002e700000000a00 */
[----:B---3--:R-:W3:Y:S01]  /*5d50*/  LDC.64 R40, c[0x0][0x3c8] ;  /* 0x0000f200ff287b82 */ /* 0x008ee20000000a00 */
[----:B----4-:R-:W-:-:S04]  /*5d60*/  IMAD R45, R47, UR6, RZ ;  /* 0x000000062f2d7c24 */ /* 0x010fc8000f8e02ff */
[----:B------:R-:W-:-:S05]  /*5d70*/  IMAD R44, R45, R0, RZ ;  /* 0x000000002d2c7224 */ /* 0x000fca00078e02ff */
[----:B------:R-:W-:Y:S01]  /*5d80*/  SHF.L.U32 R49, R44, 0x1, RZ ;  /* 0x000000012c317819 */ /* 0x000fe200000006ff */
[----:B-----5:R-:W-:Y:S01]  /*5d90*/  IMAD R47, R47, UR8, R46 ;  /* 0x000000082f2f7c24 */ /* 0x020fe2000f8e022e */
[----:B------:R-:W-:Y:S02]  /*5da0*/  MOV R44, UR4 ;  /* 0x00000004002c7c02 */ /* 0x000fe40008000f00 */
[----:B------:R-:W-:Y:S01]  /*5db0*/  IADD3 R45, PT, PT, R45, R46, RZ ;  /* 0x0000002e2d2d7210 */ /* 0x000fe20007ffe0ff */
[----:B-1----:R-:W-:Y:S01]  /*5dc0*/  IMAD.WIDE R42, R49, 0x4, R42 ;  /* 0x00000004312a7825 */ /* 0x002fe200078e022a */
[----:B------:R-:W-:-:S03]  /*5dd0*/  LOP3.LUT P1, R44, R44, 0x2, RZ, 0xc0, !PT ;  /* 0x000000022c2c7812 */ /* 0x000fc6000782c0ff */
[----:B---3--:R-:W-:-:S04]  /*5de0*/  IMAD.WIDE.U32 R40, R45, 0x4, R40 ;  /* 0x000000042d287825 */ /* 0x008fc800078e0028 */
[----:B------:R-:W-:Y:S01]  /*5df0*/  IMAD.WIDE.U32 R42, R47, 0x8, R42 ;  /* 0x000000082f2a7825 */ /* 0x000fe200078e002a */
[----:B------:R-:W-:Y:S02]  /*5e00*/  IADD3 R47, PT, PT, -R44, 0x1, RZ ;  /* 0x000000012c2f7810 */ /* 0x000fe40007ffe1ff */
[----:B------:R-:W-:Y:S02]  /*5e10*/  SEL R44, R0, RZ, !P1 ;  /* 0x000000ff002c7207 */ /* 0x000fe40004800000 */
[----:B------:R1:W-:Y:S02]  /*5e20*/  STG.E.64 desc[UR12][R42.64], R82 ;  /* 0x000000522a007986 */ /* 0x0003e4000c101b0c */
[----:B------:R-:W-:Y:S01]  /*5e30*/  ISETP.NE.AND P0, PT, R44, -0x1, PT ;  /* 0xffffffff2c00780c */ /* 0x000fe20003f05270 */
[----:B------:R-:W-:Y:S06]  /*5e40*/  MEMBAR.ALL.GPU ;  /* 0x0000000000007992 */ /* 0x000fec000000a000 */
[----:B------:R-:W-:-:S00]  /*5e50*/  ERRBAR ;  /* 0x00000000000079ab */ /* 0x000fc00000000000 */
[----:B------:R-:W-:Y:S06]  /*5e60*/  CGAERRBAR ;  /* 0x00000000000075ab */ /* 0x000fec0000000000 */
[----:B------:R1:W-:Y:S01]  /*5e70*/  REDG.E.ADD.S32.STRONG.GPU desc[UR12][R40.64], R47 ;  /* 0x0000002f2800798e */ /* 0x0003e2000c12e30c */
[----:B------:R-:W-:Y:S05]  /*5e80*/  @!P0 BRA `(.L_x_1379) ;  /* 0x0000000000308947 */ /* 0x000fea0003800000 */
[----:B------:R-:W3:Y:S01]  /*5e90*/  LDC R46, c[0x0][0x2f8] ;  /* 0x0000be00ff2e7b82 */ /* 0x000ee20000000800 */
[----:B-1----:R-:W-:-:S07]  /*5ea0*/  MOV R43, 0xffffffff ;  /* 0xffffffff002b7802 */ /* 0x002fce0000000f00 */
.L_x_1380:
[----:B------:R-:W4:Y:S04]  /*5eb0*/  LDG.E.STRONG.GPU R45, desc[UR12][R40.64] ;  /* 0x0000000c282d7981 */ /* 0x000f28000c1ef900 */
[----:B----4-:R-:W-:Y:S01]  /*5ec0*/  CCTL.IVALL ;  /* 0x00000000ff00798f */ /* 0x010fe20002000000 */
[----:B------:R-:W1:Y:S01]  /*5ed0*/  LDC R42, c[0x0][0x370] ;  /* 0x0000dc00ff2a7b82 */ /* 0x000e620000000800 */
[----:B---3--:R-:W-:Y:S01]  /*5ee0*/  IADD3 R44, PT, PT, R46, -R46, RZ ;  /* 0x8000002e2e2c7210 */ /* 0x008fe20007ffe0ff */
[----:B------:R-:W-:Y:S05]  /*5ef0*/  YIELD ;  /* 0x0000000000007946 */ /* 0x000fea0003800000 */
[----:B------:R-:W-:-:S02]  /*5f00*/  ISETP.EQ.AND P0, PT, R44, RZ, PT ;  /* 0x000000ff2c00720c */ /* 0x000fc40003f02270 */
[----:B-1----:R-:W-:-:S11]  /*5f10*/  SEL R42, R42, RZ, !P1 ;  /* 0x000000ff2a2a7207 */ /* 0x002fd60004800000 */
[----:B------:R-:W-:-:S04]  /*5f20*/  @P0 MOV R43, R45 ;  /* 0x0000002d002b0202 */ /* 0x000fc80000000f00 */
[----:B------:R-:W-:-:S13]  /*5f30*/  ISETP.NE.AND P0, PT, R43, R42, PT ;  /* 0x0000002a2b00720c */ /* 0x000fda0003f05270 */
[----:B------:R-:W-:Y:S05]  /*5f40*/  @P0 BRA `(.L_x_1380) ;  /* 0xfffffffc00d80947 */ /* 0x000fea000383ffff */
.L_x_1379:
[----:B------:R-:W-:Y:S05]  /*5f50*/  WARPSYNC.ALL ;  /* 0x0000000000007948 */ /* 0x000fea0003800000 */
[----:B------:R-:W-:Y:S01]  /*5f60*/  ISETP.GE.U32.AND P0, PT, R0, 0x8, PT ;  /* 0x000000080000780c */ /* 0x000fe20003f06070 */
[----:B------:R-:W-:Y:S01]  /*5f70*/  BAR.SYNC.DEFER_BLOCKING 0x0 ;  /* 0x0000000000007b1d */ /* 0x000fe20000010000 */
[----:B--2-4-:R-:W-:-:S11]  /*5f80*/  HFMA2 R48, -RZ, RZ, 0, 0 ;  /* 0x00000000ff307431 */ /* 0x014fd600000001ff */
[----:B------:R-:W-:Y:S05]  /*5f90*/  @!P0 BRA `(.L_x_1381) ;  /* 0x0000000800988947 */ /* 0x000fea0003800000 */
[----:B------:R-:W2:Y:S01]  /*5fa0*/  S2UR UR6, SR_CTAID.Y ;  /* 0x00000000000679c3 */ /* 0x000ea20000002600 */
[----:B------:R-:W4:Y:S01]  /*5fb0*/  S2R R0, SR_TID.X ;  /* 0x0000000000007919 */ /* 0x000f220000002100 */
[----:B------:R-:W2:Y:S01]  /*5fc0*/  LDCU UR7, c[0x0][0x374] ;  /* 0x00006e80ff0777ac */ /* 0x000ea20008000800 */
[----:B------:R-:W-:Y:S01]  /*5fd0*/  MOV R50, RZ ;  /* 0x000000ff00327202 */ /* 0x000fe20000000f00 */
[----:B------:R-:W-:-:S04]  /*5fe0*/  UIADD3 UR21, UPT, UPT, -UR8, URZ, URZ ;  /* 0x000000ff08157290 */ /* 0x000fc8000fffe1ff */
[----:B------:R-:W0:Y:S01]  /*5ff0*/  S2UR UR10, SR_CTAID.X ;  /* 0x00000000000a79c3 */ /* 0x000e220000002500 */
[----:B--2---:R-:W-:Y:S02]  /*6000*/  UIMAD UR15, UR7, 0x3, UR6 ;  /* 0x00000003070f78a4 */ /* 0x004fe4000f8e0206 */
[----:B------:R-:W-:Y:S02]  /*6010*/  ULEA UR16, UR7, UR6, 0x1 ;  /* 0x0000000607107291 */ /* 0x000fe4000f8e08ff */
[----:B------:R-:W-:Y:S02]  /*6020*/  UIMAD UR17, UR7, 0x7, UR6 ;  /* 0x00000007071178a4 */ /* 0x000fe4000f8e0206 */
[----:B------:R-:W-:Y:S02]  /*6030*/  UIMAD UR18, UR7, 0x6, UR6 ;  /* 0x00000006071278a4 */ /* 0x000fe4000f8e0206 */
[----:B------:R-:W-:Y:S02]  /*6040*/  UIMAD UR19, UR7, 0x5, UR6 ;  /* 0x00000005071378a4 */ /* 0x000fe4000f8e0206 */
[----:B------:R-:W-:-:S02]  /*6050*/  ULEA UR20, UR7, UR6, 0x2 ;  /* 0x0000000607147291 */ /* 0x000fc4000f8e10ff */
[----:B0---4-:R-:W-:-:S12]  /*6060*/  UIADD3 UR7, UPT, UPT, UR6, UR7, URZ ;  /* 0x0000000706077290 */ /* 0x011fd8000fffe0ff */
.L_x_1382:
[----:B------:R-:W-:Y:S01]  /*6070*/  ISETP.NE.AND P5, PT, RZ, UR21, PT ;  /* 0x00000015ff007c0c */ /* 0x000fe2000bfa5270 */
[----:B------:R-:W-:Y:S01]  /*6080*/  UMOV UR8, UR10 ;  /* 0x0000000a00087c82 */ /* 0x000fe20008000000 */
[----:B-1----:R-:W-:Y:S02]  /*6090*/  IADD3 R41, PT, PT, R50, 0x1, RZ ;  /* 0x0000000132297810 */ /* 0x002fe40007ffe0ff */
[----:B------:R-:W-:Y:S02]  /*60a0*/  ISETP.NE.OR P5, PT, R87, RZ, !P5 ;  /* 0x000000ff5700720c */ /* 0x000fe40006fa5670 */
[----:B------:R-:W-:Y:S02]  /*60b0*/  ISETP.NE.AND P6, PT, R41, UR8, PT ;  /* 0x0000000829007c0c */ /* 0x000fe4000bfc5270 */
[----:B------:R-:W-:Y:S02]  /*60c0*/  MOV R87, R0 ;  /* 0x0000000000577202 */ /* 0x000fe40000000f00 */
[----:B------:R-:W-:-:S02]  /*60d0*/  MOV R43, UR4 ;  /* 0x00000004002b7c02 */ /* 0x000fc40008000f00 */
[----:B------:R-:W-:Y:S02]  /*60e0*/  ISETP.NE.OR P6, PT, R87, RZ, !P6 ;  /* 0x000000ff5700720c */ /* 0x000fe400077c5670 */
[----:B------:R-:W-:-:S03]  /*60f0*/  MOV R51, UR4 ;  /* 0x0000000400337c02 */ /* 0x000fc60008000f00 */
[----:B---3--:R-:W0:Y:S01]  /*6100*/  @!P5 LDC R40, c[0x0][0x374] ;  /* 0x0000dd00ff28db82 */ /* 0x008e220000000800 */
[----:B------:R-:W-:-:S07]  /*6110*/  @!P5 LOP3.LUT R43, R43, 0x1, RZ, 0xc0, !PT ;  /* 0x000000012b2bd812 */ /* 0x000fce00078ec0ff */
[----:B------:R-:W1:Y:S08]  /*6120*/  @!P5 LDC R41, c[0x0][0x370] ;  /* 0x0000dc00ff29db82 */ /* 0x000e700000000800 */
[----:B------:R-:W2:Y:S01]  /*6130*/  @!P6 LDC R46, c[0x0][0x374] ;  /* 0x0000dd00ff2eeb82 */ /* 0x000ea20000000800 */
[----:B0-----:R-:W-:-:S07]  /*6140*/  @!P5 IMAD R40, R43, R40, RZ ;  /* 0x000000282b28d224 */ /* 0x001fce00078e02ff */
[----:B------:R-:W0:Y:S01]  /*6150*/  @!P5 LDC.64 R44, c[0x0][0x3d0] ;  /* 0x0000f400ff2cdb82 */ /* 0x000e220000000a00 */
[----:B-1----:R-:W-:Y:S01]  /*6160*/  @!P5 IMAD R40, R40, R41, RZ ;  /* 0x000000292828d224 */ /* 0x002fe200078e02ff */
[----:B------:R-:W-:-:S06]  /*6170*/  IADD3 R41, PT, PT, R50, 0x2, RZ ;  /* 0x0000000232297810 */ /* 0x000fcc0007ffe0ff */
[----:B------:R-:W1:Y:S01]  /*6180*/  @!P6 LDC R43, c[0x0][0x370] ;  /* 0x0000dc00ff2beb82 */ /* 0x000e620000000800 */
[----:B------:R-:W-:Y:S02]  /*6190*/  ISETP.NE.AND P4, PT, R41, UR8, PT ;  /* 0x0000000829007c0c */ /* 0x000fe4000bf85270 */
[----:B------:R-:W-:Y:S02]  /*61a0*/  MOV R41, UR4 ;  /* 0x0000000400297c02 */ /* 0x000fe40008000f00 */
[----:B------:R-:W-:Y:S02]  /*61b0*/  ISETP.NE.OR P4, PT, R87, RZ, !P4 ;  /* 0x000000ff5700720c */ /* 0x000fe40006785670 */
[----:B------:R-:W-:-:S05]  /*61c0*/  @!P6 LOP3.LUT R41, R41, 0x1, RZ, 0xc0, !PT ;  /* 0x000000012929e812 */ /* 0x000fca00078ec0ff */
[----:B--2---:R-:W-:Y:S01]  /*61d0*/  @!P6 IMAD R46, R41, R46, RZ ;  /* 0x0000002e292ee224 */ /* 0x004fe200078e02ff */
[----:B------:R-:W-:-:S05]  /*61e0*/  @!P5 SHF.L.U32 R41, R40, 0x1, RZ ;  /* 0x000000012829d819 */ /* 0x000fca00000006ff */
[----:B------:R-:W2:Y:S01]  /*61f0*/  @!P4 LDC R48, c[0x0][0x374] ;  /* 0x0000dd00ff30cb82 */ /* 0x000ea20000000800 */
[----:B0-----:R-:W-:Y:S01]  /*6200*/  @!P5 IMAD.WIDE R44, R41, 0x4, R44 ;  /* 0x00000004292cd825 */ /* 0x001fe200078e022c */
[----:B------:R-:W-:-:S03]  /*6210*/  @!P4 LOP3.LUT R51, R51, 0x1, RZ, 0xc0, !PT ;  /* 0x000000013333c812 */ /* 0x000fc600078ec0ff */
[----:B-1----:R-:W-:Y:S01]  /*6220*/  @!P6 IMAD R46, R46, R43, RZ ;  /* 0x0000002b2e2ee224 */ /* 0x002fe200078e02ff */
[----:B------:R-:W-:Y:S02]  /*6230*/  MOV R43, UR6 ;  /* 0x00000006002b7c02 */ /* 0x000fe40008000f00 */
[----:B------:R-:W0:Y:S03]  /*6240*/  @!P4 LDC R47, c[0x0][0x370] ;  /* 0x0000dc00ff2fcb82 */ /* 0x000e260000000800 */
[----:B------:R-:W-:-:S05]  /*6250*/  @!P5 IMAD.WIDE.U32 R44, R43, 0x8, R44 ;  /* 0x000000082b2cd825 */ /* 0x000fca00078e002c */
[----:B------:R-:W1:Y:S01]  /*6260*/  @!P6 LDC.64 R40, c[0x0][0x3d0] ;  /* 0x0000f400ff28eb82 */ /* 0x000e620000000a00 */
[----:B------:R-:W3:Y:S01]  /*6270*/  @!P5 LDG.E.64 R44, desc[UR12][R44.64] ;  /* 0x0000000c2c2cd981 */ /* 0x000ee2000c1e1b00 */
[----:B------:R-:W-:-:S06]  /*6280*/  @!P6 SHF.L.U32 R49, R46, 0x1, RZ ;  /* 0x000000012e31e819 */ /* 0x000fcc00000006ff */
[----:B------:R-:W4:Y:S01]  /*6290*/  @!P4 LDC.64 R42, c[0x0][0x3d0] ;  /* 0x0000f400ff2acb82 */ /* 0x000f220000000a00 */
[----:B--2---:R-:W-:-:S04]  /*62a0*/  @!P4 IMAD R48, R51, R48, RZ ;  /* 0x000000303330c224 */ /* 0x004fc800078e02ff */
[----:B0-----:R-:W-:-:S05]  /*62b0*/  @!P4 IMAD R47, R48, R47, RZ ;  /* 0x0000002f302fc224 */ /* 0x001fca00078e02ff */
[----:B------:R-:W-:Y:S01]  /*62c0*/  @!P4 SHF.L.U32 R47, R47, 0x1, RZ ;  /* 0x000000012f2fc819 */ /* 0x000fe200000006ff */
[----:B-1----:R-:W-:Y:S01]  /*62d0*/  @!P6 IMAD.WIDE R40, R49, 0x4, R40 ;  /* 0x000000043128e825 */ /* 0x002fe200078e0228 */
[----:B------:R-:W-:-:S05]  /*62e0*/  MOV R49, UR7 ;  /* 0x0000000700317c02 */ /* 0x000fca0008000f00 */
[----:B------:R-:W-:-:S04]  /*62f0*/  @!P6 IMAD.WIDE.U32 R40, R49, 0x8, R40 ;  /* 0x000000083128e825 */ /* 0x000fc800078e0028 */
[----:B----4-:R-:W-:Y:S01]  /*6300*/  @!P4 IMAD.WIDE R42, R47, 0x4, R42 ;  /* 0x000000042f2ac825 */ /* 0x010fe200078e022a */
[----:B------:R-:W-:Y:S01]  /*6310*/  MOV R47, UR16 ;  /* 0x00000010002f7c02 */ /* 0x000fe20008000f00 */
[----:B------:R-:W2:Y:S04]  /*6320*/  @!P6 LDG.E.64 R40, desc[UR12][R40.64] ;  /* 0x0000000c2828e981 */ /* 0x000ea8000c1e1b00 */
[----:B------:R-:W-:-:S06]  /*6330*/  @!P4 IMAD.WIDE.U32 R42, R47, 0x8, R42 ;  /* 0x000000082f2ac825 */ /* 0x000fcc00078e002a */
[----:B------:R-:W4:Y:S01]  /*6340*/  @!P4 LDG.E.64 R42, desc[UR12][R42.64] ;  /* 0x0000000c2a2ac981 */ /* 0x000f22000c1e1b00 */
[C---:B------:R-:W-:Y:S02]  /*6350*/  IADD3 R46, PT, PT, R50.reuse, 0x3, RZ ;  /* 0x00000003322e7810 */ /* 0x040fe40007ffe0ff */
[----:B------:R-:W-:Y:S02]  /*6360*/  IADD3 R47, PT, PT, R50, 0x5, RZ ;  /* 0x00000005322f7810 */ /* 0x000fe40007ffe0ff */
[----:B------:R-:W-:Y:S02]  /*6370*/  ISETP.NE.AND P3, PT, R46, UR8, PT ;  /* 0x000000082e007c0c */ /* 0x000fe4000bf65270 */
[----:B------:R-:W-:Y:S02]  /*6380*/  IADD3 R46, PT, PT, R50, 0x4, RZ ;  /* 0x00000004322e7810 */ /* 0x000fe40007ffe0ff */
[----:B------:R-:W-:Y:S02]  /*6390*/  ISETP.NE.OR P3, PT, R87, RZ, !P3 ;  /* 0x000000ff5700720c */ /* 0x000fe40005f65670 */
[----:B------:R-:W-:-:S02]  /*63a0*/  ISETP.NE.AND P2, PT, R46, UR8, PT ;  /* 0x000000082e007c0c */ /* 0x000fc4000bf45270 */
[----:B------:R-:W-:Y:S02]  /*63b0*/  MOV R46, UR4 ;  /* 0x00000004002e7c02 */ /* 0x000fe40008000f00 */
[----:B------:R-:W-:Y:S02]  /*63c0*/  ISETP.NE.OR P2, PT, R87, RZ, !P2 ;  /* 0x000000ff5700720c */ /* 0x000fe40005745670 */
[----:B------:R-:W-:Y:S02]  /*63d0*/  ISETP.NE.AND P1, PT, R47, UR8, PT ;  /* 0x000000082f007c0c */ /* 0x000fe4000bf25270 */
[----:B------:R-:W-:Y:S02]  /*63e0*/  MOV R51, UR4 ;  /* 0x0000000400337c02 */ /* 0x000fe40008000f00 */
[----:B------:R-:W-:Y:S01]  /*63f0*/  ISETP.NE.OR P1, PT, R87, RZ, !P1 ;  /* 0x000000ff5700720c */ /* 0x000fe20004f25670 */
[----:B------:R-:W0:Y:S01]  /*6400*/  @!P3 LDC R49, c[0x0][0x374] ;  /* 0x0000dd00ff31bb82 */ /* 0x000e220000000800 */
[----:B------:R-:W-:-:S02]  /*6410*/  @!P3 LOP3.LUT R46, R46, 0x1, RZ, 0xc0, !PT ;  /* 0x000000012e2eb812 */ /* 0x000fc400078ec0ff */
[----:B------:R-:W-:-:S03]  /*6420*/  MOV R88, UR4 ;  /* 0x0000000400587c02 */ /* 0x000fc60008000f00 */
[----:B------:R-:W-:Y:S02]  /*6430*/  @!P2 LOP3.LUT R51, R51, 0x1, RZ, 0xc0, !PT ;  /* 0x000000013333a812 */ /* 0x000fe400078ec0ff */
[----:B------:R-:W1:Y:S01]  /*6440*/  @!P3 LDC R48, c[0x0][0x370] ;  /* 0x0000dc00ff30bb82 */ /* 0x000e620000000800 */
[----:B0-----:R-:W-:-:S07]  /*6450*/  @!P3 IMAD R49, R46, R49, RZ ;  /* 0x000000312e31b224 */ /* 0x001fce00078e02ff */
[----:B------:R-:W0:Y:S01]  /*6460*/  @!P2 LDC R46, c[0x0][0x374] ;  /* 0x0000dd00ff2eab82 */ /* 0x000e220000000800 */
[----:B-1----:R-:W-:-:S07]  /*6470*/  @!P3 IMAD R49, R49, R48, RZ ;  /* 0x000000303131b224 */ /* 0x002fce00078e02ff */
[----:B------:R-:W1:Y:S08]  /*6480*/  @!P2 LDC R48, c[0x0][0x370] ;  /* 0x0000dc00ff30ab82 */ /* 0x000e700000000800 */
[----:B------:R-:W5:Y:S01]  /*6490*/  @!P1 LDC R47, c[0x0][0x374] ;  /* 0x0000dd00ff2f9b82 */ /* 0x000f620000000800 */
[----:B0-----:R-:W-:Y:S01]  /*64a0*/  @!P2 IMAD R51, R51, R46, RZ ;  /* 0x0000002e3333a224 */ /* 0x001fe200078e02ff */
[----:B------:R-:W-:-:S04]  /*64b0*/  IADD3 R46, PT, PT, R50, 0x6, RZ ;  /* 0x00000006322e7810 */ /* 0x000fc80007ffe0ff */
[----:B------:R-:W-:Y:S01]  /*64c0*/  ISETP.NE.AND P0, PT, R46, UR8, PT ;  /* 0x000000082e007c0c */ /* 0x000fe2000bf05270 */
[----:B-1----:R-:W-:-:S03]  /*64d0*/  @!P2 IMAD R46, R51, R48, RZ ;  /* 0x00000030332ea224 */ /* 0x002fc600078e02ff */
[----:B------:R-:W-:Y:S02]  /*64e0*/  ISETP.NE.OR P0, PT, R87, RZ, !P0 ;  /* 0x000000ff5700720c */ /* 0x000fe40004705670 */
[----:B------:R-:W-:Y:S02]  /*64f0*/  MOV R48, UR4 ;  /* 0x0000000400307c02 */ /* 0x000fe40008000f00 */
[----:B------:R-:W-:Y:S02]  /*6500*/  @!P2 SHF.L.U32 R89, R46, 0x1, RZ ;  /* 0x000000012e59a819 */ /* 0x000fe400000006ff */
[----:B------:R-:W-:-:S05]  /*6510*/  @!P1 LOP3.LUT R48, R48, 0x1, RZ, 0xc0, !PT ;  /* 0x0000000130309812 */ /* 0x000fca00078ec0ff */
[----:B-----5:R-:W-:Y:S02]  /*6520*/  @!P1 IMAD R47, R48, R47, RZ ;  /* 0x0000002f302f9224 */ /* 0x020fe400078e02ff */
[----:B------:R-:W0:Y:S08]  /*6530*/  @!P1 LDC R48, c[0x0][0x370] ;  /* 0x0000dc00ff309b82 */ /* 0x000e300000000800 */
[----:B------:R-:W1:Y:S01]  /*6540*/  @!P0 LDC R51, c[0x0][0x374] ;  /* 0x0000dd00ff338b82 */ /* 0x000e620000000800 */
[----:B0-----:R-:W-:-:S02]  /*6550*/  @!P1 IMAD R48, R47, R48, RZ ;  /* 0x000000302f309224 */ /* 0x001fc400078e02ff */
[----:B---3--:R-:W-:Y:S01]  /*6560*/  @!P5 FADD.FTZ R82, R82, R44 ;  /* 0x0000002c5252d221 */ /* 0x008fe20000010000 */
[----:B------:R-:W-:Y:S01]  /*6570*/  MOV R44, UR4 ;  /* 0x00000004002c7c02 */ /* 0x000fe20008000f00 */
[----:B------:R-:W-:-:S03]  /*6580*/  @!P5 FADD.FTZ R83, R83, R45 ;  /* 0x0000002d5353d221 */ /* 0x000fc60000010000 */
[----:B------:R-:W0:Y:S01]  /*6590*/  @!P0 LDC R45, c[0x0][0x370] ;  /* 0x0000dc00ff2d8b82 */ /* 0x000e220000000800 */
[----:B------:R-:W-:-:S05]  /*65a0*/  @!P0 LOP3.LUT R44, R44, 0x1, RZ, 0xc0, !PT ;  /* 0x000000012c2c8812 */ /* 0x000fca00078ec0ff */
[----:B-1----:R-:W-:Y:S01]  /*65b0*/  @!P0 IMAD R44, R44, R51, RZ ;  /* 0x000000332c2c8224 */ /* 0x002fe200078e02ff */
[----:B------:R-:W-:-:S04]  /*65c0*/  IADD3 R51, PT, PT, R50, 0x7, RZ ;  /* 0x0000000732337810 */ /* 0x000fc80007ffe0ff */
[----:B------:R-:W-:Y:S02]  /*65d0*/  ISETP.NE.AND P5, PT, R51, UR8, PT ;  /* 0x0000000833007c0c */ /* 0x000fe4000bfa5270 */
[----:B------:R-:W-:Y:S02]  /*65e0*/  @!P3 SHF.L.U32 R51, R49, 0x1, RZ ;  /* 0x000000013133b819 */ /* 0x000fe400000006ff */
[----:B------:R-:W-:Y:S01]  /*65f0*/  ISETP.NE.OR P5, PT, R87, RZ, !P5 ;  /* 0x000000ff5700720c */ /* 0x000fe20006fa5670 */
[----:B0-----:R-:W-:Y:S02]  /*6600*/  @!P0 IMAD R47, R44, R45, RZ ;  /* 0x0000002d2c2f8224 */ /* 0x001fe400078e02ff */
[----:B------:R-:W0:Y:S10]  /*6610*/  @!P1 LDC.64 R44, c[0x0][0x3d0] ;  /* 0x0000f400ff2c9b82 */ /* 0x000e340000000a00 */
[----:B------:R-:W-:-:S02]  /*6620*/  @!P5 LOP3.LUT R88, R88, 0x1, RZ, 0xc0, !PT ;  /* 0x000000015858d812 */ /* 0x000fc400078ec0ff */
[----:B------:R-:W-:Y:S01]  /*6630*/  @!P0 SHF.L.U32 R47, R47, 0x1, RZ ;  /* 0x000000012f2f8819 */ /* 0x000fe200000006ff */
[----:B--2---:R-:W-:Y:S01]  /*6640*/  @!P6 FADD.FTZ R82, R82, R40 ;  /* 0x000000285252e221 */ /* 0x004fe20000010000 */
[----:B------:R-:W-:Y:S02]  /*6650*/  @!P6 FADD.FTZ R83, R83, R41 ;  /* 0x000000295353e221 */ /* 0x000fe40000010000 */
[----:B------:R-:W1:Y:S01]  /*6660*/  @!P3 LDC.64 R40, c[0x0][0x3d0] ;  /* 0x0000f400ff28bb82 */ /* 0x000e620000000a00 */
[----:B----4-:R-:W-:Y:S01]  /*6670*/  @!P4 FADD.FTZ R82, R82, R42 ;  /* 0x0000002a5252c221 */ /* 0x010fe20000010000 */
[----:B------:R-:W-:-:S06]  /*6680*/  @!P4 FADD.FTZ R83, R83, R43 ;  /* 0x0000002b5353c221 */ /* 0x000fcc0000010000 */
[----:B------:R-:W2:Y:S08]  /*6690*/  @!P5 LDC R49, c[0x0][0x374] ;  /* 0x0000dd00ff31db82 */ /* 0x000eb00000000800 */
[----:B------:R-:W3:Y:S01]  /*66a0*/  @!P2 LDC.64 R42, c[0x0][0x3d0] ;  /* 0x0000f400ff2aab82 */ /* 0x000ee20000000a00 */
[----:B-1----:R-:W-:Y:S01]  /*66b0*/  @!P3 IMAD.WIDE R40, R51, 0x4, R40 ;  /* 0x000000043328b825 */ /* 0x002fe200078e0228 */
[----:B------:R-:W-:-:S05]  /*66c0*/  MOV R51, UR15 ;  /* 0x0000000f00337c02 */ /* 0x000fca0008000f00 */
[----:B------:R-:W-:Y:S01]  /*66d0*/  @!P3 IMAD.WIDE.U32 R40, R51, 0x8, R40 ;  /* 0x000000083328b825 */ /* 0x000fe200078e0028 */
[----:B------:R-:W-:-:S03]  /*66e0*/  @!P1 SHF.L.U32 R51, R48, 0x1, RZ ;  /* 0x0000000130339819 */ /* 0x000fc600000006ff */
[----:B--2---:R-:W-:Y:S01]  /*66f0*/  @!P5 IMAD R48, R88, R49, RZ ;  /* 0x000000315830d224 */ /* 0x004fe200078e02ff */
[----:B------:R-:W-:Y:S01]  /*6700*/  MOV R49, UR20 ;  /* 0x0000001400317c02 */ /* 0x000fe20008000f00 */
[----:B0-----:R-:W-:Y:S01]  /*6710*/  @!P1 IMAD.WIDE R44, R51, 0x4, R44 ;  /* 0x00000004332c9825 */ /* 0x001fe200078e022c */
[----:B------:R-:W-:Y:S01]  /*6720*/  MOV R51, UR19 ;  /* 0x0000001300337c02 */ /* 0x000fe20008000f00 */
[----:B------:R-:W2:Y:S02]  /*6730*/  @!P3 LDG.E.64 R40, desc[UR12][R40.64] ;  /* 0x0000000c2828b981 */ /* 0x000ea4000c1e1b00 */
[----:B---3--:R-:W-:Y:S02]  /*6740*/  @!P2 IMAD.WIDE R42, R89, 0x4, R42 ;  /* 0x00000004592aa825 */ /* 0x008fe400078e022a */
[----:B------:R-:W0:Y:S02]  /*6750*/  @!P0 LDC.64 R88, c[0x0][0x3d0] ;  /* 0x0000f400ff588b82 */ /* 0x000e240000000a00 */
[----:B------:R-:W-:-:S04]  /*6760*/  @!P1 IMAD.WIDE.U32 R44, R51, 0x8, R44 ;  /* 0x00000008332c9825 */ /* 0x000fc800078e002c */
[----:B------:R-:W-:Y:S02]  /*6770*/  @!P2 IMAD.WIDE.U32 R42, R49, 0x8, R42 ;  /* 0x00000008312aa825 */ /* 0x000fe400078e002a */
[----:B------:R-:W1:Y:S01]  /*6780*/  @!P5 LDC R49, c[0x0][0x370] ;  /* 0x0000dc00ff31db82 */ /* 0x000e620000000800 */
[----:B------:R-:W3:Y:S04]  /*6790*/  @!P1 LDG.E.64 R44, desc[UR12][R44.64] ;  /* 0x0000000c2c2c9981 */ /* 0x000ee8000c1e1b00 */
[----:B------:R-:W4:Y:S01]  /*67a0*/  @!P2 LDG.E.64 R42, desc[UR12][R42.64] ;  /* 0x0000000c2a2aa981 */ /* 0x000f22000c1e1b00 */
[----:B0-----:R-:W-:Y:S01]  /*67b0*/  @!P0 IMAD.WIDE R88, R47, 0x4, R88 ;  /* 0x000000042f588825 */ /* 0x001fe200078e0258 */
[----:B------:R-:W-:-:S05]  /*67c0*/  MOV R47, UR18 ;  /* 0x00000012002f7c02 */ /* 0x000fca0008000f00 */
[----:B------:R-:W-:Y:S02]  /*67d0*/  @!P0 IMAD.WIDE.U32 R88, R47, 0x8, R88 ;  /* 0x000000082f588825 */ /* 0x000fe400078e0058 */
[----:B------:R-:W0:Y:S02]  /*67e0*/  @!P5 LDC.64 R46, c[0x0][0x3d0] ;  /* 0x0000f400ff2edb82 */ /* 0x000e240000000a00 */
[----:B-1----:R-:W-:-:S05]  /*67f0*/  @!P5 IMAD R48, R48, R49, RZ ;  /* 0x000000313030d224 */ /* 0x002fca00078e02ff */
[----:B------:R-:W-:Y:S02]  /*6800*/  @!P5 SHF.L.U32 R49, R48, 0x1, RZ ;  /* 0x000000013031d819 */ /* 0x000fe400000006ff */
[----:B------:R-:W-:-:S03]  /*6810*/  MOV R51, UR17 ;  /* 0x0000001100337c02 */ /* 0x000fc60008000f00 */
[----:B0-----:R-:W-:Y:S02]  /*6820*/  @!P5 IMAD.WIDE R48, R49, 0x4, R46 ;  /* 0x000000043130d825 */ /* 0x001fe400078e022e */
[----:B------:R-:W5:Y:S02]  /*6830*/  @!P0 LDG.E.64 R46, desc[UR12][R88.64] ;  /* 0x0000000c582e8981 */ /* 0x000f64000c1e1b00 */
[----:B------:R-:W-:-:S06]  /*6840*/  @!P5 IMAD.WIDE.U32 R48, R51, 0x8, R48 ;  /* 0x000000083330d825 */ /* 0x000fcc00078e0030 */
[----:B------:R-:W5:Y:S01]  /*6850*/  @!P5 LDG.E.64 R48, desc[UR12][R48.64] ;  /* 0x0000000c3030d981 */ /* 0x000f62000c1e1b00 */
        /* <DEDUP_REMOVED lines=13> */
[----:B------:R-:W-:Y:S01]  /*6930*/  @!P3 FADD.FTZ R83, R83, R41 ;  /* 0x000000295353b221 */ /* 0x000fe20000010000 */
[----:B-1----:R-:W-:-:S02]  /*6940*/  LOP3.LUT R41, R51, 0x7ffffff8, RZ, 0xc0, !PT ;  /* 0x7ffffff833297812 */ /* 0x002fc400078ec0ff */
[----:B----4-:R-:W-:Y:S01]  /*6950*/  @!P2 FADD.FTZ R82, R82, R42 ;  /* 0x0000002a5252a221 */ /* 0x010fe20000010000 */
[----:B------:R-:W-:-:S03]  /*6960*/  @!P2 FADD.FTZ R83, R83, R43 ;  /* 0x0000002b5353a221 */ /* 0x000fc60000010000 */
[----:B---3--:R-:W-:Y:S01]  /*6970*/  @!P1 FADD.FTZ R82, R82, R44 ;  /* 0x0000002c52529221 */ /* 0x008fe20000010000 */
[----:B------:R-:W-:Y:S01]  /*6980*/  @!P1 FADD.FTZ R83, R83, R45 ;  /* 0x0000002d53539221 */ /* 0x000fe20000010000 */
[----:B------:R-:W-:Y:S02]  /*6990*/  ISETP.NE.AND P1, PT, R50, R41, PT ;  /* 0x000000293200720c */ /* 0x000fe40003f25270 */
[----:B-----5:R-:W-:Y:S01]  /*69a0*/  @!P0 FADD.FTZ R82, R82, R46 ;  /* 0x0000002e52528221 */ /* 0x020fe20000010000 */
[----:B------:R-:W-:-:S03]  /*69b0*/  @!P0 FADD.FTZ R83, R83, R47 ;  /* 0x0000002f53538221 */ /* 0x000fc60000010000 */
[----:B------:R-:W-:Y:S01]  /*69c0*/  @!P5 FADD.FTZ R82, R82, R48 ;  /* 0x000000305252d221 */ /* 0x000fe20000010000 */
[----:B------:R-:W-:-:S06]  /*69d0*/  @!P5 FADD.FTZ R83, R83, R49 ;  /* 0x000000315353d221 */ /* 0x000fcc0000010000 */
[----:B------:R-:W-:Y:S05]  /*69e0*/  @P1 BRA `(.L_x_1382) ;  /* 0xfffffff400a01947 */ /* 0x000fea000383ffff */
[----:B------:R-:W-:-:S07]  /*69f0*/  MOV R48, R41 ;  /* 0x0000002900307202 */ /* 0x000fce0000000f00 */
.L_x_1381:
[----:B------:R-:W1:Y:S02]  /*6a00*/  LDC R0, c[0x0][0x370] ;  /* 0x0000dc00ff007b82 */ /* 0x000e640000000800 */
[----:B-1-3--:R-:W-:-:S13]  /*6a10*/  LOP3.LUT P0, R40, R0, 0x7, RZ, 0xc0, !PT ;  /* 0x0000000700287812 */ /* 0x00afda000780c0ff */
[----:B------:R-:W-:Y:S05]  /*6a20*/  @!P0 BRA `(.L_x_1378) ;  /* 0x0000000400fc8947 */ /* 0x000fea0003800000 */
[----:B------:R-:W-:-:S04]  /*6a30*/  IADD3 R40, PT, PT, R40, -0x1, RZ ;  /* 0xffffffff28287810 */ /* 0x000fc80007ffe0ff */
[----:B------:R-:W-:-:S13]  /*6a40*/  ISETP.GE.U32.AND P0, PT, R40, 0x3, PT ;  /* 0x000000032800780c */ /* 0x000fda0003f06070 */
[----:B------:R-:W-:Y:S05]  /*6a50*/  @!P0 BRA `(.L_x_1383) ;  /* 0x0000000400088947 */ /* 0x000fea0003800000 */
[----:B------:R-:W-:Y:S02]  /*6a60*/  ISETP.NE.AND P0, PT, R87, RZ, PT ;  /* 0x000000ff5700720c */ /* 0x000fe40003f05270 */
[C---:B------:R-:W-:Y:S02]  /*6a70*/  IADD3 R40, PT, PT, R48.reuse, 0x2, RZ ;  /* 0x0000000230287810 */ /* 0x040fe40007ffe0ff */
[----:B------:R-:W-:Y:S02]  /*6a80*/  IADD3 R41, PT, PT, R48, 0x1, RZ ;  /* 0x0000000130297810 */ /* 0x000fe40007ffe0ff */
[----:B------:R-:W-:Y:S02]  /*6a90*/  ISETP.EQ.OR P3, PT, R40, UR8, P0 ;  /* 0x0000000828007c0c */ /* 0x000fe40008762670 */
[----:B------:R-:W-:Y:S02]  /*6aa0*/  ISETP.EQ.OR P1, PT, R48, UR8, P0 ;  /* 0x0000000830007c0c */ /* 0x000fe40008722670 */
[----:B------:R-:W-:-:S02]  /*6ab0*/  ISETP.EQ.OR P2, PT, R41, UR8, P0 ;  /* 0x0000000829007c0c */ /* 0x000fc40008742670 */
[----:B------:R-:W-:Y:S02]  /*6ac0*/  MOV R44, UR4 ;  /* 0x00000004002c7c02 */ /* 0x000fe40008000f00 */
[----:B------:R-:W-:-:S05]  /*6ad0*/  MOV R49, UR4 ;  /* 0x0000000400317c02 */ /* 0x000fca0008000f00 */
[----:B------:R-:W1:Y:S01]  /*6ae0*/  @!P3 S2R R45, SR_CTAID.Y ;  /* 0x00000000002db919 */ /* 0x000e620000002600 */
[----:B------:R-:W-:Y:S01]  /*6af0*/  @!P3 LOP3.LUT R44, R44, 0x1, RZ, 0xc0, !PT ;  /* 0x000000012c2cb812 */ /* 0x000fe200078ec0ff */
[----:B------:R-:W2:Y:S01]  /*6b00*/  @!P1 LDC R42, c[0x0][0x374] ;  /* 0x0000dd00ff2a9b82 */ /* 0x000ea20000000800 */
[----:B------:R-:W-:Y:S01]  /*6b10*/  @!P1 LOP3.LUT R49, R49, 0x1, RZ, 0xc0, !PT ;  /* 0x0000000131319812 */ /* 0x000fe200078ec0ff */
[----:B------:R-:W2:Y:S01]  /*6b20*/  @!P1 S2R R89, SR_CTAID.Y ;  /* 0x0000000000599919 */ /* 0x000ea20000002600 */
[----:B------:R-:W3:Y:S05]  /*6b30*/  @!P2 S2R R41, SR_CTAID.Y ;  /* 0x000000000029a919 */ /* 0x000eea0000002600 */
[----:B------:R-:W4:Y:S08]  /*6b40*/  @!P2 LDC R43, c[0x0][0x374] ;  /* 0x0000dd00ff2bab82 */ /* 0x000f300000000800 */
[----:B------:R-:W1:Y:S08]  /*6b50*/  @!P3 LDC R47, c[0x0][0x374] ;  /* 0x0000dd00ff2fbb82 */ /* 0x000e700000000800 */
[----:B------:R-:W5:Y:S01]  /*6b60*/  @!P1 LDC.64 R50, c[0x0][0x3d0] ;  /* 0x0000f400ff329b82 */ /* 0x000f620000000a00 */
[----:B--2---:R-:W-:-:S02]  /*6b70*/  @!P1 IMAD R89, R48, R42, R89 ;  /* 0x0000002a30599224 */ /* 0x004fc400078e0259 */
[-C--:B-1----:R-:W-:Y:S02]  /*6b80*/  @!P3 IMAD R45, R40, R47.reuse, R45 ;  /* 0x0000002f282db224 */ /* 0x082fe400078e022d */
[----:B------:R-:W-:Y:S01]  /*6b90*/  @!P3 IMAD R47, R44, R47, RZ ;  /* 0x0000002f2c2fb224 */ /* 0x000fe200078e02ff */
[----:B------:R-:W-:Y:S01]  /*6ba0*/  MOV R44, UR4 ;  /* 0x00000004002c7c02 */ /* 0x000fe20008000f00 */
[----:B------:R-:W-:Y:S01]  /*6bb0*/  @!P1 IMAD R40, R49, R42, RZ ;  /* 0x0000002a31289224 */ /* 0x000fe200078e02ff */
[C---:B------:R-:W-:Y:S01]  /*6bc0*/  IADD3 R49, PT, PT, R48.reuse, 0x3, RZ ;  /* 0x0000000330317810 */ /* 0x040fe20007ffe0ff */
[----:B----4-:R-:W-:Y:S01]  /*6bd0*/  @!P2 IMAD R42, R48, R43, R43 ;  /* 0x0000002b302aa224 */ /* 0x010fe200078e022b */
[----:B------:R-:W-:Y:S01]  /*6be0*/  @!P2 LOP3.LUT R44, R44, 0x1, RZ, 0xc0, !PT ;  /* 0x000000012c2ca812 */ /* 0x000fe200078ec0ff */
[-C--:B------:R-:W-:Y:S01]  /*6bf0*/  @!P1 IMAD R40, R40, R0.reuse, RZ ;  /* 0x0000000028289224 */ /* 0x080fe200078e02ff */
[----:B------:R-:W-:Y:S01]  /*6c00*/  ISETP.EQ.OR P0, PT, R49, UR8, P0 ;  /* 0x0000000831007c0c */ /* 0x000fe20008702670 */
[-C--:B------:R-:W-:Y:S01]  /*6c10*/  @!P3 IMAD R47, R47, R0.reuse, RZ ;  /* 0x000000002f2fb224 */ /* 0x080fe200078e02ff */
[----:B---3--:R-:W-:Y:S01]  /*6c20*/  @!P2 IADD3 R41, PT, PT, R42, R41, RZ ;  /* 0x000000292a29a210 */ /* 0x008fe20007ffe0ff */
[----:B------:R-:W-:Y:S01]  /*6c30*/  @!P2 IMAD R44, R44, R43, RZ ;  /* 0x0000002b2c2ca224 */ /* 0x000fe200078e02ff */
[----:B------:R-:W-:Y:S01]  /*6c40*/  @!P1 SHF.L.U32 R46, R40, 0x1, RZ ;  /* 0x00000001282e9819 */ /* 0x000fe200000006ff */
[----:B------:R-:W1:Y:S01]  /*6c50*/  @!P2 LDC.64 R42, c[0x0][0x3d0] ;  /* 0x0000f400ff2aab82 */ /* 0x000e620000000a00 */
[----:B------:R-:W-:Y:S01]  /*6c60*/  @!P3 SHF.L.U32 R47, R47, 0x1, RZ ;  /* 0x000000012f2fb819 */ /* 0x000fe200000006ff */
[----:B------:R-:W-:-:S02]  /*6c70*/  @!P2 IMAD R40, R44, R0, RZ ;  /* 0x000000002c28a224 */ /* 0x000fc400078e02ff */
[----:B-----5:R-:W-:-:S03]  /*6c80*/  @!P1 IMAD.WIDE R50, R46, 0x4, R50 ;  /* 0x000000042e329825 */ /* 0x020fc600078e0232 */
[----:B------:R-:W-:Y:S01]  /*6c90*/  @!P2 SHF.L.U32 R40, R40, 0x1, RZ ;  /* 0x000000012828a819 */ /* 0x000fe200000006ff */
[----:B------:R-:W2:Y:S01]  /*6ca0*/  @!P0 S2R R44, SR_CTAID.Y ;  /* 0x00000000002c8919 */ /* 0x000ea20000002600 */
[----:B------:R-:W2:Y:S01]  /*6cb0*/  @!P0 LDC R46, c[0x0][0x374] ;  /* 0x0000dd00ff2e8b82 */ /* 0x000ea20000000800 */
[----:B------:R-:W-:-:S04]  /*6cc0*/  @!P1 IMAD.WIDE.U32 R50, R89, 0x8, R50 ;  /* 0x0000000859329825 */ /* 0x000fc800078e0032 */
[----:B-1----:R-:W-:-:S04]  /*6cd0*/  @!P2 IMAD.WIDE R42, R40, 0x4, R42 ;  /* 0x00000004282aa825 */ /* 0x002fc800078e022a */
[----:B------:R-:W-:Y:S02]  /*6ce0*/  @!P2 IMAD.WIDE.U32 R42, R41, 0x8, R42 ;  /* 0x00000008292aa825 */ /* 0x000fe400078e002a */
[----:B------:R-:W1:Y:S04]  /*6cf0*/  @!P3 LDC.64 R40, c[0x0][0x3d0] ;  /* 0x0000f400ff28bb82 */ /* 0x000e680000000a00 */
[----:B------:R-:W3:Y:S01]  /*6d00*/  @!P2 LDG.E.64 R42, desc[UR12][R42.64] ;  /* 0x0000000c2a2aa981 */ /* 0x000ee2000c1e1b00 */
[----:B--2---:R-:W-:Y:S01]  /*6d10*/  @!P0 IMAD R44, R49, R46, R44 ;  /* 0x0000002e312c8224 */ /* 0x004fe200078e022c */
[----:B------:R-:W-:-:S04]  /*6d20*/  MOV R49, UR4 ;  /* 0x0000000400317c02 */ /* 0x000fc80008000f00 */
[----:B------:R-:W-:-:S05]  /*6d30*/  @!P0 LOP3.LUT R49, R49, 0x1, RZ, 0xc0, !PT ;  /* 0x0000000131318812 */ /* 0x000fca00078ec0ff */
[----:B------:R-:W-:-:S04]  /*6d40*/  @!P0 IMAD R49, R49, R46, RZ ;  /* 0x0000002e31318224 */ /* 0x000fc800078e02ff */
[----:B------:R-:W-:Y:S02]  /*6d50*/  @!P0 IMAD R49, R49, R0, RZ ;  /* 0x0000000031318224 */ /* 0x000fe400078e02ff */
[----:B-1----:R-:W-:Y:S02]  /*6d60*/  @!P3 IMAD.WIDE R88, R47, 0x4, R40 ;  /* 0x000000042f58b825 */ /* 0x002fe400078e0228 */
[----:B------:R-:W1:Y:S01]  /*6d70*/  @!P0 LDC.64 R46, c[0x0][0x3d0] ;  /* 0x0000f400ff2e8b82 */ /* 0x000e620000000a00 */
[----:B------:R-:W-:Y:S01]  /*6d80*/  @!P0 SHF.L.U32 R49, R49, 0x1, RZ ;  /* 0x0000000131318819 */ /* 0x000fe200000006ff */
[----:B------:R-:W0:Y:S01]  /*6d90*/  @!P1 LDG.E.64 R40, desc[UR12][R50.64] ;  /* 0x0000000c32289981 */ /* 0x000e22000c1e1b00 */
[----:B------:R-:W-:-:S04]  /*6da0*/  @!P3 IMAD.WIDE.U32 R88, R45, 0x8, R88 ;  /* 0x000000082d58b825 */ /* 0x000fc800078e0058 */
[----:B-1----:R-:W-:-:S04]  /*6db0*/  @!P0 IMAD.WIDE R46, R49, 0x4, R46 ;  /* 0x00000004312e8825 */ /* 0x002fc800078e022e */
[----:B------:R-:W-:Y:S02]  /*6dc0*/  @!P0 IMAD.WIDE.U32 R46, R44, 0x8, R46 ;  /* 0x000000082c2e8825 */ /* 0x000fe400078e002e */
[----:B------:R-:W2:Y:S04]  /*6dd0*/  @!P3 LDG.E.64 R44, desc[UR12][R88.64] ;  /* 0x0000000c582cb981 */ /* 0x000ea8000c1e1b00 */
[----:B------:R-:W4:Y:S01]  /*6de0*/  @!P0 LDG.E.64 R46, desc[UR12][R46.64] ;  /* 0x0000000c2e2e8981 */ /* 0x000f22000c1e1b00 */
[----:B------:R-:W-:Y:S01]  /*6df0*/  IADD3 R48, PT, PT, R48, 0x4, RZ ;  /* 0x0000000430307810 */ /* 0x000fe20007ffe0ff */
[----:B0-----:R-:W-:Y:S01]  /*6e00*/  @!P1 FADD.FTZ R82, R82, R40 ;  /* 0x0000002852529221 */ /* 0x001fe20000010000 */
[----:B------:R-:W-:-:S03]  /*6e10*/  @!P1 FADD.FTZ R83, R83, R41 ;  /* 0x0000002953539221 */ /* 0x000fc60000010000 */
[----:B---3--:R-:W-:Y:S01]  /*6e20*/  @!P2 FADD.FTZ R82, R82, R42 ;  /* 0x0000002a5252a221 */ /* 0x008fe20000010000 */
[----:B------:R-:W-:-:S03]  /*6e30*/  @!P2 FADD.FTZ R83, R83, R43 ;  /* 0x0000002b5353a221 */ /* 0x000fc60000010000 */
[----:B--2---:R-:W-:Y:S01]  /*6e40*/  @!P3 FADD.FTZ R82, R82, R44 ;  /* 0x0000002c5252b221 */ /* 0x004fe20000010000 */
[----:B------:R-:W-:-:S03]  /*6e50*/  @!P3 FADD.FTZ R83, R83, R45 ;  /* 0x0000002d5353b221 */ /* 0x000fc60000010000 */
[----:B----4-:R-:W-:Y:S01]  /*6e60*/  @!P0 FADD.FTZ R82, R82, R46 ;  /* 0x0000002e52528221 */ /* 0x010fe20000010000 */
[----:B------:R-:W-:-:S07]  /*6e70*/  @!P0 FADD.FTZ R83, R83, R47 ;  /* 0x0000002f53538221 */ /* 0x000fce0000010000 */
.L_x_1383:
[----:B------:R-:W-:-:S13]  /*6e80*/  LOP3.LUT P0, R40, R0, 0x3, RZ, 0xc0, !PT ;  /* 0x0000000300287812 */ /* 0x000fda000780c0ff */
[----:B------:R-:W-:Y:S05]  /*6e90*/  @!P0 BRA `(.L_x_1378) ;  /* 0x0000000000e08947 */ /* 0x000fea0003800000 */
[----:B------:R-:W-:-:S13]  /*6ea0*/  ISETP.NE.AND P0, PT, R40, 0x1, PT ;  /* 0x000000012800780c */ /* 0x000fda0003f05270 */
[----:B------:R-:W-:Y:S05]  /*6eb0*/  @!P0 BRA `(.L_x_1384) ;  /* 0x0000000000888947 */ /* 0x000fea0003800000 */
[----:B------:R-:W-:Y:S02]  /*6ec0*/  ISETP.NE.AND P0, PT, R87, RZ, PT ;  /* 0x000000ff5700720c */ /* 0x000fe40003f05270 */
[C---:B------:R-:W-:Y:S02]  /*6ed0*/  IADD3 R40, PT, PT, R48.reuse, 0x1, RZ ;  /* 0x0000000130287810 */ /* 0x040fe40007ffe0ff */
[----:B------:R-:W-:Y:S02]  /*6ee0*/  ISETP.EQ.OR P1, PT, R48, UR8, P0 ;  /* 0x0000000830007c0c */ /* 0x000fe40008722670 */
[----:B------:R-:W-:Y:S02]  /*6ef0*/  ISETP.EQ.OR P0, PT, R40, UR8, P0 ;  /* 0x0000000828007c0c */ /* 0x000fe40008702670 */
[----:B------:R-:W-:Y:S02]  /*6f00*/  MOV R50, UR4 ;  /* 0x0000000400327c02 */ /* 0x000fe40008000f00 */
[----:B------:R-:W-:-:S07]  /*6f10*/  MOV R51, UR4 ;  /* 0x0000000400337c02 */ /* 0x000fce0008000f00 */
[----:B------:R-:W1:Y:S01]  /*6f20*/  @!P1 LDC R45, c[0x0][0x374] ;  /* 0x0000dd00ff2d9b82 */ /* 0x000e620000000800 */
[----:B------:R-:W2:Y:S01]  /*6f30*/  @!P1 S2R R46, SR_CTAID.Y ;  /* 0x00000000002e9919 */ /* 0x000ea20000002600 */
[----:B------:R-:W-:Y:S01]  /*6f40*/  @!P1 LOP3.LUT R50, R50, 0x1, RZ, 0xc0, !PT ;  /* 0x0000000132329812 */ /* 0x000fe200078ec0ff */
[----:B------:R-:W3:Y:S05]  /*6f50*/  @!P0 S2R R44, SR_CTAID.Y ;  /* 0x00000000002c8919 */ /* 0x000eea0000002600 */
[----:B------:R-:W4:Y:S08]  /*6f60*/  @!P0 LDC R47, c[0x0][0x374] ;  /* 0x0000dd00ff2f8b82 */ /* 0x000f300000000800 */
[----:B------:R-:W5:Y:S08]  /*6f70*/  @!P1 LDC.64 R42, c[0x0][0x3d0] ;  /* 0x0000f400ff2a9b82 */ /* 0x000f700000000a00 */
[----:B------:R-:W0:Y:S01]  /*6f80*/  @!P0 LDC.64 R40, c[0x0][0x3d0] ;  /* 0x0000f400ff288b82 */ /* 0x000e220000000a00 */
[----:B-1----:R-:W-:Y:S01]  /*6f90*/  @!P1 IMAD R49, R50, R45, RZ ;  /* 0x0000002d32319224 */ /* 0x002fe200078e02ff */
[----:B------:R-:W-:-:S03]  /*6fa0*/  @!P0 LOP3.LUT R50, R51, 0x1, RZ, 0xc0, !PT ;  /* 0x0000000133328812 */ /* 0x000fc600078ec0ff */
[----:B------:R-:W-:Y:S02]  /*6fb0*/  @!P1 IMAD R49, R49, R0, RZ ;  /* 0x0000000031319224 */ /* 0x000fe400078e02ff */
[----:B----4-:R-:W-:-:S03]  /*6fc0*/  @!P0 IMAD R51, R50, R47, RZ ;  /* 0x0000002f32338224 */ /* 0x010fc600078e02ff */
[----:B------:R-:W-:Y:S01]  /*6fd0*/  @!P1 SHF.L.U32 R49, R49, 0x1, RZ ;  /* 0x0000000131319819 */ /* 0x000fe200000006ff */
[C---:B------:R-:W-:Y:S02]  /*6fe0*/  @!P0 IMAD R47, R48.reuse, R47, R47 ;  /* 0x0000002f302f8224 */ /* 0x040fe400078e022f */
[----:B------:R-:W-:Y:S02]  /*6ff0*/  @!P0 IMAD R51, R51, R0, RZ ;  /* 0x0000000033338224 */ /* 0x000fe400078e02ff */
[----:B--2---:R-:W-:Y:S01]  /*7000*/  @!P1 IMAD R45, R48, R45, R46 ;  /* 0x0000002d302d9224 */ /* 0x004fe200078e022e */
[----:B---3--:R-:W-:Y:S01]  /*7010*/  @!P0 IADD3 R47, PT, PT, R47, R44, RZ ;  /* 0x0000002c2f2f8210 */ /* 0x008fe20007ffe0ff */
[----:B-----5:R-:W-:Y:S01]  /*7020*/  @!P1 IMAD.WIDE R42, R49, 0x4, R42 ;  /* 0x00000004312a9825 */ /* 0x020fe200078e022a */
[----:B------:R-:W-:-:S03]  /*7030*/  @!P0 SHF.L.U32 R51, R51, 0x1, RZ ;  /* 0x0000000133338819 */ /* 0x000fc600000006ff */
[----:B------:R-:W-:-:S04]  /*7040*/  @!P1 IMAD.WIDE.U32 R42, R45, 0x8, R42 ;  /* 0x000000082d2a9825 */ /* 0x000fc800078e002a */
[----:B0-----:R-:W-:Y:S02]  /*7050*/  @!P0 IMAD.WIDE R40, R51, 0x4, R40 ;  /* 0x0000000433288825 */ /* 0x001fe400078e0228 */
        /* <DEDUP_REMOVED lines=8> */
.L_x_1384:
[----:B------:R-:W-:Y:S01]  /*70e0*/  ISETP.NE.AND P0, PT, R48, UR8, PT ;  /* 0x0000000830007c0c */ /* 0x000fe2000bf05270 */
[----:B------:R-:W-:Y:S01]  /*70f0*/  BSSY.RECONVERGENT B0, `(.L_x_1378) ;  /* 0x0000012000007945 */ /* 0x000fe20003800200 */
[----:B------:R-:W-:Y:S02]  /*7100*/  LOP3.LUT R40, R0, 0x1, RZ, 0xc0, !PT ;  /* 0x0000000100287812 */ /* 0x000fe400078ec0ff */
[----:B------:R-:W-:-:S04]  /*7110*/  ISETP.NE.OR P0, PT, R87, RZ, !P0 ;  /* 0x000000ff5700720c */ /* 0x000fc80004705670 */
[----:B------:R-:W-:-:S13]  /*7120*/  ISETP.NE.U32.OR P0, PT, R40, 0x1, P0 ;  /* 0x000000012800780c */ /* 0x000fda0000705470 */
[----:B------:R-:W-:Y:S05]  /*7130*/  @P0 BRA `(.L_x_1385) ;  /* 0x0000000000340947 */ /* 0x000fea0003800000 */
[----:B------:R-:W1:Y:S01]  /*7140*/  LDCU UR7, c[0x0][0x374] ;  /* 0x00006e80ff0777ac */ /* 0x000e620008000800 */
[----:B------:R-:W2:Y:S01]  /*7150*/  S2R R45, SR_CTAID.Y ;  /* 0x00000000002d7919 */ /* 0x000ea20000002600 */
[----:B------:R-:W3:Y:S01]  /*7160*/  LDC.64 R40, c[0x0][0x3d0] ;  /* 0x0000f400ff287b82 */ /* 0x000ee20000000a00 */
[----:B------:R-:W-:-:S04]  /*7170*/  ULOP3.LUT UR6, UR4, 0x1, URZ, 0xc0, !UPT ;  /* 0x0000000104067892 */ /* 0x000fc8000f8ec0ff */
[----:B-1----:R-:W-:-:S06]  /*7180*/  UIMAD UR6, UR6, UR7, URZ ;  /* 0x00000007060672a4 */ /* 0x002fcc000f8e02ff */
[----:B------:R-:W-:-:S05]  /*7190*/  IMAD R0, R0, UR6, RZ ;  /* 0x0000000600007c24 */ /* 0x000fca000f8e02ff */
[----:B------:R-:W-:-:S05]  /*71a0*/  SHF.L.U32 R43, R0, 0x1, RZ ;  /* 0x00000001002b7819 */ /* 0x000fca00000006ff */
[----:B---3--:R-:W-:-:S04]  /*71b0*/  IMAD.WIDE R40, R43, 0x4, R40 ;  /* 0x000000042b287825 */ /* 0x008fc800078e0228 */
[----:B--2---:R-:W-:-:S04]  /*71c0*/  IMAD R43, R48, UR7, R45 ;  /* 0x00000007302b7c24 */ /* 0x004fc8000f8e022d */
[----:B------:R-:W-:-:S06]  /*71d0*/  IMAD.WIDE.U32 R40, R43, 0x8, R40 ;  /* 0x000000082b287825 */ /* 0x000fcc00078e0028 */
[----:B------:R-:W0:Y:S02]  /*71e0*/  LDG.E.64 R40, desc[UR12][R40.64] ;  /* 0x0000000c28287981 */ /* 0x000e24000c1e1b00 */
[----:B0-----:R-:W-:Y:S01]  /*71f0*/  FADD.FTZ R82, R82, R40 ;  /* 0x0000002852527221 */ /* 0x001fe20000010000 */
[----:B------:R-:W-:-:S07]  /*7200*/  FADD.FTZ R83, R83, R41 ;  /* 0x0000002953537221 */ /* 0x000fce0000010000 */
.L_x_1385:
[----:B------:R-:W-:Y:S05]  /*7210*/  BSYNC.RECONVERGENT B0 ;  /* 0x0000000000007941 */ /* 0x000fea0003800200 */
.L_x_1378:
[----:B------:R-:W5:Y:S01]  /*7220*/  S2UR UR7, SR_CgaCtaId ;  /* 0x00000000000779c3 */ /* 0x000f620000008800 */
[----:B------:R-:W-:Y:S01]  /*7230*/  ISETP.NE.AND P0, PT, R87, RZ, PT ;  /* 0x000000ff5700720c */ /* 0x000fe20003f05270 */
[----:B------:R-:W-:Y:S01]  /*7240*/  UMOV UR6, 0x400 ;  /* 0x0000040000067882 */ /* 0x000fe20000000000 */
[----:B------:R-:W0:Y:S01]  /*7250*/  LDCU UR9, c[0x0][0x42c] ;  /* 0x00008580ff0977ac */ /* 0x000e220008000800 */
[----:B----4-:R-:W-:Y:S01]  /*7260*/  FADD.FTZ R45, R80, -UR11 ;  /* 0x8000000b502d7e21 */ /* 0x010fe20008010000 */
[----:B------:R-:W-:Y:S01]  /*7270*/  FADD.FTZ R81, R81, -UR11 ;  /* 0x8000000b51517e21 */ /* 0x000fe20008010000 */
[----:B------:R-:W-:Y:S01]  /*7280*/  FADD.FTZ R76, R76, -UR11 ;  /* 0x8000000b4c4c7e21 */ /* 0x000fe20008010000 */
[----:B------:R-:W4:Y:S01]  /*7290*/  LDCU.U8 UR10, c[0x0][0x414] ;  /* 0x00008280ff0a77ac */ /* 0x000f220008000000 */
[----:B------:R-:W1:Y:S01]  /*72a0*/  LDC R41, c[0x0][0x41c] ;  /* 0x00010700ff297b82 */ /* 0x000e620000000800 */
[----:B------:R-:W-:Y:S01]  /*72b0*/  FADD.FTZ R77, R77, -UR11 ;  /* 0x8000000b4d4d7e21 */ /* 0x000fe20008010000 */
[----:B------:R-:W-:Y:S01]  /*72c0*/  FMUL.FTZ R45, R45, UR14 ;  /* 0x0000000e2d2d7c20 */ /* 0x000fe20008410000 */
[----:B-----5:R-:W-:-:S02]  /*72d0*/  ULEA UR6, UR7, UR6, 0x18 ;  /* 0x0000000607067291 */ /* 0x020fc4000f8ec0ff */
[----:B----4-:R-:W-:Y:S01]  /*72e0*/  UISETP.NE.AND UP0, UPT, UR10, URZ, UPT ;  /* 0x000000ff0a00728c */ /* 0x010fe2000bf05270 */
[----:B-1----:R-:W-:-:S06]  /*72f0*/  IMAD R0, R41, UR8, R86 ;  /* 0x0000000829007c24 */ /* 0x002fcc000f8e0256 */
[----:B------:R-:W-:Y:S01]  /*7300*/  @!P0 STS.64 [UR6+0xc0], R82 ;  /* 0x0000c052ff008988 */ /* 0x000fe20008000a06 */
[----:B------:R-:W-:Y:S01]  /*7310*/  BAR.SYNC.DEFER_BLOCKING 0x0 ;  /* 0x0000000000007b1d */ /* 0x000fe20000010000 */
[----:B------:R-:W-:-:S05]  /*7320*/  SHF.R.S32.HI R41, RZ, 0x1f, R0 ;  /* 0x0000001fff297819 */ /* 0x000fca0000011400 */
[----:B------:R-:W0:Y:S01]  /*7330*/  LDS.64 R42, [UR6+0xc0] ;  /* 0x0000c006ff2a7984 */ /* 0x000e220008000a00 */
[----:B------:R-:W1:Y:S02]  /*7340*/  LDCU.64 UR6, c[0x0][0x400] ;  /* 0x00008000ff0677ac */ /* 0x000e640008000a00 */
[----:B-1----:R-:W-:-:S04]  /*7350*/  ISETP.GE.U32.AND P0, PT, R0, UR6, PT ;  /* 0x0000000600007c0c */ /* 0x002fc8000bf06070 */
[----:B------:R-:W-:Y:S01]  /*7360*/  ISETP.GE.AND.EX P0, PT, R41, UR7, PT, P0 ;  /* 0x0000000729007c0c */ /* 0x000fe2000bf06300 */
[----:B0-----:R-:W-:Y:S01]  /*7370*/  FMUL.FTZ R42, R42, UR9 ;  /* 0x000000092a2a7c20 */ /* 0x001fe20008410000 */
[----:B---3--:R-:W-:Y:S01]  /*7380*/  FMUL.FTZ R40, R43, UR9 ;  /* 0x000000092b287c20 */ /* 0x008fe20008410000 */
[----:B------:R-:W-:-:S03]  /*7390*/  FMUL.FTZ R43, R81, UR14 ;  /* 0x0000000e512b7c20 */ /* 0x000fc60008410000 */
[----:B------:R-:W-:Y:S01]  /*73a0*/  R2UR UR8, R42 ;  /* 0x000000002a0872ca */ /* 0x000fe200000e0000 */
[----:B------:R-:W-:-:S14]  /*73b0*/  BRA.U !UP0, `(.L_x_1386) ;  /* 0x0000000108487547 */ /* 0x000fdc000b800000 */
        /* <DEDUP_REMOVED lines=18> */
.L_x_1386:
[--C-:B------:R-:W-:Y:S01]  /*74e0*/  FFMA.FTZ R45, R45, UR8, R40.reuse ;  /* 0x000000082d2d7c23 */ /* 0x100fe20008010028 */
[----:B------:R-:W-:Y:S01]  /*74f0*/  FMUL.FTZ R51, R76, UR14 ;  /* 0x0000000e4c337c20 */ /* 0x000fe20008410000 */
[----:B------:R-:W-:Y:S01]  /*7500*/  FMUL.FTZ R77, R77, UR14 ;  /* 0x0000000e4d4d7c20 */ /* 0x000fe20008410000 */
[--C-:B------:R-:W-:Y:S01]  /*7510*/  FFMA.FTZ R42, R43, UR8, R40.reuse ;  /* 0x000000082b2a7c23 */ /* 0x100fe20008010028 */
[----:B------:R-:W-:Y:S01]  /*7520*/  BSSY.RECONVERGENT B0, `(.L_x_1387) ;  /* 0x0000013000007945 */ /* 0x000fe20003800200 */
[----:B------:R-:W-:Y:S01]  /*7530*/  FFMA.FTZ R45, R52, R78, -R45 ;  /* 0x0000004e342d7223 */ /* 0x000fe2000001082d */
[--C-:B------:R-:W-:Y:S01]  /*7540*/  FFMA.FTZ R47, R51, UR8, R40.reuse ;  /* 0x00000008332f7c23 */ /* 0x100fe20008010028 */
[----:B------:R-:W-:Y:S01]  /*7550*/  FFMA.FTZ R80, R77, UR8, R40 ;  /* 0x000000084d507c23 */ /* 0x000fe20008010028 */
[----:B------:R-:W-:Y:S01]  /*7560*/  FFMA.FTZ R49, R53, R79, -R42 ;  /* 0x0000004f35317223 */ /* 0x000fe2000001082a */
[----:B------:R-:W-:Y:S06]  /*7570*/  @P0 BRA `(.L_x_1388) ;  /* 0x0000000000340947 */ /* 0x000fec0003800000 */
[----:B------:R-:W0:Y:S01]  /*7580*/  LDCU.64 UR18, c[0x0][0x3f8] ;  /* 0x00007f00ff1277ac */ /* 0x000e220008000a00 */
[----:B------:R-:W-:Y:S01]  /*7590*/  MOV R42, R90 ;  /* 0x0000005a002a7202 */ /* 0x000fe20000000f00 */
[----:B--2---:R-:W-:Y:S01]  /*75a0*/  FMUL.FTZ R48, R45, UR14 ;  /* 0x0000000e2d307c20 */ /* 0x004fe20008410000 */
        /* <DEDUP_REMOVED lines=10> */
.L_x_1388:
[----:B------:R-:W-:Y:S05]  /*7650*/  BSYNC.RECONVERGENT B0 ;  /* 0x0000000000007941 */ /* 0x000fea0003800200 */
.L_x_1387:
        /* <DEDUP_REMOVED lines=19> */
.L_x_1389:
[----:B0-----:R-:W-:Y:S01]  /*7790*/  IADD3 R49, PT, PT, R0, 0x20, RZ ;  /* 0x0000002000317810 */ /* 0x001fe20007ffe0ff */
[----:B------:R-:W-:Y:S01]  /*77a0*/  FFMA.FTZ R79, R52, R74, -R47 ;  /* 0x0000004a344f7223 */ /* 0x000fe2000001082f */
[----:B------:R-:W-:Y:S01]  /*77b0*/  IADD3 R77, PT, PT, R0, 0x40, RZ ;  /* 0x00000040004d7810 */ /* 0x000fe20007ffe0ff */
[----:B------:R-:W-:Y:S01]  /*77c0*/  FFMA.FTZ R80, R53, R75, -R80 ;  /* 0x0000004b35507223 */ /* 0x000fe20000010850 */
[----:B------:R-:W-:Y:S01]  /*77d0*/  ISETP.GE.U32.AND P5, PT, R49, UR6, PT ;  /* 0x0000000631007c0c */ /* 0x000fe2000bfa6070 */
[----:B------:R-:W-:Y:S01]  /*77e0*/  FADD.FTZ R50, R72, -UR11 ;  /* 0x8000000b48327e21 */ /* 0x000fe20008010000 */
[----:B--2---:R-:W-:Y:S01]  /*77f0*/  SHF.R.S32.HI R48, RZ, 0x1f, R49 ;  /* 0x0000001fff307819 */ /* 0x004fe20000011431 */
[----:B------:R-:W-:Y:S01]  /*7800*/  BSSY.RECONVERGENT B0, `(.L_x_1390) ;  /* 0x0000029000007945 */ /* 0x000fe20003800200 */
[----:B------:R-:W-:Y:S01]  /*7810*/  IADD3 R41, PT, PT, R0, 0x60, RZ ;  /* 0x0000006000297810 */ /* 0x000fe20007ffe0ff */
[----:B------:R-:W-:Y:S01]  /*7820*/  FADD.FTZ R72, R73, -UR11 ;  /* 0x8000000b49487e21 */ /* 0x000fe20008010000 */
[----:B------:R-:W-:Y:S01]  /*7830*/  ISETP.GE.AND.EX P5, PT, R48, UR7, PT, P5 ;  /* 0x0000000730007c0c */ /* 0x000fe2000bfa6350 */
[----:B------:R-:W-:Y:S01]  /*7840*/  FMUL.FTZ R73, R50, UR14 ;  /* 0x0000000e32497c20 */ /* 0x000fe20008410000 */
[----:B------:R-:W-:-:S02]  /*7850*/  IADD3 R42, PT, PT, R0, 0x80, RZ ;  /* 0x00000080002a7810 */ /* 0x000fc40007ffe0ff */
[C---:B------:R-:W-:Y:S02]  /*7860*/  IADD3 R43, PT, PT, R0.reuse, 0xa0, RZ ;  /* 0x000000a0002b7810 */ /* 0x040fe40007ffe0ff */
[C---:B------:R-:W-:Y:S02]  /*7870*/  IADD3 R44, PT, PT, R0.reuse, 0xc0, RZ ;  /* 0x000000c0002c7810 */ /* 0x040fe40007ffe0ff */
[----:B------:R-:W-:Y:S02]  /*7880*/  IADD3 R45, PT, PT, R0, 0xe0, RZ ;  /* 0x000000e0002d7810 */ /* 0x000fe40007ffe0ff */
[----:B------:R-:W-:Y:S02]  /*7890*/  ISETP.GE.U32.AND P1, PT, R77, UR6, PT ;  /* 0x000000064d007c0c */ /* 0x000fe4000bf26070 */
[----:B------:R-:W-:Y:S02]  /*78a0*/  ISETP.GE.U32.AND P0, PT, R41, UR6, PT ;  /* 0x0000000629007c0c */ /* 0x000fe4000bf06070 */
[----:B------:R-:W-:-:S02]  /*78b0*/  ISETP.GE.U32.AND P6, PT, R42, UR6, PT ;  /* 0x000000062a007c0c */ /* 0x000fc4000bfc6070 */
[----:B------:R-:W-:Y:S02]  /*78c0*/  ISETP.GE.U32.AND P2, PT, R43, UR6, PT ;  /* 0x000000062b007c0c */ /* 0x000fe4000bf46070 */
[----:B------:R-:W-:Y:S02]  /*78d0*/  ISETP.GE.U32.AND P3, PT, R44, UR6, PT ;  /* 0x000000062c007c0c */ /* 0x000fe4000bf66070 */
[----:B------:R-:W-:Y:S02]  /*78e0*/  ISETP.GE.U32.AND P4, PT, R45, UR6, PT ;  /* 0x000000062d007c0c */ /* 0x000fe4000bf86070 */
[----:B------:R-:W-:Y:S02]  /*78f0*/  SHF.R.S32.HI R78, RZ, 0x1f, R77 ;  /* 0x0000001fff4e7819 */ /* 0x000fe4000001144d */
[----:B------:R-:W-:Y:S02]  /*7900*/  SHF.R.S32.HI R46, RZ, 0x1f, R41 ;  /* 0x0000001fff2e7819 */ /* 0x000fe40000011429 */
[----:B------:R-:W-:-:S02]  /*7910*/  SHF.R.S32.HI R47, RZ, 0x1f, R42 ;  /* 0x0000001fff2f7819 */ /* 0x000fc4000001142a */
[----:B------:R-:W-:Y:S02]  /*7920*/  SHF.R.S32.HI R74, RZ, 0x1f, R43 ;  /* 0x0000001fff4a7819 */ /* 0x000fe4000001142b */
[----:B------:R-:W-:Y:S02]  /*7930*/  SHF.R.S32.HI R75, RZ, 0x1f, R44 ;  /* 0x0000001fff4b7819 */ /* 0x000fe4000001142c */
[----:B------:R-:W-:Y:S02]  /*7940*/  SHF.R.S32.HI R76, RZ, 0x1f, R45 ;  /* 0x0000001fff4c7819 */ /* 0x000fe4000001142d */
[----:B------:R-:W-:Y:S02]  /*7950*/  ISETP.GE.AND.EX P1, PT, R78, UR7, PT, P1 ;  /* 0x000000074e007c0c */ /* 0x000fe4000bf26310 */
[----:B------:R-:W-:Y:S02]  /*7960*/  ISETP.GE.AND.EX P0, PT, R46, UR7, PT, P0 ;  /* 0x000000072e007c0c */ /* 0x000fe4000bf06300 */
[----:B------:R-:W-:-:S02]  /*7970*/  ISETP.GE.AND.EX P6, PT, R47, UR7, PT, P6 ;  /* 0x000000072f007c0c */ /* 0x000fc4000bfc6360 */
[----:B------:R-:W-:Y:S02]  /*7980*/  ISETP.GE.AND.EX P2, PT, R74, UR7, PT, P2 ;  /* 0x000000074a007c0c */ /* 0x000fe4000bf46320 */
[----:B------:R-:W-:Y:S02]  /*7990*/  ISETP.GE.AND.EX P3, PT, R75, UR7, PT, P3 ;  /* 0x000000074b007c0c */ /* 0x000fe4000bf66330 */
[----:B------:R-:W-:Y:S01]  /*79a0*/  ISETP.GE.AND.EX P4, PT, R76, UR7, PT, P4 ;  /* 0x000000074c007c0c */ /* 0x000fe2000bf86340 */
[----:B------:R-:W-:-:S12]  /*79b0*/  @P5 BRA `(.L_x_1391) ;  /* 0x0000000000345947 */ /* 0x000fd80003800000 */
[----:B------:R-:W0:Y:S01]  /*79c0*/  LDCU.64 UR16, c[0x0][0x3f8] ;  /* 0x00007f00ff1077ac */ /* 0x000e220008000a00 */
[----:B------:R-:W-:Y:S02]  /*79d0*/  MOV R50, R90 ;  /* 0x0000005a00327202 */ /* 0x000fe40000000f00 */
[----:B------:R-:W-:Y:S01]  /*79e0*/  MOV R51, R93 ;  /* 0x0000005d00337202 */ /* 0x000fe20000000f00 */
[----:B------:R-:W1:Y:S01]  /*79f0*/  LDCU.64 UR18, c[0x0][0x380] ;  /* 0x00007000ff1277ac */ /* 0x000e620008000a00 */
[----:B0-----:R-:W-:Y:S02]  /*7a00*/  IMAD R48, R48, UR16, RZ ;  /* 0x0000001030307c24 */ /* 0x001fe4000f8e02ff */
[----:B------:R-:W-:-:S04]  /*7a10*/  IMAD.WIDE.U32 R50, R49, UR16, R50 ;  /* 0x0000001031327c25 */ /* 0x000fc8000f8e0032 */
[----:B------:R-:W-:Y:S01]  /*7a20*/  IMAD R81, R49, UR17, R48 ;  /* 0x0000001131517c24 */ /* 0x000fe2000f8e0230 */
[----:B-1----:R-:W-:-:S04]  /*7a30*/  LEA R48, P5, R50, UR18, 0x2 ;  /* 0x0000001232307c11 */ /* 0x002fc8000f8a10ff */
[----:B------:R-:W-:Y:S01]  /*7a40*/  IADD3 R81, PT, PT, R51, R81, RZ ;  /* 0x0000005133517210 */ /* 0x000fe20007ffe0ff */
[----:B------:R-:W-:-:S03]  /*7a50*/  FMUL.FTZ R51, R80, UR14 ;  /* 0x0000000e50337c20 */ /* 0x000fc60008410000 */
[----:B------:R-:W-:Y:S01]  /*7a60*/  LEA.HI.X R49, R50, UR19, R81, 0x2, P5 ;  /* 0x0000001332317c11 */ /* 0x000fe2000a8f1451 */
[----:B------:R-:W-:-:S05]  /*7a70*/  FMUL.FTZ R50, R79, UR14 ;  /* 0x0000000e4f327c20 */ /* 0x000fca0008410000 */
[----:B------:R0:W-:Y:S02]  /*7a80*/  STG.E.64 desc[UR12][R48.64], R50 ;  /* 0x0000003230007986 */ /* 0x0001e4000c101b0c */
.L_x_1391:
[----:B------:R-:W-:Y:S05]  /*7a90*/  BSYNC.RECONVERGENT B0 ;  /* 0x0000000000007941 */ /* 0x000fea0003800200 */
.L_x_1390:
[----:B0-----:R-:W-:Y:S01]  /*7aa0*/  FFMA.FTZ R49, R73, UR8, R40 ;  /* 0x0000000849317c23 */ /* 0x001fe20008010028 */
        /* <DEDUP_REMOVED lines=20> */
.L_x_1392:
[----:B------:R-:W-:Y:S01]  /*7bf0*/  FADD.FTZ R73, R68, -UR11 ;  /* 0x8000000b44497e21 */ /* 0x000fe20008010000 */
[----:B------:R-:W-:Y:S01]  /*7c00*/  FFMA.FTZ R48, R51, UR8, R40 ;  /* 0x0000000833307c23 */ /* 0x000fe20008010028 */
        /* <DEDUP_REMOVED lines=19> */
.L_x_1394:
[----:B------:R-:W-:Y:S05]  /*7d40*/  BSYNC.RECONVERGENT B0 ;  /* 0x0000000000007941 */ /* 0x000fea0003800200 */
.L_x_1393:
[----:B------:R-:W-:Y:S01]  /*7d50*/  FFMA.FTZ R49, R73, UR8, R40 ;  /* 0x0000000849317c23 */ /* 0x000fe20008010028 */
[----:B0-----:R-:W-:Y:S01]  /*7d60*/  FMUL.FTZ R51, R70, UR14 ;  /* 0x0000000e46337c20 */ /* 0x001fe20008410000 */
        /* <DEDUP_REMOVED lines=19> */
.L_x_1395:
        /* <DEDUP_REMOVED lines=21> */
.L_x_1397:
[----:B------:R-:W-:Y:S05]  /*7ff0*/  BSYNC.RECONVERGENT B0 ;  /* 0x0000000000007941 */ /* 0x000fea0003800200 */
.L_x_1396:
[----:B------:R-:W-:Y:S01]  /*8000*/  FFMA.FTZ R67, R69, UR8, R40 ;  /* 0x0000000845437c23 */ /* 0x000fe20008010028 */
[----:B------:R-:W-:Y:S01]  /*8010*/  FMUL.FTZ R71, R66, UR14 ;  /* 0x0000000e42477c20 */ /* 0x000fe20008410000 */
        /* <DEDUP_REMOVED lines=19> */
.L_x_1398:
[----:B------:R-:W-:Y:S01]  /*8150*/  FADD.FTZ R60, R60, -UR11 ;  /* 0x8000000b3c3c7e21 */ /* 0x000fe20008010000 */
[----:B------:R-:W-:Y:S01]  /*8160*/  FFMA.FTZ R46, R71, UR8, R40 ;  /* 0x00000008472e7c23 */ /* 0x000fe20008010028 */
[----:B------:R-:W-:Y:S01]  /*8170*/  BSSY.RECONVERGENT B0, `(.L_x_1399) ;  /* 0x0000013000007945 */ /* 0x000fe20003800200 */
[----:B------:R-:W-:Y:S01]  /*8180*/  FFMA.FTZ R67, R52, R62, -R67 ;  /* 0x0000003e34437223 */ /* 0x000fe20000010843 */
[----:B------:R-:W-:Y:S01]  /*8190*/  FADD.FTZ R62, R61, -UR11 ;  /* 0x8000000b3d3e7e21 */ /* 0x000fe20008010000 */
[----:B0-----:R-:W-:Y:S01]  /*81a0*/  FMUL.FTZ R65, R60, UR14 ;  /* 0x0000000e3c417c20 */ /* 0x001fe20008410000 */
        /* <DEDUP_REMOVED lines=8> */
[----:B------:R-:W-:-:S03]  /*8230*/  MOV R47, R93 ;  /* 0x0000005d002f7202 */ /* 0x000fc60000000f00 */
[C---:B------:R-:W-:Y:S02]  /*8240*/  IMAD R41, R42.reuse, UR17, R41 ;  /* 0x000000112a297c24 */ /* 0x040fe4000f8e0229 */
[----:B------:R-:W-:-:S03]  /*8250*/  IMAD.WIDE.U32 R46, R42, UR16, R46 ;  /* 0x000000102a2e7c25 */ /* 0x000fc6000f8e002e */
[----:B-1----:R-:W-:Y:S02]  /*8260*/  LEA R48, P0, R46, UR18, 0x2 ;  /* 0x000000122e307c11 */ /* 0x002fe4000f8010ff */
[----:B------:R-:W-:-:S04]  /*8270*/  IADD3 R41, PT, PT, R47, R41, RZ ;  /* 0x000000292f297210 */ /* 0x000fc80007ffe0ff */
[----:B------:R-:W-:-:S05]  /*8280*/  LEA.HI.X R49, R46, UR19, R41, 0x2, P0 ;  /* 0x000000132e317c11 */ /* 0x000fca00080f1429 */
[----:B------:R0:W-:Y:S02]  /*8290*/  STG.E.64 desc[UR12][R48.64], R50 ;  /* 0x0000003230007986 */ /* 0x0001e4000c101b0c */
.L_x_1400:
[----:B------:R-:W-:Y:S05]  /*82a0*/  BSYNC.RECONVERGENT B0 ;  /* 0x0000000000007941 */ /* 0x000fea0003800200 */
.L_x_1399:
        /* <DEDUP_REMOVED lines=21> */
.L_x_1401:
        /* <DEDUP_REMOVED lines=21> */
.L_x_1403:
[----:B------:R-:W-:Y:S05]  /*8550*/  BSYNC.RECONVERGENT B0 ;  /* 0x0000000000007941 */ /* 0x000fea0003800200 */
.L_x_1402:
        /* <DEDUP_REMOVED lines=21> */
.L_x_1404:
[----:B------:R-:W-:Y:S01]  /*86b0*/  FADD.FTZ R41, R4, -UR11 ;  /* 0x8000000b04297e21 */ /* 0x000fe20008010000 */
[----:B------:R-:W-:Y:S01]  /*86c0*/  FFMA.FTZ R4, R59, UR8, R40 ;  /* 0x000000083b047c23 */ /* 0x000fe20008010028 */
[----:B------:R-:W-:Y:S01]  /*86d0*/  BSSY.RECONVERGENT B0, `(.L_x_1405) ;  /* 0x0000013000007945 */ /* 0x000fe20003800200 */
[----:B------:R-:W-:Y:S01]  /*86e0*/  FFMA.FTZ R57, R52, R54, -R57 ;  /* 0x0000003634397223 */ /* 0x000fe20000010839 */
[----:B0-----:R-:W-:Y:S01]  /*86f0*/  FADD.FTZ R48, R5, -UR11 ;  /* 0x8000000b05307e21 */ /* 0x001fe20008010000 */
        /* <DEDUP_REMOVED lines=16> */
.L_x_1406:
[----:B------:R-:W-:Y:S05]  /*8800*/  BSYNC.RECONVERGENT B0 ;  /* 0x0000000000007941 */ /* 0x000fea0003800200 */
.L_x_1405:
        /* <DEDUP_REMOVED lines=21> */
.L_x_1407:
[----:B0-----:R-:W-:Y:S01]  /*8960*/  FFMA.FTZ R4, R51, UR8, R40 ;  /* 0x0000000833047c23 */ /* 0x001fe20008010028 */
[----:B------:R-:W-:Y:S01]  /*8970*/  BSSY.RECONVERGENT B0, `(.L_x_1408) ;  /* 0x0000013000007945 */ /* 0x000fe20003800200 */
[----:B------:R-:W-:Y:S01]  /*8980*/  FFMA.FTZ R49, R52, R6, -R49 ;  /* 0x0000000634317223 */ /* 0x000fe20000010831 */
        /* <DEDUP_REMOVED lines=17> */
.L_x_1409:
[----:B------:R-:W-:Y:S05]  /*8aa0*/  BSYNC.RECONVERGENT B0 ;  /* 0x0000000000007941 */ /* 0x000fea0003800200 */
.L_x_1408:
[----:B------:R-:W-:Y:S01]  /*8ab0*/  IADD3 R45, PT, PT, R0, 0x120, RZ ;  /* 0x00000120002d7810 */ /* 0x000fe20007ffe0ff */
[----:B------:R-:W-:Y:S01]  /*8ac0*/  FMUL.FTZ R49, R48, UR14 ;  /* 0x0000000e30317c20 */ /* 0x000fe20008410000 */
[C---:B0-----:R-:W-:Y:S01]  /*8ad0*/  IADD3 R43, PT, PT, R0.reuse, 0x140, RZ ;  /* 0x00000140002b7810 */ /* 0x041fe20007ffe0ff */
[----:B------:R-:W-:Y:S01]  /*8ae0*/  FADD.FTZ R9, R9, -UR11 ;  /* 0x8000000b09097e21 */ /* 0x000fe20008010000 */
[C---:B------:R-:W-:Y:S01]  /*8af0*/  IADD3 R41, PT, PT, R0.reuse, 0x160, RZ ;  /* 0x0000016000297810 */ /* 0x040fe20007ffe0ff */
[----:B------:R-:W-:Y:S01]  /*8b00*/  FFMA.FTZ R59, R49, UR8, R40 ;  /* 0x00000008313b7c23 */ /* 0x000fe20008010028 */
[C---:B------:R-:W-:Y:S01]  /*8b10*/  IADD3 R7, PT, PT, R0.reuse, 0x180, RZ ;  /* 0x0000018000077810 */ /* 0x040fe20007ffe0ff */
[----:B------:R-:W-:Y:S01]  /*8b20*/  FMUL.FTZ R61, R9, UR14 ;  /* 0x0000000e093d7c20 */ /* 0x000fe20008410000 */
[C---:B------:R-:W-:Y:S02]  /*8b30*/  IADD3 R5, PT, PT, R0.reuse, 0x1a0, RZ ;  /* 0x000001a000057810 */ /* 0x040fe40007ffe0ff */
[----:B------:R-:W-:-:S02]  /*8b40*/  IADD3 R4, PT, PT, R0, 0x1c0, RZ ;  /* 0x000001c000047810 */ /* 0x000fc40007ffe0ff */
[----:B------:R-:W-:Y:S02]  /*8b50*/  ISETP.GE.U32.AND P2, PT, R47, UR6, PT ;  /* 0x000000062f007c0c */ /* 0x000fe4000bf46070 */
[----:B------:R-:W-:Y:S02]  /*8b60*/  ISETP.GE.U32.AND P1, PT, R45, UR6, PT ;  /* 0x000000062d007c0c */ /* 0x000fe4000bf26070 */
[----:B------:R-:W-:Y:S02]  /*8b70*/  ISETP.GE.U32.AND P0, PT, R43, UR6, PT ;  /* 0x000000062b007c0c */ /* 0x000fe4000bf06070 */
[----:B------:R-:W-:Y:S02]  /*8b80*/  ISETP.GE.U32.AND P6, PT, R41, UR6, PT ;  /* 0x0000000629007c0c */ /* 0x000fe4000bfc6070 */
[----:B------:R-:W-:Y:S02]  /*8b90*/  ISETP.GE.U32.AND P4, PT, R7, UR6, PT ;  /* 0x0000000607007c0c */ /* 0x000fe4000bf86070 */
        /* <DEDUP_REMOVED lines=33> */
.L_x_1410:
        /* <DEDUP_REMOVED lines=21> */
.L_x_1412:
[----:B------:R-:W-:Y:S05]  /*8f00*/  BSYNC.RECONVERGENT B0 ;  /* 0x0000000000007941 */ /* 0x000fea0003800200 */
.L_x_1411:
        /* <DEDUP_REMOVED lines=21> */
.L_x_1413:
[----:B------:R-:W-:Y:S01]  /*9060*/  FADD.FTZ R16, R16, -UR11 ;  /* 0x8000000b10107e21 */ /* 0x000fe20008010000 */
[----:B0-----:R-:W-:Y:S01]  /*9070*/  FFMA.FTZ R10, R55, UR8, R40 ;  /* 0x00000008370a7c23 */ /* 0x001fe20008010028 */
        /* <DEDUP_REMOVED lines=19> */
.L_x_1415:
[----:B------:R-:W-:Y:S05]  /*91b0*/  BSYNC.RECONVERGENT B0 ;  /* 0x0000000000007941 */ /* 0x000fea0003800200 */
.L_x_1414:
        /* <DEDUP_REMOVED lines=21> */
.L_x_1416:
        /* <DEDUP_REMOVED lines=21> */
.L_x_1418:
[----:B------:R-:W-:Y:S05]  /*9460*/  BSYNC.RECONVERGENT B0 ;  /* 0x0000000000007941 */ /* 0x000fea0003800200 */
.L_x_1417:
        /* <DEDUP_REMOVED lines=21> */
.L_x_1419:
        /* <DEDUP_REMOVED lines=21> */
.L_x_1421:
[----:B------:R-:W-:Y:S05]  /*9710*/  BSYNC.RECONVERGENT B0 ;  /* 0x0000000000007941 */ /* 0x000fea0003800200 */
.L_x_1420:
        /* <DEDUP_REMOVED lines=21> */
.L_x_1422:
        /* <DEDUP_REMOVED lines=11> */
[----:B------:R-:W1:Y:S01]  /*9920*/  LDCU.64 UR18, c[0x0][0x380] ;  /* 0x00007000ff1277ac */ /* 0x000e620008000a00 */
[----:B0-----:R-:W-:Y:S01]  /*9930*/  IMAD R12, R8, UR16, RZ ;  /* 0x00000010080c7c24 */ /* 0x001fe2000f8e02ff */
[----:B------:R-:W-:-:S05]  /*9940*/  MOV R8, R90 ;  /* 0x0000005a00087202 */ /* 0x000fca0000000f00 */
[----:B------:R-:W-:-:S04]  /*9950*/  IMAD.WIDE.U32 R10, R7, UR16, R8 ;  /* 0x00000010070a7c25 */ /* 0x000fc8000f8e0008 */
[----:B------:R-:W-:Y:S01]  /*9960*/  IMAD R7, R7, UR17, R12 ;  /* 0x0000001107077c24 */ /* 0x000fe2000f8e020c */
[----:B-1----:R-:W-:Y:S01]  /*9970*/  LEA R8, P0, R10, UR18, 0x2 ;  /* 0x000000120a087c11 */ /* 0x002fe2000f8010ff */
[----:B------:R-:W-:-:S03]  /*9980*/  FMUL.FTZ R12, R19, UR14 ;  /* 0x0000000e130c7c20 */ /* 0x000fc60008410000 */
[----:B------:R-:W-:-:S04]  /*9990*/  IADD3 R7, PT, PT, R11, R7, RZ ;  /* 0x000000070b077210 */ /* 0x000fc80007ffe0ff */
[----:B------:R-:W-:-:S05]  /*99a0*/  LEA.HI.X R9, R10, UR19, R7, 0x2, P0 ;  /* 0x000000130a097c11 */ /* 0x000fca00080f1407 */
[----:B------:R0:W-:Y:S02]  /*99b0*/  STG.E.64 desc[UR12][R8.64], R12 ;  /* 0x0000000c08007986 */ /* 0x0001e4000c101b0c */
.L_x_1424:
[----:B------:R-:W-:Y:S05]  /*99c0*/  BSYNC.RECONVERGENT B0 ;  /* 0x0000000000007941 */ /* 0x000fea0003800200 */
.L_x_1423:
        /* <DEDUP_REMOVED lines=21> */
.L_x_1425:
        /* <DEDUP_REMOVED lines=21> */
.L_x_1427:
[----:B------:R-:W-:Y:S05]  /*9c70*/  BSYNC.RECONVERGENT B0 ;  /* 0x0000000000007941 */ /* 0x000fea0003800200 */
.L_x_1426:
        /* <DEDUP_REMOVED lines=21> */
.L_x_1428:
[----:B------:R-:W-:Y:S01]  /*9dd0*/  SHF.R.S32.HI R5, RZ, 0x1f, R4 ;  /* 0x0000001fff057819 */ /* 0x000fe20000011404 */
[----:B------:R-:W-:Y:S01]  /*9de0*/  FADD.FTZ R36, R36, -UR11 ;  /* 0x8000000b24247e21 */ /* 0x000fe20008010000 */
[----:B------:R-:W-:Y:S01]  /*9df0*/  FADD.FTZ R37, R37, -UR11 ;  /* 0x8000000b25257e21 */ /* 0x000fe20008010000 */
[----:B------:R-:W-:Y:S01]  /*9e00*/  IADD3 R17, PT, PT, R0, 0x1e0, RZ ;  /* 0x000001e000117810 */ /* 0x000fe20007ffe0ff */
[--C-:B------:R-:W-:Y:S01]  /*9e10*/  FFMA.FTZ R0, R33, UR8, R40.reuse ;  /* 0x0000000821007c23 */ /* 0x100fe20008010028 */
[----:B------:R-:W-:Y:S01]  /*9e20*/  ISETP.GE.AND.EX P3, PT, R5, UR7, PT, P3 ;  /* 0x0000000705007c0c */ /* 0x000fe2000bf66330 */
[----:B------:R-:W-:Y:S01]  /*9e30*/  FMUL.FTZ R13, R36, UR14 ;  /* 0x0000000e240d7c20 */ /* 0x000fe20008410000 */
[----:B------:R-:W-:Y:S01]  /*9e40*/  FMUL.FTZ R37, R37, UR14 ;  /* 0x0000000e25257c20 */ /* 0x000fe20008410000 */
[----:B------:R-:W-:Y:S01]  /*9e50*/  BSSY.RECONVERGENT B0, `(.L_x_1429) ;  /* 0x0000015000007945 */ /* 0x000fe20003800200 */
[----:B------:R-:W-:Y:S01]  /*9e60*/  FFMA.FTZ R15, R52, R34, -R15 ;  /* 0x00000022340f7223 */ /* 0x000fe2000001080f */
[--C-:B0-----:R-:W-:Y:S01]  /*9e70*/  FFMA.FTZ R11, R13, UR8, R40.reuse ;  /* 0x000000080d0b7c23 */ /* 0x101fe20008010028 */
[----:B------:R-:W-:Y:S01]  /*9e80*/  ISETP.GE.U32.AND P0, PT, R17, UR6, PT ;  /* 0x0000000611007c0c */ /* 0x000fe2000bf06070 */
[----:B------:R-:W-:Y:S01]  /*9e90*/  FFMA.FTZ R40, R37, UR8, R40 ;  /* 0x0000000825287c23 */ /* 0x000fe20008010028 */
[----:B------:R-:W-:Y:S01]  /*9ea0*/  SHF.R.S32.HI R12, RZ, 0x1f, R17 ;  /* 0x0000001fff0c7819 */ /* 0x000fe20000011411 */
[----:B------:R-:W-:-:S04]  /*9eb0*/  FFMA.FTZ R0, R53, R35, -R0 ;  /* 0x0000002335007223 */ /* 0x000fc80000010800 */
        /* <DEDUP_REMOVED lines=14> */
.L_x_1430:
[----:B------:R-:W-:Y:S05]  /*9fa0*/  BSYNC.RECONVERGENT B0 ;  /* 0x0000000000007941 */ /* 0x000fea0003800200 */
.L_x_1429:
[----:B------:R-:W-:Y:S05]  /*9fb0*/  BRA.U !UP0, `(.L_x_1431) ;  /* 0x0000000108487547 */ /* 0x000fea000b800000 */
        /* <DEDUP_REMOVED lines=18> */
.L_x_1431:
        /* <DEDUP_REMOVED lines=15> */
[----:B------:R-:W-:-:S05]  /*a1d0*/  LEA.HI.X R3, R90, UR9, R17, 0x2, P0 ;  /* 0x000000095a037c11 */ /* 0x000fca00080f1411 */
[----:B------:R0:W-:Y:S02]  /*a1e0*/  STG.E.64 desc[UR12][R2.64], R4 ;  /* 0x0000000402007986 */ /* 0x0001e4000c101b0c */
.L_x_1433:
[----:B------:R-:W-:Y:S05]  /*a1f0*/  BSYNC.RECONVERGENT B0 ;  /* 0x0000000000007941 */ /* 0x000fea0003800200 */
.L_x_1432:
[----:B------:R-:W1:Y:S01]  /*a200*/  LDCU UR6, c[0x0][0x374] ;  /* 0x00006e80ff0677ac */ /* 0x000e620008000800 */
[----:B------:R-:W2:Y:S01]  /*a210*/  LDCU UR7, c[0x0][0x410] ;  /* 0x00008200ff0777ac */ /* 0x000ea20008000800 */
[----:B------:R-:W2:Y:S01]  /*a220*/  LDCU UR8, c[0x0][0x3e0] ;  /* 0x00007c00ff0877ac */ /* 0x000ea20008000800 */
[----:B------:R-:W-:Y:S02]  /*a230*/  UIADD3 UR4, UPT, UPT, UR4, 0x1, URZ ;  /* 0x0000000104047890 */ /* 0x000fe4000fffe0ff */
[----:B-1----:R-:W-:Y:S02]  /*a240*/  UIADD3 UR5, UPT, UPT, UR6, UR5, URZ ;  /* 0x0000000506057290 */ /* 0x002fe4000fffe0ff */
[----:B--2---:R-:W-:-:S04]  /*a250*/  UIMAD UR7, UR7, UR8, URZ ;  /* 0x00000008070772a4 */ /* 0x004fc8000f8e02ff */
[----:B------:R-:W-:-:S09]  /*a260*/  UISETP.GE.AND UP0, UPT, UR5, UR7, UPT ;  /* 0x000000070500728c */ /* 0x000fd2000bf06270 */
[----:B------:R-:W-:Y:S05]  /*a270*/  BRA.U !UP0, `(.L_x_1434) ;  /* 0xffffff5d08b07547 */ /* 0x000fea000b83ffff */
.L_x_1367:
[----:B0-----:R-:W0:Y:S01]  /*a280*/  LDC R4, c[0x0][0x370] ;  /* 0x0000dc00ff047b82 */ /* 0x001e220000000800 */
[----:B------:R-:W-:Y:S01]  /*a290*/  ISETP.NE.AND P1, PT, R87, RZ, PT ;  /* 0x000000ff5700720c */ /* 0x000fe20003f25270 */
[----:B------:R-:W-:Y:S06]  /*a2a0*/  BSSY.RECONVERGENT B0, `(.L_x_1435) ;  /* 0x000000d000007945 */ /* 0x000fec0003800200 */
[----:B------:R-:W1:Y:S08]  /*a2b0*/  LDC R7, c[0x0][0x374] ;  /* 0x0000dd00ff077b82 */ /* 0x000e700000000800 */
[----:B------:R-:W2:Y:S01]  /*a2c0*/  LDC.64 R2, c[0x0][0x3c8] ;  /* 0x0000f200ff027b82 */ /* 0x000ea20000000a00 */
[----:B0-----:R-:W-:-:S02]  /*a2d0*/  ISETP.NE.AND P0, PT, R4, 0x1, PT ;  /* 0x000000010400780c */ /* 0x001fc40003f05270 */
        /* <DEDUP_REMOVED lines=9> */
.L_x_1436:
[----:B------:R-:W-:Y:S05]  /*a370*/  BSYNC.RECONVERGENT B0 ;  /* 0x0000000000007941 */ /* 0x000fea0003800200 */
.L_x_1435:
        /* <DEDUP_REMOVED lines=11> */
.L_x_1438:
[----:B------:R-:W2:Y:S04]  /*a430*/  LDG.E.STRONG.GPU R5, desc[UR12][R2.64] ;  /* 0x0000000c02057981 */ /* 0x000ea8000c1ef900 */
[----:B--2---:R-:W-:Y:S01]  /*a440*/  CCTL.IVALL ;  /* 0x00000000ff00798f */ /* 0x004fe20002000000 */
[----:B------:R-:W-:Y:S05]  /*a450*/  YIELD ;  /* 0x0000000000007946 */ /* 0x000fea0003800000 */
[----:B------:R-:W-:-:S13]  /*a460*/  ISETP.NE.AND P0, PT, R5, R0, PT ;  /* 0x000000000500720c */ /* 0x000fda0003f05270 */
[----:B------:R-:W-:Y:S05]  /*a470*/  @P0 BRA `(.L_x_1438) ;  /* 0xfffffffc00ec0947 */ /* 0x000fea000383ffff */
.L_x_1437:
        /* <DEDUP_REMOVED lines=74> */
.L_x_1441:
        /* <DEDUP_REMOVED lines=29> */
.L_x_1440:
[----:B------:R-:W-:Y:S05]  /*aaf0*/  BSYNC.RECONVERGENT B0 ;  /* 0x0000000000007941 */ /* 0x000fea0003800200 */
.L_x_1439:
        /* <DEDUP_REMOVED lines=10> */
.L_x_1442:
        /* <DEDUP_REMOVED lines=18> */
[----:B--2---:R-:W-:Y:S02]  /*acc0*/  IADD3 R12, P0, PT, R14, UR6, RZ ;  /* 0x000000060e0c7c10 */ /* 0x004fe4000ff1e0ff */
        /* <DEDUP_REMOVED lines=63> */
.L_x_1443:
        /* <DEDUP_REMOVED lines=12> */
.L_x_3434:


//--------------------- .text._Z35group_norm_nhwc_bwd_one_pass_kernelI11Fp32IOBf16WLi64ELi40ELi640EEv26Group_norm_nhwc_bwd_params --------------------------
	.section	.text._Z35group_norm_nhwc_bwd_one_pass_kernelI11Fp32IOBf16WLi64ELi40ELi640EEv26Group_norm_nhwc_bwd_params,"ax",@progbits
	.align	128
        .global         _Z35group_norm_nhwc_bwd_one_pass_kernelI11Fp32IOBf16WLi64ELi40ELi640EEv26Group_norm_nhwc_bwd_params
        .type           _Z35group_norm_nhwc_bwd_one_pass_kernelI11Fp32IOBf16WLi64ELi40ELi640EEv26Group_norm_nhwc_bwd_params,@function
        .size           _Z35group_norm_nhwc_bwd_one_pass_kernelI11Fp32IOBf16WLi64ELi40ELi640EEv26Group_norm_nhwc_bwd_params,(.L_x_3435 - _Z35group_norm_nhwc_bwd_one_pass_kernelI11Fp32IOBf16WLi64ELi40ELi640EEv26Group_norm_nhwc_bwd_params)
        .other          _Z35group_norm_nhwc_bwd_one_pass_kernelI11Fp32IOBf16WLi64ELi40ELi640EEv26Group_norm_nhwc_bwd_params,@"STO_CUDA_ENTRY STV_DEFAULT"
_Z35group_norm_nhwc_bwd_one_pass_kernelI11Fp32IOBf16WLi64ELi40ELi640EEv26Group_norm_nhwc_bwd_params:
.text._Z35group_norm_nhwc_bwd_one_pass_kernelI11Fp32IOBf16WLi64ELi40ELi640EEv26Group_norm_nhwc_bwd_params:
        /* <DEDUP_REMOVED lines=25> */
.L_x_1469:
[----:B0-----:R-:W0:Y:S01]  /*0190*/  LDC R6, c[0x0][0x410] ;  /* 0x00010400ff067b82 */ /* 0x001e220000000800 */
[----:B-1----:R-:W1:Y:S01]  /*01a0*/  LDCU.64 UR8, c[0x0][0x3b8] ;  /* 0x00007700ff0877ac */ /* 0x002e620008000a00 */
[----:B--2---:R-:W2:Y:S06]  /*01b0*/  LDCU.128 UR20, c[0x0][0x400] ;  /* 0x00008000ff1477ac */ /* 0x004eac0008000c00 */
[----:B---3--:R-:W3:Y:S01]  /*01c0*/  LDC R19, c[0x0][0x41c] ;  /* 0x00010700ff137b82 */ /* 0x008ee20000000800 */
[----:B-1----:R-:W-:Y:S01]  /*01d0*/  UIMAD.WIDE UR8, UR6, 0x8, UR8 ;  /* 0x00000008060878a5 */ /* 0x002fe2000f8e0208 */
[----:B0-----:R-:W-:-:S05]  /*01e0*/  IABS R5, R6 ;  /* 0x0000000600057213 */ /* 0x001fca0000000000 */
[----:B------:R-:W-:Y:S01]  /*01f0*/  MOV R12, UR8 ;  /* 0x00000008000c7c02 */ /* 0x000fe20008000f00 */
[----:B------:R-:W0:Y:S01]  /*0200*/  I2F.RP R0, R5 ;  /* 0x0000000500007306 */ /* 0x000e220000209400 */
[----:B------:R-:W-:-:S06]  /*0210*/  MOV R13, UR9 ;  /* 0x00000009000d7c02 */ /* 0x000fcc0008000f00 */
[----:B------:R-:W4:Y:S01]  /*0220*/  LDG.E.64 R12, desc[UR14][R12.64] ;  /* 0x0000000e0c0c7981 */ /* 0x000f22000c1e1b00 */
[----:B0-----:R-:W0:Y:S02]  /*0230*/  MUFU.RCP R0, R0 ;  /* 0x0000000000007308 */ /* 0x001e240000001000 */
[----:B0-----:R-:W-:Y:S02]  /*0240*/  IADD3 R2, PT, PT, R0, 0xffffffe, RZ ;  /* 0x0ffffffe00027810 */ /* 0x001fe40007ffe0ff */
[----:B------:R-:W-:-:S04]  /*0250*/  LOP3.LUT R0, R31, 0xffff, RZ, 0xc0, !PT ;  /* 0x0000ffff1f007812 */ /* 0x000fc800078ec0ff */
[----:B------:R0:W1:Y:S01]  /*0260*/  F2I.FTZ.U32.TRUNC.NTZ R3, R2 ;  /* 0x0000000200037305 */ /* 0x000062000021f000 */
[----:B------:R-:W-:-:S05]  /*0270*/  IMAD R0, R0, 0xccd, RZ ;  /* 0x00000ccd00007824 */ /* 0x000fca00078e02ff */
[----:B------:R-:W-:Y:S01]  /*0280*/  SHF.R.U32.HI R8, RZ, 0x10, R0 ;  /* 0x00000010ff087819 */ /* 0x000fe20000011600 */
[----:B0-----:R-:W-:Y:S01]  /*0290*/  HFMA2 R2, -RZ, RZ, 0, 0 ;  /* 0x00000000ff027431 */ /* 0x001fe200000001ff */
[----:B------:R-:W-:-:S03]  /*02a0*/  LOP3.LUT R0, R6, UR6, RZ, 0x3c, !PT ;  /* 0x0000000606007c12 */ /* 0x000fc6000f8e3cff */
[----:B---3--:R-:W-:Y:S01]  /*02b0*/  IMAD R19, R19, UR13, R8 ;  /* 0x0000000d13137c24 */ /* 0x008fe2000f8e0208 */
[----:B-1----:R-:W-:Y:S02]  /*02c0*/  IADD3 R4, PT, PT, RZ, -R3, RZ ;  /* 0x80000003ff047210 */ /* 0x002fe40007ffe0ff */
[----:B------:R-:W-:Y:S02]  /*02d0*/  ISETP.LE.AND P2, PT, RZ, UR6, PT ;  /* 0x00000006ff007c0c */ /* 0x000fe4000bf43270 */
[----:B--2---:R-:W-:Y:S01]  /*02e0*/  ISETP.GE.U32.AND P0, PT, R19, UR20, PT ;  /* 0x0000001413007c0c */ /* 0x004fe2000bf06070 */
[----:B------:R-:W-:Y:S01]  /*02f0*/  IMAD R7, R4, R5, RZ ;  /* 0x0000000504077224 */ /* 0x000fe200078e02ff */
[----:B------:R-:W-:-:S03]  /*0300*/  IABS R4, UR6 ;  /* 0x0000000600047c13 */ /* 0x000fc60008000000 */
[----:B------:R-:W-:Y:S01]  /*0310*/  IMAD.HI.U32 R3, R3, R7, R2 ;  /* 0x0000000703037227 */ /* 0x000fe200078e0002 */
[----:B------:R-:W-:-:S05]  /*0320*/  SHF.R.S32.HI R7, RZ, 0x1f, R19 ;  /* 0x0000001fff077819 */ /* 0x000fca0000011413 */
[----:B------:R-:W-:-:S05]  /*0330*/  IMAD.HI.U32 R3, R3, R4, RZ ;  /* 0x0000000403037227 */ /* 0x000fca00078e00ff */
[----:B------:R-:W-:-:S05]  /*0340*/  IADD3 R2, PT, PT, -R3, RZ, RZ ;  /* 0x000000ff03027210 */ /* 0x000fca0007ffe1ff */
[----:B------:R-:W-:-:S05]  /*0350*/  IMAD R2, R5, R2, R4 ;  /* 0x0000000205027224 */ /* 0x000fca00078e0204 */
[----:B------:R-:W-:Y:S02]  /*0360*/  ISETP.GT.U32.AND P5, PT, R5, R2, PT ;  /* 0x000000020500720c */ /* 0x000fe40003fa4070 */
[----:B------:R-:W-:Y:S02]  /*0370*/  ISETP.GE.AND P3, PT, R0, RZ, PT ;  /* 0x000000ff0000720c */ /* 0x000fe40003f66270 */
[----:B------:R-:W-:-:S09]  /*0380*/  ISETP.GE.AND.EX P0, PT, R7, UR21, PT, P0 ;  /* 0x0000001507007c0c */ /* 0x000fd2000bf06300 */
[----:B------:R-:W-:-:S04]  /*0390*/  @!P5 IADD3 R2, PT, PT, R2, -R5, RZ ;  /* 0x800000050202d210 */ /* 0x000fc80007ffe0ff */
[CC--:B------:R-:W-:Y:S01]  /*03a0*/  ISETP.GE.U32.AND P4, PT, R2.reuse, R5.reuse, PT ;  /* 0x000000050200720c */ /* 0x0c0fe20003f86070 */
[----:B------:R-:W0:Y:S01]  /*03b0*/  @!P0 LDC.64 R16, c[0x0][0x3f8] ;  /* 0x0000fe00ff108b82 */ /* 0x000e220000000a00 */
[----:B------:R-:W-:Y:S02]  /*03c0*/  IADD3 R0, PT, PT, R19, 0x20, RZ ;  /* 0x0000002013007810 */ /* 0x000fe40007ffe0ff */
[----:B------:R-:W-:Y:S02]  /*03d0*/  ISETP.GT.U32.AND P6, PT, R5, R2, PT ;  /* 0x000000020500720c */ /* 0x000fe40003fc4070 */
[----:B------:R-:W-:Y:S02]  /*03e0*/  IADD3 R5, PT, PT, R2, -R5, RZ ;  /* 0x8000000502057210 */ /* 0x000fe40007ffe0ff */
[----:B------:R-:W-:Y:S02]  /*03f0*/  ISETP.GE.U32.AND P1, PT, R0, UR20, PT ;  /* 0x0000001400007c0c */ /* 0x000fe4000bf26070 */
[----:B------:R-:W-:-:S02]  /*0400*/  SHF.R.S32.HI R23, RZ, 0x1f, R0 ;  /* 0x0000001fff177819 */ /* 0x000fc40000011400 */
[----:B------:R-:W-:Y:S02]  /*0410*/  @!P5 IADD3 R3, PT, PT, R3, 0x1, RZ ;  /* 0x000000010303d810 */ /* 0x000fe40007ffe0ff */
[----:B------:R-:W-:Y:S02]  /*0420*/  SEL R2, R5, R2, !P6 ;  /* 0x0000000205027207 */ /* 0x000fe40007000000 */
[----:B------:R-:W-:Y:S02]  /*0430*/  ISETP.GE.AND.EX P1, PT, R23, UR21, PT, P1 ;  /* 0x0000001517007c0c */ /* 0x000fe4000bf26310 */
[----:B------:R-:W-:Y:S02]  /*0440*/  ISETP.NE.AND P5, PT, R6, RZ, PT ;  /* 0x000000ff0600720c */ /* 0x000fe40003fa5270 */
[----:B------:R-:W-:Y:S02]  /*0450*/  @P4 IADD3 R3, PT, PT, R3, 0x1, RZ ;  /* 0x0000000103034810 */ /* 0x000fe40007ffe0ff */
[----:B------:R-:W-:-:S02]  /*0460*/  LOP3.LUT R5, RZ, R6, RZ, 0x33, !PT ;  /* 0x00000006ff057212 */ /* 0x000fc400078e33ff */
[----:B------:R-:W-:Y:S02]  /*0470*/  @!P2 IADD3 R2, PT, PT, -R2, RZ, RZ ;  /* 0x000000ff0202a210 */ /* 0x000fe40007ffe1ff */
[----:B------:R-:W-:Y:S02]  /*0480*/  @!P3 IADD3 R3, PT, PT, -R3, RZ, RZ ;  /* 0x000000ff0303b210 */ /* 0x000fe40007ffe1ff */
[C---:B------:R-:W-:Y:S01]  /*0490*/  SEL R4, R5.reuse, R2, !P5 ;  /* 0x0000000205047207 */ /* 0x040fe20006800000 */
[----:B------:R-:W1:Y:S01]  /*04a0*/  @!P1 LDC.64 R20, c[0x0][0x3f8] ;  /* 0x0000fe00ff149b82 */ /* 0x000e620000000a00 */
[----:B------:R-:W-:-:S03]  /*04b0*/  SEL R3, R5, R3, !P5 ;  /* 0x0000000305037207 */ /* 0x000fc60006800000 */
[----:B------:R-:W-:Y:S01]  /*04c0*/  IMAD R5, R4, 0x28, RZ ;  /* 0x0000002804057824 */ /* 0x000fe200078e02ff */
[----:B------:R-:W-:-:S03]  /*04d0*/  SHF.R.S32.HI R2, RZ, 0x1f, R3 ;  /* 0x0000001fff027819 */ /* 0x000fc60000011403 */
[----:B------:R-:W2:Y:S01]  /*04e0*/  @!P1 LDC.64 R10, c[0x0][0x398] ;  /* 0x0000e600ff0a9b82 */ /* 0x000ea20000000a00 */
[----:B------:R-:W-:Y:S01]  /*04f0*/  IADD3 R36, P2, PT, R5, R30, RZ ;  /* 0x0000001e05247210 */ /* 0x000fe20007f5e0ff */
[----:B------:R-:W-:-:S03]  /*0500*/  IMAD R2, R2, UR22, RZ ;  /* 0x0000001602027c24 */ /* 0x000fc6000f8e02ff */
[----:B------:R-:W-:Y:S02]  /*0510*/  LEA.HI.X.SX32 R37, R5, RZ, 0x1, P2 ;  /* 0x000000ff05257211 */ /* 0x000fe400010f0eff */
[----:B------:R-:W-:Y:S02]  /*0520*/  PRMT R6, R8, 0x9910, RZ ;  /* 0x0000991008067816 */ /* 0x000fe400000000ff */
[----:B------:R-:W-:Y:S01]  /*0530*/  ISETP.NE.AND P2, PT, RZ, UR17, PT ;  /* 0x00000011ff007c0c */ /* 0x000fe2000bf45270 */
[C---:B------:R-:W-:Y:S02]  /*0540*/  IMAD R39, R3.reuse, UR23, R2 ;  /* 0x0000001703277c24 */ /* 0x040fe4000f8e0202 */
[----:B------:R-:W-:Y:S02]  /*0550*/  IMAD.WIDE.U32 R36, R3, UR22, R36 ;  /* 0x0000001603247c25 */ /* 0x000fe4000f8e0024 */
[----:B------:R-:W3:Y:S02]  /*0560*/  @!P0 LDC.64 R2, c[0x0][0x3a0] ;  /* 0x0000e800ff028b82 */ /* 0x000ee40000000a00 */
[----:B------:R-:W-:Y:S01]  /*0570*/  IMAD R8, R6, 0x14, RZ ;  /* 0x0000001406087824 */ /* 0x000fe200078e02ff */
[----:B------:R-:W-:Y:S01]  /*0580*/  IADD3 R39, PT, PT, R37, R39, RZ ;  /* 0x0000002725277210 */ /* 0x000fe20007ffe0ff */
[----:B0-----:R-:W-:Y:S01]  /*0590*/  @!P0 IMAD R6, R7, R16, RZ ;  /* 0x0000001007068224 */ /* 0x001fe200078e02ff */
[----:B------:R-:W-:-:S02]  /*05a0*/  @!P0 MOV R38, R36 ;  /* 0x0000002400268202 */ /* 0x000fc40000000f00 */
[----:B------:R-:W-:Y:S01]  /*05b0*/  IADD3 R22, PT, PT, RZ, -R8, RZ ;  /* 0x80000008ff167210 */ /* 0x000fe20007ffe0ff */
[C---:B------:R-:W-:Y:S01]  /*05c0*/  @!P0 IMAD R25, R19.reuse, R17, R6 ;  /* 0x0000001113198224 */ /* 0x040fe200078e0206 */
[----:B------:R-:W0:Y:S01]  /*05d0*/  @!P1 LDC.64 R8, c[0x0][0x3a0] ;  /* 0x0000e800ff089b82 */ /* 0x000e220000000a00 */
[----:B------:R-:W-:Y:S01]  /*05e0*/  @!P0 IMAD.WIDE.U32 R16, R19, R16, R38 ;  /* 0x0000001013108225 */ /* 0x000fe200078e0026 */
[----:B------:R-:W-:-:S03]  /*05f0*/  PRMT R22, R22, 0x7710, RZ ;  /* 0x0000771016167816 */ /* 0x000fc600000000ff */
[----:B-1----:R-:W-:-:S03]  /*0600*/  @!P1 IMAD R23, R23, R20, RZ ;  /* 0x0000001417179224 */ /* 0x002fc600078e02ff */
[----:B------:R-:W1:Y:S01]  /*0610*/  @!P0 LDC.64 R6, c[0x0][0x398] ;  /* 0x0000e600ff068b82 */ /* 0x000e620000000a00 */
[----:B------:R-:W-:Y:S01]  /*0620*/  @!P1 IMAD R27, R0, R21, R23 ;  /* 0x00000015001b9224 */ /* 0x000fe200078e0217 */
[----:B------:R-:W-:-:S06]  /*0630*/  IADD3 R24, PT, PT, R22, R31, RZ ;  /* 0x0000001f16187210 */ /* 0x000fcc0007ffe0ff */
[----:B------:R-:W3:Y:S01]  /*0640*/  @P2 LDC.64 R14, c[0x0][0x3b0] ;  /* 0x0000ec00ff0e2b82 */ /* 0x000ee20000000a00 */
[----:B------:R-:W-:-:S07]  /*0650*/  @!P1 MOV R22, R36 ;  /* 0x0000002400169202 */ /* 0x000fce0000000f00 */
[----:B------:R-:W1:Y:S01]  /*0660*/  LDC.64 R18, c[0x0][0x3a8] ;  /* 0x0000ea00ff127b82 */ /* 0x000e620000000a00 */
[----:B------:R-:W-:Y:S02]  /*0670*/  @!P1 MOV R23, R39 ;  /* 0x0000002700179202 */ /* 0x000fe40000000f00 */
[----:B------:R-:W-:Y:S02]  /*0680*/  SHF.L.U32 R24, R24, 0x1, RZ ;  /* 0x0000000118187819 */ /* 0x000fe400000006ff */
[----:B------:R-:W-:Y:S01]  /*0690*/  @!P0 IADD3 R17, PT, PT, R17, R25, RZ ;  /* 0x0000001911118210 */ /* 0x000fe20007ffe0ff */
[----:B------:R-:W-:Y:S01]  /*06a0*/  @!P1 IMAD.WIDE.U32 R20, R0, R20, R22 ;  /* 0x0000001400149225 */ /* 0x000fe200078e0016 */
[----:B------:R-:W-:Y:S02]  /*06b0*/  LOP3.LUT R30, R24, 0xffff, RZ, 0xc0, !PT ;  /* 0x0000ffff181e7812 */ /* 0x000fe400078ec0ff */
[----:B------:R-:W-:Y:S02]  /*06c0*/  @!P0 SHF.L.U64.HI R26, R16, 0x2, R17 ;  /* 0x00000002101a8819 */ /* 0x000fe40000010211 */
[----:B------:R-:W-:-:S02]  /*06d0*/  @!P1 IADD3 R17, PT, PT, R21, R27, RZ ;  /* 0x0000001b15119210 */ /* 0x000fc40007ffe0ff */
[----:B------:R-:W-:Y:S02]  /*06e0*/  @!P1 SHF.L.U32 R21, R20, 0x2, RZ ;  /* 0x0000000214159819 */ /* 0x000fe400000006ff */
[----:B------:R-:W-:Y:S02]  /*06f0*/  IADD3 R5, PT, PT, R5, R30, RZ ;  /* 0x0000001e05057210 */ /* 0x000fe40007ffe0ff */
[----:B------:R-:W-:Y:S02]  /*0700*/  @!P0 SHF.L.U32 R23, R16, 0x2, RZ ;  /* 0x0000000210178819 */ /* 0x000fe400000006ff */
[----:B------:R-:W-:Y:S02]  /*0710*/  @!P1 SHF.L.U64.HI R0, R20, 0x2, R17 ;  /* 0x0000000214009819 */ /* 0x000fe40000010211 */
[C---:B0-----:R-:W-:Y:S02]  /*0720*/  @!P1 IADD3 R22, P5, PT, R21.reuse, R8, RZ ;  /* 0x0000000815169210 */ /* 0x041fe40007fbe0ff */
[----:B--2---:R-:W-:Y:S01]  /*0730*/  @!P1 IADD3 R20, P6, PT, R21, R10, RZ ;  /* 0x0000000a15149210 */ /* 0x004fe20007fde0ff */
[----:B---3--:R-:W-:Y:S01]  /*0740*/  @P2 IMAD.WIDE R14, R5, 0x2, R14 ;  /* 0x00000002050e2825 */ /* 0x008fe200078e020e */
[----:B------:R-:W-:-:S02]  /*0750*/  @!P0 IADD3 R24, P3, PT, R23, R2, RZ ;  /* 0x0000000217188210 */ /* 0x000fc40007f7e0ff */
[----:B-1----:R-:W-:Y:S01]  /*0760*/  @!P0 IADD3 R16, P4, PT, R23, R6, RZ ;  /* 0x0000000617108210 */ /* 0x002fe20007f9e0ff */
[----:B------:R-:W-:Y:S01]  /*0770*/  IMAD.WIDE R18, R5, 0x2, R18 ;  /* 0x0000000205127825 */ /* 0x000fe200078e0212 */
[C---:B------:R-:W-:Y:S02]  /*0780*/  @!P1 IADD3.X R23, PT, PT, R0.reuse, R9, RZ, P5, !PT ;  /* 0x0000000900179210 */ /* 0x040fe40002ffe4ff */
[----:B------:R-:W-:Y:S02]  /*0790*/  CS2R R8, SRZ ;  /* 0x0000000000087805 */ /* 0x000fe4000001ff00 */
[----:B------:R-:W-:Y:S02]  /*07a0*/  @!P1 IADD3.X R21, PT, PT, R0, R11, RZ, P6, !PT ;  /* 0x0000000b00159210 */ /* 0x000fe400037fe4ff */
[----:B------:R-:W-:Y:S02]  /*07b0*/  CS2R R10, SRZ ;  /* 0x00000000000a7805 */ /* 0x000fe4000001ff00 */
[C---:B------:R-:W-:Y:S01]  /*07c0*/  @!P0 IADD3.X R25, PT, PT, R26.reuse, R3, RZ, P3, !PT ;  /* 0x000000031a198210 */ /* 0x040fe20001ffe4ff */
[----:B------:R-:W2:Y:S01]  /*07d0*/  @P2 LDG.E.U16 R27, desc[UR14][R14.64] ;  /* 0x0000000e0e1b2981 */ /* 0x000ea2000c1e1500 */
[----:B------:R-:W-:-:S03]  /*07e0*/  @!P0 IADD3.X R17, PT, PT, R26, R7, RZ, P4, !PT ;  /* 0x000000071a118210 */ /* 0x000fc600027fe4ff */
[----:B------:R-:W3:Y:S04]  /*07f0*/  @P2 LDG.E.U16 R26, desc[UR14][R14.64+0x2] ;  /* 0x0000020e0e1a2981 */ /* 0x000ee8000c1e1500 */
[----:B------:R-:W3:Y:S04]  /*0800*/  LDG.E.U16 R5, desc[UR14][R18.64] ;  /* 0x0000000e12057981 */ /* 0x000ee8000c1e1500 */
[----:B------:R-:W3:Y:S04]  /*0810*/  LDG.E.U16 R0, desc[UR14][R18.64+0x2] ;  /* 0x0000020e12007981 */ /* 0x000ee8000c1e1500 */
[----:B------:R0:W5:Y:S04]  /*0820*/  @!P1 LDG.E.64 R8, desc[UR14][R22.64] ;  /* 0x0000000e16089981 */ /* 0x000168000c1e1b00 */
[----:B------:R0:W5:Y:S01]  /*0830*/  @!P1 LDG.E.64 R10, desc[UR14][R20.64] ;  /* 0x0000000e140a9981 */ /* 0x000162000c1e1b00 */
[----:B------:R-:W-:Y:S01]  /*0840*/  HFMA2 R3, -RZ, RZ, 0, 0 ;  /* 0x00000000ff037431 */ /* 0x000fe200000001ff */
[----:B------:R-:W-:-:S02]  /*0850*/  CS2R R6, SRZ ;  /* 0x0000000000067805 */ /* 0x000fc4000001ff00 */
[----:B------:R-:W-:-:S04]  /*0860*/  MOV R2, RZ ;  /* 0x000000ff00027202 */ /* 0x000fc80000000f00 */
[----:B------:R0:W5:Y:S04]  /*0870*/  @!P0 LDG.E.64 R6, desc[UR14][R24.64] ;  /* 0x0000000e18068981 */ /* 0x000168000c1e1b00 */
[----:B------:R0:W5:Y:S01]  /*0880*/  @!P0 LDG.E.64 R2, desc[UR14][R16.64] ;  /* 0x0000000e10028981 */ /* 0x000162000c1e1b00 */
        /* <DEDUP_REMOVED lines=10> */
[----:B------:R-:W-:Y:S01]  /*0930*/  CS2R R32, SRZ ;  /* 0x0000000000207805 */ /* 0x000fe2000001ff00 */
[----:B------:R-:W-:Y:S01]  /*0940*/  UMOV UR19, 0x3f800000 ;  /* 0x3f80000000137882 */ /* 0x000fe20000000000 */
[----:B-1----:R-:W-:-:S13]  /*0950*/  @P0 R2UR UR8, R12 ;  /* 0x000000000c0802ca */ /* 0x002fda00000e0000 */
[----:B------:R-:W-:Y:S01]  /*0960*/  @UP0 UMOV UR19, UR8 ;  /* 0x0000000800130c82 */ /* 0x000fe20008000000 */
[----:B--2---:R-:W-:Y:S02]  /*0970*/  @P2 SHF.L.U32 R32, R27, 0x10, RZ ;  /* 0x000000101b202819 */ /* 0x004fe400000006ff */
[----:B---3--:R-:W-:Y:S02]  /*0980*/  @P2 SHF.L.U32 R33, R26, 0x10, RZ ;  /* 0x000000101a212819 */ /* 0x008fe400000006ff */
[----:B------:R-:W-:Y:S02]  /*0990*/  SHF.L.U32 R5, R5, 0x10, RZ ;  /* 0x0000001005057819 */ /* 0x000fe400000006ff */
[----:B------:R-:W-:Y:S01]  /*09a0*/  SHF.L.U32 R0, R0, 0x10, RZ ;  /* 0x0000001000007819 */ /* 0x000fe200000006ff */
[----:B0-----:R-:W-:Y:S06]  /*09b0*/  BRA.U UP1, `(.L_x_1445) ;  /* 0x0000000101747547 */ /* 0x001fec000b800000 */
[----:B-----5:R-:W-:Y:S01]  /*09c0*/  FADD.FTZ R13, R6, -UR31 ;  /* 0x8000001f060d7e21 */ /* 0x020fe20008010000 */
[----:B------:R-:W-:Y:S01]  /*09d0*/  FADD.FTZ R12, R7, -UR31 ;  /* 0x8000001f070c7e21 */ /* 0x000fe20008010000 */
[----:B------:R-:W-:Y:S01]  /*09e0*/  FMUL.FTZ R14, R2, R5 ;  /* 0x00000005020e7220 */ /* 0x000fe20000410000 */
[----:B------:R-:W-:Y:S01]  /*09f0*/  FMUL.FTZ R15, R3, R0 ;  /* 0x00000000030f7220 */ /* 0x000fe20000410000 */
[----:B------:R-:W-:Y:S01]  /*0a00*/  FMUL.FTZ R13, R13, UR19 ;  /* 0x000000130d0d7c20 */ /* 0x000fe20008410000 */
[----:B------:R-:W-:Y:S01]  /*0a10*/  FMUL.FTZ R12, R12, UR19 ;  /* 0x000000130c0c7c20 */ /* 0x000fe20008410000 */
[----:B------:R-:W-:Y:S01]  /*0a20*/  FADD.FTZ R16, RZ, R14 ;  /* 0x0000000eff107221 */ /* 0x000fe20000010000 */
[----:B------:R-:W-:Y:S01]  /*0a30*/  FADD.FTZ R22, RZ, R3 ;  /* 0x00000003ff167221 */ /* 0x000fe20000010000 */
[----:B------:R-:W-:Y:S01]  /*0a40*/  FFMA.FTZ R17, R13, R14, RZ ;  /* 0x0000000e0d117223 */ /* 0x000fe200000100ff */
[----:B------:R-:W-:Y:S01]  /*0a50*/  FADD.FTZ R14, R8, -UR31 ;  /* 0x8000001f080e7e21 */ /* 0x000fe20008010000 */
[----:B------:R-:W-:Y:S01]  /*0a60*/  FADD.FTZ R16, R15, R16 ;  /* 0x000000100f107221 */ /* 0x000fe20000010000 */
[----:B------:R-:W-:Y:S01]  /*0a70*/  FFMA.FTZ R13, R2, R13, RZ ;  /* 0x0000000d020d7223 */ /* 0x000fe200000100ff */
[----:B------:R-:W-:Y:S01]  /*0a80*/  FFMA.FTZ R17, R12, R15, R17 ;  /* 0x0000000f0c117223 */ /* 0x000fe20000010011 */
[----:B------:R-:W-:Y:S01]  /*0a90*/  FMUL.FTZ R15, R10, R5 ;  /* 0x000000050a0f7220 */ /* 0x000fe20000410000 */
[----:B------:R-:W-:Y:S01]  /*0aa0*/  FMUL.FTZ R18, R14, UR19 ;  /* 0x000000130e127c20 */ /* 0x000fe20008410000 */
[----:B------:R-:W-:-:S02]  /*0ab0*/  FADD.FTZ R14, R9, -UR31 ;  /* 0x8000001f090e7e21 */ /* 0x000fc40008010000 */
[----:B------:R-:W-:Y:S01]  /*0ac0*/  FADD.FTZ R16, R16, R15 ;  /* 0x0000000f10107221 */ /* 0x000fe20000010000 */
[----:B------:R-:W-:Y:S01]  /*0ad0*/  FFMA.FTZ R17, R18, R15, R17 ;  /* 0x0000000f12117223 */ /* 0x000fe20000010011 */
[----:B------:R-:W-:Y:S01]  /*0ae0*/  FMUL.FTZ R15, R11, R0 ;  /* 0x000000000b0f7220 */ /* 0x000fe20000410000 */
[----:B------:R-:W-:-:S03]  /*0af0*/  FMUL.FTZ R14, R14, UR19 ;  /* 0x000000130e0e7c20 */ /* 0x000fc60008410000 */
[----:B------:R-:W-:Y:S01]  /*0b00*/  FADD.FTZ R19, R15, R16 ;  /* 0x000000100f137221 */ /* 0x000fe20000010000 */
[----:B------:R-:W-:Y:S01]  /*0b10*/  FFMA.FTZ R20, R14, R15, R17 ;  /* 0x0000000f0e147223 */ /* 0x000fe20000010011 */
[----:B------:R-:W-:Y:S01]  /*0b20*/  FFMA.FTZ R16, R3, R12, RZ ;  /* 0x0000000c03107223 */ /* 0x000fe200000100ff */
[----:B------:R-:W-:Y:S01]  /*0b30*/  FADD.FTZ R15, RZ, R2 ;  /* 0x00000002ff0f7221 */ /* 0x000fe20000010000 */
[C---:B------:R-:W-:Y:S02]  /*0b40*/  FFMA.FTZ R12, R10.reuse, R18, R13 ;  /* 0x000000120a0c7223 */ /* 0x040fe4000001000d */
[C---:B------:R-:W-:Y:S01]  /*0b50*/  FFMA.FTZ R13, R11.reuse, R14, R16 ;  /* 0x0000000e0b0d7223 */ /* 0x040fe20000010010 */
[----:B------:R-:W-:Y:S01]  /*0b60*/  FADD.FTZ R14, R10, R15 ;  /* 0x0000000f0a0e7221 */ /* 0x000fe20000010000 */
[----:B------:R-:W-:Y:S01]  /*0b70*/  FADD.FTZ R15, R11, R22 ;  /* 0x000000160b0f7221 */ /* 0x000fe20000010000 */
[----:B------:R-:W-:Y:S06]  /*0b80*/  BRA `(.L_x_1446) ;  /* 0x0000000400007947 */ /* 0x000fec0003800000 */
.L_x_1445:
        /* <DEDUP_REMOVED lines=9> */
[C-C-:B------:R-:W-:Y:S01]  /*0c20*/  FFMA.FTZ R18, R0.reuse, R12, R33.reuse ;  /* 0x0000000c00127223 */ /* 0x140fe20000010021 */
[----:B------:R-:W-:Y:S01]  /*0c30*/  FFMA.FTZ R17, R5, R14, R32 ;  /* 0x0000000e05117223 */ /* 0x000fe20000010020 */
        /* <DEDUP_REMOVED lines=16> */
[----:B-1----:R-:W-:-:S04]  /*0d40*/  FADD.FTZ R22, -R21, 1 ;  /* 0x3f80000015167421 */ /* 0x002fc80000010100 */
[----:B------:R-:W-:-:S03]  /*0d50*/  FFMA.FTZ R19, R19, R22, 1 ;  /* 0x3f80000013137423 */ /* 0x000fc60000010016 */
[----:B------:R-:W1:Y:S01]  /*0d60*/  MUFU.RCP R20, R20 ;  /* 0x0000001400147308 */ /* 0x000e620000001000 */
[----:B--2---:R-:W-:-:S04]  /*0d70*/  FADD.FTZ R25, -R24, 1 ;  /* 0x3f80000018197421 */ /* 0x004fc80000010100 */
[----:B------:R-:W-:Y:S01]  /*0d80*/  FFMA.FTZ R22, R18, R25, 1 ;  /* 0x3f80000012167423 */ /* 0x000fe20000010019 */
[----:B------:R-:W-:Y:S01]  /*0d90*/  FMUL.FTZ R18, R2, R21 ;  /* 0x0000001502127220 */ /* 0x000fe20000410000 */
[----:B0-----:R-:W-:-:S03]  /*0da0*/  FADD.FTZ R28, -R27, 1 ;  /* 0x3f8000001b1c7421 */ /* 0x001fc60000010100 */
[----:B------:R-:W-:Y:S01]  /*0db0*/  FMUL.FTZ R18, R18, R19 ;  /* 0x0000001312127220 */ /* 0x000fe20000410000 */
[----:B------:R-:W-:Y:S01]  /*0dc0*/  FMUL.FTZ R27, R10, R27 ;  /* 0x0000001b0a1b7220 */ /* 0x000fe20000410000 */
[----:B------:R-:W-:Y:S01]  /*0dd0*/  FFMA.FTZ R28, R17, R28, 1 ;  /* 0x3f800000111c7423 */ /* 0x000fe2000001001c */
        /* <DEDUP_REMOVED lines=13> */
[----:B------:R-:W-:-:S02]  /*0eb0*/  FADD.FTZ R22, R19, R22 ;  /* 0x0000001613167221 */ /* 0x000fc40000010000 */
[----:B------:R-:W-:Y:S01]  /*0ec0*/  FMUL.FTZ R24, R0, R23 ;  /* 0x0000001700187220 */ /* 0x000fe20000410000 */
[----:B------:R-:W-:Y:S01]  /*0ed0*/  FFMA.FTZ R20, R14, R25, R21 ;  /* 0x000000190e147223 */ /* 0x000fe20000010015 */
[----:B------:R-:W-:Y:S01]  /*0ee0*/  FFMA.FTZ R21, R13, R18, RZ ;  /* 0x000000120d157223 */ /* 0x000fe200000100ff */
[----:B------:R-:W-:Y:S01]  /*0ef0*/  FADD.FTZ R13, RZ, R18 ;  /* 0x00000012ff0d7221 */ /* 0x000fe20000010000 */
[----:B------:R-:W-:Y:S01]  /*0f00*/  FFMA.FTZ R18, R12, R17, RZ ;  /* 0x000000110c127223 */ /* 0x000fe200000100ff */
[----:B------:R-:W-:Y:S01]  /*0f10*/  FADD.FTZ R19, R22, R25 ;  /* 0x0000001916137221 */ /* 0x000fe20000010000 */
[----:B------:R-:W-:Y:S01]  /*0f20*/  FADD.FTZ R17, RZ, R17 ;  /* 0x00000011ff117221 */ /* 0x000fe20000010000 */
[----:B------:R-:W-:Y:S01]  /*0f30*/  FFMA.FTZ R12, R14, R16, R21 ;  /* 0x000000100e0c7223 */ /* 0x000fe20000010015 */
[----:B------:R-:W-:Y:S01]  /*0f40*/  FADD.FTZ R14, R13, R16 ;  /* 0x000000100d0e7221 */ /* 0x000fe20000010000 */
[C---:B------:R-:W-:Y:S01]  /*0f50*/  FFMA.FTZ R20, R15.reuse, R24, R20 ;  /* 0x000000180f147223 */ /* 0x040fe20000010014 */
[----:B------:R-:W-:Y:S01]  /*0f60*/  FFMA.FTZ R13, R15, R23, R18 ;  /* 0x000000170f0d7223 */ /* 0x000fe20000010012 */
[----:B------:R-:W-:Y:S01]  /*0f70*/  FADD.FTZ R19, R24, R19 ;  /* 0x0000001318137221 */ /* 0x000fe20000010000 */
[----:B------:R-:W-:-:S07]  /*0f80*/  FADD.FTZ R15, R17, R23 ;  /* 0x00000017110f7221 */ /* 0x000fce0000010000 */
.L_x_1446:
[----:B------:R-:W0:Y:S01]  /*0f90*/  S2R R22, SR_LANEID ;  /* 0x0000000000167919 */ /* 0x000e220000000000 */
[----:B------:R-:W1:Y:S01]  /*0fa0*/  S2UR UR9, SR_CgaCtaId ;  /* 0x00000000000979c3 */ /* 0x000e620000008800 */
[----:B------:R-:W-:Y:S01]  /*0fb0*/  UMOV UR8, 0x400 ;  /* 0x0000040000087882 */ /* 0x000fe20000000000 */
[----:B------:R-:W-:Y:S01]  /*0fc0*/  UMOV UR10, 0x400 ;  /* 0x00000400000a7882 */ /* 0x000fe20000000000 */
[----:B------:R-:W2:Y:S01]  /*0fd0*/  SHFL.DOWN PT, R16, R20, 0x1, 0x1f ;  /* 0x08201f0014107f89 */ /* 0x000ea200000e0000 */
[----:B------:R-:W-:Y:S01]  /*0fe0*/  UIADD3 UR8, UPT, UPT, UR8, 0xd0, URZ ;  /* 0x000000d008087890 */ /* 0x000fe2000fffe0ff */
[----:B------:R-:W-:Y:S01]  /*0ff0*/  BSSY.RECONVERGENT B0, `(.L_x_1447) ;  /* 0x0000027000007945 */ /* 0x000fe20003800200 */
[C---:B------:R-:W-:Y:S01]  /*1000*/  ISETP.NE.AND P1, PT, R31.reuse, RZ, PT ;  /* 0x000000ff1f00720c */ /* 0x040fe20003f25270 */
[----:B------:R-:W3:Y:S01]  /*1010*/  SHFL.DOWN PT, R17, R19, 0x1, 0x1f ;  /* 0x08201f0013117f89 */ /* 0x000ee200000e0000 */
[----:B------:R-:W-:Y:S01]  /*1020*/  ISETP.GT.U32.AND P4, PT, R31, 0x13, PT ;  /* 0x000000131f00780c */ /* 0x000fe20003f84070 */
[----:B-1----:R-:W-:-:S06]  /*1030*/  ULEA UR8, UR9, UR8, 0x18 ;  /* 0x0000000809087291 */ /* 0x002fcc000f8ec0ff */
[----:B------:R-:W-:Y:S02]  /*1040*/  LEA R34, R31, UR8, 0x4 ;  /* 0x000000081f227c11 */ /* 0x000fe4000f8e20ff */
[C---:B0-----:R-:W-:Y:S02]  /*1050*/  ISETP.GT.AND P0, PT, R22.reuse, 0x1e, PT ;  /* 0x0000001e1600780c */ /* 0x041fe40003f04270 */
[----:B------:R-:W-:Y:S01]  /*1060*/  ISETP.GT.AND P3, PT, R22, 0xf, PT ;  /* 0x0000000f1600780c */ /* 0x000fe20003f64270 */
[----:B------:R-:W-:Y:S10]  /*1070*/  STS.128 [R34], R12 ;  /* 0x0000000c22007388 */ /* 0x000ff40000000c00 */
        /* <DEDUP_REMOVED lines=30> */
.L_x_1448:
[----:B------:R-:W-:Y:S05]  /*1260*/  BSYNC.RECONVERGENT B0 ;  /* 0x0000000000007941 */ /* 0x000fea0003800200 */
.L_x_1447:
[----:B------:R-:W-:Y:S06]  /*1270*/  BAR.SYNC.DEFER_BLOCKING 0x0 ;  /* 0x0000000000007b1d */ /* 0x000fec0000010000 */
[----:B------:R-:W-:Y:S04]  /*1280*/  BSSY.RECONVERGENT B0, `(.L_x_1449) ;  /* 0x0000033000007945 */ /* 0x000fe80003800200 */
[----:B------:R-:W-:Y:S05]  /*1290*/  @P1 BRA `(.L_x_1450) ;  /* 0x0000000000c41947 */ /* 0x000fea0003800000 */
[----:B------:R-:W-:-:S09]  /*12a0*/  ULEA UR8, UR9, UR10, 0x18 ;  /* 0x0000000a09087291 */ /* 0x000fd2000f8ec0ff */
[----:B--23--:R-:W2:Y:S04]  /*12b0*/  LDS.128 R16, [UR8+0x20] ;  /* 0x00002008ff107984 */ /* 0x00cea80008000c00 */
[----:B-1----:R-:W1:Y:S01]  /*12c0*/  LDS.128 R20, [UR8+0x30] ;  /* 0x00003008ff147984 */ /* 0x002e620008000c00 */
[----:B--2---:R-:W-:Y:S01]  /*12d0*/  FADD.FTZ R25, R28, R16 ;  /* 0x000000101c197221 */ /* 0x004fe20000010000 */
        /* <DEDUP_REMOVED lines=45> */
.L_x_1450:
[----:B------:R-:W-:Y:S05]  /*15b0*/  BSYNC.RECONVERGENT B0 ;  /* 0x0000000000007941 */ /* 0x000fea0003800200 */
.L_x_1449:
[----:B------:R-:W-:Y:S06]  /*15c0*/  BAR.SYNC.DEFER_BLOCKING 0x0 ;  /* 0x0000000000007b1d */ /* 0x000fec0000010000 */
[----:B------:R-:W-:Y:S04]  /*15d0*/  BSSY.RECONVERGENT B0, `(.L_x_1451) ;  /* 0x000009d000007945 */ /* 0x000fe80003800200 */
[----:B------:R-:W-:Y:S05]  /*15e0*/  @P4 BRA `(.L_x_1452) ;  /* 0x00000008006c4947 */ /* 0x000fea0003800000 */
[----:B--23--:R-:W2:Y:S04]  /*15f0*/  LDS.128 R16, [R34+0x140] ;  /* 0x0001400022107984 */ /* 0x00cea80000000c00 */
[----:B-1----:R-:W1:Y:S04]  /*1600*/  LDS.128 R20, [R34+0x280] ;  /* 0x0002800022147984 */ /* 0x002e680000000c00 */
[----:B------:R-:W3:Y:S01]  /*1610*/  LDS.128 R24, [R34+0x3c0] ;  /* 0x0003c00022187984 */ /* 0x000ee20000000c00 */
[----:B--2---:R-:W-:Y:S01]  /*1620*/  FADD.FTZ R35, R12, R16 ;  /* 0x000000100c237221 */ /* 0x004fe20000010000 */
        /* <DEDUP_REMOVED lines=151> */
.L_x_1452:
[----:B------:R-:W-:Y:S05]  /*1fa0*/  BSYNC.RECONVERGENT B0 ;  /* 0x0000000000007941 */ /* 0x000fea0003800200 */
.L_x_1451:
[----:B------:R-:W-:Y:S04]  /*1fb0*/  BSSY.RECONVERGENT B0, `(.L_x_1453) ;  /* 0x000001d000007945 */ /* 0x000fe80003800200 */
[----:B------:R-:W-:Y:S05]  /*1fc0*/  @P4 BRA `(.L_x_1454) ;  /* 0x00000000006c4947 */ /* 0x000fea0003800000 */
[----:B--23--:R-:W1:Y:S08]  /*1fd0*/  LDC.64 R16, c[0x0][0x3f8] ;  /* 0x0000fe00ff107b82 */ /* 0x00ce700000000a00 */
[----:B------:R-:W2:Y:S01]  /*1fe0*/  LDC.64 R18, c[0x0][0x3d8] ;  /* 0x0000f600ff127b82 */ /* 0x000ea20000000a00 */
[----:B-1----:R-:W-:Y:S01]  /*1ff0*/  IMAD.WIDE.U32 R20, R16, 0x3, RZ ;  /* 0x0000000310147825 */ /* 0x002fe200078e00ff */
[----:B------:R-:W-:-:S02]  /*2000*/  LEA R25, R17, R17, 0x1 ;  /* 0x0000001111197211 */ /* 0x000fc400078e08ff */
[----:B------:R-:W-:Y:S02]  /*2010*/  LEA.HI R27, P0, R17, R16, RZ, 0x1 ;  /* 0x00000010111b7211 */ /* 0x000fe400078108ff */
[----:B------:R-:W-:Y:S01]  /*2020*/  IADD3 R25, PT, PT, R21, R25, RZ ;  /* 0x0000001915197210 */ /* 0x000fe20007ffe0ff */
[----:B------:R-:W-:Y:S01]  /*2030*/  IMAD R21, R4, 0x14, R31 ;  /* 0x0000001404157824 */ /* 0x000fe200078e021f */
[----:B------:R-:W-:Y:S02]  /*2040*/  IADD3.X R4, PT, PT, RZ, R17, RZ, P0, !PT ;  /* 0x00000011ff047210 */ /* 0x000fe400007fe4ff */
[----:B------:R-:W-:Y:S01]  /*2050*/  LEA.HI R20, P3, R25, R20, RZ, 0x1 ;  /* 0x0000001419147211 */ /* 0x000fe200078708ff */
[----:B--2---:R-:W-:Y:S01]  /*2060*/  IMAD.WIDE R18, R21, 0x4, R18 ;  /* 0x0000000415127825 */ /* 0x004fe200078e0212 */
        /* <DEDUP_REMOVED lines=17> */
.L_x_1454:
[----:B------:R-:W-:Y:S05]  /*2180*/  BSYNC.RECONVERGENT B0 ;  /* 0x0000000000007941 */ /* 0x000fea0003800200 */
.L_x_1453:
        /* <DEDUP_REMOVED lines=21> */
[----:B--2---:R-:W-:Y:S01]  /*22e0*/  IADD3 R17, PT, PT, -R4, 0x1, RZ ;  /* 0x0000000104117810 */ /* 0x004fe20007ffe1ff */
        /* <DEDUP_REMOVED lines=8> */
.L_x_1457:
[----:B------:R-:W4:Y:S04]  /*2370*/  LDG.E.STRONG.GPU R4, desc[UR14][R12.64] ;  /* 0x0000000e0c047981 */ /* 0x000f28000c1ef900 */
[----:B----4-:R-:W-:Y:S01]  /*2380*/  CCTL.IVALL ;  /* 0x00000000ff00798f */ /* 0x010fe20002000000 */
[----:B------:R-:W-:Y:S05]  /*2390*/  YIELD ;  /* 0x0000000000007946 */ /* 0x000fea0003800000 */
[----:B------:R-:W-:-:S13]  /*23a0*/  ISETP.NE.AND P0, PT, R4, R19, PT ;  /* 0x000000130400720c */ /* 0x000fda0003f05270 */
[----:B------:R-:W-:Y:S05]  /*23b0*/  @P0 BRA `(.L_x_1457) ;  /* 0xfffffffc00ec0947 */ /* 0x000fea000383ffff */
.L_x_1456:
[----:B------:R-:W-:Y:S05]  /*23c0*/  WARPSYNC.ALL ;  /* 0x0000000000007948 */ /* 0x000fea0003800000 */
[----:B------:R-:W-:Y:S01]  /*23d0*/  BAR.SYNC.DEFER_BLOCKING 0x0 ;  /* 0x0000000000007b1d */ /* 0x000fe20000010000 */
[----:B------:R-:W-:-:S05]  /*23e0*/  HFMA2 R4, -RZ, RZ, 0, 0 ;  /* 0x00000000ff047431 */ /* 0x000fca00000001ff */
[----:B------:R-:W-:Y:S05]  /*23f0*/  @!P3 BRA `(.L_x_1458) ;  /* 0x00000004007cb947 */ /* 0x000fea0003800000 */
[----:B------:R-:W-:Y:S01]  /*2400*/  MOV R4, RZ ;  /* 0x000000ff00047202 */ /* 0x000fe20000000f00 */
        /* <DEDUP_REMOVED lines=10> */
.L_x_1459:
[----:B------:R-:W-:Y:S02]  /*24b0*/  ISETP.EQ.OR P5, PT, RZ, UR25, P1 ;  /* 0x00000019ff007c0c */ /* 0x000fe40008fa2670 */
[C---:B--2-4-:R-:W-:Y:S02]  /*24c0*/  IADD3 R12, PT, PT, R4.reuse, 0x1, RZ ;  /* 0x00000001040c7810 */ /* 0x054fe40007ffe0ff */
[----:B------:R-:W-:Y:S02]  /*24d0*/  IADD3 R13, PT, PT, R4, 0x2, RZ ;  /* 0x00000002040d7810 */ /* 0x000fe40007ffe0ff */
        /* <DEDUP_REMOVED lines=15> */
[----:B------:R-:W2:Y:S04]  /*25d0*/  @!P6 LDG.E.64 R14, desc[UR14][R14.64] ;  /* 0x0000000e0e0ee981 */ /* 0x000ea8000c1e1b00 */
[----:B------:R-:W3:Y:S01]  /*25e0*/  @!P0 LDG.E.64 R16, desc[UR14][R16.64] ;  /* 0x0000000e10108981 */ /* 0x000ee2000c1e1b00 */
        /* <DEDUP_REMOVED lines=13> */
[----:B--2---:R-:W-:Y:S01]  /*26c0*/  @!P6 FADD.FTZ R28, R28, R14 ;  /* 0x0000000e1c1ce221 */ /* 0x004fe20000010000 */
[----:B------:R-:W-:Y:S01]  /*26d0*/  @!P6 FADD.FTZ R29, R29, R15 ;  /* 0x0000000f1d1de221 */ /* 0x000fe20000010000 */
[----:B------:R-:W-:-:S02]  /*26e0*/  ISETP.EQ.OR P6, PT, R12, UR13, P1 ;  /* 0x0000000d0c007c0c */ /* 0x000fc40008fc2670 */
[----:B------:R-:W-:Y:S01]  /*26f0*/  IADD3 R12, PT, PT, R4, 0x7, RZ ;  /* 0x00000007040c7810 */ /* 0x000fe20007ffe0ff */
[----:B---3--:R-:W-:Y:S01]  /*2700*/  @!P0 FADD.FTZ R28, R28, R16 ;  /* 0x000000101c1c8221 */ /* 0x008fe20000010000 */
        /* <DEDUP_REMOVED lines=10> */
[----:B------:R-:W2:Y:S01]  /*27b0*/  @!P3 LDG.E.64 R12, desc[UR14][R12.64] ;  /* 0x0000000e0c0cb981 */ /* 0x000ea2000c1e1b00 */
[----:B------:R-:W-:Y:S01]  /*27c0*/  VOTEU.ALL UP0, P0 ;  /* 0x0000000000ff7886 */ /* 0x000fe20000000000 */
[----:B------:R-:W-:-:S02]  /*27d0*/  MOV R16, UR26 ;  /* 0x0000001a00107c02 */ /* 0x000fc40008000f00 */
[----:B------:R-:W-:Y:S01]  /*27e0*/  MOV R17, UR27 ;  /* 0x0000001b00117c02 */ /* 0x000fe20008000f00 */
[----:B------:R-:W3:Y:S01]  /*27f0*/  @!P4 LDG.E.64 R14, desc[UR14][R14.64] ;  /* 0x0000000e0e0ec981 */ /* 0x000ee2000c1e1b00 */
[----:B------:R-:W-:Y:S01]  /*2800*/  @!UP0 UIMAD.WIDE.U32 UR26, UR23, 0x8, UR8 ;  /* 0x00000008171a88a5 */ /* 0x000fe2000f8e0008 */
[----:B------:R-:W-:Y:S02]  /*2810*/  MOV R18, UR28 ;  /* 0x0000001c00127c02 */ /* 0x000fe40008000f00 */
[----:B------:R-:W-:Y:S01]  /*2820*/  MOV R19, UR29 ;  /* 0x0000001d00137c02 */ /* 0x000fe20008000f00 */
[----:B------:R-:W4:Y:S02]  /*2830*/  @!P5 LDG.E.64 R16, desc[UR14][R16.64] ;  /* 0x0000000e1010d981 */ /* 0x000f24000c1e1b00 */
[----:B-1----:R-:W-:Y:S02]  /*2840*/  MOV R20, UR26 ;  /* 0x0000001a00147c02 */ /* 0x002fe40008000f00 */
[----:B------:R-:W-:Y:S01]  /*2850*/  MOV R21, UR27 ;  /* 0x0000001b00157c02 */ /* 0x000fe20008000f00 */
[----:B------:R-:W5:Y:S05]  /*2860*/  @!P6 LDG.E.64 R18, desc[UR14][R18.64] ;  /* 0x0000000e1212e981 */ /* 0x000f6a000c1e1b00 */
[----:B------:R-:W5:Y:S01]  /*2870*/  @!P0 LDG.E.64 R20, desc[UR14][R20.64] ;  /* 0x0000000e14148981 */ /* 0x000f62000c1e1b00 */
        /* <DEDUP_REMOVED lines=18> */
[----:B------:R-:W-:-:S03]  /*29a0*/  @!P6 FADD.FTZ R29, R29, R19 ;  /* 0x000000131d1de221 */ /* 0x000fc60000010000 */
[----:B------:R-:W-:Y:S01]  /*29b0*/  @!P0 FADD.FTZ R28, R28, R20 ;  /* 0x000000141c1c8221 */ /* 0x000fe20000010000 */
[----:B------:R-:W-:Y:S01]  /*29c0*/  @!P0 FADD.FTZ R29, R29, R21 ;  /* 0x000000151d1d8221 */ /* 0x000fe20000010000 */
[----:B------:R-:W-:Y:S06]  /*29d0*/  @P3 BRA `(.L_x_1459) ;  /* 0xfffffff800b43947 */ /* 0x000fec000383ffff */
[----:B------:R-:W-:-:S07]  /*29e0*/  MOV R4, UR30 ;  /* 0x0000001e00047c02 */ /* 0x000fce0008000f00 */
.L_x_1458:
[----:B------:R-:W-:-:S09]  /*29f0*/  ULOP3.LUT UP0, UR10, UR16, 0x7, URZ, 0xc0, !UPT ;  /* 0x00000007100a7892 */ /* 0x000fd2000f80c0ff */
[----:B------:R-:W-:Y:S05]  /*2a00*/  BRA.U !UP0, `(.L_x_1455) ;  /* 0x00000005082c7547 */ /* 0x000fea000b800000 */
[----:B------:R-:W-:Y:S02]  /*2a10*/  UIADD3 UR10, UPT, UPT, UR10, -0x1, URZ ;  /* 0xffffffff0a0a7890 */ /* 0x000fe4000fffe0ff */
[----:B------:R-:W-:Y:S02]  /*2a20*/  ULOP3.LUT UP1, UR11, UR16, 0x3, URZ, 0xc0, !UPT ;  /* 0x00000003100b7892 */ /* 0x000fe4000f82c0ff */
[----:B------:R-:W-:-:S09]  /*2a30*/  UISETP.GE.U32.AND UP0, UPT, UR10, 0x3, UPT ;  /* 0x000000030a00788c */ /* 0x000fd2000bf06070 */
[----:B------:R-:W-:Y:S05]  /*2a40*/  BRA.U !UP0, `(.L_x_1460) ;  /* 0x0000000108907547 */ /* 0x000fea000b800000 */
[C---:B--2-4-:R-:W-:Y:S02]  /*2a50*/  IADD3 R14, PT, PT, R4.reuse, 0x1, RZ ;  /* 0x00000001040e7810 */ /* 0x054fe40007ffe0ff */
        /* <DEDUP_REMOVED lines=22> */
[----:B------:R-:W2:Y:S02]  /*2bc0*/  @!P3 LDG.E.64 R14, desc[UR14][R14.64] ;  /* 0x0000000e0e0eb981 */ /* 0x000ea4000c1e1b00 */
[----:B------:R-:W-:Y:S02]  /*2bd0*/  @!P5 IMAD.WIDE.U32 R18, R18, R21, UR8 ;  /* 0x000000081212de25 */ /* 0x000fe4000f8e0015 */
        /* <DEDUP_REMOVED lines=11> */
.L_x_1460:
[----:B------:R-:W-:Y:S05]  /*2c90*/  BRA.U !UP1, `(.L_x_1455) ;  /* 0x0000000109887547 */ /* 0x000fea000b800000 */
[----:B------:R-:W-:Y:S02]  /*2ca0*/  UISETP.NE.AND UP0, UPT, UR11, 0x1, UPT ;  /* 0x000000010b00788c */ /* 0x000fe4000bf05270 */
[----:B------:R-:W-:-:S06]  /*2cb0*/  ULOP3.LUT UR10, UR16, 0x1, URZ, 0xc0, !UPT ;  /* 0x00000001100a7892 */ /* 0x000fcc000f8ec0ff */
[----:B---34-:R-:W-:Y:S01]  /*2cc0*/  MOV R16, UR10 ;  /* 0x0000000a00107c02 */ /* 0x018fe20008000f00 */
[----:B------:R-:W-:Y:S06]  /*2cd0*/  BRA.U !UP0, `(.L_x_1461) ;  /* 0x0000000108487547 */ /* 0x000fec000b800000 */
[C---:B------:R-:W-:Y:S02]  /*2ce0*/  ISETP.EQ.OR P3, PT, R4.reuse, UR13, P1 ;  /* 0x0000000d04007c0c */ /* 0x040fe40008f62670 */
[----:B--2---:R-:W-:Y:S02]  /*2cf0*/  IADD3 R12, PT, PT, R4, 0x1, RZ ;  /* 0x00000001040c7810 */ /* 0x004fe40007ffe0ff */
        /* <DEDUP_REMOVED lines=10> */
[----:B------:R-:W2:Y:S01]  /*2da0*/  @!P0 LDG.E.64 R12, desc[UR14][R12.64] ;  /* 0x0000000e0c0c8981 */ /* 0x000ea2000c1e1b00 */
[----:B------:R-:W-:Y:S01]  /*2db0*/  IADD3 R4, PT, PT, R4, 0x2, RZ ;  /* 0x0000000204047810 */ /* 0x000fe20007ffe0ff */
[----:B0-----:R-:W-:Y:S01]  /*2dc0*/  @!P3 FADD.FTZ R28, R28, R14 ;  /* 0x0000000e1c1cb221 */ /* 0x001fe20000010000 */
[----:B------:R-:W-:-:S03]  /*2dd0*/  @!P3 FADD.FTZ R29, R29, R15 ;  /* 0x0000000f1d1db221 */ /* 0x000fc60000010000 */
[----:B--2---:R-:W-:Y:S01]  /*2de0*/  @!P0 FADD.FTZ R28, R28, R12 ;  /* 0x0000000c1c1c8221 */ /* 0x004fe20000010000 */
[----:B------:R-:W-:-:S07]  /*2df0*/  @!P0 FADD.FTZ R29, R29, R13 ;  /* 0x0000000d1d1d8221 */ /* 0x000fce0000010000 */
.L_x_1461:
[----:B------:R-:W-:Y:S01]  /*2e00*/  ISETP.EQ.OR P0, PT, R4, UR13, P1 ;  /* 0x0000000d04007c0c */ /* 0x000fe20008f02670 */
[----:B------:R-:W-:Y:S03]  /*2e10*/  BSSY.RECONVERGENT B0, `(.L_x_1455) ;  /* 0x000000a000007945 */ /* 0x000fe60003800200 */
[----:B------:R-:W-:-:S13]  /*2e20*/  ISETP.NE.U32.OR P0, PT, R16, 0x1, P0 ;  /* 0x000000011000780c */ /* 0x000fda0000705470 */
[----:B------:R-:W-:Y:S05]  /*2e30*/  @P0 BRA `(.L_x_1462) ;  /* 0x00000000001c0947 */ /* 0x000fea0003800000 */
[----:B--2---:R-:W-:Y:S02]  /*2e40*/  MOV R13, UR18 ;  /* 0x00000012000d7c02 */ /* 0x004fe40008000f00 */
[----:B------:R-:W-:-:S03]  /*2e50*/  MOV R15, 0x8 ;  /* 0x00000008000f7802 */ /* 0x000fc60000000f00 */
[----:B------:R-:W-:-:S04]  /*2e60*/  IMAD R12, R4, R13, UR5 ;  /* 0x00000005040c7e24 */ /* 0x000fc8000f8e020d */
[----:B------:R-:W-:-:S06]  /*2e70*/  IMAD.WIDE.U32 R12, R12, R15, UR8 ;  /* 0x000000080c0c7e25 */ /* 0x000fcc000f8e000f */
[----:B------:R-:W0:Y:S02]  /*2e80*/  LDG.E.64 R12, desc[UR14][R12.64] ;  /* 0x0000000e0c0c7981 */ /* 0x000e24000c1e1b00 */
[----:B0-----:R-:W-:Y:S01]  /*2e90*/  FADD.FTZ R28, R28, R12 ;  /* 0x0000000c1c1c7221 */ /* 0x001fe20000010000 */
[----:B------:R-:W-:-:S07]  /*2ea0*/  FADD.FTZ R29, R29, R13 ;  /* 0x0000000d1d1d7221 */ /* 0x000fce0000010000 */
.L_x_1462:
[----:B------:R-:W-:Y:S05]  /*2eb0*/  BSYNC.RECONVERGENT B0 ;  /* 0x0000000000007941 */ /* 0x000fea0003800200 */
.L_x_1455:
[----:B------:R-:W5:Y:S01]  /*2ec0*/  S2UR UR9, SR_CgaCtaId ;  /* 0x00000000000979c3 */ /* 0x000f620000008800 */
[----:B------:R-:W-:Y:S01]  /*2ed0*/  UMOV UR8, 0x400 ;  /* 0x0000040000087882 */ /* 0x000fe20000000000 */
[----:B--2-4-:R-:W-:Y:S01]  /*2ee0*/  LOP3.LUT R14, R31, 0xffff, RZ, 0xc0, !PT ;  /* 0x0000ffff1f0e7812 */ /* 0x014fe200078ec0ff */
[----:B------:R-:W2:Y:S01]  /*2ef0*/  LDCU.64 UR10, c[0x0][0x400] ;  /* 0x00008000ff0a77ac */ /* 0x000ea20008000a00 */
[----:B------:R-:W-:Y:S01]  /*2f00*/  FADD.FTZ R7, R7, -UR31 ;  /* 0x8000001f07077e21 */ /* 0x000fe20008010000 */
[----:B------:R-:W-:Y:S01]  /*2f10*/  FADD.FTZ R8, R8, -UR31 ;  /* 0x8000001f08087e21 */ /* 0x000fe20008010000 */
[----:B---3--:R-:W-:Y:S01]  /*2f20*/  FADD.FTZ R16, R9, -UR31 ;  /* 0x8000001f09107e21 */ /* 0x008fe20008010000 */
[----:B------:R-:W-:Y:S01]  /*2f30*/  IMAD R14, R14, 0xccd, RZ ;  /* 0x00000ccd0e0e7824 */ /* 0x000fe200078e02ff */
[----:B------:R-:W3:Y:S01]  /*2f40*/  LDC R4, c[0x0][0x41c] ;  /* 0x00010700ff047b82 */ /* 0x000ee20000000800 */
[----:B------:R-:W-:Y:S01]  /*2f50*/  FMUL.FTZ R17, R7, UR19 ;  /* 0x0000001307117c20 */ /* 0x000fe20008410000 */
[----:B------:R-:W-:Y:S01]  /*2f60*/  FMUL.FTZ R7, R8, UR19 ;  /* 0x0000001308077c20 */ /* 0x000fe20008410000 */
[----:B------:R-:W-:Y:S01]  /*2f70*/  FMUL.FTZ R8, R16, UR19 ;  /* 0x0000001310087c20 */ /* 0x000fe20008410000 */
[----:B------:R-:W-:Y:S01]  /*2f80*/  SHF.R.U32.HI R15, RZ, 0x10, R14 ;  /* 0x00000010ff0f7819 */ /* 0x000fe2000001160e */
[----:B-----5:R-:W-:-:S04]  /*2f90*/  ULEA UR8, UR9, UR8, 0x18 ;  /* 0x0000000809087291 */ /* 0x020fc8000f8ec0ff */
[----:B---3--:R-:W-:-:S05]  /*2fa0*/  IMAD R4, R4, UR13, R15 ;  /* 0x0000000d04047c24 */ /* 0x008fca000f8e020f */
[----:B------:R-:W-:Y:S01]  /*2fb0*/  @!P1 STS.64 [UR8+0xc0], R28 ;  /* 0x0000c01cff009988 */ /* 0x000fe20008000a08 */
[----:B------:R-:W-:Y:S01]  /*2fc0*/  FADD.FTZ R15, R6, -UR31 ;  /* 0x8000001f060f7e21 */ /* 0x000fe20008010000 */
[----:B------:R-:W-:Y:S03]  /*2fd0*/  BAR.SYNC.DEFER_BLOCKING 0x0 ;  /* 0x0000000000007b1d */ /* 0x000fe60000010000 */
[----:B------:R-:W-:Y:S01]  /*2fe0*/  FMUL.FTZ R15, R15, UR19 ;  /* 0x000000130f0f7c20 */ /* 0x000fe20008410000 */
[C---:B--2---:R-:W-:Y:S02]  /*2ff0*/  ISETP.GE.U32.AND P0, PT, R4.reuse, UR10, PT ;  /* 0x0000000a04007c0c */ /* 0x044fe4000bf06070 */
[----:B------:R-:W-:-:S04]  /*3000*/  IADD3 R6, PT, PT, R4, 0x20, RZ ;  /* 0x0000002004067810 */ /* 0x000fc80007ffe0ff */
[----:B------:R-:W-:Y:S01]  /*3010*/  ISETP.GE.U32.AND P1, PT, R6, UR10, PT ;  /* 0x0000000a06007c0c */ /* 0x000fe2000bf26070 */
[----:B------:R-:W2:Y:S01]  /*3020*/  LDS.64 R12, [UR8+0xc0] ;  /* 0x0000c008ff0c7984 */ /* 0x000ea20008000a00 */
[----:B------:R-:W2:Y:S02]  /*3030*/  LDCU UR8, c[0x0][0x42c] ;  /* 0x00008580ff0877ac */ /* 0x000ea40008000800 */
[----:B--2---:R-:W-:Y:S01]  /*3040*/  FMUL.FTZ R9, R12, UR8 ;  /* 0x000000080c097c20 */ /* 0x004fe20008410000 */
[----:B------:R-:W-:Y:S01]  /*3050*/  FMUL.FTZ R14, R13, UR8 ;  /* 0x000000080d0e7c20 */ /* 0x000fe20008410000 */
[----:B------:R-:W-:-:S03]  /*3060*/  SHF.R.S32.HI R13, RZ, 0x1f, R4 ;  /* 0x0000001fff0d7819 */ /* 0x000fc60000011404 */
[C-C-:B------:R-:W-:Y:S01]  /*3070*/  FFMA.FTZ R24, R9.reuse, R15, R14.reuse ;  /* 0x0000000f09187223 */ /* 0x140fe2000001000e */
[C-C-:B------:R-:W-:Y:S01]  /*3080*/  FFMA.FTZ R23, R9.reuse, R17, R14.reuse ;  /* 0x0000001109177223 */ /* 0x140fe2000001000e */
[--C-:B------:R-:W-:Y:S01]  /*3090*/  FFMA.FTZ R12, R9, R7, R14.reuse ;  /* 0x00000007090c7223 */ /* 0x100fe2000001000e */
[----:B------:R-:W-:Y:S01]  /*30a0*/  ISETP.GE.AND.EX P0, PT, R13, UR11, PT, P0 ;  /* 0x0000000b0d007c0c */ /* 0x000fe2000bf06300 */
[----:B------:R-:W-:Y:S01]  /*30b0*/  FFMA.FTZ R9, R9, R8, R14 ;  /* 0x0000000809097223 */ /* 0x000fe2000001000e */
[----:B------:R-:W-:Y:S11]  /*30c0*/  @!P2 BRA `(.L_x_1463) ;  /* 0x000000000048a947 */ /* 0x000ff60003800000 */
[----:B------:R-:W-:Y:S01]  /*30d0*/  FFMA.FTZ R14, R5, R15, R32 ;  /* 0x0000000f050e7223 */ /* 0x000fe20000010020 */
[----:B------:R-:W-:-:S03]  /*30e0*/  FFMA.FTZ R15, R0, R17, R33 ;  /* 0x00000011000f7223 */ /* 0x000fc60000010021 */
[----:B------:R-:W-:Y:S01]  /*30f0*/  FMUL.FTZ R16, R14, -1.4426950216293334961 ;  /* 0xbfb8aa3b0e107820 */ /* 0x000fe20000410000 */
[----:B------:R-:W-:-:S05]  /*3100*/  FMUL.FTZ R18, R15, -1.4426950216293334961 ;  /* 0xbfb8aa3b0f127820 */ /* 0x000fca0000410000 */
[----:B------:R-:W2:Y:S08]  /*3110*/  MUFU.EX2 R16, R16 ;  /* 0x0000001000107308 */ /* 0x000eb00000000800 */
[----:B------:R-:W3:Y:S01]  /*3120*/  MUFU.EX2 R18, R18 ;  /* 0x0000001200127308 */ /* 0x000ee20000000800 */
[----:B--2---:R-:W-:-:S07]  /*3130*/  FADD.FTZ R17, R16, 1 ;  /* 0x3f80000010117421 */ /* 0x004fce0000010000 */
[----:B------:R-:W2:Y:S01]  /*3140*/  MUFU.RCP R17, R17 ;  /* 0x0000001100117308 */ /* 0x000ea20000001000 */
[----:B---3--:R-:W-:-:S07]  /*3150*/  FADD.FTZ R19, R18, 1 ;  /* 0x3f80000012137421 */ /* 0x008fce0000010000 */
[----:B-1----:R-:W1:Y:S01]  /*3160*/  MUFU.RCP R20, R19 ;  /* 0x0000001300147308 */ /* 0x002e620000001000 */
        /* <DEDUP_REMOVED lines=8> */
.L_x_1463:
[----:B------:R-:W-:Y:S01]  /*31f0*/  BSSY.RECONVERGENT B0, `(.L_x_1464) ;  /* 0x0000012000007945 */ /* 0x000fe20003800200 */
[----:B------:R-:W-:Y:S01]  /*3200*/  FFMA.FTZ R24, R5, R2, -R24 ;  /* 0x0000000205187223 */ /* 0x000fe20000010818 */
[----:B------:R-:W-:Y:S01]  /*3210*/  SHF.R.S32.HI R2, RZ, 0x1f, R6 ;  /* 0x0000001fff027819 */ /* 0x000fe20000011406 */
[----:B------:R-:W-:Y:S01]  /*3220*/  FFMA.FTZ R23, R0, R3, -R23 ;  /* 0x0000000300177223 */ /* 0x000fe20000010817 */
[----:B------:R-:W-:Y:S06]  /*3230*/  @P0 BRA `(.L_x_1465) ;  /* 0x0000000000340947 */ /* 0x000fec0003800000 */
[----:B------:R-:W2:Y:S01]  /*3240*/  LDCU.64 UR20, c[0x0][0x3f8] ;  /* 0x00007f00ff1477ac */ /* 0x000ea20008000a00 */
[----:B------:R-:W-:Y:S01]  /*3250*/  MOV R14, R36 ;  /* 0x00000024000e7202 */ /* 0x000fe20000000f00 */
[----:B------:R-:W-:Y:S01]  /*3260*/  FMUL.FTZ R24, R24, UR19 ;  /* 0x0000001318187c20 */ /* 0x000fe20008410000 */
[----:B------:R-:W-:Y:S01]  /*3270*/  MOV R15, R39 ;  /* 0x00000027000f7202 */ /* 0x000fe20000000f00 */
[----:B------:R-:W3:Y:S01]  /*3280*/  LDCU.64 UR8, c[0x0][0x380] ;  /* 0x00007000ff0877ac */ /* 0x000ee20008000a00 */
[----:B------:R-:W-:Y:S01]  /*3290*/  FMUL.FTZ R25, R23, UR19 ;  /* 0x0000001317197c20 */ /* 0x000fe20008410000 */
[----:B--2---:R-:W-:Y:S02]  /*32a0*/  IMAD R13, R13, UR20, RZ ;  /* 0x000000140d0d7c24 */ /* 0x004fe4000f8e02ff */
[----:B------:R-:W-:-:S04]  /*32b0*/  IMAD.WIDE.U32 R14, R4, UR20, R14 ;  /* 0x00000014040e7c25 */ /* 0x000fc8000f8e000e */
[----:B------:R-:W-:Y:S01]  /*32c0*/  IMAD R13, R4, UR21, R13 ;  /* 0x00000015040d7c24 */ /* 0x000fe2000f8e020d */
[----:B---3--:R-:W-:-:S04]  /*32d0*/  LEA R16, P0, R14, UR8, 0x2 ;  /* 0x000000080e107c11 */ /* 0x008fc8000f8010ff */
[----:B------:R-:W-:-:S04]  /*32e0*/  IADD3 R13, PT, PT, R15, R13, RZ ;  /* 0x0000000d0f0d7210 */ /* 0x000fc80007ffe0ff */
[----:B------:R-:W-:-:S05]  /*32f0*/  LEA.HI.X R17, R14, UR9, R13, 0x2, P0 ;  /* 0x000000090e117c11 */ /* 0x000fca00080f140d */
[----:B------:R2:W-:Y:S02]  /*3300*/  STG.E.64 desc[UR14][R16.64], R24 ;  /* 0x0000001810007986 */ /* 0x0005e4000c101b0e */
.L_x_1465:
[----:B------:R-:W-:Y:S05]  /*3310*/  BSYNC.RECONVERGENT B0 ;  /* 0x0000000000007941 */ /* 0x000fea0003800200 */
.L_x_1464:
[----:B------:R-:W-:Y:S05]  /*3320*/  @!P2 BRA `(.L_x_1466) ;  /* 0x000000000048a947 */ /* 0x000fea0003800000 */
[----:B------:R-:W-:Y:S01]  /*3330*/  FFMA.FTZ R7, R5, R7, R32 ;  /* 0x0000000705077223 */ /* 0x000fe20000010020 */
[----:B------:R-:W-:-:S03]  /*3340*/  FFMA.FTZ R8, R0, R8, R33 ;  /* 0x0000000800087223 */ /* 0x000fc60000010021 */
[----:B------:R-:W-:Y:S01]  /*3350*/  FMUL.FTZ R3, R7, -1.4426950216293334961 ;  /* 0xbfb8aa3b07037820 */ /* 0x000fe20000410000 */
[----:B------:R-:W-:-:S05]  /*3360*/  FMUL.FTZ R14, R8, -1.4426950216293334961 ;  /* 0xbfb8aa3b080e7820 */ /* 0x000fca0000410000 */
[----:B------:R-:W3:Y:S08]  /*3370*/  MUFU.EX2 R3, R3 ;  /* 0x0000000300037308 */ /* 0x000ef00000000800 */
[----:B------:R-:W4:Y:S01]  /*3380*/  MUFU.EX2 R14, R14 ;  /* 0x0000000e000e7308 */ /* 0x000f220000000800 */
[----:B---3--:R-:W-:-:S07]  /*3390*/  FADD.FTZ R4, R3, 1 ;  /* 0x3f80000003047421 */ /* 0x008fce0000010000 */
[----:B------:R-:W3:Y:S01]  /*33a0*/  MUFU.RCP R13, R4 ;  /* 0x00000004000d7308 */ /* 0x000ee20000001000 */
[----:B----4-:R-:W-:-:S07]  /*33b0*/  FADD.FTZ R15, R14, 1 ;  /* 0x3f8000000e0f7421 */ /* 0x010fce0000010000 */
[----:B--2---:R-:W2:Y:S01]  /*33c0*/  MUFU.RCP R16, R15 ;  /* 0x0000000f00107308 */ /* 0x004ea20000001000 */
[----:B---3--:R-:W-:Y:S01]  /*33d0*/  FADD.FTZ R18, -R13, 1 ;  /* 0x3f8000000d127421 */ /* 0x008fe20000010100 */
[----:B------:R-:W-:-:S03]  /*33e0*/  FMUL.FTZ R10, R10, R13 ;  /* 0x0000000d0a0a7220 */ /* 0x000fc60000410000 */
[----:B------:R-:W-:Y:S01]  /*33f0*/  FFMA.FTZ R7, R7, R18, 1 ;  /* 0x3f80000007077423 */ /* 0x000fe20000010012 */
[----:B--2---:R-:W-:Y:S01]  /*3400*/  FADD.FTZ R17, -R16, 1 ;  /* 0x3f80000010117421 */ /* 0x004fe20000010100 */
[----:B------:R-:W-:Y:S02]  /*3410*/  FMUL.FTZ R11, R11, R16 ;  /* 0x000000100b0b7220 */ /* 0x000fe40000410000 */
[----:B------:R-:W-:Y:S01]  /*3420*/  FMUL.FTZ R10, R10, R7 ;  /* 0x000000070a0a7220 */ /* 0x000fe20000410000 */
[----:B------:R-:W-:-:S04]  /*3430*/  FFMA.FTZ R8, R8, R17, 1 ;  /* 0x3f80000008087423 */ /* 0x000fc80000010011 */
[----:B------:R-:W-:-:S07]  /*3440*/  FMUL.FTZ R11, R11, R8 ;  /* 0x000000080b0b7220 */ /* 0x000fce0000410000 */
.L_x_1466:
[----:B------:R-:W-:Y:S01]  /*3450*/  ISETP.GE.AND.EX P1, PT, R2, UR11, PT, P1 ;  /* 0x0000000b02007c0c */ /* 0x000fe2000bf26310 */
[----:B------:R-:W-:Y:S01]  /*3460*/  FFMA.FTZ R12, R5, R10, -R12 ;  /* 0x0000000a050c7223 */ /* 0x000fe2000001080c */
[----:B------:R-:W-:Y:S01]  /*3470*/  FFMA.FTZ R9, R0, R11, -R9 ;  /* 0x0000000b00097223 */ /* 0x000fe20000010809 */
[----:B------:R-:W-:Y:S02]  /*3480*/  BSSY.RECONVERGENT B0, `(.L_x_1467) ;  /* 0x000000e000007945 */ /* 0x000fe40003800200 */
[----:B------:R-:W-:Y:S01]  /*3490*/  FMUL.FTZ R8, R12, UR19 ;  /* 0x000000130c087c20 */ /* 0x000fe20008410000 */
[----:B------:R-:W-:-:S07]  /*34a0*/  FMUL.FTZ R9, R9, UR19 ;  /* 0x0000001309097c20 */ /* 0x000fce0008410000 */
[----:B------:R-:W-:Y:S05]  /*34b0*/  @P1 BRA `(.L_x_1468) ;  /* 0x0000000000281947 */ /* 0x000fea0003800000 */
[----:B------:R-:W3:Y:S01]  /*34c0*/  LDCU.64 UR8, c[0x0][0x3f8] ;  /* 0x00007f00ff0877ac */ /* 0x000ee20008000a00 */
[----:B------:R-:W-:Y:S01]  /*34d0*/  MOV R37, R39 ;  /* 0x0000002700257202 */ /* 0x000fe20000000f00 */
[----:B------:R-:W4:Y:S01]  /*34e0*/  LDCU.64 UR10, c[0x0][0x380] ;  /* 0x00007000ff0a77ac */ /* 0x000f220008000a00 */
[----:B---3--:R-:W-:Y:S02]  /*34f0*/  IMAD R3, R2, UR8, RZ ;  /* 0x0000000802037c24 */ /* 0x008fe4000f8e02ff */
[----:B------:R-:W-:-:S04]  /*3500*/  IMAD.WIDE.U32 R36, R6, UR8, R36 ;  /* 0x0000000806247c25 */ /* 0x000fc8000f8e0024 */
[----:B------:R-:W-:Y:S01]  /*3510*/  IMAD R3, R6, UR9, R3 ;  /* 0x0000000906037c24 */ /* 0x000fe2000f8e0203 */
[----:B----4-:R-:W-:-:S04]  /*3520*/  LEA R2, P0, R36, UR10, 0x2 ;  /* 0x0000000a24027c11 */ /* 0x010fc8000f8010ff */
[----:B------:R-:W-:-:S04]  /*3530*/  IADD3 R3, PT, PT, R37, R3, RZ ;  /* 0x0000000325037210 */ /* 0x000fc80007ffe0ff */
[----:B------:R-:W-:-:S05]  /*3540*/  LEA.HI.X R3, R36, UR11, R3, 0x2, P0 ;  /* 0x0000000b24037c11 */ /* 0x000fca00080f1403 */
[----:B------:R3:W-:Y:S02]  /*3550*/  STG.E.64 desc[UR14][R2.64], R8 ;  /* 0x0000000802007986 */ /* 0x0007e4000c101b0e */
.L_x_1468:
[----:B------:R-:W-:Y:S05]  /*3560*/  BSYNC.RECONVERGENT B0 ;  /* 0x0000000000007941 */ /* 0x000fea0003800200 */
.L_x_1467:
[----:B------:R-:W-:Y:S02]  /*3570*/  UIADD3 UR6, UPT, UPT, UR18, UR6, URZ ;  /* 0x0000000612067290 */ /* 0x000fe4000fffe0ff */
[----:B------:R-:W-:Y:S02]  /*3580*/  UIADD3 UR4, UPT, UPT, UR4, 0x1, URZ ;  /* 0x0000000104047890 */ /* 0x000fe4000fffe0ff */
[----:B------:R-:W-:-:S09]  /*3590*/  UISETP.GE.AND UP0, UPT, UR6, UR7, UPT ;  /* 0x000000070600728c */ /* 0x000fd2000bf06270 */
[----:B------:R-:W-:Y:S05]  /*35a0*/  BRA.U !UP0, `(.L_x_1469) ;  /* 0xffffffc908f87547 */ /* 0x000fea000b83ffff */
.L_x_1444:
[----:B------:R-:W4:Y:S01]  /*35b0*/  LDC R4, c[0x0][0x370] ;  /* 0x0000dc00ff047b82 */ /* 0x000f220000000800 */
[----:B------:R-:W-:Y:S01]  /*35c0*/  ISETP.NE.AND P2, PT, R31, RZ, PT ;  /* 0x000000ff1f00720c */ /* 0x000fe20003f45270 */
[----:B------:R-:W-:Y:S06]  /*35d0*/  BSSY.RECONVERGENT B0, `(.L_x_1470) ;  /* 0x0000011000007945 */ /* 0x000fec0003800200 */
[----:B------:R-:W5:Y:S08]  /*35e0*/  LDC R7, c[0x0][0x374] ;  /* 0x0000dd00ff077b82 */ /* 0x000f700000000800 */
[----:B---3--:R-:W3:Y:S01]  /*35f0*/  LDC.64 R2, c[0x0][0x3c8] ;  /* 0x0000f200ff027b82 */ /* 0x008ee20000000a00 */
[----:B----4-:R-:W-:-:S02]  /*3600*/  IADD3 R5, PT, PT, R4, -0x1, RZ ;  /* 0xffffffff04057810 */ /* 0x010fc40007ffe0ff */
[----:B------:R-:W-:Y:S02]  /*3610*/  ISETP.NE.AND P1, PT, R4, 0x1, PT ;  /* 0x000000010400780c */ /* 0x000fe40003f25270 */
[----:B-----5:R-:W-:-:S04]  /*3620*/  IADD3 R0, PT, PT, R7, -0x1, RZ ;  /* 0xffffffff07007810 */ /* 0x020fc80007ffe0ff */
        /* <DEDUP_REMOVED lines=11> */
.L_x_1471:
[----:B------:R-:W-:Y:S05]  /*36e0*/  BSYNC.RECONVERGENT B0 ;  /* 0x0000000000007941 */ /* 0x000fea0003800200 */
.L_x_1470:
[----:B------:R-:W-:Y:S05]  /*36f0*/  @P0 EXIT ;  /* 0x000000000000094d */ /* 0x000fea0003800000 */
[----:B------:R-:W-:Y:S05]  /*3700*/  @P2 BRA `(.L_x_1472) ;  /* 0x0000000000202947 */ /* 0x000fea0003800000 */
[----:B------:R-:W-:-:S05]  /*3710*/  IMAD R0, R4, R7, RZ ;  /* 0x0000000704007224 */ /* 0x000fca00078e02ff */
[----:B------:R-:W-:-:S13]  /*3720*/  ISETP.NE.AND P0, PT, R0, -0x1, PT ;  /* 0xffffffff0000780c */ /* 0x000fda0003f05270 */
[----:B------:R-:W-:Y:S05]  /*3730*/  @!P0 BRA `(.L_x_1472) ;  /* 0x0000000000148947 */ /* 0x000fea0003800000 */
.L_x_1473:
[----:B---3--:R-:W3:Y:S04]  /*3740*/  LDG.E.STRONG.GPU R5, desc[UR14][R2.64] ;  /* 0x0000000e02057981 */ /* 0x008ee8000c1ef900 */
[----:B---3--:R-:W-:Y:S01]  /*3750*/  CCTL.IVALL ;  /* 0x00000000ff00798f */ /* 0x008fe20002000000 */
[----:B------:R-:W-:Y:S05]  /*3760*/  YIELD ;  /* 0x0000000000007946 */ /* 0x000fea0003800000 */
[----:B------:R-:W-:-:S13]  /*3770*/  ISETP.NE.AND P0, PT, R5, R0, PT ;  /* 0x000000000500720c */ /* 0x000fda0003f05270 */
[----:B------:R-:W-:Y:S05]  /*3780*/  @P0 BRA `(.L_x_1473) ;  /* 0xfffffffc00ec0947 */ /* 0x000fea000383ffff */
.L_x_1472:
[----:B------:R-:W-:Y:S05]  /*3790*/  WARPSYNC.ALL ;  /* 0x0000000000007948 */ /* 0x000fea0003800000 */
[----:B------:R-:W4:Y:S02]  /*37a0*/  LDCU.64 UR10, c[0x0][0x3f8] ;  /* 0x00007f00ff0a77ac */ /* 0x000f240008000a00 */
[----:B----4-:R-:W-:-:S04]  /*37b0*/  ULEA.HI UR8, UP0, UR11, UR10, URZ, 0x1 ;  /* 0x0000000a0b087291 */ /* 0x010fc8000f8108ff */
        /* <DEDUP_REMOVED lines=8> */
[----:B------:R-:W-:Y:S01]  /*3840*/  IADD3 R0, P1, PT, R31, 0x280, RZ ;  /* 0x000002801f007810 */ /* 0x000fe20007f3e0ff */
[----:B------:R-:W-:Y:S01]  /*3850*/  UIMAD.WIDE.U32 UR4, UR10, 0x3, URZ ;  /* 0x000000030a0478a5 */ /* 0x000fe2000f8e00ff */
[----:B------:R-:W-:Y:S01]  /*3860*/  MOV R4, RZ ;  /* 0x000000ff00047202 */ /* 0x000fe20000000f00 */
[----:B------:R-:W-:Y:S01]  /*3870*/  UIMAD UR6, UR11, 0x3, URZ ;  /* 0x000000030b0678a4 */ /* 0x000fe2000f8e02ff */
[----:B---3--:R-:W-:Y:S01]  /*3880*/  MOV R2, UR9 ;  /* 0x0000000900027c02 */ /* 0x008fe20008000f00 */
        /* <DEDUP_REMOVED lines=34> */
[----:B------:R-:W3:Y:S01]  /*3ab0*/  LDCU.64 UR12, c[0x0][0x3d8] ;  /* 0x00007b00ff0c77ac */ /* 0x000ee20008000a00 */
[----:B------:R-:W-:Y:S02]  /*3ac0*/  MOV R23, UR6 ;  /* 0x0000000600177c02 */ /* 0x000fe40008000f00 */
[----:B------:R-:W-:Y:S01]  /*3ad0*/  MOV R2, UR7 ;  /* 0x0000000700027c02 */ /* 0x000fe20008000f00 */
[----:B------:R-:W4:Y:S01]  /*3ae0*/  LDCU.64 UR16, c[0x0][0x390] ;  /* 0x00007200ff1077ac */ /* 0x000f220008000a00 */
[----:B------:R-:W-:Y:S02]  /*3af0*/  IADD3 R5, PT, PT, R5, 0x1, RZ ;  /* 0x0000000105057810 */ /* 0x000fe40007ffe0ff */
[----:B------:R-:W-:Y:S01]  /*3b00*/  SHF.L.U64.HI R23, R23, 0x2, R2 ;  /* 0x0000000217177819 */ /* 0x000fe20000010202 */
[----:B------:R-:W5:Y:S01]  /*3b10*/  LDCU.64 UR18, c[0x0][0x388] ;  /* 0x00007100ff1277ac */ /* 0x000f620008000a00 */
[----:B------:R-:W-:Y:S02]  /*3b20*/  MOV R0, UR8 ;  /* 0x0000000800007c02 */ /* 0x000fe40008000f00 */
[----:B------:R-:W-:Y:S01]  /*3b30*/  MOV R3, UR9 ;  /* 0x0000000900037c02 */ /* 0x000fe20008000f00 */
[----:B------:R-:W-:Y:S01]  /*3b40*/  USHF.L.U32 UR5, UR11, 0x2, URZ ;  /* 0x000000020b057899 */ /* 0x000fe200080006ff */
[----:B------:R-:W-:Y:S01]  /*3b50*/  LOP3.LUT R5, R5, 0x3, RZ, 0xc0, !PT ;  /* 0x0000000305057812 */ /* 0x000fe200078ec0ff */
[----:B------:R-:W-:Y:S01]  /*3b60*/  UMOV UR4, URZ ;  /* 0x000000ff00047c82 */ /* 0x000fe20008000000 */
[----:B------:R-:W-:-:S02]  /*3b70*/  MOV R6, R31 ;  /* 0x0000001f00067202 */ /* 0x000fc40000000f00 */
[----:B------:R-:W-:Y:S02]  /*3b80*/  MOV R7, R4 ;  /* 0x0000000400077202 */ /* 0x000fe40000000f00 */
[----:B------:R-:W-:Y:S02]  /*3b90*/  MOV R2, UR10 ;  /* 0x0000000a00027c02 */ /* 0x000fe40008000f00 */
[----:B--2---:R-:W-:Y:S01]  /*3ba0*/  SHF.L.U32 R17, R31, 0x2, RZ ;  /* 0x000000021f117819 */ /* 0x004fe200000006ff */
[----:B------:R-:W-:Y:S01]  /*3bb0*/  IMAD.WIDE.U32 R6, R5, 0x280, R6 ;  /* 0x0000028005067825 */ /* 0x000fe200078e0006 */
[----:B------:R-:W-:Y:S02]  /*3bc0*/  SHF.L.U64.HI R0, R0, 0x2, R3 ;  /* 0x0000000200007819 */ /* 0x000fe40000010203 */
[----:B------:R-:W-:Y:S01]  /*3bd0*/  SHF.L.U64.HI R18, R31, 0x2, R4 ;  /* 0x000000021f127819 */ /* 0x000fe20000010204 */
[----:B------:R-:W-:Y:S01]  /*3be0*/  IMAD.WIDE.U32 R2, R2, 0x4, RZ ;  /* 0x0000000402027825 */ /* 0x000fe200078e00ff */
[----:B---3--:R-:W-:-:S02]  /*3bf0*/  IADD3 R21, P1, PT, R17, UR12, RZ ;  /* 0x0000000c11157c10 */ /* 0x008fc4000ff3e0ff */
[C---:B----4-:R-:W-:Y:S02]  /*3c00*/  IADD3 R19, P2, PT, R17.reuse, UR16, RZ ;  /* 0x0000001011137c10 */ /* 0x050fe4000ff5e0ff */
[----:B-----5:R-:W-:Y:S02]  /*3c10*/  IADD3 R17, P3, PT, R17, UR18, RZ ;  /* 0x0000001211117c10 */ /* 0x020fe4000ff7e0ff */
[----:B------:R-:W-:Y:S02]  /*3c20*/  IADD3 R14, P4, PT, RZ, -R5, RZ ;  /* 0x80000005ff0e7210 */ /* 0x000fe40007f9e0ff */
[C---:B------:R-:W-:Y:S02]  /*3c30*/  IADD3.X R22, PT, PT, R18.reuse, UR13, RZ, P1, !PT ;  /* 0x0000000d12167c10 */ /* 0x040fe40008ffe4ff */
[----:B-1----:R-:W-:Y:S02]  /*3c40*/  IADD3.X R20, PT, PT, R18, UR17, RZ, P2, !PT ;  /* 0x0000001112147c10 */ /* 0x002fe400097fe4ff */
[----:B------:R-:W-:-:S02]  /*3c50*/  IADD3 R4, PT, PT, R7, UR4, RZ ;  /* 0x0000000407047c10 */ /* 0x000fc4000fffe0ff */
[----:B------:R-:W-:Y:S02]  /*3c60*/  MOV R31, R6 ;  /* 0x00000006001f7202 */ /* 0x000fe40000000f00 */
[----:B------:R-:W-:Y:S02]  /*3c70*/  IADD3.X R18, PT, PT, R18, UR19, RZ, P3, !PT ;  /* 0x0000001312127c10 */ /* 0x000fe40009ffe4ff */
[----:B------:R-:W-:Y:S02]  /*3c80*/  IADD3 R25, PT, PT, R3, UR5, RZ ;  /* 0x0000000503197c10 */ /* 0x000fe4000fffe0ff */
[----:B------:R-:W-:-:S07]  /*3c90*/  IADD3.X R16, PT, PT, RZ, -0x1, RZ, P4, !PT ;  /* 0xffffffffff107810 */ /* 0x000fce00027fe4ff */
.L_x_1476:
[----:B---3--:R-:W-:Y:S02]  /*3ca0*/  MOV R8, UR8 ;  /* 0x0000000800087c02 */ /* 0x008fe40008000f00 */
[----:B------:R-:W-:Y:S02]  /*3cb0*/  MOV R12, UR6 ;  /* 0x00000006000c7c02 */ /* 0x000fe40008000f00 */
[-C--:B------:R-:W-:Y:S02]  /*3cc0*/  LEA R8, P1, R8, R21.reuse, 0x2 ;  /* 0x0000001508087211 */ /* 0x080fe400078210ff */
[-C--:B------:R-:W-:Y:S02]  /*3cd0*/  LEA R12, P3, R12, R21.reuse, 0x2 ;  /* 0x000000150c0c7211 */ /* 0x080fe400078610ff */
[----:B------:R-:W-:Y:S02]  /*3ce0*/  IADD3 R10, P2, PT, R21, R2, RZ ;  /* 0x00000002150a7210 */ /* 0x000fe40007f5e0ff */
[----:B------:R-:W-:-:S02]  /*3cf0*/  MOV R6, R21 ;  /* 0x0000001500067202 */ /* 0x000fc40000000f00 */
[----:B------:R-:W-:Y:S02]  /*3d00*/  MOV R7, R22 ;  /* 0x0000001600077202 */ /* 0x000fe40000000f00 */
[C---:B------:R-:W-:Y:S02]  /*3d10*/  IADD3.X R9, PT, PT, R22.reuse, R0, RZ, P1, !PT ;  /* 0x0000000016097210 */ /* 0x040fe40000ffe4ff */
[C---:B------:R-:W-:Y:S01]  /*3d20*/  IADD3.X R13, PT, PT, R22.reuse, R23, RZ, P3, !PT ;  /* 0x00000017160d7210 */ /* 0x040fe20001ffe4ff */
[----:B------:R1:W2:Y:S01]  /*3d30*/  LDG.E R5, desc[UR14][R6.64] ;  /* 0x0000000e06057981 */ /* 0x0002a2000c1e1900 */
[----:B------:R-:W-:-:S03]  /*3d40*/  IADD3.X R11, PT, PT, R22, R25, RZ, P2, !PT ;  /* 0x00000019160b7210 */ /* 0x000fc600017fe4ff */
[----:B------:R3:W2:Y:S04]  /*3d50*/  LDG.E R8, desc[UR14][R8.64] ;  /* 0x0000000e08087981 */ /* 0x0006a8000c1e1900 */
[----:B------:R-:W4:Y:S04]  /*3d60*/  LDG.E R10, desc[UR14][R10.64] ;  /* 0x0000000e0a0a7981 */ /* 0x000f28000c1e1900 */
[----:B------:R-:W4:Y:S01]  /*3d70*/  LDG.E R13, desc[UR14][R12.64] ;  /* 0x0000000e0c0d7981 */ /* 0x000f22000c1e1900 */
[----:B-1----:R-:W-:Y:S02]  /*3d80*/  MOV R6, R17 ;  /* 0x0000001100067202 */ /* 0x002fe40000000f00 */
[----:B------:R-:W-:-:S02]  /*3d90*/  MOV R7, R18 ;  /* 0x0000001200077202 */ /* 0x000fc40000000f00 */
[----:B---3--:R-:W-:Y:S02]  /*3da0*/  MOV R9, R20 ;  /* 0x0000001400097202 */ /* 0x008fe40000000f00 */
[----:B------:R-:W-:-:S04]  /*3db0*/  IADD3 R14, P1, PT, R14, 0x1, RZ ;  /* 0x000000010e0e7810 */ /* 0x000fc80007f3e0ff */
[----:B------:R-:W-:Y:S02]  /*3dc0*/  IADD3.X R16, PT, PT, RZ, R16, RZ, P1, !PT ;  /* 0x00000010ff107210 */ /* 0x000fe40000ffe4ff */
[----:B------:R-:W-:-:S04]  /*3dd0*/  ISETP.NE.U32.AND P1, PT, R14, RZ, PT ;  /* 0x000000ff0e00720c */ /* 0x000fc80003f25070 */
[----:B------:R-:W-:Y:S02]  /*3de0*/  ISETP.NE.AND.EX P1, PT, R16, RZ, PT, P1 ;  /* 0x000000ff1000720c */ /* 0x000fe40003f25310 */
[----:B------:R-:W-:Y:S02]  /*3df0*/  IADD3 R17, P4, PT, R17, 0xa00, RZ ;  /* 0x00000a0011117810 */ /* 0x000fe40007f9e0ff */
[----:B------:R-:W-:Y:S02]  /*3e00*/  IADD3 R21, P2, PT, R21, 0xa00, RZ ;  /* 0x00000a0015157810 */ /* 0x000fe40007f5e0ff */
[----:B------:R-:W-:Y:S02]  /*3e10*/  IADD3.X R18, PT, PT, RZ, R18, RZ, P4, !PT ;  /* 0x00000012ff127210 */ /* 0x000fe400027fe4ff */
[----:B------:R-:W-:Y:S02]  /*3e20*/  IADD3.X R22, PT, PT, RZ, R22, RZ, P2, !PT ;  /* 0x00000016ff167210 */ /* 0x000fe400017fe4ff */
[----:B--2---:R-:W-:-:S02]  /*3e30*/  F2FP.BF16.F32.PACK_AB R5, R8, R5 ;  /* 0x000000050805723e */ /* 0x004fc400000010ff */
[----:B------:R-:W-:Y:S02]  /*3e40*/  MOV R8, R19 ;  /* 0x0000001300087202 */ /* 0x000fe40000000f00 */
[----:B----4-:R-:W-:Y:S01]  /*3e50*/  F2FP.BF16.F32.PACK_AB R15, R13, R10 ;  /* 0x0000000a0d0f723e */ /* 0x010fe200000010ff */
[----:B------:R3:W-:Y:S04]  /*3e60*/  STG.E desc[UR14][R6.64], R5 ;  /* 0x0000000506007986 */ /* 0x0007e8000c10190e */
[----:B------:R3:W-:Y:S01]  /*3e70*/  STG.E desc[UR14][R8.64], R15 ;  /* 0x0000000f08007986 */ /* 0x0007e2000c10190e */
[----:B------:R-:W-:-:S04]  /*3e80*/  IADD3 R19, P3, PT, R19, 0xa00, RZ ;  /* 0x00000a0013137810 */ /* 0x000fc80007f7e0ff */
[----:B------:R-:W-:Y:S01]  /*3e90*/  IADD3.X R20, PT, PT, RZ, R20, RZ, P3, !PT ;  /* 0x00000014ff147210 */ /* 0x000fe20001ffe4ff */
[----:B------:R-:W-:Y:S08]  /*3ea0*/  @P1 BRA `(.L_x_1476) ;  /* 0xfffffffc007c1947 */ /* 0x000ff0000383ffff */
.L_x_1475:
[----:B------:R-:W-:Y:S05]  /*3eb0*/  BSYNC.RECONVERGENT B0 ;  /* 0x0000000000007941 */ /* 0x000fea0003800200 */
.L_x_1474:
[----:B------:R-:W-:Y:S05]  /*3ec0*/  @!P0 EXIT ;  /* 0x000000000000894d */ /* 0x000fea0003800000 */
[----:B------:R-:W-:Y:S01]  /*3ed0*/  BSSY.RECONVERGENT B0, `(.L_x_1477) ;  /* 0x0000061000007945 */ /* 0x000fe20003800200 */
[----:B------:R-:W-:Y:S02]  /*3ee0*/  USHF.L.U64.HI UR5, UR10, 0x2, UR11 ;  /* 0x000000020a057899 */ /* 0x000fe4000801020b */
[----:B------:R-:W-:Y:S02]  /*3ef0*/  USHF.L.U32 UR4, UR10, 0x2, URZ ;  /* 0x000000020a047899 */ /* 0x000fe400080006ff */
[----:B------:R-:W-:Y:S01]  /*3f00*/  USHF.L.U64.HI UR7, UR6, 0x2, UR7 ;  /* 0x0000000206077899 */ /* 0x000fe20008010207 */
[----:B------:R-:W4:Y:S01]  /*3f10*/  LDCU.64 UR12, c[0x0][0x3d8] ;  /* 0x00007b00ff0c77ac */ /* 0x000f220008000a00 */
[----:B------:R-:W0:Y:S01]  /*3f20*/  LDCU.64 UR16, c[0x0][0x388] ;  /* 0x00007100ff1077ac */ /* 0x000e220008000a00 */
[----:B------:R-:W0:Y:S01]  /*3f30*/  LDCU.64 UR18, c[0x0][0x390] ;  /* 0x00007200ff1277ac */ /* 0x000e220008000a00 */
[----:B------:R-:W-:Y:S02]  /*3f40*/  USHF.L.U64.HI UR10, UR8, 0x2, UR9 ;  /* 0x00000002080a7899 */ /* 0x000fe40008010209 */
[----:B------:R-:W-:-:S02]  /*3f50*/  USHF.L.U32 UR11, UR8, 0x2, URZ ;  /* 0x00000002080b7899 */ /* 0x000fc400080006ff */
[----:B------:R-:W-:-:S12]  /*3f60*/  USHF.L.U32 UR6, UR6, 0x2, URZ ;  /* 0x0000000206067899 */ /* 0x000fd800080006ff */
.L_x_1478:
[C---:B------:R-:W-:Y:S02]  /*3f70*/  SHF.L.U32 R0, R31.reuse, 0x2, RZ ;  /* 0x000000021f007819 */ /* 0x040fe400000006ff */
[----:B------:R-:W-:Y:S02]  /*3f80*/  SHF.L.U64.HI R4, R31, 0x2, R4 ;  /* 0x000000021f047819 */ /* 0x000fe40000010204 */
[----:B----4-:R-:W-:-:S04]  /*3f90*/  IADD3 R2, P0, PT, R0, UR12, RZ ;  /* 0x0000000c00027c10 */ /* 0x010fc8000ff1e0ff */
[----:B--2---:R-:W-:Y:S02]  /*3fa0*/  IADD3.X R3, PT, PT, R4, UR13, RZ, P0, !PT ;  /* 0x0000000d04037c10 */ /* 0x004fe400087fe4ff */
[C---:B---3--:R-:W-:Y:S02]  /*3fb0*/  IADD3 R6, P0, PT, R2.reuse, UR11, RZ ;  /* 0x0000000b02067c10 */ /* 0x048fe4000ff1e0ff */
[C---:B------:R-:W-:Y:S02]  /*3fc0*/  IADD3 R10, P2, PT, R2.reuse, UR6, RZ ;  /* 0x00000006020a7c10 */ /* 0x040fe4000ff5e0ff */
[C---:B------:R-:W-:Y:S02]  /*3fd0*/  IADD3.X R7, PT, PT, R3.reuse, UR10, RZ, P0, !PT ;  /* 0x0000000a03077c10 */ /* 0x040fe400087fe4ff */
[----:B------:R-:W-:Y:S02]  /*3fe0*/  IADD3 R8, P1, PT, R2, UR4, RZ ;  /* 0x0000000402087c10 */ /* 0x000fe4000ff3e0ff */
[C---:B------:R-:W-:Y:S01]  /*3ff0*/  IADD3.X R11, PT, PT, R3.reuse, UR7, RZ, P2, !PT ;  /* 0x00000007030b7c10 */ /* 0x040fe200097fe4ff */
[----:B------:R3:W4:Y:S01]  /*4000*/  LDG.E R2, desc[UR14][R2.64] ;  /* 0x0000000e02027981 */ /* 0x000722000c1e1900 */
[----:B------:R-:W-:-:S03]  /*4010*/  IADD3.X R9, PT, PT, R3, UR5, RZ, P1, !PT ;  /* 0x0000000503097c10 */ /* 0x000fc60008ffe4ff */
[----:B------:R-:W4:Y:S04]  /*4020*/  LDG.E R7, desc[UR14][R6.64] ;  /* 0x0000000e06077981 */ /* 0x000f28000c1e1900 */
[----:B------:R-:W5:Y:S04]  /*4030*/  LDG.E R8, desc[UR14][R8.64] ;  /* 0x0000000e08087981 */ /* 0x000f68000c1e1900 */
[----:B------:R-:W5:Y:S01]  /*4040*/  LDG.E R11, desc[UR14][R10.64] ;  /* 0x0000000e0a0b7981 */ /* 0x000f62000c1e1900 */
[----:B------:R-:W-:Y:S02]  /*4050*/  LOP3.LUT R15, R0, 0xfffffffc, RZ, 0xc0, !PT ;  /* 0xfffffffc000f7812 */ /* 0x000fe400078ec0ff */
[----:B--2---:R-:W-:-:S02]  /*4060*/  LOP3.LUT R16, R4, 0x1, RZ, 0xc0, !PT ;  /* 0x0000000104107812 */ /* 0x004fc400078ec0ff */
[C---:B0-----:R-:W-:Y:S02]  /*4070*/  IADD3 R12, P0, PT, R15.reuse, UR16, RZ ;  /* 0x000000100f0c7c10 */ /* 0x041fe4000ff1e0ff */
[----:B---3--:R-:W-:Y:S02]  /*4080*/  LOP3.LUT R3, R4, 0x3, RZ, 0xc0, !PT ;  /* 0x0000000304037812 */ /* 0x008fe400078ec0ff */
[----:B------:R-:W-:Y:S02]  /*4090*/  IADD3.X R13, PT, PT, R16, UR17, RZ, P0, !PT ;  /* 0x00000011100d7c10 */ /* 0x000fe400087fe4ff */
[----:B------:R-:W-:Y:S02]  /*40a0*/  IADD3 R14, P0, PT, R15, UR18, RZ ;  /* 0x000000120f0e7c10 */ /* 0x000fe4000ff1e0ff */
[----:B----4-:R-:W-:Y:S02]  /*40b0*/  F2FP.BF16.F32.PACK_AB R5, R7, R2 ;  /* 0x000000020705723e */ /* 0x010fe400000010ff */
[----:B------:R-:W-:-:S02]  /*40c0*/  IADD3 R2, P1, PT, R15, UR12, RZ ;  /* 0x0000000c0f027c10 */ /* 0x000fc4000ff3e0ff */
[----:B------:R-:W-:Y:S02]  /*40d0*/  IADD3.X R15, PT, PT, R16, UR19, RZ, P0, !PT ;  /* 0x00000013100f7c10 */ /* 0x000fe400087fe4ff */
[----:B------:R-:W-:Y:S02]  /*40e0*/  IADD3.X R3, PT, PT, R3, UR13, RZ, P1, !PT ;  /* 0x0000000d03037c10 */ /* 0x000fe40008ffe4ff */
[----:B-----5:R-:W-:Y:S02]  /*40f0*/  F2FP.BF16.F32.PACK_AB R19, R11, R8 ;  /* 0x000000080b13723e */ /* 0x020fe400000010ff */
[C---:B------:R-:W-:Y:S02]  /*4100*/  IADD3 R10, P0, PT, R2.reuse, UR11, RZ ;  /* 0x0000000b020a7c10 */ /* 0x040fe4000ff1e0ff */
[C---:B------:R-:W-:Y:S02]  /*4110*/  IADD3 R6, P1, PT, R2.reuse, UR4, RZ ;  /* 0x0000000402067c10 */ /* 0x040fe4000ff3e0ff */
[----:B------:R-:W-:-:S02]  /*4120*/  IADD3 R8, P2, PT, R2, UR6, RZ ;  /* 0x0000000602087c10 */ /* 0x000fc4000ff5e0ff */
[C---:B------:R-:W-:Y:S02]  /*4130*/  IADD3.X R11, PT, PT, R3.reuse, UR10, RZ, P0, !PT ;  /* 0x0000000a030b7c10 */ /* 0x040fe400087fe4ff */
[C---:B------:R-:W-:Y:S02]  /*4140*/  IADD3.X R7, PT, PT, R3.reuse, UR5, RZ, P1, !PT ;  /* 0x0000000503077c10 */ /* 0x040fe40008ffe4ff */
[----:B------:R-:W-:Y:S01]  /*4150*/  IADD3.X R9, PT, PT, R3, UR7, RZ, P2, !PT ;  /* 0x0000000703097c10 */ /* 0x000fe200097fe4ff */
[----:B------:R0:W-:Y:S04]  /*4160*/  STG.E desc[UR14][R12.64], R5 ;  /* 0x000000050c007986 */ /* 0x0001e8000c10190e */
[----:B------:R2:W-:Y:S04]  /*4170*/  STG.E desc[UR14][R14.64], R19 ;  /* 0x000000130e007986 */ /* 0x0005e8000c10190e */
[----:B------:R-:W3:Y:S04]  /*4180*/  LDG.E R18, desc[UR14][R2.64+0xa00] ;  /* 0x000a000e02127981 */ /* 0x000ee8000c1e1900 */
[----:B0-----:R-:W3:Y:S04]  /*4190*/  LDG.E R5, desc[UR14][R10.64+0xa00] ;  /* 0x000a000e0a057981 */ /* 0x001ee8000c1e1900 */
[----:B-1----:R-:W4:Y:S04]  /*41a0*/  LDG.E R20, desc[UR14][R6.64+0xa00] ;  /* 0x000a000e06147981 */ /* 0x002f28000c1e1900 */
[----:B------:R-:W4:Y:S01]  /*41b0*/  LDG.E R21, desc[UR14][R8.64+0xa00] ;  /* 0x000a000e08157981 */ /* 0x000f22000c1e1900 */
        /* <DEDUP_REMOVED lines=8> */
[----:B---3--:R-:W-:Y:S02]  /*4240*/  F2FP.BF16.F32.PACK_AB R5, R5, R18 ;  /* 0x000000120505723e */ /* 0x008fe400000010ff */
[----:B----4-:R-:W-:-:S03]  /*4250*/  F2FP.BF16.F32.PACK_AB R21, R21, R20 ;  /* 0x000000141515723e */ /* 0x010fc600000010ff */
[----:B------:R0:W-:Y:S04]  /*4260*/  STG.E desc[UR14][R12.64], R5 ;  /* 0x000000050c007986 */ /* 0x0001e8000c10190e */
[----:B------:R1:W-:Y:S04]  /*4270*/  STG.E desc[UR14][R16.64], R21 ;  /* 0x0000001510007986 */ /* 0x0003e8000c10190e */
[----:B------:R-:W3:Y:S04]  /*4280*/  LDG.E R18, desc[UR14][R2.64+0x1400] ;  /* 0x0014000e02127981 */ /* 0x000ee8000c1e1900 */
[----:B--2---:R-:W3:Y:S04]  /*4290*/  LDG.E R19, desc[UR14][R10.64+0x1400] ;  /* 0x0014000e0a137981 */ /* 0x004ee8000c1e1900 */
[----:B------:R-:W2:Y:S04]  /*42a0*/  LDG.E R20, desc[UR14][R6.64+0x1400] ;  /* 0x0014000e06147981 */ /* 0x000ea8000c1e1900 */
        /* <DEDUP_REMOVED lines=10> */
[----:B--2---:R-:W-:-:S03]  /*4350*/  F2FP.BF16.F32.PACK_AB R23, R23, R20 ;  /* 0x000000141717723e */ /* 0x004fc600000010ff */
        /* <DEDUP_REMOVED lines=10> */
[C---:B-1----:R-:W-:Y:S02]  /*4400*/  IADD3 R16, P0, PT, R0.reuse, UR16, RZ ;  /* 0x0000001000107c10 */ /* 0x042fe4000ff1e0ff */
        /* <DEDUP_REMOVED lines=8> */
[----:B---3--:R-:W-:Y:S02]  /*4490*/  F2FP.BF16.F32.PACK_AB R11, R11, R2 ;  /* 0x000000020b0b723e */ /* 0x008fe400000010ff */
[----:B----4-:R-:W-:-:S03]  /*44a0*/  F2FP.BF16.F32.PACK_AB R3, R9, R6 ;  /* 0x000000060903723e */ /* 0x010fc600000010ff */
[----:B------:R2:W-:Y:S04]  /*44b0*/  STG.E desc[UR14][R16.64], R11 ;  /* 0x0000000b10007986 */ /* 0x0005e8000c10190e */
[----:B------:R2:W-:Y:S02]  /*44c0*/  STG.E desc[UR14][R14.64], R3 ;  /* 0x000000030e007986 */ /* 0x0005e4000c10190e */
[----:B------:R-:W-:Y:S05]  /*44d0*/  @P0 BRA `(.L_x_1478) ;  /* 0xfffffff800a40947 */ /* 0x000fea000383ffff */
[----:B------:R-:W-:Y:S05]  /*44e0*/  BSYNC.RECONVERGENT B0 ;  /* 0x0000000000007941 */ /* 0x000fea0003800200 */
.L_x_1477:
[----:B------:R-:W-:Y:S05]  /*44f0*/  EXIT ;  /* 0x000000000000794d */ /* 0x000fea0003800000 */
.L_x_1479:
        /* <DEDUP_REMOVED lines=16> */
.L_x_3435:


//--------------------- .text._Z35group_norm_nhwc_bwd_one_pass_kernelI11Fp32IOBf16WLi128ELi40ELi640EEv26Group_norm_nhwc_bwd_params --------------------------
	.section	.text._Z35group_norm_nhwc_bwd_one_pass_kernelI11Fp32IOBf16WLi128ELi40ELi640EEv26Group_norm_nhwc_bwd_params,"ax",@progbits
	.align	128
        .global         _Z35group_norm_nhwc_bwd_one_pass_kernelI11Fp32IOBf16WLi128ELi40ELi640EEv26Group_norm_nhwc_bwd_params
        .type           _Z35group_norm_nhwc_bwd_one_pass_kernelI11Fp32IOBf16WLi128ELi40ELi640EEv26Group_norm_nhwc_bwd_params,@function
        .size           _Z35group_norm_nhwc_bwd_one_pass_kernelI11Fp32IOBf16WLi128ELi40ELi640EEv26Group_norm_nhwc_bwd_params,(.L_x_3436 - _Z35group_norm_nhwc_bwd_one_pass_kernelI11Fp32IOBf16WLi128ELi40ELi640EEv26Group_norm_nhwc_bwd_params)
        .other          _Z35group_norm_nhwc_bwd_one_pass_kernelI11Fp32IOBf16WLi128ELi40ELi640EEv26Group_norm_nhwc_bwd_params,@"STO_CUDA_ENTRY STV_DEFAULT"
_Z35group_norm_nhwc_bwd_one_pass_kernelI11Fp32IOBf16WLi128ELi40ELi640EEv26Group_norm_nhwc_bwd_params:
.text._Z35group_norm_nhwc_bwd_one_pass_kernelI11Fp32IOBf16WLi128ELi40ELi640EEv26Group_norm_nhwc_bwd_params:
        /* <DEDUP_REMOVED lines=21> */
.L_x_1511:
[----:B0-----:R-:W0:Y:S01]  /*0150*/  LDC R6, c[0x0][0x410] ;  /* 0x00010400ff067b82 */ /* 0x001e220000000800 */
[----:B-1----:R-:W1:Y:S01]  /*0160*/  LDCU.128 UR8, c[0x0][0x400] ;  /* 0x00008000ff0877ac */ /* 0x002e620008000c00 */
[----:B------:R-:W-:Y:S01]  /*0170*/  ISETP.LE.AND P1, PT, RZ, UR5, PT ;  /* 0x00000005ff007c0c */ /* 0x000fe2000bf23270 */
[----:B--2---:R-:W2:Y:S05]  /*0180*/  LDCU.64 UR6, c[0x0][0x3b8] ;  /* 0x00007700ff0677ac */ /* 0x004eaa0008000a00 */
[----:B------:R-:W3:Y:S01]  /*0190*/  S2UR UR12, SR_CTAID.X ;  /* 0x00000000000c79c3 */ /* 0x000ee20000002500 */
[----:B--2---:R-:W-:Y:S01]  /*01a0*/  UIMAD.WIDE UR6, UR5, 0x8, UR6 ;  /* 0x00000008050678a5 */ /* 0x004fe2000f8e0206 */
[----:B0-----:R-:W-:-:S02]  /*01b0*/  IABS R5, R6 ;  /* 0x0000000600057213 */ /* 0x001fc40000000000 */
[----:B------:R-:W-:Y:S02]  /*01c0*/  ISETP.NE.AND P2, PT, R6, RZ, PT ;  /* 0x000000ff0600720c */ /* 0x000fe40003f45270 */
[----:B------:R-:W0:Y:S01]  /*01d0*/  I2F.RP R0, R5 ;  /* 0x0000000500007306 */ /* 0x000e220000209400 */
[----:B------:R-:W-:Y:S02]  /*01e0*/  MOV R18, UR6 ;  /* 0x0000000600127c02 */ /* 0x000fe40008000f00 */
[----:B------:R-:W-:-:S06]  /*01f0*/  MOV R19, UR7 ;  /* 0x0000000700137c02 */ /* 0x000fcc0008000f00 */
[----:B------:R-:W2:Y:S01]  /*0200*/  LDG.E.64 R18, desc[UR14][R18.64] ;  /* 0x0000000e12127981 */ /* 0x000ea2000c1e1b00 */
[----:B0-----:R-:W0:Y:S02]  /*0210*/  MUFU.RCP R0, R0 ;  /* 0x0000000000007308 */ /* 0x001e240000001000 */
[----:B0-----:R-:W-:-:S06]  /*0220*/  IADD3 R2, PT, PT, R0, 0xffffffe, RZ ;  /* 0x0ffffffe00027810 */ /* 0x001fcc0007ffe0ff */
[----:B------:R0:W4:Y:S02]  /*0230*/  F2I.FTZ.U32.TRUNC.NTZ R3, R2 ;  /* 0x0000000200037305 */ /* 0x000124000021f000 */
[----:B0-----:R-:W-:Y:S01]  /*0240*/  HFMA2 R2, -RZ, RZ, 0, 0 ;  /* 0x00000000ff027431 */ /* 0x001fe200000001ff */
[----:B----4-:R-:W-:-:S05]  /*0250*/  IADD3 R4, PT, PT, RZ, -R3, RZ ;  /* 0x80000003ff047210 */ /* 0x010fca0007ffe0ff */
        /* <DEDUP_REMOVED lines=10> */
[----:B---3--:R-:W-:Y:S01]  /*0300*/  IMAD R21, R2, UR12, R39 ;  /* 0x0000000c02157c24 */ /* 0x008fe2000f8e0227 */
[----:B------:R-:W-:-:S04]  /*0310*/  LOP3.LUT R2, RZ, R6, RZ, 0x33, !PT ;  /* 0x00000006ff027212 */ /* 0x000fc800078e33ff */
[----:B------:R-:W-:Y:S02]  /*0320*/  SHF.R.S32.HI R9, RZ, 0x1f, R21 ;  /* 0x0000001fff097819 */ /* 0x000fe40000011415 */
[----:B------:R-:W-:-:S03]  /*0330*/  IADD3 R29, PT, PT, R21, 0x60, RZ ;  /* 0x00000060151d7810 */ /* 0x000fc60007ffe0ff */
[-C--:B------:R-:W-:Y:S02]  /*0340*/  @!P5 IADD3 R0, PT, PT, R0, -R5.reuse, RZ ;  /* 0x800000050000d210 */ /* 0x080fe40007ffe0ff */
[----:B------:R-:W-:Y:S02]  /*0350*/  @!P5 IADD3 R3, PT, PT, R3, 0x1, RZ ;  /* 0x000000010303d810 */ /* 0x000fe40007ffe0ff */
[----:B------:R-:W-:Y:S02]  /*0360*/  ISETP.GT.U32.AND P0, PT, R5, R0, PT ;  /* 0x000000000500720c */ /* 0x000fe40003f04070 */
[CC--:B------:R-:W-:Y:S02]  /*0370*/  ISETP.GE.U32.AND P4, PT, R0.reuse, R5.reuse, PT ;  /* 0x000000050000720c */ /* 0x0c0fe40003f86070 */
[----:B------:R-:W-:-:S04]  /*0380*/  IADD3 R5, PT, PT, R0, -R5, RZ ;  /* 0x8000000500057210 */ /* 0x000fc80007ffe0ff */
[----:B------:R-:W-:Y:S02]  /*0390*/  SEL R5, R5, R0, !P0 ;  /* 0x0000000005057207 */ /* 0x000fe40004000000 */
[----:B-1----:R-:W-:Y:S02]  /*03a0*/  ISETP.GE.U32.AND P0, PT, R21, UR8, PT ;  /* 0x0000000815007c0c */ /* 0x002fe4000bf06070 */
[----:B------:R-:W-:Y:S02]  /*03b0*/  @!P1 IADD3 R5, PT, PT, -R5, RZ, RZ ;  /* 0x000000ff05059210 */ /* 0x000fe40007ffe1ff */
[----:B------:R-:W-:Y:S02]  /*03c0*/  ISETP.GE.AND.EX P0, PT, R9, UR9, PT, P0 ;  /* 0x0000000909007c0c */ /* 0x000fe4000bf06300 */
[----:B------:R-:W-:Y:S02]  /*03d0*/  IADD3 R0, PT, PT, R21, 0x20, RZ ;  /* 0x0000002015007810 */ /* 0x000fe40007ffe0ff */
[----:B------:R-:W-:-:S02]  /*03e0*/  @P4 IADD3 R3, PT, PT, R3, 0x1, RZ ;  /* 0x0000000103034810 */ /* 0x000fc40007ffe0ff */
[----:B------:R-:W-:Y:S02]  /*03f0*/  SEL R40, R2, R5, !P2 ;  /* 0x0000000502287207 */ /* 0x000fe40005000000 */
[----:B------:R-:W-:Y:S02]  /*0400*/  ISETP.GE.U32.AND P1, PT, R0, UR8, PT ;  /* 0x0000000800007c0c */ /* 0x000fe4000bf26070 */
[----:B------:R-:W-:Y:S01]  /*0410*/  SHF.R.S32.HI R17, RZ, 0x1f, R0 ;  /* 0x0000001fff117819 */ /* 0x000fe20000011400 */
[----:B------:R-:W-:Y:S01]  /*0420*/  IMAD R5, R40, 0x28, RZ ;  /* 0x0000002828057824 */ /* 0x000fe200078e02ff */
[----:B------:R-:W-:Y:S01]  /*0430*/  @!P3 IADD3 R3, PT, PT, -R3, RZ, RZ ;  /* 0x000000ff0303b210 */ /* 0x000fe20007ffe1ff */
[----:B------:R-:W0:Y:S01]  /*0440*/  @!P0 LDC.64 R6, c[0x0][0x3f8] ;  /* 0x0000fe00ff068b82 */ /* 0x000e220000000a00 */
[----:B------:R-:W-:Y:S02]  /*0450*/  ISETP.GE.AND.EX P1, PT, R17, UR9, PT, P1 ;  /* 0x0000000911007c0c */ /* 0x000fe4000bf26310 */
[----:B------:R-:W-:-:S02]  /*0460*/  SEL R3, R2, R3, !P2 ;  /* 0x0000000302037207 */ /* 0x000fc40005000000 */
[----:B------:R-:W-:Y:S02]  /*0470*/  IADD3 R2, PT, PT, R21, 0x40, RZ ;  /* 0x0000004015027810 */ /* 0x000fe40007ffe0ff */
[C---:B------:R-:W-:Y:S01]  /*0480*/  IADD3 R42, P3, PT, R5.reuse, R32, RZ ;  /* 0x00000020052a7210 */ /* 0x040fe20007f7e0ff */
[----:B------:R-:W1:Y:S01]  /*0490*/  @!P0 LDC.64 R10, c[0x0][0x3a0] ;  /* 0x0000e800ff0a8b82 */ /* 0x000e620000000a00 */
[----:B------:R-:W-:Y:S02]  /*04a0*/  SHF.R.S32.HI R4, RZ, 0x1f, R3 ;  /* 0x0000001fff047819 */ /* 0x000fe40000011403 */
[----:B------:R-:W-:Y:S02]  /*04b0*/  ISETP.GE.U32.AND P2, PT, R2, UR8, PT ;  /* 0x0000000802007c0c */ /* 0x000fe4000bf46070 */
[----:B------:R-:W-:Y:S01]  /*04c0*/  SHF.R.S32.HI R15, RZ, 0x1f, R2 ;  /* 0x0000001fff0f7819 */ /* 0x000fe20000011402 */
[----:B------:R-:W-:Y:S01]  /*04d0*/  IMAD R8, R4, UR10, RZ ;  /* 0x0000000a04087c24 */ /* 0x000fe2000f8e02ff */
[----:B------:R-:W-:Y:S01]  /*04e0*/  LEA.HI.X.SX32 R43, R5, RZ, 0x1, P3 ;  /* 0x000000ff052b7211 */ /* 0x000fe200018f0eff */
[----:B------:R-:W3:Y:S01]  /*04f0*/  @!P0 LDC.64 R12, c[0x0][0x398] ;  /* 0x0000e600ff0c8b82 */ /* 0x000ee20000000a00 */
[----:B------:R-:W-:Y:S01]  /*0500*/  ISETP.GE.AND.EX P2, PT, R15, UR9, PT, P2 ;  /* 0x000000090f007c0c */ /* 0x000fe2000bf46320 */
[----:B------:R-:W-:Y:S01]  /*0510*/  IMAD R45, R3, UR11, R8 ;  /* 0x0000000b032d7c24 */ /* 0x000fe2000f8e0208 */
[----:B------:R-:W-:Y:S01]  /*0520*/  ISETP.GE.U32.AND P3, PT, R29, UR8, PT ;  /* 0x000000081d007c0c */ /* 0x000fe2000bf66070 */
[----:B------:R-:W-:Y:S01]  /*0530*/  IMAD.WIDE.U32 R42, R3, UR10, R42 ;  /* 0x0000000a032a7c25 */ /* 0x000fe2000f8e002a */
[----:B------:R-:W-:Y:S01]  /*0540*/  SHF.R.S32.HI R3, RZ, 0x1f, R29 ;  /* 0x0000001fff037819 */ /* 0x000fe2000001141d */
[----:B------:R-:W4:Y:S02]  /*0550*/  LDCU.U8 UR10, c[0x0][0x414] ;  /* 0x00008280ff0a77ac */ /* 0x000f240008000000 */
[----:B------:R-:W4:Y:S01]  /*0560*/  @!P1 LDC.64 R4, c[0x0][0x3f8] ;  /* 0x0000fe00ff049b82 */ /* 0x000f220000000a00 */
[----:B0-----:R-:W-:Y:S01]  /*0570*/  @!P0 IMAD R14, R9, R6, RZ ;  /* 0x00000006090e8224 */ /* 0x001fe200078e02ff */
[----:B------:R-:W-:-:S02]  /*0580*/  IADD3 R45, PT, PT, R43, R45, RZ ;  /* 0x0000002d2b2d7210 */ /* 0x000fc40007ffe0ff */
[----:B------:R-:W-:Y:S01]  /*0590*/  @!P0 MOV R44, R42 ;  /* 0x0000002a002c8202 */ /* 0x000fe20000000f00 */
[----:B------:R-:W-:Y:S01]  /*05a0*/  @!P0 IMAD R23, R21, R7, R14 ;  /* 0x0000000715178224 */ /* 0x000fe200078e020e */
[----:B------:R-:W-:Y:S02]  /*05b0*/  ISETP.GE.AND.EX P3, PT, R3, UR9, PT, P3 ;  /* 0x0000000903007c0c */ /* 0x000fe4000bf66330 */
[----:B------:R-:W0:Y:S01]  /*05c0*/  @!P2 LDC.64 R8, c[0x0][0x3f8] ;  /* 0x0000fe00ff08ab82 */ /* 0x000e220000000a00 */
[----:B------:R-:W-:-:S05]  /*05d0*/  @!P0 IMAD.WIDE.U32 R6, R21, R6, R44 ;  /* 0x0000000615068225 */ /* 0x000fca00078e002c */
[----:B------:R-:W-:Y:S02]  /*05e0*/  @!P0 IADD3 R7, PT, PT, R7, R23, RZ ;  /* 0x0000001707078210 */ /* 0x000fe40007ffe0ff */
[C---:B------:R-:W-:Y:S01]  /*05f0*/  @!P0 SHF.L.U32 R21, R6.reuse, 0x2, RZ ;  /* 0x0000000206158819 */ /* 0x040fe200000006ff */
[----:B------:R-:W3:Y:S01]  /*0600*/  @!P1 LDC.64 R36, c[0x0][0x3a0] ;  /* 0x0000e800ff249b82 */ /* 0x000ee20000000a00 */
[----:B------:R-:W-:-:S07]  /*0610*/  @!P0 SHF.L.U64.HI R14, R6, 0x2, R7 ;  /* 0x00000002060e8819 */ /* 0x000fce0000010207 */
[----:B------:R-:W3:Y:S01]  /*0620*/  @!P3 LDC.64 R6, c[0x0][0x3f8] ;  /* 0x0000fe00ff06bb82 */ /* 0x000ee20000000a00 */
[----:B----4-:R-:W-:Y:S01]  /*0630*/  @!P1 IMAD R17, R17, R4, RZ ;  /* 0x0000000411119224 */ /* 0x010fe200078e02ff */
[----:B------:R-:W-:-:S03]  /*0640*/  @!P1 MOV R16, R42 ;  /* 0x0000002a00109202 */ /* 0x000fc60000000f00 */
[C---:B------:R-:W-:Y:S01]  /*0650*/  @!P1 IMAD R23, R0.reuse, R5, R17 ;  /* 0x0000000500179224 */ /* 0x040fe200078e0211 */
[----:B------:R-:W-:Y:S02]  /*0660*/  @!P1 MOV R17, R45 ;  /* 0x0000002d00119202 */ /* 0x000fe40000000f00 */
[----:B------:R-:W4:Y:S01]  /*0670*/  @!P1 LDC.64 R30, c[0x0][0x398] ;  /* 0x0000e600ff1e9b82 */ /* 0x000f220000000a00 */
[----:B------:R-:W-:-:S04]  /*0680*/  @!P1 IMAD.WIDE.U32 R4, R0, R4, R16 ;  /* 0x0000000400049225 */ /* 0x000fc800078e0010 */
[----:B0-----:R-:W-:Y:S01]  /*0690*/  @!P2 IMAD R16, R15, R8, RZ ;  /* 0x000000080f10a224 */ /* 0x001fe200078e02ff */
[C---:B-1----:R-:W-:Y:S02]  /*06a0*/  @!P0 IADD3 R10, P5, PT, R21.reuse, R10, RZ ;  /* 0x0000000a150a8210 */ /* 0x042fe40007fbe0ff */
[----:B------:R-:W0:Y:S01]  /*06b0*/  @!P2 LDC.64 R26, c[0x0][0x3a0] ;  /* 0x0000e800ff1aab82 */ /* 0x000e220000000a00 */
[----:B---3--:R-:W-:Y:S01]  /*06c0*/  @!P0 IADD3 R12, P6, PT, R21, R12, RZ ;  /* 0x0000000c150c8210 */ /* 0x008fe20007fde0ff */
[----:B------:R-:W-:Y:S01]  /*06d0*/  @!P2 IMAD R33, R2, R9, R16 ;  /* 0x000000090221a224 */ /* 0x000fe200078e0210 */
[----:B------:R-:W-:Y:S02]  /*06e0*/  @!P2 MOV R16, R42 ;  /* 0x0000002a0010a202 */ /* 0x000fe40000000f00 */
[----:B------:R-:W-:Y:S02]  /*06f0*/  @!P2 MOV R17, R45 ;  /* 0x0000002d0011a202 */ /* 0x000fe40000000f00 */
[----:B------:R-:W-:Y:S01]  /*0700*/  ISETP.NE.AND P4, PT, RZ, UR10, PT ;  /* 0x0000000aff007c0c */ /* 0x000fe2000bf85270 */
[----:B------:R-:W1:Y:S01]  /*0710*/  @!P2 LDC.64 R20, c[0x0][0x398] ;  /* 0x0000e600ff14ab82 */ /* 0x000e620000000a00 */
[----:B------:R-:W-:Y:S01]  /*0720*/  @!P0 IADD3.X R11, PT, PT, R14, R11, RZ, P5, !PT ;  /* 0x0000000b0e0b8210 */ /* 0x000fe20002ffe4ff */
[----:B------:R-:W-:Y:S01]  /*0730*/  @!P2 IMAD.WIDE.U32 R8, R2, R8, R16 ;  /* 0x000000080208a225 */ /* 0x000fe200078e0010 */
[----:B------:R-:W-:-:S03]  /*0740*/  @!P0 IADD3.X R13, PT, PT, R14, R13, RZ, P6, !PT ;  /* 0x0000000d0e0d8210 */ /* 0x000fc600037fe4ff */
[----:B------:R-:W-:Y:S02]  /*0750*/  @!P3 IMAD R14, R3, R6, RZ ;  /* 0x00000006030eb224 */ /* 0x000fe400078e02ff */
[----:B------:R-:W3:Y:S01]  /*0760*/  LDC.64 R2, c[0x0][0x3a8] ;  /* 0x0000ea00ff027b82 */ /* 0x000ee20000000a00 */
[----:B------:R-:W-:Y:S02]  /*0770*/  @!P1 IADD3 R5, PT, PT, R5, R23, RZ ;  /* 0x0000001705059210 */ /* 0x000fe40007ffe0ff */
[C---:B------:R-:W-:Y:S02]  /*0780*/  @!P1 SHF.L.U32 R15, R4.reuse, 0x2, RZ ;  /* 0x00000002040f9819 */ /* 0x040fe400000006ff */
[----:B------:R-:W-:-:S03]  /*0790*/  @!P1 SHF.L.U64.HI R0, R4, 0x2, R5 ;  /* 0x0000000204009819 */ /* 0x000fc60000010205 */
[----:B------:R-:W2:Y:S01]  /*07a0*/  @!P3 LDC.64 R22, c[0x0][0x3a0] ;  /* 0x0000e800ff16bb82 */ /* 0x000ea20000000a00 */
[----:B------:R-:W-:-:S07]  /*07b0*/  @!P2 IADD3 R9, PT, PT, R9, R33, RZ ;  /* 0x000000210909a210 */ /* 0x000fce0007ffe0ff */
[----:B------:R-:W2:Y:S01]  /*07c0*/  @!P3 LDC.64 R24, c[0x0][0x398] ;  /* 0x0000e600ff18bb82 */ /* 0x000ea20000000a00 */
[C---:B------:R-:W-:Y:S02]  /*07d0*/  @!P2 SHF.L.U32 R17, R8.reuse, 0x2, RZ ;  /* 0x000000020811a819 */ /* 0x040fe400000006ff */
[----:B------:R-:W-:-:S05]  /*07e0*/  @!P2 SHF.L.U64.HI R8, R8, 0x2, R9 ;  /* 0x000000020808a819 */ /* 0x000fca0000010209 */
[----:B------:R-:W2:Y:S01]  /*07f0*/  @P4 LDC.64 R4, c[0x0][0x3b0] ;  /* 0x0000ec00ff044b82 */ /* 0x000ea20000000a00 */
[----:B------:R-:W-:Y:S01]  /*0800*/  @!P1 IADD3 R36, P6, PT, R15, R36, RZ ;  /* 0x000000240f249210 */ /* 0x000fe20007fde0ff */
[----:B------:R-:W-:Y:S01]  /*0810*/  @!P3 IMAD R9, R29, R7, R14 ;  /* 0x000000071d09b224 */ /* 0x000fe200078e020e */
[----:B----4-:R-:W-:Y:S02]  /*0820*/  @!P1 IADD3 R30, P5, PT, R15, R30, RZ ;  /* 0x0000001e0f1e9210 */ /* 0x010fe40007fbe0ff */
[----:B------:R-:W-:Y:S02]  /*0830*/  LOP3.LUT R32, R38, 0xffff, RZ, 0xc0, !PT ;  /* 0x0000ffff26207812 */ /* 0x000fe400078ec0ff */
[----:B------:R-:W-:Y:S02]  /*0840*/  @!P3 MOV R14, R42 ;  /* 0x0000002a000eb202 */ /* 0x000fe40000000f00 */
[----:B------:R-:W-:Y:S02]  /*0850*/  @!P3 MOV R15, R45 ;  /* 0x0000002d000fb202 */ /* 0x000fe40000000f00 */
[----:B------:R-:W-:-:S02]  /*0860*/  @!P1 IADD3.X R37, PT, PT, R0, R37, RZ, P6, !PT ;  /* 0x0000002500259210 */ /* 0x000fc400037fe4ff */
[----:B------:R-:W-:Y:S01]  /*0870*/  @!P1 IADD3.X R31, PT, PT, R0, R31, RZ, P5, !PT ;  /* 0x0000001f001f9210 */ /* 0x000fe20002ffe4ff */
[----:B------:R-:W-:Y:S02]  /*0880*/  IMAD R0, R40, 0x28, R32 ;  /* 0x0000002828007824 */ /* 0x000fe400078e0220 */
[----:B------:R-:W-:Y:S01]  /*0890*/  @!P3 IMAD.WIDE.U32 R6, R29, R6, R14 ;  /* 0x000000061d06b225 */ /* 0x000fe200078e000e */
[----:B0-----:R-:W-:-:S03]  /*08a0*/  @!P2 IADD3 R26, P6, PT, R17, R26, RZ ;  /* 0x0000001a111aa210 */ /* 0x001fc60007fde0ff */
[----:B---3--:R-:W-:-:S04]  /*08b0*/  IMAD.WIDE R14, R0, 0x2, R2 ;  /* 0x00000002000e7825 */ /* 0x008fc800078e0202 */
[----:B------:R-:W-:Y:S01]  /*08c0*/  HFMA2 R3, -RZ, RZ, 0, 0 ;  /* 0x00000000ff037431 */ /* 0x000fe200000001ff */
[----:B-1----:R-:W-:Y:S02]  /*08d0*/  @!P2 IADD3 R20, P5, PT, R17, R20, RZ ;  /* 0x000000141114a210 */ /* 0x002fe40007fbe0ff */
[----:B------:R-:W-:Y:S02]  /*08e0*/  @!P3 IADD3 R9, PT, PT, R7, R9, RZ ;  /* 0x000000090709b210 */ /* 0x000fe40007ffe0ff */
[----:B------:R-:W-:Y:S02]  /*08f0*/  CS2R R28, SRZ ;  /* 0x00000000001c7805 */ /* 0x000fe4000001ff00 */
[----:B------:R-:W-:Y:S01]  /*0900*/  @!P3 SHF.L.U32 R7, R6, 0x2, RZ ;  /* 0x000000020607b819 */ /* 0x000fe200000006ff */
[----:B--2---:R-:W-:Y:S01]  /*0910*/  @P4 IMAD.WIDE R4, R0, 0x2, R4 ;  /* 0x0000000200044825 */ /* 0x004fe200078e0204 */
[----:B------:R-:W-:Y:S01]  /*0920*/  MOV R2, RZ ;  /* 0x000000ff00027202 */ /* 0x000fe20000000f00 */
[----:B------:R-:W2:Y:S01]  /*0930*/  LDG.E.U16 R33, desc[UR14][R14.64] ;  /* 0x0000000e0e217981 */ /* 0x000ea2000c1e1500 */
[----:B------:R-:W-:-:S02]  /*0940*/  @!P2 IADD3.X R27, PT, PT, R8, R27, RZ, P6, !PT ;  /* 0x0000001b081ba210 */ /* 0x000fc400037fe4ff */
[----:B------:R-:W-:Y:S01]  /*0950*/  @!P2 IADD3.X R21, PT, PT, R8, R21, RZ, P5, !PT ;  /* 0x000000150815a210 */ /* 0x000fe20002ffe4ff */
[----:B------:R0:W3:Y:S01]  /*0960*/  LDG.E.U16 R0, desc[UR14][R14.64+0x2] ;  /* 0x0000020e0e007981 */ /* 0x0000e2000c1e1500 */
[----:B------:R-:W-:Y:S02]  /*0970*/  @!P3 SHF.L.U64.HI R6, R6, 0x2, R9 ;  /* 0x000000020606b819 */ /* 0x000fe40000010209 */
[C---:B------:R-:W-:Y:S01]  /*0980*/  @!P3 IADD3 R22, P5, PT, R7.reuse, R22, RZ ;  /* 0x000000160716b210 */ /* 0x040fe20007fbe0ff */
[----:B------:R1:W5:Y:S01]  /*0990*/  @!P0 LDG.E.64 R28, desc[UR14][R10.64] ;  /* 0x0000000e0a1c8981 */ /* 0x000362000c1e1b00 */
[----:B------:R-:W-:Y:S02]  /*09a0*/  @!P3 IADD3 R24, P6, PT, R7, R24, RZ ;  /* 0x000000180718b210 */ /* 0x000fe40007fde0ff */
[----:B------:R-:W-:Y:S02]  /*09b0*/  CS2R R8, SRZ ;  /* 0x0000000000087805 */ /* 0x000fe4000001ff00 */
[C---:B------:R-:W-:Y:S01]  /*09c0*/  @!P3 IADD3.X R23, PT, PT, R6.reuse, R23, RZ, P5, !PT ;  /* 0x000000170617b210 */ /* 0x040fe20002ffe4ff */
[----:B------:R4:W5:Y:S01]  /*09d0*/  @!P0 LDG.E.64 R2, desc[UR14][R12.64] ;  /* 0x0000000e0c028981 */ /* 0x000962000c1e1b00 */
[----:B------:R-:W-:-:S02]  /*09e0*/  @!P3 IADD3.X R25, PT, PT, R6, R25, RZ, P6, !PT ;  /* 0x000000190619b210 */ /* 0x000fc400037fe4ff */
[----:B------:R-:W-:Y:S02]  /*09f0*/  CS2R R6, SRZ ;  /* 0x0000000000067805 */ /* 0x000fe4000001ff00 */
[----:B0-----:R-:W-:Y:S01]  /*0a00*/  CS2R R14, SRZ ;  /* 0x00000000000e7805 */ /* 0x001fe2000001ff00 */
[----:B------:R-:W3:Y:S01]  /*0a10*/  @P4 LDG.E.U16 R16, desc[UR14][R4.64] ;  /* 0x0000000e04104981 */ /* 0x000ee2000c1e1500 */
[----:B-1----:R-:W-:-:S03]  /*0a20*/  CS2R R10, SRZ ;  /* 0x00000000000a7805 */ /* 0x002fc6000001ff00 */
[----:B------:R0:W3:Y:S01]  /*0a30*/  @P4 LDG.E.U16 R17, desc[UR14][R4.64+0x2] ;  /* 0x0000020e04114981 */ /* 0x0000e2000c1e1500 */
[----:B----4-:R-:W-:-:S03]  /*0a40*/  CS2R R12, SRZ ;  /* 0x00000000000c7805 */ /* 0x010fc6000001ff00 */
[----:B------:R-:W5:Y:S04]  /*0a50*/  @!P1 LDG.E.64 R6, desc[UR14][R30.64] ;  /* 0x0000000e1e069981 */ /* 0x000f68000c1e1b00 */
[----:B------:R-:W5:Y:S04]  /*0a60*/  @!P2 LDG.E.64 R8, desc[UR14][R26.64] ;  /* 0x0000000e1a08a981 */ /* 0x000f68000c1e1b00 */
[----:B------:R-:W5:Y:S04]  /*0a70*/  @!P2 LDG.E.64 R10, desc[UR14][R20.64] ;  /* 0x0000000e140aa981 */ /* 0x000f68000c1e1b00 */
[----:B------:R-:W5:Y:S04]  /*0a80*/  @!P3 LDG.E.64 R12, desc[UR14][R22.64] ;  /* 0x0000000e160cb981 */ /* 0x000f68000c1e1b00 */
[----:B------:R-:W5:Y:S01]  /*0a90*/  @!P3 LDG.E.64 R14, desc[UR14][R24.64] ;  /* 0x0000000e180eb981 */ /* 0x000f62000c1e1b00 */
        /* <DEDUP_REMOVED lines=10> */
[----:B0-----:R-:W-:Y:S01]  /*0b40*/  CS2R R4, SRZ ;  /* 0x0000000000047805 */ /* 0x001fe2000001ff00 */
[----:B------:R-:W-:-:S05]  /*0b50*/  UMOV UR16, 0x3f800000 ;  /* 0x3f80000000107882 */ /* 0x000fca0000000000 */
[----:B------:R0:W5:Y:S01]  /*0b60*/  @!P1 LDG.E.64 R4, desc[UR14][R36.64] ;  /* 0x0000000e24049981 */ /* 0x000162000c1e1b00 */
[----:B-1----:R-:W-:Y:S02]  /*0b70*/  @P0 R2UR UR6, R18 ;  /* 0x00000000120602ca */ /* 0x002fe400000e0000 */
[----:B0-----:R-:W-:-:S11]  /*0b80*/  CS2R R36, SRZ ;  /* 0x0000000000247805 */ /* 0x001fd6000001ff00 */
[----:B------:R-:W-:Y:S01]  /*0b90*/  @UP0 UMOV UR16, UR6 ;  /* 0x0000000600100c82 */ /* 0x000fe20008000000 */
[----:B--2---:R-:W-:Y:S02]  /*0ba0*/  SHF.L.U32 R33, R33, 0x10, RZ ;  /* 0x0000001021217819 */ /* 0x004fe400000006ff */
[----:B---3--:R-:W-:Y:S02]  /*0bb0*/  SHF.L.U32 R0, R0, 0x10, RZ ;  /* 0x0000001000007819 */ /* 0x008fe400000006ff */
[----:B------:R-:W-:Y:S02]  /*0bc0*/  @P4 SHF.L.U32 R36, R16, 0x10, RZ ;  /* 0x0000001010244819 */ /* 0x000fe400000006ff */
[----:B------:R-:W-:Y:S01]  /*0bd0*/  @P4 SHF.L.U32 R37, R17, 0x10, RZ ;  /* 0x0000001011254819 */ /* 0x000fe200000006ff */
[----:B------:R-:W-:Y:S06]  /*0be0*/  BRA.U UP1, `(.L_x_1481) ;  /* 0x0000000101e47547 */ /* 0x000fec000b800000 */
        /* <DEDUP_REMOVED lines=32> */
[----:B------:R-:W-:Y:S01]  /*0df0*/  FFMA.FTZ R18, R7, R18, R16 ;  /* 0x0000001207127223 */ /* 0x000fe20000010010 */
[----:B------:R-:W-:Y:S01]  /*0e00*/  FADD.FTZ R22, R23, R22 ;  /* 0x0000001617167221 */ /* 0x000fe20000010000 */
[----:B------:R-:W-:Y:S01]  /*0e10*/  FFMA.FTZ R16, R20, R23, R25 ;  /* 0x0000001714107223 */ /* 0x000fe20000010019 */
[----:B------:R-:W-:Y:S01]  /*0e20*/  FMUL.FTZ R23, R14, R33 ;  /* 0x000000210e177220 */ /* 0x000fe20000410000 */
[----:B------:R-:W-:Y:S01]  /*0e30*/  FMUL.FTZ R21, R21, UR16 ;  /* 0x0000001015157c20 */ /* 0x000fe20008410000 */
[----:B------:R-:W-:Y:S01]  /*0e40*/  FFMA.FTZ R18, R11, R20, R18 ;  /* 0x000000140b127223 */ /* 0x000fe20000010012 */
[----:B------:R-:W-:Y:S01]  /*0e50*/  FFMA.FTZ R17, R10, R19, R17 ;  /* 0x000000130a117223 */ /* 0x000fe20000010011 */
[----:B------:R-:W-:Y:S01]  /*0e60*/  FADD.FTZ R20, R13, -UR21 ;  /* 0x800000150d147e21 */ /* 0x000fe20008010000 */
[----:B------:R-:W-:Y:S01]  /*0e70*/  FFMA.FTZ R25, R21, R23, R16 ;  /* 0x0000001715197223 */ /* 0x000fe20000010010 */
[----:B------:R-:W-:Y:S01]  /*0e80*/  FADD.FTZ R19, RZ, R2 ;  /* 0x00000002ff137221 */ /* 0x000fe20000010000 */
[----:B------:R-:W-:Y:S01]  /*0e90*/  FADD.FTZ R16, RZ, R3 ;  /* 0x00000003ff107221 */ /* 0x000fe20000010000 */
[----:B------:R-:W-:Y:S01]  /*0ea0*/  FADD.FTZ R24, R22, R23 ;  /* 0x0000001716187221 */ /* 0x000fe20000010000 */
[----:B------:R-:W-:Y:S01]  /*0eb0*/  FMUL.FTZ R22, R20, UR16 ;  /* 0x0000001014167c20 */ /* 0x000fe20008410000 */
[----:B------:R-:W-:Y:S01]  /*0ec0*/  FADD.FTZ R19, R6, R19 ;  /* 0x0000001306137221 */ /* 0x000fe20000010000 */
[----:B------:R-:W-:Y:S01]  /*0ed0*/  FADD.FTZ R20, R7, R16 ;  /* 0x0000001007147221 */ /* 0x000fe20000010000 */
[----:B------:R-:W-:-:S02]  /*0ee0*/  FMUL.FTZ R23, R15, R0 ;  /* 0x000000000f177220 */ /* 0x000fc40000410000 */
[----:B------:R-:W-:Y:S01]  /*0ef0*/  FADD.FTZ R19, R10, R19 ;  /* 0x000000130a137221 */ /* 0x000fe20000010000 */
[----:B------:R-:W-:Y:S01]  /*0f00*/  FADD.FTZ R26, R11, R20 ;  /* 0x000000140b1a7221 */ /* 0x000fe20000010000 */
[----:B------:R-:W-:Y:S01]  /*0f10*/  FADD.FTZ R16, R23, R24 ;  /* 0x0000001817107221 */ /* 0x000fe20000010000 */
[----:B------:R-:W-:Y:S01]  /*0f20*/  FFMA.FTZ R20, R14, R21, R17 ;  /* 0x000000150e147223 */ /* 0x000fe20000010011 */
[----:B------:R-:W-:Y:S01]  /*0f30*/  FFMA.FTZ R24, R22, R23, R25 ;  /* 0x0000001716187223 */ /* 0x000fe20000010019 */
[C---:B------:R-:W-:Y:S01]  /*0f40*/  FFMA.FTZ R21, R15.reuse, R22, R18 ;  /* 0x000000160f157223 */ /* 0x040fe20000010012 */
[----:B------:R-:W-:Y:S01]  /*0f50*/  FADD.FTZ R22, R14, R19 ;  /* 0x000000130e167221 */ /* 0x000fe20000010000 */
[----:B------:R-:W-:Y:S01]  /*0f60*/  FADD.FTZ R23, R15, R26 ;  /* 0x0000001a0f177221 */ /* 0x000fe20000010000 */
[----:B------:R-:W-:Y:S06]  /*0f70*/  BRA `(.L_x_1482) ;  /* 0x0000000800007947 */ /* 0x000fec0003800000 */
.L_x_1481:
[----:B-----5:R-:W-:Y:S01]  /*0f80*/  FADD.FTZ R17, R28, -UR21 ;  /* 0x800000151c117e21 */ /* 0x020fe20008010000 */
[----:B------:R-:W-:Y:S01]  /*0f90*/  FADD.FTZ R16, R29, -UR21 ;  /* 0x800000151d107e21 */ /* 0x000fe20008010000 */
[----:B------:R-:W-:Y:S02]  /*0fa0*/  FADD.FTZ R24, R4, -UR21 ;  /* 0x8000001504187e21 */ /* 0x000fe40008010000 */
[----:B------:R-:W-:Y:S01]  /*0fb0*/  FMUL.FTZ R17, R17, UR16 ;  /* 0x0000001011117c20 */ /* 0x000fe20008410000 */
[----:B------:R-:W-:Y:S01]  /*0fc0*/  FMUL.FTZ R16, R16, UR16 ;  /* 0x0000001010107c20 */ /* 0x000fe20008410000 */
[----:B------:R-:W-:Y:S02]  /*0fd0*/  FMUL.FTZ R24, R24, UR16 ;  /* 0x0000001018187c20 */ /* 0x000fe40008410000 */
        /* <DEDUP_REMOVED lines=13> */
[----:B------:R-:W-:Y:S01]  /*10b0*/  FFMA.FTZ R23, R33, R24, R36 ;  /* 0x0000001821177223 */ /* 0x000fe20000010024 */
[----:B------:R-:W-:Y:S02]  /*10c0*/  FADD.FTZ R18, R5, -UR21 ;  /* 0x8000001505127e21 */ /* 0x000fe40008010000 */
[----:B------:R-:W-:Y:S01]  /*10d0*/  FMUL.FTZ R20, R20, R27 ;  /* 0x0000001b14147220 */ /* 0x000fe20000410000 */
[----:B------:R-:W-:Y:S01]  /*10e0*/  FMUL.FTZ R26, R23, -1.4426950216293334961 ;  /* 0xbfb8aa3b171a7820 */ /* 0x000fe20000410000 */
[----:B------:R-:W-:Y:S01]  /*10f0*/  FMUL.FTZ R18, R18, UR16 ;  /* 0x0000001012127c20 */ /* 0x000fe20008410000 */
[----:B-1----:R-:W-:Y:S01]  /*1100*/  FADD.FTZ R22, -R25, 1 ;  /* 0x3f80000019167421 */ /* 0x002fe20000010100 */
[----:B------:R-:W-:Y:S01]  /*1110*/  FADD.FTZ R27, R8, -UR21 ;  /* 0x80000015081b7e21 */ /* 0x000fe20008010000 */
[----:B------:R-:W-:Y:S01]  /*1120*/  FMUL.FTZ R25, R3, R25 ;  /* 0x0000001903197220 */ /* 0x000fe20000410000 */
[----:B------:R-:W-:Y:S01]  /*1130*/  FFMA.FTZ R21, R0, R18, R37 ;  /* 0x0000001200157223 */ /* 0x000fe20000010025 */
[----:B------:R-:W0:Y:S01]  /*1140*/  MUFU.EX2 R26, R26 ;  /* 0x0000001a001a7308 */ /* 0x000e220000000800 */
[----:B------:R-:W-:Y:S01]  /*1150*/  FFMA.FTZ R31, R19, R22, 1 ;  /* 0x3f800000131f7423 */ /* 0x000fe20000010016 */
[----:B------:R-:W-:Y:S01]  /*1160*/  FMUL.FTZ R19, R27, UR16 ;  /* 0x000000101b137c20 */ /* 0x000fe20008410000 */
[----:B------:R-:W-:-:S02]  /*1170*/  FMUL.FTZ R35, R21, -1.4426950216293334961 ;  /* 0xbfb8aa3b15237820 */ /* 0x000fc40000410000 */
[----:B------:R-:W-:Y:S01]  /*1180*/  FMUL.FTZ R25, R25, R31 ;  /* 0x0000001f19197220 */ /* 0x000fe20000410000 */
[----:B------:R-:W-:-:S03]  /*1190*/  FFMA.FTZ R22, R33, R19, R36 ;  /* 0x0000001321167223 */ /* 0x000fc60000010024 */
[----:B------:R-:W1:Y:S01]  /*11a0*/  MUFU.EX2 R35, R35 ;  /* 0x0000002300237308 */ /* 0x000e620000000800 */
[----:B------:R-:W-:Y:S01]  /*11b0*/  FMUL.FTZ R41, R22, -1.4426950216293334961 ;  /* 0xbfb8aa3b16297820 */ /* 0x000fe20000410000 */
[----:B0-----:R-:W-:-:S06]  /*11c0*/  FADD.FTZ R27, R26, 1 ;  /* 0x3f8000001a1b7421 */ /* 0x001fcc0000010000 */
[----:B------:R-:W-:Y:S08]  /*11d0*/  MUFU.EX2 R30, R41 ;  /* 0x00000029001e7308 */ /* 0x000ff00000000800 */
[----:B------:R-:W0:Y:S01]  /*11e0*/  MUFU.RCP R27, R27 ;  /* 0x0000001b001b7308 */ /* 0x000e220000001000 */
[----:B-1----:R-:W-:-:S07]  /*11f0*/  FADD.FTZ R26, R35, 1 ;  /* 0x3f800000231a7421 */ /* 0x002fce0000010000 */
[----:B------:R-:W1:Y:S01]  /*1200*/  MUFU.RCP R26, R26 ;  /* 0x0000001a001a7308 */ /* 0x000e620000001000 */
[----:B0-----:R-:W-:-:S04]  /*1210*/  FADD.FTZ R31, -R27, 1 ;  /* 0x3f8000001b1f7421 */ /* 0x001fc80000010100 */
[----:B------:R-:W-:Y:S01]  /*1220*/  FFMA.FTZ R31, R23, R31, 1 ;  /* 0x3f800000171f7423 */ /* 0x000fe2000001001f */
[----:B------:R-:W-:Y:S01]  /*1230*/  FADD.FTZ R23, R30, 1 ;  /* 0x3f8000001e177421 */ /* 0x000fe20000010000 */
[----:B-1----:R-:W-:-:S05]  /*1240*/  FADD.FTZ R30, -R26, 1 ;  /* 0x3f8000001a1e7421 */ /* 0x002fca0000010100 */
[----:B------:R-:W0:Y:S01]  /*1250*/  MUFU.RCP R23, R23 ;  /* 0x0000001700177308 */ /* 0x000e220000001000 */
[----:B------:R-:W-:Y:S01]  /*1260*/  FFMA.FTZ R21, R21, R30, 1 ;  /* 0x3f80000015157423 */ /* 0x000fe2000001001e */
[----:B------:R-:W-:Y:S01]  /*1270*/  FMUL.FTZ R30, R6, R27 ;  /* 0x0000001b061e7220 */ /* 0x000fe20000410000 */
[----:B------:R-:W-:Y:S01]  /*1280*/  FMUL.FTZ R27, R7, R26 ;  /* 0x0000001a071b7220 */ /* 0x000fe20000410000 */
[----:B------:R-:W-:Y:S02]  /*1290*/  FMUL.FTZ R26, R33, R20 ;  /* 0x00000014211a7220 */ /* 0x000fe40000410000 */
[----:B------:R-:W-:Y:S01]  /*12a0*/  FMUL.FTZ R30, R30, R31 ;  /* 0x0000001f1e1e7220 */ /* 0x000fe20000410000 */
[----:B------:R-:W-:Y:S01]  /*12b0*/  FMUL.FTZ R21, R27, R21 ;  /* 0x000000151b157220 */ /* 0x000fe20000410000 */
[C---:B------:R-:W-:Y:S01]  /*12c0*/  FFMA.FTZ R27, R17.reuse, R26, RZ ;  /* 0x0000001a111b7223 */ /* 0x040fe200000100ff */
[----:B------:R-:W-:Y:S01]  /*12d0*/  FADD.FTZ R26, RZ, R26 ;  /* 0x0000001aff1a7221 */ /* 0x000fe20000010000 */
[----:B------:R-:W-:Y:S01]  /*12e0*/  FMUL.FTZ R31, R0, R25 ;  /* 0x00000019001f7220 */ /* 0x000fe20000410000 */
[----:B------:R-:W-:-:S03]  /*12f0*/  FFMA.FTZ R17, R17, R20, RZ ;  /* 0x0000001411117223 */ /* 0x000fc600000100ff */
[----:B------:R-:W-:Y:S01]  /*1300*/  FFMA.FTZ R27, R16, R31, R27 ;  /* 0x0000001f101b7223 */ /* 0x000fe2000001001b */
[----:B------:R-:W-:Y:S01]  /*1310*/  FADD.FTZ R26, R31, R26 ;  /* 0x0000001a1f1a7221 */ /* 0x000fe20000010000 */
[----:B0-----:R-:W-:-:S04]  /*1320*/  FADD.FTZ R31, -R23, 1 ;  /* 0x3f800000171f7421 */ /* 0x001fc80000010100 */
[----:B------:R-:W-:Y:S01]  /*1330*/  FFMA.FTZ R31, R22, R31, 1 ;  /* 0x3f800000161f7423 */ /* 0x000fe2000001001f */
[----:B------:R-:W-:Y:S01]  /*1340*/  FMUL.FTZ R22, R10, R23 ;  /* 0x000000170a167220 */ /* 0x000fe20000410000 */
[----:B------:R-:W-:-:S03]  /*1350*/  FADD.FTZ R23, RZ, R20 ;  /* 0x00000014ff177221 */ /* 0x000fc60000010000 */
[----:B------:R-:W-:Y:S01]  /*1360*/  FMUL.FTZ R20, R22, R31 ;  /* 0x0000001f16147220 */ /* 0x000fe20000410000 */
[----:B------:R-:W-:Y:S01]  /*1370*/  FADD.FTZ R31, R9, -UR21 ;  /* 0x80000015091f7e21 */ /* 0x000fe20008010000 */
[----:B------:R-:W-:Y:S01]  /*1380*/  FADD.FTZ R23, R23, R30 ;  /* 0x0000001e17177221 */ /* 0x000fe20000010000 */
[CC--:B------:R-:W-:Y:S01]  /*1390*/  FFMA.FTZ R22, R24.reuse, R30.reuse, R17 ;  /* 0x0000001e18167223 */ /* 0x0c0fe20000010011 */
[----:B------:R-:W-:Y:S01]  /*13a0*/  FMUL.FTZ R30, R33, R30 ;  /* 0x0000001e211e7220 */ /* 0x000fe20000410000 */
[----:B------:R-:W-:Y:S01]  /*13b0*/  FMUL.FTZ R17, R31, UR16 ;  /* 0x000000101f117c20 */ /* 0x000fe20008410000 */
[----:B------:R-:W-:Y:S01]  /*13c0*/  FADD.FTZ R23, R23, R20 ;  /* 0x0000001417177221 */ /* 0x000fe20000010000 */
[----:B------:R-:W-:Y:S01]  /*13d0*/  FFMA.FTZ R22, R19, R20, R22 ;  /* 0x0000001413167223 */ /* 0x000fe20000010016 */
        /* <DEDUP_REMOVED lines=9> */
[----:B------:R-:W-:Y:S01]  /*1470*/  FMUL.FTZ R24, R11, R31 ;  /* 0x0000001f0b187220 */ /* 0x000fe20000410000 */
[----:B------:R-:W-:Y:S01]  /*1480*/  FFMA.FTZ R31, R16, R25, RZ ;  /* 0x00000019101f7223 */ /* 0x000fe200000100ff */
[----:B------:R-:W-:Y:S02]  /*1490*/  FADD.FTZ R16, RZ, R25 ;  /* 0x00000019ff107221 */ /* 0x000fe40000010000 */
[----:B------:R-:W-:Y:S01]  /*14a0*/  FMUL.FTZ R25, R24, R30 ;  /* 0x0000001e18197220 */ /* 0x000fe20000410000 */
[----:B------:R-:W-:Y:S01]  /*14b0*/  FADD.FTZ R30, R12, -UR21 ;  /* 0x800000150c1e7e21 */ /* 0x000fe20008010000 */
[-C--:B------:R-:W-:Y:S01]  /*14c0*/  FFMA.FTZ R24, R18, R21.reuse, R31 ;  /* 0x0000001512187223 */ /* 0x080fe2000001001f */
[----:B------:R-:W-:Y:S01]  /*14d0*/  FADD.FTZ R16, R16, R21 ;  /* 0x0000001510107221 */ /* 0x000fe20000010000 */
[----:B------:R-:W-:Y:S01]  /*14e0*/  FMUL.FTZ R31, R0, R21 ;  /* 0x00000015001f7220 */ /* 0x000fe20000410000 */
[----:B------:R-:W-:-:S03]  /*14f0*/  FMUL.FTZ R21, R30, UR16 ;  /* 0x000000101e157c20 */ /* 0x000fc60008410000 */
[----:B------:R-:W-:Y:S01]  /*1500*/  FFMA.FTZ R30, R18, R31, R27 ;  /* 0x0000001f121e7223 */ /* 0x000fe2000001001b */
[----:B------:R-:W-:Y:S01]  /*1510*/  FFMA.FTZ R18, R33, R21, R36 ;  /* 0x0000001521127223 */ /* 0x000fe20000010024 */
[----:B------:R-:W-:Y:S01]  /*1520*/  FADD.FTZ R27, R31, R26 ;  /* 0x0000001a1f1b7221 */ /* 0x000fe20000010000 */
[----:B------:R-:W-:Y:S02]  /*1530*/  FADD.FTZ R26, R13, -UR21 ;  /* 0x800000150d1a7e21 */ /* 0x000fe40008010000 */
[----:B------:R-:W-:Y:S02]  /*1540*/  FMUL.FTZ R41, R18, -1.4426950216293334961 ;  /* 0xbfb8aa3b12297820 */ /* 0x000fe40000410000 */
[----:B------:R-:W-:-:S04]  /*1550*/  FMUL.FTZ R26, R26, UR16 ;  /* 0x000000101a1a7c20 */ /* 0x000fc80008410000 */
[----:B------:R-:W0:Y:S02]  /*1560*/  MUFU.EX2 R41, R41 ;  /* 0x0000002900297308 */ /* 0x000e240000000800 */
[----:B0-----:R-:W-:-:S06]  /*1570*/  FADD.FTZ R35, R41, 1 ;  /* 0x3f80000029237421 */ /* 0x001fcc0000010000 */
[----:B------:R-:W0:Y:S02]  /*1580*/  MUFU.RCP R35, R35 ;  /* 0x0000002300237308 */ /* 0x000e240000001000 */
[----:B0-----:R-:W-:-:S04]  /*1590*/  FADD.FTZ R31, -R35, 1 ;  /* 0x3f800000231f7421 */ /* 0x001fc80000010100 */
[----:B------:R-:W-:Y:S01]  /*15a0*/  FFMA.FTZ R31, R18, R31, 1 ;  /* 0x3f800000121f7423 */ /* 0x000fe2000001001f */
[----:B------:R-:W-:Y:S01]  /*15b0*/  FMUL.FTZ R18, R14, R35 ;  /* 0x000000230e127220 */ /* 0x000fe20000410000 */
[----:B------:R-:W-:Y:S01]  /*15c0*/  FMUL.FTZ R35, R33, R20 ;  /* 0x0000001421237220 */ /* 0x000fe20000410000 */
[----:B------:R-:W-:Y:S02]  /*15d0*/  FFMA.FTZ R20, R0, R26, R37 ;  /* 0x0000001a00147223 */ /* 0x000fe40000010025 */
[----:B------:R-:W-:Y:S01]  /*15e0*/  FMUL.FTZ R18, R18, R31 ;  /* 0x0000001f12127220 */ /* 0x000fe20000410000 */
[----:B------:R-:W-:Y:S01]  /*15f0*/  FFMA.FTZ R30, R19, R35, R30 ;  /* 0x00000023131e7223 */ /* 0x000fe2000001001e */
[----:B------:R-:W-:Y:S01]  /*1600*/  FMUL.FTZ R41, R20, -1.4426950216293334961 ;  /* 0xbfb8aa3b14297820 */ /* 0x000fe20000410000 */
[----:B------:R-:W-:Y:S01]  /*1610*/  FADD.FTZ R27, R27, R35 ;  /* 0x000000231b1b7221 */ /* 0x000fe20000010000 */
[-C--:B------:R-:W-:Y:S01]  /*1620*/  FMUL.FTZ R35, R0, R25.reuse ;  /* 0x0000001900237220 */ /* 0x080fe20000410000 */
[----:B------:R-:W-:-:S03]  /*1630*/  FFMA.FTZ R19, R17, R25, R24 ;  /* 0x0000001911137223 */ /* 0x000fc60000010018 */
        /* <DEDUP_REMOVED lines=9> */
[----:B------:R-:W-:-:S04]  /*16d0*/  FMUL.FTZ R20, R33, R18 ;  /* 0x0000001221147220 */ /* 0x000fc80000410000 */
[----:B------:R-:W-:Y:S01]  /*16e0*/  FFMA.FTZ R31, R21, R20, R30 ;  /* 0x00000014151f7223 */ /* 0x000fe2000001001e */
[----:B------:R-:W-:Y:S01]  /*16f0*/  FADD.FTZ R20, R27, R20 ;  /* 0x000000141b147221 */ /* 0x000fe20000010000 */
[----:B------:R-:W-:Y:S01]  /*1700*/  FMUL.FTZ R27, R0, R17 ;  /* 0x00000011001b7220 */ /* 0x000fe20000410000 */
[----:B------:R-:W-:-:S03]  /*1710*/  FADD.FTZ R30, R16, R25 ;  /* 0x00000019101e7221 */ /* 0x000fc60000010000 */
[----:B------:R-:W-:Y:S01]  /*1720*/  FADD.FTZ R16, R27, R20 ;  /* 0x000000141b107221 */ /* 0x000fe20000010000 */
[----:B------:R-:W-:Y:S01]  /*1730*/  FFMA.FTZ R20, R21, R18, R22 ;  /* 0x0000001215147223 */ /* 0x000fe20000010016 */
[----:B------:R-:W-:Y:S01]  /*1740*/  FADD.FTZ R22, R23, R18 ;  /* 0x0000001217167221 */ /* 0x000fe20000010000 */
[C---:B------:R-:W-:Y:S01]  /*1750*/  FFMA.FTZ R24, R26.reuse, R27, R31 ;  /* 0x0000001b1a187223 */ /* 0x040fe2000001001f */
[----:B------:R-:W-:Y:S01]  /*1760*/  FFMA.FTZ R21, R26, R17, R19 ;  /* 0x000000111a157223 */ /* 0x000fe20000010013 */
[----:B------:R-:W-:-:S07]  /*1770*/  FADD.FTZ R23, R30, R17 ;  /* 0x000000111e177221 */ /* 0x000fce0000010000 */
.L_x_1482:
[----:B------:R-:W0:Y:S01]  /*1780*/  SHFL.DOWN PT, R17, R24, 0x1, 0x1f ;  /* 0x08201f0018117f89 */ /* 0x000e2200000e0000 */
[C---:B------:R-:W-:Y:S01]  /*1790*/  ISETP.GT.AND P0, PT, R34.reuse, 0x1e, PT ;  /* 0x0000001e2200780c */ /* 0x040fe20003f04270 */
[----:B------:R-:W1:Y:S01]  /*17a0*/  S2UR UR8, SR_CgaCtaId ;  /* 0x00000000000879c3 */ /* 0x000e620000008800 */
[----:B------:R-:W-:Y:S01]  /*17b0*/  UMOV UR7, 0x400 ;  /* 0x0000040000077882 */ /* 0x000fe20000000000 */
[----:B------:R-:W2:Y:S01]  /*17c0*/  SHFL.DOWN PT, R19, R16, 0x1, 0x1f ;  /* 0x08201f0010137f89 */ /* 0x000ea200000e0000 */
[----:B------:R-:W-:Y:S01]  /*17d0*/  UIADD3 UR6, UPT, UPT, UR7, 0xd0, URZ ;  /* 0x000000d007067890 */ /* 0x000fe2000fffe0ff */
[C---:B------:R-:W-:Y:S01]  /*17e0*/  ISETP.GT.AND P2, PT, R34.reuse, 0xf, PT ;  /* 0x0000000f2200780c */ /* 0x040fe20003f44270 */
[----:B------:R-:W3:Y:S01]  /*17f0*/  LDCU UR18, c[0x0][0x370] ;  /* 0x00006e00ff1277ac */ /* 0x000ee20008000800 */
[----:B------:R-:W4:Y:S01]  /*1800*/  S2R R35, SR_TID.X ;  /* 0x0000000000237919 */ /* 0x000f220000002100 */
[----:B------:R-:W-:Y:S01]  /*1810*/  ISETP.GT.AND P1, PT, R34, 0x17, PT ;  /* 0x000000172200780c */ /* 0x000fe20003f24270 */
[----:B------:R-:W-:Y:S04]  /*1820*/  BSSY.RECONVERGENT B0, `(.L_x_1483) ;  /* 0x0000023000007945 */ /* 0x000fe80003800200 */
[----:B0-----:R-:W-:Y:S01]  /*1830*/  @!P0 FADD.FTZ R24, R17, R24 ;  /* 0x0000001811188221 */ /* 0x001fe20000010000 */
[----:B-1----:R-:W-:Y:S01]  /*1840*/  ULEA UR6, UR8, UR6, 0x18 ;  /* 0x0000000608067291 */ /* 0x002fe2000f8ec0ff */
[----:B--2---:R-:W-:-:S03]  /*1850*/  @!P0 FADD.FTZ R16, R19, R16 ;  /* 0x0000001013108221 */ /* 0x004fc60000010000 */
[----:B------:R-:W0:Y:S01]  /*1860*/  SHFL.DOWN PT, R17, R24, 0x2, 0x1f ;  /* 0x08401f0018117f89 */ /* 0x000e2200000e0000 */
[----:B------:R-:W-:-:S03]  /*1870*/  ISETP.GT.AND P0, PT, R34, 0x1d, PT ;  /* 0x0000001d2200780c */ /* 0x000fc60003f04270 */
[----:B------:R-:W1:Y:S01]  /*1880*/  SHFL.DOWN PT, R19, R16, 0x2, 0x1f ;  /* 0x08401f0010137f89 */ /* 0x000e6200000e0000 */
[C---:B----4-:R-:W-:Y:S02]  /*1890*/  LEA R41, R35.reuse, UR6, 0x4 ;  /* 0x0000000623297c11 */ /* 0x050fe4000f8e20ff */
        /* <DEDUP_REMOVED lines=27> */
.L_x_1484:
[----:B------:R-:W-:Y:S05]  /*1a50*/  BSYNC.RECONVERGENT B0 ;  /* 0x0000000000007941 */ /* 0x000fea0003800200 */
.L_x_1483:
        /* <DEDUP_REMOVED lines=9> */
[----:B------:R-:W-:-:S03]  /*1af0*/  FADD.FTZ R30, R30, R19 ;  /* 0x000000131e1e7221 */ /* 0x000fc60000010000 */
[----:B--2---:R-:W-:Y:S01]  /*1b00*/  FADD.FTZ R31, R17, R24 ;  /* 0x00000018111f7221 */ /* 0x004fe20000010000 */
[----:B------:R-:W-:Y:S01]  /*1b10*/  FADD.FTZ R30, R30, R25 ;  /* 0x000000191e1e7221 */ /* 0x000fe20000010000 */
[----:B------:R-:W0:Y:S02]  /*1b20*/  LDS.128 R16, [UR6+0x40] ;  /* 0x00004006ff107984 */ /* 0x000e240008000c00 */
        /* <DEDUP_REMOVED lines=39> */
.L_x_1486:
[----:B------:R-:W-:Y:S05]  /*1da0*/  BSYNC.RECONVERGENT B0 ;  /* 0x0000000000007941 */ /* 0x000fea0003800200 */
.L_x_1485:
        /* <DEDUP_REMOVED lines=10> */
[----:B------:R-:W-:-:S02]  /*1e50*/  FADD.FTZ R24, R17, R25 ;  /* 0x0000001911187221 */ /* 0x000fc40000010000 */
[----:B------:R-:W1:Y:S01]  /*1e60*/  LDS.128 R16, [R41+0x3c0] ;  /* 0x0003c00029107984 */ /* 0x000e620000000c00 */
[----:B------:R-:W-:Y:S01]  /*1e70*/  FADD.FTZ R25, R21, R26 ;  /* 0x0000001a15197221 */ /* 0x000fe20000010000 */
[----:B------:R-:W-:Y:S01]  /*1e80*/  FADD.FTZ R26, R20, R27 ;  /* 0x0000001b141a7221 */ /* 0x000fe20000010000 */
[----:B-1----:R-:W-:Y:S01]  /*1e90*/  FADD.FTZ R27, R23, R16 ;  /* 0x00000010171b7221 */ /* 0x002fe20000010000 */
[----:B------:R-:W-:Y:S01]  /*1ea0*/  FADD.FTZ R24, R24, R17 ;  /* 0x0000001118187221 */ /* 0x000fe20000010000 */
        /* <DEDUP_REMOVED lines=142> */
.L_x_1488:
[----:B------:R-:W-:Y:S05]  /*2790*/  BSYNC.RECONVERGENT B0 ;  /* 0x0000000000007941 */ /* 0x000fea0003800200 */
.L_x_1487:
[----:B------:R-:W-:Y:S04]  /*27a0*/  BSSY.RECONVERGENT B0, `(.L_x_1489) ;  /* 0x000001d000007945 */ /* 0x000fe80003800200 */
[----:B------:R-:W-:Y:S05]  /*27b0*/  @P3 BRA `(.L_x_1490) ;  /* 0x00000000006c3947 */ /* 0x000fea0003800000 */
[----:B-1----:R-:W2:Y:S01]  /*27c0*/  LDC.64 R18, c[0x0][0x3d8] ;  /* 0x0000f600ff127b82 */ /* 0x002ea20000000a00 */
[----:B------:R-:W-:-:S07]  /*27d0*/  IMAD R25, R40, 0x14, R35 ;  /* 0x0000001428197824 */ /* 0x000fce00078e0223 */
[----:B---3--:R-:W1:Y:S01]  /*27e0*/  LDC.64 R16, c[0x0][0x3f8] ;  /* 0x0000fe00ff107b82 */ /* 0x008e620000000a00 */
        /* <DEDUP_REMOVED lines=24> */
.L_x_1490:
[----:B------:R-:W-:Y:S05]  /*2970*/  BSYNC.RECONVERGENT B0 ;  /* 0x0000000000007941 */ /* 0x000fea0003800200 */
.L_x_1489:
        /* <DEDUP_REMOVED lines=11> */
[----:B---34-:R-:W0:Y:S01]  /*2a30*/  LDC.64 R16, c[0x0][0x3c8] ;  /* 0x0000f200ff107b82 */ /* 0x018e220000000a00 */
        /* <DEDUP_REMOVED lines=19> */
[----:B------:R-:W1:Y:S01]  /*2b70*/  LDC R22, c[0x0][0x2f8] ;  /* 0x0000be00ff167b82 */ /* 0x000e620000000800 */
[----:B0-----:R-:W-:-:S07]  /*2b80*/  MOV R18, 0xffffffff ;  /* 0xffffffff00127802 */ /* 0x001fce0000000f00 */
.L_x_1493:
[----:B------:R-:W3:Y:S04]  /*2b90*/  LDG.E.STRONG.GPU R20, desc[UR14][R16.64] ;  /* 0x0000000e10147981 */ /* 0x000ee8000c1ef900 */
[----:B---3--:R-:W-:Y:S01]  /*2ba0*/  CCTL.IVALL ;  /* 0x00000000ff00798f */ /* 0x008fe20002000000 */
[----:B-1----:R-:W-:Y:S01]  /*2bb0*/  IADD3 R19, PT, PT, R22, -R22, RZ ;  /* 0x8000001616137210 */ /* 0x002fe20007ffe0ff */
[----:B------:R-:W-:Y:S05]  /*2bc0*/  YIELD ;  /* 0x0000000000007946 */ /* 0x000fea0003800000 */
[----:B------:R-:W-:-:S13]  /*2bd0*/  ISETP.EQ.AND P0, PT, R19, RZ, PT ;  /* 0x000000ff1300720c */ /* 0x000fda0003f02270 */
[----:B------:R-:W-:-:S04]  /*2be0*/  @P0 MOV R18, R20 ;  /* 0x0000001400120202 */ /* 0x000fc80000000f00 */
[----:B------:R-:W-:-:S13]  /*2bf0*/  ISETP.NE.AND P0, PT, R18, R21, PT ;  /* 0x000000151200720c */ /* 0x000fda0003f05270 */
[----:B------:R-:W-:Y:S05]  /*2c00*/  @P0 BRA `(.L_x_1493) ;  /* 0xfffffffc00e00947 */ /* 0x000fea000383ffff */
.L_x_1492:
[----:B0--34-:R-:W-:Y:S01]  /*2c10*/  MOV R16, UR18 ;  /* 0x0000001200107c02 */ /* 0x019fe20008000f00 */
        /* <DEDUP_REMOVED lines=16> */
.L_x_1495:
[----:B------:R-:W-:Y:S01]  /*2d20*/  ISETP.NE.AND P5, PT, RZ, UR13, PT ;  /* 0x0000000dff007c0c */ /* 0x000fe2000bfa5270 */
[----:B-1----:R-:W-:Y:S01]  /*2d30*/  UMOV UR12, UR8 ;  /* 0x00000008000c7c82 */ /* 0x002fe20008000000 */
[----:B------:R-:W-:Y:S02]  /*2d40*/  MOV R21, UR4 ;  /* 0x0000000400157c02 */ /* 0x000fe40008000f00 */
[----:B------:R-:W-:Y:S02]  /*2d50*/  ISETP.NE.OR P5, PT, R35, RZ, !P5 ;  /* 0x000000ff2300720c */ /* 0x000fe40006fa5670 */
[----:B------:R-:W-:Y:S02]  /*2d60*/  IADD3 R20, PT, PT, R27, 0x1, RZ ;  /* 0x000000011b147810 */ /* 0x000fe40007ffe0ff */
[----:B0-----:R-:W-:Y:S02]  /*2d70*/  MOV R35, R26 ;  /* 0x0000001a00237202 */ /* 0x001fe40000000f00 */
[----:B------:R-:W-:-:S07]  /*2d80*/  ISETP.NE.AND P4, PT, R20, UR12, PT ;  /* 0x0000000c14007c0c */ /* 0x000fce000bf85270 */
[----:B------:R-:W0:Y:S01]  /*2d90*/  @!P5 LDC R18, c[0x0][0x374] ;  /* 0x0000dd00ff12db82 */ /* 0x000e220000000800 */
[----:B------:R-:W-:-:S07]  /*2da0*/  @!P5 LOP3.LUT R21, R21, 0x1, RZ, 0xc0, !PT ;  /* 0x000000011515d812 */ /* 0x000fce00078ec0ff */
[----:B------:R-:W1:Y:S08]  /*2db0*/  @!P5 LDC R19, c[0x0][0x370] ;  /* 0x0000dc00ff13db82 */ /* 0x000e700000000800 */
[----:B------:R-:W3:Y:S01]  /*2dc0*/  @!P5 LDC.64 R16, c[0x0][0x3d0] ;  /* 0x0000f400ff10db82 */ /* 0x000ee20000000a00 */
[----:B0-----:R-:W-:-:S04]  /*2dd0*/  @!P5 IMAD R18, R18, R21, RZ ;  /* 0x000000151212d224 */ /* 0x001fc800078e02ff */
[----:B-1----:R-:W-:-:S05]  /*2de0*/  @!P5 IMAD R18, R18, R19, RZ ;  /* 0x000000131212d224 */ /* 0x002fca00078e02ff */
[----:B------:R-:W-:Y:S02]  /*2df0*/  @!P5 SHF.L.U32 R19, R18, 0x1, RZ ;  /* 0x000000011213d819 */ /* 0x000fe400000006ff */
[----:B------:R-:W-:-:S03]  /*2e00*/  ISETP.NE.OR P4, PT, R35, RZ, !P4 ;  /* 0x000000ff2300720c */ /* 0x000fc60006785670 */
[----:B---3--:R-:W-:Y:S01]  /*2e10*/  @!P5 IMAD.WIDE R16, R19, 0x4, R16 ;  /* 0x000000041310d825 */ /* 0x008fe200078e0210 */
[----:B------:R-:W-:-:S05]  /*2e20*/  MOV R19, UR10 ;  /* 0x0000000a00137c02 */ /* 0x000fca0008000f00 */
[----:B------:R-:W-:Y:S01]  /*2e30*/  @!P5 IMAD.WIDE.U32 R18, R19, 0x8, R16 ;  /* 0x000000081312d825 */ /* 0x000fe200078e0010 */
[----:B------:R-:W-:-:S04]  /*2e40*/  IADD3 R16, PT, PT, R27, 0x2, RZ ;  /* 0x000000021b107810 */ /* 0x000fc80007ffe0ff */
[----:B------:R-:W-:Y:S01]  /*2e50*/  ISETP.NE.AND P3, PT, R16, UR12, PT ;  /* 0x0000000c10007c0c */ /* 0x000fe2000bf65270 */
[----:B------:R-:W0:Y:S01]  /*2e60*/  @!P4 LDC R21, c[0x0][0x374] ;  /* 0x0000dd00ff15cb82 */ /* 0x000e220000000800 */
[----:B------:R-:W-:Y:S01]  /*2e70*/  MOV R22, UR4 ;  /* 0x0000000400167c02 */ /* 0x000fe20008000f00 */
[----:B------:R-:W3:Y:S01]  /*2e80*/  @!P5 LDG.E.64 R18, desc[UR14][R18.64] ;  /* 0x0000000e1212d981 */ /* 0x000ee2000c1e1b00 */
[----:B------:R-:W-:Y:S02]  /*2e90*/  ISETP.NE.OR P3, PT, R35, RZ, !P3 ;  /* 0x000000ff2300720c */ /* 0x000fe40005f65670 */
[----:B------:R-:W-:Y:S02]  /*2ea0*/  IADD3 R20, PT, PT, R27, 0x3, RZ ;  /* 0x000000031b147810 */ /* 0x000fe40007ffe0ff */
[----:B------:R-:W-:Y:S01]  /*2eb0*/  @!P4 LOP3.LUT R22, R22, 0x1, RZ, 0xc0, !PT ;  /* 0x000000011616c812 */ /* 0x000fe200078ec0ff */
[----:B------:R-:W1:Y:S01]  /*2ec0*/  @!P4 LDC R25, c[0x0][0x370] ;  /* 0x0000dc00ff19cb82 */ /* 0x000e620000000800 */
[----:B------:R-:W-:-:S02]  /*2ed0*/  ISETP.NE.AND P2, PT, R20, UR12, PT ;  /* 0x0000000c14007c0c */ /* 0x000fc4000bf45270 */
[----:B--2---:R-:W-:Y:S02]  /*2ee0*/  MOV R24, UR4 ;  /* 0x0000000400187c02 */ /* 0x004fe40008000f00 */
[----:B------:R-:W-:-:S03]  /*2ef0*/  ISETP.NE.OR P2, PT, R35, RZ, !P2 ;  /* 0x000000ff2300720c */ /* 0x000fc60005745670 */
[----:B------:R-:W2:Y:S01]  /*2f00*/  @!P3 LDC R23, c[0x0][0x374] ;  /* 0x0000dd00ff17bb82 */ /* 0x000ea20000000800 */
[----:B------:R-:W-:-:S07]  /*2f10*/  @!P3 LOP3.LUT R24, R24, 0x1, RZ, 0xc0, !PT ;  /* 0x000000011818b812 */ /* 0x000fce00078ec0ff */
[----:B------:R-:W4:Y:S01]  /*2f20*/  @!P4 LDC.64 R16, c[0x0][0x3d0] ;  /* 0x0000f400ff10cb82 */ /* 0x000f220000000a00 */
[----:B0-----:R-:W-:-:S07]  /*2f30*/  @!P4 IMAD R20, R21, R22, RZ ;  /* 0x000000161514c224 */ /* 0x001fce00078e02ff */
[----:B------:R-:W0:Y:S01]  /*2f40*/  @!P3 LDC R22, c[0x0][0x370] ;  /* 0x0000dc00ff16bb82 */ /* 0x000e220000000800 */
[----:B-1----:R-:W-:-:S05]  /*2f50*/  @!P4 IMAD R20, R20, R25, RZ ;  /* 0x000000191414c224 */ /* 0x002fca00078e02ff */
[----:B------:R-:W-:Y:S01]  /*2f60*/  @!P4 SHF.L.U32 R21, R20, 0x1, RZ ;  /* 0x000000011415c819 */ /* 0x000fe200000006ff */
[----:B--2---:R-:W-:Y:S02]  /*2f70*/  @!P3 IMAD R23, R23, R24, RZ ;  /* 0x000000181717b224 */ /* 0x004fe400078e02ff */
[----:B------:R-:W1:Y:S02]  /*2f80*/  @!P2 LDC R24, c[0x0][0x374] ;  /* 0x0000dd00ff18ab82 */ /* 0x000e640000000800 */
[----:B----4-:R-:W-:Y:S01]  /*2f90*/  @!P4 IMAD.WIDE R16, R21, 0x4, R16 ;  /* 0x000000041510c825 */ /* 0x010fe200078e0210 */
[----:B------:R-:W-:-:S05]  /*2fa0*/  MOV R21, UR6 ;  /* 0x0000000600157c02 */ /* 0x000fca0008000f00 */
[----:B------:R-:W2:Y:S01]  /*2fb0*/  @!P2 LDC R25, c[0x0][0x370] ;  /* 0x0000dc00ff19ab82 */ /* 0x000ea20000000800 */
[----:B------:R-:W-:-:S04]  /*2fc0*/  @!P4 IMAD.WIDE.U32 R20, R21, 0x8, R16 ;  /* 0x000000081514c825 */ /* 0x000fc800078e0010 */
[----:B0-----:R-:W-:-:S03]  /*2fd0*/  @!P3 IMAD R16, R23, R22, RZ ;  /* 0x000000161710b224 */ /* 0x001fc600078e02ff */
[----:B------:R-:W0:Y:S01]  /*2fe0*/  @!P3 LDC.64 R22, c[0x0][0x3d0] ;  /* 0x0000f400ff16bb82 */ /* 0x000e220000000a00 */
[----:B------:R-:W-:Y:S01]  /*2ff0*/  MOV R17, UR4 ;  /* 0x0000000400117c02 */ /* 0x000fe20008000f00 */
[----:B------:R-:W4:Y:S03]  /*3000*/  @!P4 LDG.E.64 R20, desc[UR14][R20.64] ;  /* 0x0000000e1414c981 */ /* 0x000f26000c1e1b00 */
[----:B------:R-:W-:-:S05]  /*3010*/  @!P2 LOP3.LUT R17, R17, 0x1, RZ, 0xc0, !PT ;  /* 0x000000011111a812 */ /* 0x000fca00078ec0ff */
[----:B-1----:R-:W-:-:S04]  /*3020*/  @!P2 IMAD R24, R24, R17, RZ ;  /* 0x000000111818a224 */ /* 0x002fc800078e02ff */
[----:B--2---:R-:W-:Y:S01]  /*3030*/  @!P2 IMAD R24, R24, R25, RZ ;  /* 0x000000191818a224 */ /* 0x004fe200078e02ff */
[----:B------:R-:W-:Y:S02]  /*3040*/  @!P3 SHF.L.U32 R25, R16, 0x1, RZ ;  /* 0x000000011019b819 */ /* 0x000fe400000006ff */
[----:B------:R-:W1:Y:S03]  /*3050*/  @!P2 LDC.64 R16, c[0x0][0x3d0] ;  /* 0x0000f400ff10ab82 */ /* 0x000e660000000a00 */
[----:B0-----:R-:W-:Y:S01]  /*3060*/  @!P3 IMAD.WIDE R22, R25, 0x4, R22 ;  /* 0x000000041916b825 */ /* 0x001fe200078e0216 */
[----:B------:R-:W-:-:S05]  /*3070*/  MOV R25, UR9 ;  /* 0x0000000900197c02 */ /* 0x000fca0008000f00 */
[----:B------:R-:W-:Y:S01]  /*3080*/  @!P3 IMAD.WIDE.U32 R22, R25, 0x8, R22 ;  /* 0x000000081916b825 */ /* 0x000fe200078e0016 */
[----:B------:R-:W-:-:S05]  /*3090*/  @!P2 SHF.L.U32 R25, R24, 0x1, RZ ;  /* 0x000000011819a819 */ /* 0x000fca00000006ff */
[----:B------:R-:W2:Y:S01]  /*30a0*/  @!P3 LDG.E.64 R22, desc[UR14][R22.64] ;  /* 0x0000000e1616b981 */ /* 0x000ea2000c1e1b00 */
[----:B-1----:R-:W-:Y:S01]  /*30b0*/  @!P2 IMAD.WIDE R16, R25, 0x4, R16 ;  /* 0x000000041910a825 */ /* 0x002fe200078e0210 */
[----:B------:R-:W-:-:S05]  /*30c0*/  MOV R25, UR19 ;  /* 0x0000001300197c02 */ /* 0x000fca0008000f00 */
[----:B------:R-:W-:-:S06]  /*30d0*/  @!P2 IMAD.WIDE.U32 R16, R25, 0x8, R16 ;  /* 0x000000081910a825 */ /* 0x000fcc00078e0010 */
[----:B------:R-:W5:Y:S01]  /*30e0*/  @!P2 LDG.E.64 R16, desc[UR14][R16.64] ;  /* 0x0000000e1010a981 */ /* 0x000f62000c1e1b00 */
[----:B------:R-:W-:Y:S02]  /*30f0*/  IADD3 R24, PT, PT, R27, 0x4, RZ ;  /* 0x000000041b187810 */ /* 0x000fe40007ffe0ff */
[----:B------:R-:W-:Y:S02]  /*3100*/  MOV R41, UR4 ;  /* 0x0000000400297c02 */ /* 0x000fe40008000f00 */
[----:B------:R-:W-:Y:S02]  /*3110*/  ISETP.NE.AND P1, PT, R24, UR12, PT ;  /* 0x0000000c18007c0c */ /* 0x000fe4000bf25270 */
[----:B------:R-:W-:Y:S02]  /*3120*/  MOV R24, UR4 ;  /* 0x0000000400187c02 */ /* 0x000fe40008000f00 */
[----:B------:R-:W-:-:S13]  /*3130*/  ISETP.NE.OR P1, PT, R35, RZ, !P1 ;  /* 0x000000ff2300720c */ /* 0x000fda0004f25670 */
[----:B------:R-:W0:Y:S01]  /*3140*/  @!P1 LDC R25, c[0x0][0x374] ;  /* 0x0000dd00ff199b82 */ /* 0x000e220000000800 */
[----:B------:R-:W-:-:S05]  /*3150*/  @!P1 LOP3.LUT R24, R24, 0x1, RZ, 0xc0, !PT ;  /* 0x0000000118189812 */ /* 0x000fca00078ec0ff */
[----:B0-----:R-:W-:Y:S02]  /*3160*/  @!P1 IMAD R25, R25, R24, RZ ;  /* 0x0000001819199224 */ /* 0x001fe400078e02ff */
[----:B------:R-:W0:Y:S02]  /*3170*/  @!P1 LDC R24, c[0x0][0x370] ;  /* 0x0000dc00ff189b82 */ /* 0x000e240000000800 */
[----:B0-----:R-:W-:Y:S01]  /*3180*/  @!P1 IMAD R25, R25, R24, RZ ;  /* 0x0000001819199224 */ /* 0x001fe200078e02ff */
[----:B------:R-:W-:-:S04]  /*3190*/  IADD3 R24, PT, PT, R27, 0x6, RZ ;  /* 0x000000061b187810 */ /* 0x000fc80007ffe0ff */
[----:B------:R-:W-:Y:S01]  /*31a0*/  ISETP.NE.AND P6, PT, R24, UR12, PT ;  /* 0x0000000c18007c0c */ /* 0x000fe2000bfc5270 */
[----:B---3--:R-:W-:Y:S01]  /*31b0*/  @!P5 FADD.FTZ R30, R30, R18 ;  /* 0x000000121e1ed221 */ /* 0x008fe20000010000 */
[----:B------:R-:W-:Y:S01]  /*31c0*/  IADD3 R18, PT, PT, R27, 0x5, RZ ;  /* 0x000000051b127810 */ /* 0x000fe20007ffe0ff */
[----:B------:R-:W-:Y:S01]  /*31d0*/  @!P5 FADD.FTZ R31, R31, R19 ;  /* 0x000000131f1fd221 */ /* 0x000fe20000010000 */
[C---:B------:R-:W-:Y:S02]  /*31e0*/  ISETP.NE.OR P5, PT, R35.reuse, RZ, !P6 ;  /* 0x000000ff2300720c */ /* 0x040fe400077a5670 */
[----:B------:R-:W-:Y:S02]  /*31f0*/  ISETP.NE.AND P0, PT, R18, UR12, PT ;  /* 0x0000000c12007c0c */ /* 0x000fe4000bf05270 */
[----:B------:R-:W-:Y:S02]  /*3200*/  MOV R19, UR4 ;  /* 0x0000000400137c02 */ /* 0x000fe40008000f00 */
[----:B------:R-:W-:-:S07]  /*3210*/  ISETP.NE.OR P0, PT, R35, RZ, !P0 ;  /* 0x000000ff2300720c */ /* 0x000fce0004705670 */
[----:B------:R-:W-:-:S06]  /*3220*/  @!P5 LOP3.LUT R41, R41, 0x1, RZ, 0xc0, !PT ;  /* 0x000000012929d812 */ /* 0x000fcc00078ec0ff */
[----:B------:R-:W0:Y:S01]  /*3230*/  @!P0 LDC R18, c[0x0][0x374] ;  /* 0x0000dd00ff128b82 */ /* 0x000e220000000800 */
[----:B------:R-:W-:-:S07]  /*3240*/  @!P0 LOP3.LUT R19, R19, 0x1, RZ, 0xc0, !PT ;  /* 0x0000000113138812 */ /* 0x000fce00078ec0ff */
[----:B------:R-:W1:Y:S08]  /*3250*/  @!P0 LDC R40, c[0x0][0x370] ;  /* 0x0000dc00ff288b82 */ /* 0x000e700000000800 */
[----:B------:R-:W3:Y:S01]  /*3260*/  @!P5 LDC R24, c[0x0][0x374] ;  /* 0x0000dd00ff18db82 */ /* 0x000ee20000000800 */
[----:B0-----:R-:W-:Y:S01]  /*3270*/  @!P0 IMAD R19, R18, R19, RZ ;  /* 0x0000001312138224 */ /* 0x001fe200078e02ff */
[----:B------:R-:W-:-:S03]  /*3280*/  IADD3 R18, PT, PT, R27, 0x7, RZ ;  /* 0x000000071b127810 */ /* 0x000fc60007ffe0ff */
[----:B-1----:R-:W-:Y:S02]  /*3290*/  @!P0 IMAD R40, R19, R40, RZ ;  /* 0x0000002813288224 */ /* 0x002fe400078e02ff */
[----:B----4-:R-:W-:Y:S01]  /*32a0*/  @!P4 FADD.FTZ R30, R30, R20 ;  /* 0x000000141e1ec221 */ /* 0x010fe20000010000 */
[----:B------:R-:W-:Y:S01]  /*32b0*/  @!P4 FADD.FTZ R31, R31, R21 ;  /* 0x000000151f1fc221 */ /* 0x000fe20000010000 */
[----:B------:R-:W-:Y:S01]  /*32c0*/  ISETP.NE.AND P4, PT, R18, UR12, PT ;  /* 0x0000000c12007c0c */ /* 0x000fe2000bf85270 */
[----:B---3--:R-:W-:Y:S01]  /*32d0*/  @!P5 IMAD R24, R24, R41, RZ ;  /* 0x000000291818d224 */ /* 0x008fe200078e02ff */
[----:B------:R-:W0:Y:S02]  /*32e0*/  @!P1 LDC.64 R20, c[0x0][0x3d0] ;  /* 0x0000f400ff149b82 */ /* 0x000e240000000a00 */
[----:B------:R-:W-:-:S06]  /*32f0*/  ISETP.NE.OR P4, PT, R35, RZ, !P4 ;  /* 0x000000ff2300720c */ /* 0x000fcc0006785670 */
[----:B------:R-:W1:Y:S08]  /*3300*/  @!P5 LDC R41, c[0x0][0x370] ;  /* 0x0000dc00ff29db82 */ /* 0x000e700000000800 */
[----:B------:R-:W3:Y:S01]  /*3310*/  @!P0 LDC.64 R18, c[0x0][0x3d0] ;  /* 0x0000f400ff128b82 */ /* 0x000ee20000000a00 */
[----:B--2---:R-:W-:Y:S01]  /*3320*/  @!P3 FADD.FTZ R30, R30, R22 ;  /* 0x000000161e1eb221 */ /* 0x004fe20000010000 */
[----:B------:R-:W-:-:S06]  /*3330*/  @!P3 FADD.FTZ R31, R31, R23 ;  /* 0x000000171f1fb221 */ /* 0x000fcc0000010000 */
[----:B------:R-:W2:Y:S01]  /*3340*/  @!P4 LDC R22, c[0x0][0x374] ;  /* 0x0000dd00ff16cb82 */ /* 0x000ea20000000800 */
[----:B-1----:R-:W-:Y:S01]  /*3350*/  @!P5 IMAD R24, R24, R41, RZ ;  /* 0x000000291818d224 */ /* 0x002fe200078e02ff */
[----:B------:R-:W-:Y:S02]  /*3360*/  MOV R41, UR4 ;  /* 0x0000000400297c02 */ /* 0x000fe40008000f00 */
[----:B------:R-:W-:Y:S02]  /*3370*/  @!P1 SHF.L.U32 R23, R25, 0x1, RZ ;  /* 0x0000000119179819 */ /* 0x000fe400000006ff */
[----:B------:R-:W-:Y:S02]  /*3380*/  @!P4 LOP3.LUT R41, R41, 0x1, RZ, 0xc0, !PT ;  /* 0x000000012929c812 */ /* 0x000fe400078ec0ff */
[----:B------:R-:W-:Y:S01]  /*3390*/  @!P0 SHF.L.U32 R25, R40, 0x1, RZ ;  /* 0x0000000128198819 */ /* 0x000fe200000006ff */
[----:B-----5:R-:W-:Y:S02]  /*33a0*/  @!P2 FADD.FTZ R30, R30, R16 ;  /* 0x000000101e1ea221 */ /* 0x020fe40000010000 */
[----:B--2---:R-:W-:Y:S01]  /*33b0*/  @!P4 IMAD R16, R22, R41, RZ ;  /* 0x000000291610c224 */ /* 0x004fe200078e02ff */
[----:B------:R-:W-:Y:S01]  /*33c0*/  @!P5 SHF.L.U32 R41, R24, 0x1, RZ ;  /* 0x000000011829d819 */ /* 0x000fe200000006ff */
[----:B0-----:R-:W-:-:S04]  /*33d0*/  @!P1 IMAD.WIDE R22, R23, 0x4, R20 ;  /* 0x0000000417169825 */ /* 0x001fc800078e0214 */
[----:B---3--:R-:W-:Y:S01]  /*33e0*/  @!P0 IMAD.WIDE R20, R25, 0x4, R18 ;  /* 0x0000000419148825 */ /* 0x008fe200078e0212 */
[----:B------:R-:W-:Y:S02]  /*33f0*/  MOV R19, UR11 ;  /* 0x0000000b00137c02 */ /* 0x000fe40008000f00 */
[----:B------:R-:W-:-:S03]  /*3400*/  MOV R25, UR18 ;  /* 0x0000001200197c02 */ /* 0x000fc60008000f00 */
[----:B------:R-:W-:Y:S02]  /*3410*/  @!P1 IMAD.WIDE.U32 R18, R19, 0x8, R22 ;  /* 0x0000000813129825 */ /* 0x000fe400078e0016 */
[----:B------:R-:W0:Y:S02]  /*3420*/  @!P5 LDC.64 R22, c[0x0][0x3d0] ;  /* 0x0000f400ff16db82 */ /* 0x000e240000000a00 */
[----:B------:R-:W-:Y:S02]  /*3430*/  @!P0 IMAD.WIDE.U32 R20, R25, 0x8, R20 ;  /* 0x0000000819148825 */ /* 0x000fe400078e0014 */
[----:B------:R-:W2:Y:S04]  /*3440*/  @!P1 LDG.E.64 R18, desc[UR14][R18.64] ;  /* 0x0000000e12129981 */ /* 0x000ea8000c1e1b00 */
[----:B------:R-:W1:Y:S01]  /*3450*/  @!P4 LDC R25, c[0x0][0x370] ;  /* 0x0000dc00ff19cb82 */ /* 0x000e620000000800 */
[----:B------:R-:W3:Y:S01]  /*3460*/  @!P0 LDG.E.64 R20, desc[UR14][R20.64] ;  /* 0x0000000e14148981 */ /* 0x000ee2000c1e1b00 */
        /* <DEDUP_REMOVED lines=8> */
[----:B------:R-:W4:Y:S02]  /*34f0*/  @!P5 LDG.E.64 R22, desc[UR14][R40.64] ;  /* 0x0000000e2816d981 */ /* 0x000f24000c1e1b00 */
        /* <DEDUP_REMOVED lines=18> */
[----:B---3--:R-:W-:Y:S01]  /*3620*/  @!P0 FADD.FTZ R30, R30, R20 ;  /* 0x000000141e1e8221 */ /* 0x008fe20000010000 */
[----:B------:R-:W-:Y:S01]  /*3630*/  @!P0 FADD.FTZ R31, R31, R21 ;  /* 0x000000151f1f8221 */ /* 0x000fe20000010000 */
[----:B------:R-:W-:Y:S02]  /*3640*/  ISETP.NE.AND P0, PT, R27, R16, PT ;  /* 0x000000101b00720c */ /* 0x000fe40003f05270 */
[----:B----4-:R-:W-:Y:S01]  /*3650*/  @!P5 FADD.FTZ R30, R30, R22 ;  /* 0x000000161e1ed221 */ /* 0x010fe20000010000 */
[----:B------:R-:W-:-:S03]  /*3660*/  @!P5 FADD.FTZ R31, R31, R23 ;  /* 0x000000171f1fd221 */ /* 0x000fc60000010000 */
[----:B-----5:R-:W-:Y:S01]  /*3670*/  @!P4 FADD.FTZ R30, R30, R24 ;  /* 0x000000181e1ec221 */ /* 0x020fe20000010000 */
[----:B------:R-:W-:-:S06]  /*3680*/  @!P4 FADD.FTZ R31, R31, R25 ;  /* 0x000000191f1fc221 */ /* 0x000fcc0000010000 */
[----:B------:R-:W-:Y:S05]  /*3690*/  @P0 BRA `(.L_x_1495) ;  /* 0xfffffff400a00947 */ /* 0x000fea000383ffff */
[----:B------:R-:W-:-:S07]  /*36a0*/  MOV R26, R16 ;  /* 0x00000010001a7202 */ /* 0x000fce0000000f00 */
.L_x_1494:
[----:B--2---:R-:W0:Y:S02]  /*36b0*/  LDC R24, c[0x0][0x370] ;  /* 0x0000dc00ff187b82 */ /* 0x004e240000000800 */
        /* <DEDUP_REMOVED lines=24> */
[----:B------:R-:W-:Y:S01]  /*3840*/  @!P2 IADD3 R19, PT, PT, R18, UR6, RZ ;  /* 0x000000061213ac10 */ /* 0x000fe2000fffe0ff */
        /* <DEDUP_REMOVED lines=18> */
.L_x_1496:
        /* <DEDUP_REMOVED lines=20> */
.L_x_1497:
        /* <DEDUP_REMOVED lines=11> */
.L_x_1498:
[----:B0-----:R-:W-:Y:S05]  /*3b60*/  BSYNC.RECONVERGENT B0 ;  /* 0x0000000000007941 */ /* 0x001fea0003800200 */
.L_x_1491:
[----:B------:R-:W5:Y:S01]  /*3b70*/  S2UR UR7, SR_CgaCtaId ;  /* 0x00000000000779c3 */ /* 0x000f620000008800 */
[----:B------:R-:W-:Y:S01]  /*3b80*/  ISETP.NE.AND P0, PT, R35, RZ, PT ;  /* 0x000000ff2300720c */ /* 0x000fe20003f05270 */
[----:B0-----:R-:W-:Y:S01]  /*3b90*/  UMOV UR6, 0x400 ;  /* 0x0000040000067882 */ /* 0x001fe20000000000 */
[----:B------:R-:W0:Y:S01]  /*3ba0*/  LDCU.64 UR8, c[0x0][0x400] ;  /* 0x00008000ff0877ac */ /* 0x000e220008000a00 */
[----:B----4-:R-:W-:Y:S01]  /*3bb0*/  FADD.FTZ R25, R4, -UR21 ;  /* 0x8000001504197e21 */ /* 0x010fe20008010000 */
[----:B------:R-:W-:Y:S01]  /*3bc0*/  FADD.FTZ R26, R5, -UR21 ;  /* 0x80000015051a7e21 */ /* 0x000fe20008010000 */
[----:B------:R-:W-:Y:S01]  /*3bd0*/  FADD.FTZ R8, R8, -UR21 ;  /* 0x8000001508087e21 */ /* 0x000fe20008010000 */
[----:B------:R-:W-:Y:S01]  /*3be0*/  FADD.FTZ R4, R9, -UR21 ;  /* 0x8000001509047e21 */ /* 0x000fe20008010000 */
[----:B-1----:R-:W3:Y:S01]  /*3bf0*/  LDC R18, c[0x0][0x41c] ;  /* 0x00010700ff127b82 */ /* 0x002ee20000000800 */
        /* <DEDUP_REMOVED lines=11> */
[----:B-----5:R-:W-:Y:S01]  /*3cb0*/  ULEA UR6, UR7, UR6, 0x18 ;  /* 0x0000000607067291 */ /* 0x020fe2000f8ec0ff */
[----:B------:R-:W1:Y:S08]  /*3cc0*/  LDCU.U8 UR7, c[0x0][0x414] ;  /* 0x00008280ff0777ac */ /* 0x000e700008000000 */
[----:B------:R3:W-:Y:S01]  /*3cd0*/  @!P0 STS.64 [UR6+0xc0], R30 ;  /* 0x0000c01eff008988 */ /* 0x0007e20008000a06 */
[----:B------:R-:W-:Y:S01]  /*3ce0*/  BAR.SYNC.DEFER_BLOCKING 0x0 ;  /* 0x0000000000007b1d */ /* 0x000fe20000010000 */
[----:B---3--:R-:W-:Y:S01]  /*3cf0*/  IMAD R31, R18, UR12, R39 ;  /* 0x0000000c121f7c24 */ /* 0x008fe2000f8e0227 */
[----:B-1----:R-:W-:-:S04]  /*3d00*/  UISETP.NE.AND UP0, UPT, UR7, URZ, UPT ;  /* 0x000000ff0700728c */ /* 0x002fc8000bf05270 */
[C---:B------:R-:W-:Y:S02]  /*3d10*/  IADD3 R23, PT, PT, R31.reuse, 0x20, RZ ;  /* 0x000000201f177810 */ /* 0x040fe40007ffe0ff */
[C---:B------:R-:W-:Y:S02]  /*3d20*/  IADD3 R18, PT, PT, R31.reuse, 0x40, RZ ;  /* 0x000000401f127810 */ /* 0x040fe40007ffe0ff */
[C---:B0-----:R-:W-:Y:S02]  /*3d30*/  ISETP.GE.U32.AND P0, PT, R31.reuse, UR8, PT ;  /* 0x000000081f007c0c */ /* 0x041fe4000bf06070 */
[----:B------:R-:W-:Y:S02]  /*3d40*/  IADD3 R13, PT, PT, R31, 0x60, RZ ;  /* 0x000000601f0d7810 */ /* 0x000fe40007ffe0ff */
[----:B------:R-:W-:Y:S02]  /*3d50*/  ISETP.GE.U32.AND P2, PT, R23, UR8, PT ;  /* 0x0000000817007c0c */ /* 0x000fe4000bf46070 */
[----:B------:R-:W-:-:S02]  /*3d60*/  ISETP.GE.U32.AND P3, PT, R18, UR8, PT ;  /* 0x0000000812007c0c */ /* 0x000fc4000bf66070 */
[----:B--2---:R-:W-:Y:S01]  /*3d70*/  SHF.R.S32.HI R24, RZ, 0x1f, R23 ;  /* 0x0000001fff187819 */ /* 0x004fe20000011417 */
[----:B------:R-:W0:Y:S01]  /*3d80*/  LDS.64 R16, [UR6+0xc0] ;  /* 0x0000c006ff107984 */ /* 0x000e220008000a00 */
[----:B------:R-:W0:Y:S01]  /*3d90*/  LDCU UR6, c[0x0][0x42c] ;  /* 0x00008580ff0677ac */ /* 0x000e220008000800 */
[----:B------:R-:W-:Y:S02]  /*3da0*/  SHF.R.S32.HI R12, RZ, 0x1f, R18 ;  /* 0x0000001fff0c7819 */ /* 0x000fe40000011412 */
[----:B------:R-:W-:Y:S02]  /*3db0*/  ISETP.GE.AND.EX P2, PT, R24, UR9, PT, P2 ;  /* 0x0000000918007c0c */ /* 0x000fe4000bf46320 */
[----:B------:R-:W-:Y:S01]  /*3dc0*/  ISETP.GE.AND.EX P3, PT, R12, UR9, PT, P3 ;  /* 0x000000090c007c0c */ /* 0x000fe2000bf66330 */
[----:B0-----:R-:W-:Y:S01]  /*3dd0*/  FMUL.FTZ R21, R16, UR6 ;  /* 0x0000000610157c20 */ /* 0x001fe20008410000 */
[----:B------:R-:W-:Y:S01]  /*3de0*/  SHF.R.S32.HI R16, RZ, 0x1f, R31 ;  /* 0x0000001fff107819 */ /* 0x000fe2000001141f */
[----:B------:R-:W-:Y:S01]  /*3df0*/  FMUL.FTZ R30, R17, UR6 ;  /* 0x00000006111e7c20 */ /* 0x000fe20008410000 */
[----:B------:R-:W-:-:S02]  /*3e00*/  FMUL.FTZ R17, R28, UR16 ;  /* 0x000000101c117c20 */ /* 0x000fc40008410000 */
        /* <DEDUP_REMOVED lines=21> */
.L_x_1499:
        /* <DEDUP_REMOVED lines=25> */
.L_x_1501:
[----:B------:R-:W-:Y:S05]  /*40f0*/  BSYNC.RECONVERGENT B0 ;  /* 0x0000000000007941 */ /* 0x000fea0003800200 */
.L_x_1500:
        /* <DEDUP_REMOVED lines=19> */
.L_x_1502:
        /* <DEDUP_REMOVED lines=17> */
.L_x_1504:
[----:B------:R-:W-:Y:S05]  /*4340*/  BSYNC.RECONVERGENT B0 ;  /* 0x0000000000007941 */ /* 0x000fea0003800200 */
.L_x_1503:
        /* <DEDUP_REMOVED lines=19> */
.L_x_1505:
[----:B------:R-:W-:Y:S01]  /*4480*/  BSSY.RECONVERGENT B0, `(.L_x_1506) ;  /* 0x0000012000007945 */ /* 0x000fe20003800200 */
[----:B------:R-:W-:Y:S01]  /*4490*/  FFMA.FTZ R10, R33, R10, -R20 ;  /* 0x0000000a210a7223 */ /* 0x000fe20000010814 */
[----:B------:R-:W-:Y:S01]  /*44a0*/  SHF.R.S32.HI R6, RZ, 0x1f, R13 ;  /* 0x0000001fff067819 */ /* 0x000fe2000001140d */
[----:B------:R-:W-:Y:S01]  /*44b0*/  FFMA.FTZ R11, R0, R11, -R19 ;  /* 0x0000000b000b7223 */ /* 0x000fe20000010813 */
[----:B------:R-:W-:Y:S06]  /*44c0*/  @P3 BRA `(.L_x_1507) ;  /* 0x0000000000343947 */ /* 0x000fec0003800000 */
[----:B------:R-:W1:Y:S01]  /*44d0*/  LDCU.64 UR6, c[0x0][0x3f8] ;  /* 0x00007f00ff0677ac */ /* 0x000e620008000a00 */
[----:B0-----:R-:W-:Y:S01]  /*44e0*/  MOV R2, R42 ;  /* 0x0000002a00027202 */ /* 0x001fe20000000f00 */
[----:B------:R-:W-:Y:S01]  /*44f0*/  FMUL.FTZ R10, R10, UR16 ;  /* 0x000000100a0a7c20 */ /* 0x000fe20008410000 */
[----:B------:R-:W-:Y:S01]  /*4500*/  MOV R3, R45 ;  /* 0x0000002d00037202 */ /* 0x000fe20000000f00 */
[----:B------:R-:W0:Y:S01]  /*4510*/  LDCU.64 UR10, c[0x0][0x380] ;  /* 0x00007000ff0a77ac */ /* 0x000e220008000a00 */
[----:B------:R-:W-:Y:S01]  /*4520*/  FMUL.FTZ R11, R11, UR16 ;  /* 0x000000100b0b7c20 */ /* 0x000fe20008410000 */
[----:B-1----:R-:W-:Y:S02]  /*4530*/  IMAD R7, R12, UR6, RZ ;  /* 0x000000060c077c24 */ /* 0x002fe4000f8e02ff */
[----:B------:R-:W-:-:S04]  /*4540*/  IMAD.WIDE.U32 R2, R18, UR6, R2 ;  /* 0x0000000612027c25 */ /* 0x000fc8000f8e0002 */
[----:B------:R-:W-:Y:S01]  /*4550*/  IMAD R7, R18, UR7, R7 ;  /* 0x0000000712077c24 */ /* 0x000fe2000f8e0207 */
[----:B0-----:R-:W-:-:S04]  /*4560*/  LEA R8, P1, R2, UR10, 0x2 ;  /* 0x0000000a02087c11 */ /* 0x001fc8000f8210ff */
[----:B------:R-:W-:-:S04]  /*4570*/  IADD3 R7, PT, PT, R3, R7, RZ ;  /* 0x0000000703077210 */ /* 0x000fc80007ffe0ff */
[----:B------:R-:W-:-:S05]  /*4580*/  LEA.HI.X R9, R2, UR11, R7, 0x2, P1 ;  /* 0x0000000b02097c11 */ /* 0x000fca00088f1407 */
[----:B------:R1:W-:Y:S02]  /*4590*/  STG.E.64 desc[UR14][R8.64], R10 ;  /* 0x0000000a08007986 */ /* 0x0003e4000c101b0e */
.L_x_1507:
[----:B------:R-:W-:Y:S05]  /*45a0*/  BSYNC.RECONVERGENT B0 ;  /* 0x0000000000007941 */ /* 0x000fea0003800200 */
.L_x_1506:
        /* <DEDUP_REMOVED lines=19> */
.L_x_1508:
        /* <DEDUP_REMOVED lines=8> */
[----:B------:R-:W-:Y:S01]  /*4760*/  MOV R43, R45 ;  /* 0x0000002d002b7202 */ /* 0x000fe20000000f00 */
[----:B------:R-:W0:Y:S01]  /*4770*/  LDCU.64 UR8, c[0x0][0x380] ;  /* 0x00007000ff0877ac */ /* 0x000e220008000a00 */
[----:B--2---:R-:W-:Y:S02]  /*4780*/  IMAD R6, R6, UR6, RZ ;  /* 0x0000000606067c24 */ /* 0x004fe4000f8e02ff */
[----:B------:R-:W-:-:S04]  /*4790*/  IMAD.WIDE.U32 R42, R13, UR6, R42 ;  /* 0x000000060d2a7c25 */ /* 0x000fc8000f8e002a */
[----:B------:R-:W-:Y:S01]  /*47a0*/  IMAD R13, R13, UR7, R6 ;  /* 0x000000070d0d7c24 */ /* 0x000fe2000f8e0206 */
[----:B0-----:R-:W-:-:S04]  /*47b0*/  LEA R2, P0, R42, UR8, 0x2 ;  /* 0x000000082a027c11 */ /* 0x001fc8000f8010ff */
[----:B------:R-:W-:-:S04]  /*47c0*/  IADD3 R13, PT, PT, R43, R13, RZ ;  /* 0x0000000d2b0d7210 */ /* 0x000fc80007ffe0ff */
[----:B------:R-:W-:-:S05]  /*47d0*/  LEA.HI.X R3, R42, UR9, R13, 0x2, P0 ;  /* 0x000000092a037c11 */ /* 0x000fca00080f140d */
[----:B------:R2:W-:Y:S02]  /*47e0*/  STG.E.64 desc[UR14][R2.64], R20 ;  /* 0x0000001402007986 */ /* 0x0005e4000c101b0e */
.L_x_1510:
[----:B------:R-:W-:Y:S05]  /*47f0*/  BSYNC.RECONVERGENT B0 ;  /* 0x0000000000007941 */ /* 0x000fea0003800200 */
.L_x_1509:
[----:B------:R-:W3:Y:S01]  /*4800*/  LDCU UR6, c[0x0][0x374] ;  /* 0x00006e80ff0677ac */ /* 0x000ee20008000800 */
[----:B------:R-:W4:Y:S01]  /*4810*/  LDCU UR7, c[0x0][0x410] ;  /* 0x00008200ff0777ac */ /* 0x000f220008000800 */
[----:B------:R-:W4:Y:S01]  /*4820*/  LDCU UR8, c[0x0][0x3e0] ;  /* 0x00007c00ff0877ac */ /* 0x000f220008000800 */
[----:B------:R-:W-:Y:S02]  /*4830*/  UIADD3 UR4, UPT, UPT, UR4, 0x1, URZ ;  /* 0x0000000104047890 */ /* 0x000fe4000fffe0ff */
[----:B---3--:R-:W-:Y:S02]  /*4840*/  UIADD3 UR5, UPT, UPT, UR6, UR5, URZ ;  /* 0x0000000506057290 */ /* 0x008fe4000fffe0ff */
[----:B----4-:R-:W-:-:S04]  /*4850*/  UIMAD UR7, UR7, UR8, URZ ;  /* 0x00000008070772a4 */ /* 0x010fc8000f8e02ff */
[----:B------:R-:W-:-:S09]  /*4860*/  UISETP.GE.AND UP0, UPT, UR5, UR7, UPT ;  /* 0x000000070500728c */ /* 0x000fd2000bf06270 */
[----:B------:R-:W-:Y:S05]  /*4870*/  BRA.U !UP0, `(.L_x_1511) ;  /* 0xffffffb908347547 */ /* 0x000fea000b83ffff */
.L_x_1480:
[----:B------:R-:W3:Y:S01]  /*4880*/  LDC R4, c[0x0][0x370] ;  /* 0x0000dc00ff047b82 */ /* 0x000ee20000000800 */
[----:B------:R-:W-:Y:S01]  /*4890*/  ISETP.NE.AND P1, PT, R35, RZ, PT ;  /* 0x000000ff2300720c */ /* 0x000fe20003f25270 */
[----:B------:R-:W-:Y:S06]  /*48a0*/  BSSY.RECONVERGENT B0, `(.L_x_1512) ;  /* 0x000000d000007945 */ /* 0x000fec0003800200 */
[----:B------:R-:W4:Y:S08]  /*48b0*/  LDC R7, c[0x0][0x374] ;  /* 0x0000dd00ff077b82 */ /* 0x000f300000000800 */
[----:B0-2---:R-:W0:Y:S01]  /*48c0*/  LDC.64 R2, c[0x0][0x3c8] ;  /* 0x0000f200ff027b82 */ /* 0x005e220000000a00 */
[----:B---3--:R-:W-:-:S02]  /*48d0*/  ISETP.NE.AND P0, PT, R4, 0x1, PT ;  /* 0x000000010400780c */ /* 0x008fc40003f05270 */
[----:B----4-:R-:W-:-:S04]  /*48e0*/  SHF.L.U32 R0, R7, 0x1, RZ ;  /* 0x0000000107007819 */ /* 0x010fc800000006ff */
        /* <DEDUP_REMOVED lines=8> */
.L_x_1513:
[----:B------:R-:W-:Y:S05]  /*4970*/  BSYNC.RECONVERGENT B0 ;  /* 0x0000000000007941 */ /* 0x000fea0003800200 */
.L_x_1512:
[----:B------:R-:W2:Y:S01]  /*4980*/  S2UR UR5, SR_CTAID.Y ;  /* 0x00000000000579c3 */ /* 0x000ea20000002600 */
[----:B0-----:R-:W-:Y:S02]  /*4990*/  IADD3 R5, PT, PT, R7, -0x1, RZ ;  /* 0xffffffff07057810 */ /* 0x001fe40007ffe0ff */
[----:B------:R-:W-:-:S05]  /*49a0*/  IADD3 R0, PT, PT, R4, -0x1, RZ ;  /* 0xffffffff04007810 */ /* 0x000fca0007ffe0ff */
[----:B------:R-:W0:Y:S01]  /*49b0*/  S2UR UR4, SR_CTAID.X ;  /* 0x00000000000479c3 */ /* 0x000e220000002500 */
[----:B--2---:R-:W-:-:S04]  /*49c0*/  ISETP.NE.AND P0, PT, R5, UR5, PT ;  /* 0x0000000505007c0c */ /* 0x004fc8000bf05270 */
[----:B0-----:R-:W-:-:S13]  /*49d0*/  ISETP.NE.OR P0, PT, R0, UR4, P0 ;  /* 0x0000000400007c0c */ /* 0x001fda0008705670 */
[----:B------:R-:W-:Y:S05]  /*49e0*/  @P0 EXIT ;  /* 0x000000000000094d */ /* 0x000fea0003800000 */
[----:B------:R-:W-:Y:S05]  /*49f0*/  @P1 BRA `(.L_x_1514) ;  /* 0x0000000000201947 */ /* 0x000fea0003800000 */
[----:B------:R-:W-:-:S05]  /*4a00*/  IMAD R0, R4, R7, RZ ;  /* 0x0000000704007224 */ /* 0x000fca00078e02ff */
[----:B------:R-:W-:-:S13]  /*4a10*/  ISETP.NE.AND P0, PT, R0, -0x1, PT ;  /* 0xffffffff0000780c */ /* 0x000fda0003f05270 */
[----:B------:R-:W-:Y:S05]  /*4a20*/  @!P0 BRA `(.L_x_1514) ;  /* 0x0000000000148947 */ /* 0x000fea0003800000 */
.L_x_1515:
[----:B------:R-:W2:Y:S04]  /*4a30*/  LDG.E.STRONG.GPU R5, desc[UR14][R2.64] ;  /* 0x0000000e02057981 */ /* 0x000ea8000c1ef900 */
[----:B--2---:R-:W-:Y:S01]  /*4a40*/  CCTL.IVALL ;  /* 0x00000000ff00798f */ /* 0x004fe20002000000 */
[----:B------:R-:W-:Y:S05]  /*4a50*/  YIELD ;  /* 0x0000000000007946 */ /* 0x000fea0003800000 */
[----:B------:R-:W-:-:S13]  /*4a60*/  ISETP.NE.AND P0, PT, R5, R0, PT ;  /* 0x000000000500720c */ /* 0x000fda0003f05270 */
[----:B------:R-:W-:Y:S05]  /*4a70*/  @P0 BRA `(.L_x_1515) ;  /* 0xfffffffc00ec0947 */ /* 0x000fea000383ffff */
.L_x_1514:
        /* <DEDUP_REMOVED lines=14> */
[----:B-1----:R-:W-:-:S04]  /*4b60*/  IADD3.X R8, PT, PT, RZ, R2, RZ, P1, !PT ;  /* 0x00000002ff087210 */ /* 0x002fc80000ffe4ff */
        /* <DEDUP_REMOVED lines=59> */
.L_x_1518:
[-C--:B0-----:R-:W-:Y:S02]  /*4f20*/  LEA R8, P3, R14, R27.reuse, 0x2 ;  /* 0x0000001b0e087211 */ /* 0x081fe400078610ff */
[-C--:B------:R-:W-:Y:S02]  /*4f30*/  LEA R12, P1, R0, R27.reuse, 0x2 ;  /* 0x0000001b000c7211 */ /* 0x080fe400078210ff */
[----:B------:R-:W-:Y:S02]  /*4f40*/  IADD3 R10, P2, PT, R27, R6, RZ ;  /* 0x000000061b0a7210 */ /* 0x000fe40007f5e0ff */
[C---:B------:R-:W-:Y:S02]  /*4f50*/  IADD3.X R9, PT, PT, R17.reuse, R26, RZ, P3, !PT ;  /* 0x0000001a11097210 */ /* 0x040fe40001ffe4ff */
[----:B------:R-:W-:Y:S02]  /*4f60*/  IADD3.X R13, PT, PT, R17, R30, RZ, P1, !PT ;  /* 0x0000001e110d7210 */ /* 0x000fe40000ffe4ff */
[----:B------:R-:W-:-:S02]  /*4f70*/  MOV R16, R27 ;  /* 0x0000001b00107202 */ /* 0x000fc40000000f00 */
[----:B------:R-:W-:Y:S01]  /*4f80*/  IADD3.X R11, PT, PT, R17, R28, RZ, P2, !PT ;  /* 0x0000001c110b7210 */ /* 0x000fe200017fe4ff */
[----:B------:R0:W2:Y:S04]  /*4f90*/  LDG.E R9, desc[UR14][R8.64] ;  /* 0x0000000e08097981 */ /* 0x0000a8000c1e1900 */
[----:B------:R1:W2:Y:S04]  /*4fa0*/  LDG.E R10, desc[UR14][R10.64] ;  /* 0x0000000e0a0a7981 */ /* 0x0002a8000c1e1900 */
[----:B------:R3:W4:Y:S04]  /*4fb0*/  LDG.E R16, desc[UR14][R16.64] ;  /* 0x0000000e10107981 */ /* 0x000728000c1e1900 */
[----:B------:R-:W4:Y:S01]  /*4fc0*/  LDG.E R13, desc[UR14][R12.64] ;  /* 0x0000000e0c0d7981 */ /* 0x000f22000c1e1900 */
[----:B0-----:R-:W-:-:S02]  /*4fd0*/  MOV R8, R22 ;  /* 0x0000001600087202 */ /* 0x001fc40000000f00 */
[----:B-1----:R-:W-:Y:S02]  /*4fe0*/  MOV R11, R25 ;  /* 0x00000019000b7202 */ /* 0x002fe40000000f00 */
[----:B------:R-:W-:-:S04]  /*4ff0*/  IADD3 R18, P1, PT, R18, 0x1, RZ ;  /* 0x0000000112127810 */ /* 0x000fc80007f3e0ff */
[----:B------:R-:W-:Y:S02]  /*5000*/  IADD3.X R20, PT, PT, RZ, R20, RZ, P1, !PT ;  /* 0x00000014ff147210 */ /* 0x000fe40000ffe4ff */
[----:B------:R-:W-:-:S04]  /*5010*/  ISETP.NE.U32.AND P1, PT, R18, RZ, PT ;  /* 0x000000ff1200720c */ /* 0x000fc80003f25070 */
[----:B------:R-:W-:Y:S02]  /*5020*/  ISETP.NE.AND.EX P1, PT, R20, RZ, PT, P1 ;  /* 0x000000ff1400720c */ /* 0x000fe40003f25310 */
[----:B------:R-:W-:Y:S02]  /*5030*/  IADD3 R27, P2, PT, R27, 0xa00, RZ ;  /* 0x00000a001b1b7810 */ /* 0x000fe40007f5e0ff */
[----:B------:R-:W-:Y:S02]  /*5040*/  IADD3 R22, P4, PT, R22, 0xa00, RZ ;  /* 0x00000a0016167810 */ /* 0x000fe40007f9e0ff */
[----:B---3--:R-:W-:Y:S02]  /*5050*/  IADD3.X R17, PT, PT, RZ, R17, RZ, P2, !PT ;  /* 0x00000011ff117210 */ /* 0x008fe400017fe4ff */
[----:B--2---:R-:W-:Y:S02]  /*5060*/  F2FP.BF16.F32.PACK_AB R21, R9, R10 ;  /* 0x0000000a0915723e */ /* 0x004fe400000010ff */
[----:B------:R-:W-:-:S02]  /*5070*/  MOV R9, R23 ;  /* 0x0000001700097202 */ /* 0x000fc40000000f00 */
[----:B------:R-:W-:Y:S02]  /*5080*/  MOV R10, R24 ;  /* 0x00000018000a7202 */ /* 0x000fe40000000f00 */
[----:B----4-:R-:W-:-:S05]  /*5090*/  F2FP.BF16.F32.PACK_AB R19, R13, R16 ;  /* 0x000000100d13723e */ /* 0x010fca00000010ff */
[----:B------:R0:W-:Y:S04]  /*50a0*/  STG.E desc[UR14][R8.64], R19 ;  /* 0x0000001308007986 */ /* 0x0001e8000c10190e */
[----:B------:R0:W-:Y:S01]  /*50b0*/  STG.E desc[UR14][R10.64], R21 ;  /* 0x000000150a007986 */ /* 0x0001e2000c10190e */
[----:B------:R-:W-:Y:S02]  /*50c0*/  IADD3 R24, P3, PT, R24, 0xa00, RZ ;  /* 0x00000a0018187810 */ /* 0x000fe40007f7e0ff */
[----:B------:R-:W-:Y:S02]  /*50d0*/  IADD3.X R23, PT, PT, RZ, R23, RZ, P4, !PT ;  /* 0x00000017ff177210 */ /* 0x000fe400027fe4ff */
[----:B------:R-:W-:Y:S01]  /*50e0*/  IADD3.X R25, PT, PT, RZ, R25, RZ, P3, !PT ;  /* 0x00000019ff197210 */ /* 0x000fe20001ffe4ff */
[----:B------:R-:W-:Y:S08]  /*50f0*/  @P1 BRA `(.L_x_1518) ;  /* 0xfffffffc00881947 */ /* 0x000ff0000383ffff */
.L_x_1517:
[----:B------:R-:W-:Y:S05]  /*5100*/  BSYNC.RECONVERGENT B0 ;  /* 0x0000000000007941 */ /* 0x000fea0003800200 */
.L_x_1516:
        /* <DEDUP_REMOVED lines=10> */
.L_x_1519:
[C---:B---3--:R-:W-:Y:S02]  /*51b0*/  SHF.L.U32 R10, R35.reuse, 0x2, RZ ;  /* 0x00000002230a7819 */ /* 0x048fe400000006ff */
[----:B------:R-:W-:Y:S02]  /*51c0*/  SHF.L.U64.HI R2, R35, 0x2, R2 ;  /* 0x0000000223027819 */ /* 0x000fe40000010202 */
[----:B-1----:R-:W-:-:S04]  /*51d0*/  IADD3 R12, P0, PT, R10, UR4, RZ ;  /* 0x000000040a0c7c10 */ /* 0x002fc8000ff1e0ff */
[----:B------:R-:W-:Y:S02]  /*51e0*/  IADD3.X R13, PT, PT, R2, UR5, RZ, P0, !PT ;  /* 0x00000005020d7c10 */ /* 0x000fe400087fe4ff */
[C---:B------:R-:W-:Y:S02]  /*51f0*/  IADD3 R18, P2, PT, R12.reuse, R9, RZ ;  /* 0x000000090c127210 */ /* 0x040fe40007f5e0ff */
[C---:B------:R-:W-:Y:S01]  /*5200*/  IADD3 R14, P0, PT, R12.reuse, R8, RZ ;  /* 0x000000080c0e7210 */ /* 0x040fe20007f1e0ff */
[----:B------:R1:W3:Y:S01]  /*5210*/  LDG.E R11, desc[UR14][R12.64] ;  /* 0x0000000e0c0b7981 */ /* 0x0002e2000c1e1900 */
[----:B------:R-:W-:Y:S02]  /*5220*/  IADD3 R16, P1, PT, R12, R4, RZ ;  /* 0x000000040c107210 */ /* 0x000fe40007f3e0ff */
[C---:B------:R-:W-:Y:S02]  /*5230*/  IADD3.X R19, PT, PT, R13.reuse, R6, RZ, P2, !PT ;  /* 0x000000060d137210 */ /* 0x040fe400017fe4ff */
[----:B------:R-:W-:-:S02]  /*5240*/  IADD3.X R15, PT, PT, R13, R7, RZ, P0, !PT ;  /* 0x000000070d0f7210 */ /* 0x000fc400007fe4ff */
[----:B------:R-:W-:Y:S02]  /*5250*/  IADD3.X R17, PT, PT, R13, R5, RZ, P1, !PT ;  /* 0x000000050d117210 */ /* 0x000fe40000ffe4ff */
[----:B------:R4:W5:Y:S04]  /*5260*/  LDG.E R19, desc[UR14][R18.64] ;  /* 0x0000000e12137981 */ /* 0x000968000c1e1900 */
[----:B------:R-:W3:Y:S04]  /*5270*/  LDG.E R14, desc[UR14][R14.64] ;  /* 0x0000000e0e0e7981 */ /* 0x000ee8000c1e1900 */
[----:B------:R-:W5:Y:S01]  /*5280*/  LDG.E R16, desc[UR14][R16.64] ;  /* 0x0000000e10107981 */ /* 0x000f62000c1e1900 */
[----:B------:R-:W-:-:S02]  /*5290*/  LOP3.LUT R22, R10, 0xfffffffc, RZ, 0xc0, !PT ;  /* 0xfffffffc0a167812 */ /* 0x000fc400078ec0ff */
[----:B------:R-:W-:Y:S02]  /*52a0*/  LOP3.LUT R23, R2, 0x1, RZ, 0xc0, !PT ;  /* 0x0000000102177812 */ /* 0x000fe400078ec0ff */
[----:B--2---:R-:W-:Y:S02]  /*52b0*/  IADD3 R20, P0, PT, R22, UR6, RZ ;  /* 0x0000000616147c10 */ /* 0x004fe4000ff1e0ff */
[----:B-1----:R-:W-:Y:S02]  /*52c0*/  LOP3.LUT R13, R2, 0x3, RZ, 0xc0, !PT ;  /* 0x00000003020d7812 */ /* 0x002fe400078ec0ff */
[----:B------:R-:W-:Y:S02]  /*52d0*/  IADD3.X R21, PT, PT, R23, UR7, RZ, P0, !PT ;  /* 0x0000000717157c10 */ /* 0x000fe400087fe4ff */
[C---:B0-----:R-:W-:Y:S02]  /*52e0*/  IADD3 R24, P0, PT, R22.reuse, UR8, RZ ;  /* 0x0000000816187c10 */ /* 0x041fe4000ff1e0ff */
[----:B------:R-:W-:-:S02]  /*52f0*/  IADD3 R12, P1, PT, R22, UR4, RZ ;  /* 0x00000004160c7c10 */ /* 0x000fc4000ff3e0ff */
[----:B------:R-:W-:Y:S02]  /*5300*/  IADD3.X R25, PT, PT, R23, UR9, RZ, P0, !PT ;  /* 0x0000000917197c10 */ /* 0x000fe400087fe4ff */
[----:B------:R-:W-:Y:S02]  /*5310*/  IADD3.X R13, PT, PT, R13, UR5, RZ, P1, !PT ;  /* 0x000000050d0d7c10 */ /* 0x000fe40008ffe4ff */
[----:B----4-:R-:W-:Y:S02]  /*5320*/  IADD3 R18, P0, PT, R12, R8, RZ ;  /* 0x000000080c127210 */ /* 0x010fe40007f1e0ff */
[----:B---3--:R-:W-:Y:S02]  /*5330*/  F2FP.BF16.F32.PACK_AB R11, R14, R11 ;  /* 0x0000000b0e0b723e */ /* 0x008fe400000010ff */
[----:B------:R-:W-:Y:S02]  /*5340*/  IADD3 R14, P1, PT, R12, R4, RZ ;  /* 0x000000040c0e7210 */ /* 0x000fe40007f3e0ff */
[----:B-----5:R-:W-:-:S02]  /*5350*/  F2FP.BF16.F32.PACK_AB R27, R19, R16 ;  /* 0x00000010131b723e */ /* 0x020fc400000010ff */
[----:B------:R-:W-:Y:S02]  /*5360*/  IADD3 R16, P2, PT, R12, R9, RZ ;  /* 0x000000090c107210 */ /* 0x000fe40007f5e0ff */
[C---:B------:R-:W-:Y:S02]  /*5370*/  IADD3.X R19, PT, PT, R13.reuse, R7, RZ, P0, !PT ;  /* 0x000000070d137210 */ /* 0x040fe400007fe4ff */
        /* <DEDUP_REMOVED lines=40> */
[----:B--2---:R-:W-:-:S04]  /*5600*/  IADD3 R20, P0, PT, R10, 0x1e00, RZ ;  /* 0x00001e000a147810 */ /* 0x004fc80007f1e0ff */
[----:B------:R-:W-:Y:S02]  /*5610*/  IADD3.X R2, PT, PT, RZ, R2, RZ, P0, !PT ;  /* 0x00000002ff027210 */ /* 0x000fe400007fe4ff */
[----:B------:R-:W-:Y:S02]  /*5620*/  LOP3.LUT R20, R20, 0xfffffffc, RZ, 0xc0, !PT ;  /* 0xfffffffc14147812 */ /* 0x000fe400078ec0ff */
[----:B------:R-:W-:Y:S02]  /*5630*/  LOP3.LUT R2, R2, 0x1, RZ, 0xc0, !PT ;  /* 0x0000000102027812 */ /* 0x000fe400078ec0ff */
[C---:B------:R-:W-:Y:S02]  /*5640*/  IADD3 R10, P0, PT, R20.reuse, UR6, RZ ;  /* 0x00000006140a7c10 */ /* 0x040fe4000ff1e0ff */
[----:B------:R-:W-:Y:S02]  /*5650*/  IADD3 R20, P1, PT, R20, UR8, RZ ;  /* 0x0000000814147c10 */ /* 0x000fe4000ff3e0ff */
        /* <DEDUP_REMOVED lines=12> */
.L_x_1520:
        /* <DEDUP_REMOVED lines=14> */
.L_x_3436:


//--------------------- .text._Z35group_norm_nhwc_bwd_one_pass_kernelI11Fp32IOBf16WLi256ELi40ELi640EEv26Group_norm_nhwc_bwd_params --------------------------
	.section	.text._Z35group_norm_nhwc_bwd_one_pass_kernelI11Fp32IOBf16WLi256ELi40ELi640EEv26Group_norm_nhwc_bwd_params,"ax",@progbits
	.align	128
        .global         _Z35group_norm_nhwc_bwd_one_pass_kernelI11Fp32IOBf16WLi256ELi40ELi640EEv26Group_norm_nhwc_bwd_params
        .type           _Z35group_norm_nhwc_bwd_one_pass_kernelI11Fp32IOBf16WLi256ELi40ELi640EEv26Group_norm_nhwc_bwd_params,@function
        .size           _Z35group_norm_nhwc_bwd_one_pass_kernelI11Fp32IOBf16WLi256ELi40ELi640EEv26Group_norm_nhwc_bwd_params,(.L_x_3437 - _Z35group_norm_nhwc_bwd_one_pass_kernelI11Fp32IOBf16WLi256ELi40ELi640EEv26Group_norm_nhwc_bwd_params)
        .other          _Z35group_norm_nhwc_bwd_one_pass_kernelI11Fp32IOBf16WLi256ELi40ELi640EEv26Group_norm_nhwc_bwd_params,@"STO_CUDA_ENTRY STV_DEFAULT"
_Z35group_norm_nhwc_bwd_one_pass_kernelI11Fp32IOBf16WLi256ELi40ELi640EEv26Group_norm_nhwc_bwd_params:
.text._Z35group_norm_nhwc_bwd_one_pass_kernelI11Fp32IOBf16WLi256ELi40ELi640EEv26Group_norm_nhwc_bwd_params:
        /* <DEDUP_REMOVED lines=18> */
[----:B------:R-:W2:Y:S01]  /*0120*/  LDC R0, c[0x0][0x374] ;  /* 0x0000dd00ff007b82 */ /* 0x000ea20000000800 */
[----:B------:R-:W-:Y:S01]  /*0130*/  MOV R67, R78 ;  /* 0x0000004e00437202 */ /* 0x000fe20000000f00 */
[----:B------:R-:W3:Y:S01]  /*0140*/  LDCU.U8 UR12, c[0x0][0x414] ;  /* 0x00008280ff0c77ac */ /* 0x000ee20008000000 */
[----:B------:R-:W-:-:S02]  /*0150*/  SHF.R.U32.HI R2, RZ, 0x10, R2 ;  /* 0x00000010ff027819 */ /* 0x000fc40000011602 */
[----:B------:R-:W-:-:S03]  /*0160*/  LOP3.LUT R91, R91, 0xf8, RZ, 0xc0, !PT ;  /* 0x000000f85b5b7812 */ /* 0x000fc600078ec0ff */
[----:B------:R-:W4:Y:S01]  /*0170*/  S2UR UR7, SR_CgaCtaId ;  /* 0x00000000000779c3 */ /* 0x000f220000008800 */
[----:B0-----:R-:W-:Y:S01]  /*0180*/  IMAD R4, R3, UR11, R2 ;  /* 0x0000000b03047c24 */ /* 0x001fe2000f8e0202 */
[----:B------:R-:W-:-:S06]  /*0190*/  PRMT R2, R2, 0x9910, RZ ;  /* 0x0000991002027816 */ /* 0x000fcc00000000ff */
[----:B------:R-:W0:Y:S01]  /*01a0*/  LDC R66, c[0x0][0x370] ;  /* 0x0000dc00ff427b82 */ /* 0x000e220000000800 */
[----:B------:R-:W-:Y:S01]  /*01b0*/  IADD3 R75, PT, PT, R4, 0x20, RZ ;  /* 0x00000020044b7810 */ /* 0x000fe20007ffe0ff */
[----:B------:R-:W-:Y:S01]  /*01c0*/  IMAD R2, R2, 0x14, RZ ;  /* 0x0000001402027824 */ /* 0x000fe200078e02ff */
[----:B------:R-:W-:Y:S01]  /*01d0*/  IADD3 R77, PT, PT, R4, 0x40, RZ ;  /* 0x00000040044d7810 */ /* 0x000fe20007ffe0ff */
[--C-:B--2---:R-:W-:Y:S01]  /*01e0*/  IMAD R3, R0, UR11, R78.reuse ;  /* 0x0000000b00037c24 */ /* 0x104fe2000f8e024e */
[----:B------:R-:W-:Y:S01]  /*01f0*/  IADD3 R73, PT, PT, R4, 0x60, RZ ;  /* 0x0000006004497810 */ /* 0x000fe20007ffe0ff */
[----:B------:R-:W-:Y:S01]  /*0200*/  IMAD R92, R0, 0x3, R78 ;  /* 0x00000003005c7824 */ /* 0x000fe200078e024e */
[----:B------:R-:W-:Y:S02]  /*0210*/  IADD3 R2, PT, PT, RZ, -R2, RZ ;  /* 0x80000002ff027210 */ /* 0x000fe40007ffe0ff */
[----:B------:R-:W-:Y:S02]  /*0220*/  IADD3 R72, PT, PT, R4, 0x80, RZ ;  /* 0x0000008004487810 */ /* 0x000fe40007ffe0ff */
[----:B------:R-:W-:Y:S01]  /*0230*/  PRMT R3, R2, 0x7710, RZ ;  /* 0x0000771002037816 */ /* 0x000fe200000000ff */
[----:B----4-:R-:W-:Y:S01]  /*0240*/  ULEA UR6, UR7, UR6, 0x18 ;  /* 0x0000000607067291 */ /* 0x010fe2000f8ec0ff */
[----:B------:R-:W-:Y:S01]  /*0250*/  IADD3 R71, PT, PT, R4, 0xa0, RZ ;  /* 0x000000a004477810 */ /* 0x000fe20007ffe0ff */
[----:B------:R-:W-:Y:S01]  /*0260*/  ULEA UR5, UR7, UR5, 0x18 ;  /* 0x0000000507057291 */ /* 0x000fe2000f8ec0ff */
[----:B------:R-:W-:-:S02]  /*0270*/  IADD3 R2, PT, PT, R3, R90, RZ ;  /* 0x0000005a03027210 */ /* 0x000fc40007ffe0ff */
[C---:B------:R-:W-:Y:S02]  /*0280*/  IADD3 R70, PT, PT, R4.reuse, 0xc0, RZ ;  /* 0x000000c004467810 */ /* 0x040fe40007ffe0ff */
[----:B------:R-:W-:Y:S02]  /*0290*/  IADD3 R76, PT, PT, R4, 0xe0, RZ ;  /* 0x000000e0044c7810 */ /* 0x000fe40007ffe0ff */
[----:B------:R-:W-:Y:S02]  /*02a0*/  SHF.L.U32 R2, R2, 0x1, RZ ;  /* 0x0000000102027819 */ /* 0x000fe400000006ff */
[----:B------:R-:W-:Y:S02]  /*02b0*/  LEA R93, R0, R78, 0x2 ;  /* 0x0000004e005d7211 */ /* 0x000fe400078e10ff */
[C---:B0-----:R-:W-:Y:S02]  /*02c0*/  LOP3.LUT R80, R66.reuse, 0x7, RZ, 0xc0, !PT ;  /* 0x0000000742507812 */ /* 0x041fe400078ec0ff */
[----:B------:R-:W-:-:S02]  /*02d0*/  LOP3.LUT R79, R66, 0x7ffffff8, RZ, 0xc0, !PT ;  /* 0x7ffffff8424f7812 */ /* 0x000fc400078ec0ff */
[----:B------:R-:W-:Y:S02]  /*02e0*/  LEA R5, R90, UR6, 0x4 ;  /* 0x000000065a057c11 */ /* 0x000fe4000f8e20ff */
[----:B------:R-:W-:Y:S02]  /*02f0*/  SHF.R.S32.HI R88, RZ, 0x1f, R4 ;  /* 0x0000001fff587819 */ /* 0x000fe40000011404 */
[----:B------:R-:W-:Y:S02]  /*0300*/  SHF.R.S32.HI R87, RZ, 0x1f, R75 ;  /* 0x0000001fff577819 */ /* 0x000fe4000001144b */
[----:B------:R-:W-:Y:S02]  /*0310*/  SHF.R.S32.HI R89, RZ, 0x1f, R77 ;  /* 0x0000001fff597819 */ /* 0x000fe4000001144d */
[----:B------:R-:W-:Y:S02]  /*0320*/  SHF.R.S32.HI R86, RZ, 0x1f, R73 ;  /* 0x0000001fff567819 */ /* 0x000fe40000011449 */
[----:B------:R-:W-:-:S02]  /*0330*/  SHF.R.S32.HI R85, RZ, 0x1f, R72 ;  /* 0x0000001fff557819 */ /* 0x000fc40000011448 */
[----:B------:R-:W-:Y:S02]  /*0340*/  SHF.R.S32.HI R84, RZ, 0x1f, R71 ;  /* 0x0000001fff547819 */ /* 0x000fe40000011447 */
[----:B------:R-:W-:Y:S02]  /*0350*/  SHF.R.S32.HI R83, RZ, 0x1f, R70 ;  /* 0x0000001fff537819 */ /* 0x000fe40000011446 */
[----:B------:R-:W-:Y:S02]  /*0360*/  SHF.R.S32.HI R82, RZ, 0x1f, R76 ;  /* 0x0000001fff527819 */ /* 0x000fe4000001144c */
[----:B-1-3--:R-:W-:-:S07]  /*0370*/  LOP3.LUT R74, R2, 0xffff, RZ, 0xc0, !PT ;  /* 0x0000ffff024a7812 */ /* 0x00afce00078ec0ff */
.L_x_1564:
[----:B0-----:R-:W0:Y:S01]  /*0380*/  LDC R10, c[0x0][0x410] ;  /* 0x00010400ff0a7b82 */ /* 0x001e220000000800 */
[----:B-1----:R-:W1:Y:S01]  /*0390*/  LDCU.128 UR16, c[0x0][0x400] ;  /* 0x00008000ff1077ac */ /* 0x002e620008000c00 */
[----:B------:R-:W-:Y:S02]  /*03a0*/  ISETP.GE.AND P0, PT, R67, RZ, PT ;  /* 0x000000ff4300720c */ /* 0x000fe40003f06270 */
[----:B------:R-:W-:Y:S02]  /*03b0*/  CS2R R64, SRZ ;  /* 0x0000000000407805 */ /* 0x000fe4000001ff00 */
[----:B-1----:R-:W-:-:S04]  /*03c0*/  ISETP.GE.U32.AND P5, PT, R4, UR16, PT ;  /* 0x0000001004007c0c */ /* 0x002fc8000bfa6070 */
[----:B------:R-:W-:Y:S02]  /*03d0*/  ISETP.GE.AND.EX P5, PT, R88, UR17, PT, P5 ;  /* 0x0000001158007c0c */ /* 0x000fe4000bfa6350 */
[----:B0-----:R-:W-:-:S04]  /*03e0*/  IABS R7, R10 ;  /* 0x0000000a00077213 */ /* 0x001fc80000000000 */
        /* <DEDUP_REMOVED lines=10> */
[----:B------:R-:W-:Y:S01]  /*0490*/  IMAD.HI.U32 R3, R3, R9, R2 ;  /* 0x0000000903037227 */ /* 0x000fe200078e0002 */
[----:B------:R-:W-:-:S04]  /*04a0*/  LOP3.LUT R2, R67, R10, RZ, 0x3c, !PT ;  /* 0x0000000a43027212 */ /* 0x000fc800078e3cff */
[----:B------:R-:W-:Y:S01]  /*04b0*/  ISETP.GE.AND P1, PT, R2, RZ, PT ;  /* 0x000000ff0200720c */ /* 0x000fe20003f26270 */
[----:B------:R-:W-:-:S05]  /*04c0*/  IMAD.HI.U32 R3, R3, R8, RZ ;  /* 0x0000000803037227 */ /* 0x000fca00078e00ff */
[----:B------:R-:W-:-:S05]  /*04d0*/  IADD3 R6, PT, PT, -R3, RZ, RZ ;  /* 0x000000ff03067210 */ /* 0x000fca0007ffe1ff */
[C---:B------:R-:W-:Y:S02]  /*04e0*/  IMAD R6, R7.reuse, R6, R8 ;  /* 0x0000000607067224 */ /* 0x040fe400078e0208 */
[----:B------:R-:W0:Y:S03]  /*04f0*/  @!P5 LDC.64 R8, c[0x0][0x3f8] ;  /* 0x0000fe00ff08db82 */ /* 0x000e260000000a00 */
[----:B------:R-:W-:-:S13]  /*0500*/  ISETP.GT.U32.AND P3, PT, R7, R6, PT ;  /* 0x000000060700720c */ /* 0x000fda0003f64070 */
[-C--:B------:R-:W-:Y:S02]  /*0510*/  @!P3 IADD3 R6, PT, PT, R6, -R7.reuse, RZ ;  /* 0x800000070606b210 */ /* 0x080fe40007ffe0ff */
[----:B------:R-:W-:Y:S02]  /*0520*/  @!P3 IADD3 R3, PT, PT, R3, 0x1, RZ ;  /* 0x000000010303b810 */ /* 0x000fe40007ffe0ff */
[CC--:B------:R-:W-:Y:S02]  /*0530*/  ISETP.GE.U32.AND P2, PT, R6.reuse, R7.reuse, PT ;  /* 0x000000070600720c */ /* 0x0c0fe40003f46070 */
[----:B------:R-:W-:Y:S02]  /*0540*/  ISETP.GT.U32.AND P4, PT, R7, R6, PT ;  /* 0x000000060700720c */ /* 0x000fe40003f84070 */
[----:B------:R-:W-:-:S04]  /*0550*/  IADD3 R7, PT, PT, R6, -R7, RZ ;  /* 0x8000000706077210 */ /* 0x000fc80007ffe0ff */
[----:B------:R-:W-:Y:S02]  /*0560*/  SEL R6, R7, R6, !P4 ;  /* 0x0000000607067207 */ /* 0x000fe40006000000 */
[----:B------:R-:W-:Y:S02]  /*0570*/  ISETP.GE.U32.AND P4, PT, R75, UR16, PT ;  /* 0x000000104b007c0c */ /* 0x000fe4000bf86070 */
[----:B------:R-:W-:Y:S02]  /*0580*/  LOP3.LUT R7, RZ, R10, RZ, 0x33, !PT ;  /* 0x0000000aff077212 */ /* 0x000fe400078e33ff */
[----:B------:R-:W-:Y:S02]  /*0590*/  @P2 IADD3 R3, PT, PT, R3, 0x1, RZ ;  /* 0x0000000103032810 */ /* 0x000fe40007ffe0ff */
[----:B------:R-:W-:Y:S02]  /*05a0*/  ISETP.NE.AND P2, PT, R10, RZ, PT ;  /* 0x000000ff0a00720c */ /* 0x000fe40003f45270 */
[----:B------:R-:W-:-:S02]  /*05b0*/  @!P0 IADD3 R6, PT, PT, -R6, RZ, RZ ;  /* 0x000000ff06068210 */ /* 0x000fc40007ffe1ff */
[----:B------:R-:W-:Y:S02]  /*05c0*/  ISETP.GE.AND.EX P4, PT, R87, UR17, PT, P4 ;  /* 0x0000001157007c0c */ /* 0x000fe4000bf86340 */
[----:B------:R-:W-:Y:S01]  /*05d0*/  SEL R69, R7, R6, !P2 ;  /* 0x0000000607457207 */ /* 0x000fe20005000000 */
[----:B0-----:R-:W-:Y:S01]  /*05e0*/  @!P5 IMAD R6, R88, R8, RZ ;  /* 0x000000085806d224 */ /* 0x001fe200078e02ff */
[----:B------:R-:W-:Y:S02]  /*05f0*/  @!P1 IADD3 R3, PT, PT, -R3, RZ, RZ ;  /* 0x000000ff03039210 */ /* 0x000fe40007ffe1ff */
[----:B------:R-:W-:Y:S01]  /*0600*/  ISETP.GE.U32.AND P0, PT, R73, UR16, PT ;  /* 0x0000001049007c0c */ /* 0x000fe2000bf06070 */
[----:B------:R-:W-:Y:S01]  /*0610*/  IMAD R44, R69, 0x28, RZ ;  /* 0x00000028452c7824 */ /* 0x000fe200078e02ff */
[----:B------:R-:W-:Y:S01]  /*0620*/  SEL R3, R7, R3, !P2 ;  /* 0x0000000307037207 */ /* 0x000fe20005000000 */
[----:B------:R-:W-:Y:S01]  /*0630*/  @!P5 IMAD R25, R4, R9, R6 ;  /* 0x000000090419d224 */ /* 0x000fe200078e0206 */
[----:B------:R-:W-:-:S02]  /*0640*/  ISETP.GE.AND.EX P0, PT, R86, UR17, PT, P0 ;  /* 0x0000001156007c0c */ /* 0x000fc4000bf06300 */
[----:B------:R-:W-:Y:S01]  /*0650*/  SHF.R.S32.HI R2, RZ, 0x1f, R3 ;  /* 0x0000001fff027819 */ /* 0x000fe20000011403 */
[----:B------:R-:W0:Y:S01]  /*0660*/  @!P4 LDC.64 R18, c[0x0][0x3f8] ;  /* 0x0000fe00ff12cb82 */ /* 0x000e220000000a00 */
[----:B------:R-:W-:Y:S02]  /*0670*/  IADD3 R10, P1, PT, R44, R74, RZ ;  /* 0x0000004a2c0a7210 */ /* 0x000fe40007f3e0ff */
[----:B------:R-:W-:Y:S01]  /*0680*/  ISETP.GE.U32.AND P2, PT, R71, UR16, PT ;  /* 0x0000001047007c0c */ /* 0x000fe2000bf46070 */
[----:B------:R-:W-:Y:S01]  /*0690*/  IMAD R2, R2, UR18, RZ ;  /* 0x0000001202027c24 */ /* 0x000fe2000f8e02ff */
[----:B------:R-:W-:Y:S02]  /*06a0*/  LEA.HI.X.SX32 R11, R44, RZ, 0x1, P1 ;  /* 0x000000ff2c0b7211 */ /* 0x000fe400008f0eff */
[----:B------:R-:W-:Y:S01]  /*06b0*/  ISETP.GE.U32.AND P1, PT, R72, UR16, PT ;  /* 0x0000001048007c0c */ /* 0x000fe2000bf26070 */
[C---:B------:R-:W-:Y:S01]  /*06c0*/  IMAD R13, R3.reuse, UR19, R2 ;  /* 0x00000013030d7c24 */ /* 0x040fe2000f8e0202 */
[----:B------:R-:W3:Y:S01]  /*06d0*/  @!P4 LDC.64 R26, c[0x0][0x398] ;  /* 0x0000e600ff1acb82 */ /* 0x000ee20000000a00 */
[----:B------:R-:W-:Y:S01]  /*06e0*/  IMAD.WIDE.U32 R10, R3, UR18, R10 ;  /* 0x00000012030a7c25 */ /* 0x000fe2000f8e000a */
[----:B------:R-:W-:-:S02]  /*06f0*/  ISETP.GE.AND.EX P1, PT, R85, UR17, PT, P1 ;  /* 0x0000001155007c0c */ /* 0x000fc4000bf26310 */
[----:B------:R-:W-:Y:S02]  /*0700*/  ISETP.GE.AND.EX P2, PT, R84, UR17, PT, P2 ;  /* 0x0000001154007c0c */ /* 0x000fe4000bf46320 */
[----:B------:R-:W-:Y:S02]  /*0710*/  IADD3 R13, PT, PT, R11, R13, RZ ;  /* 0x0000000d0b0d7210 */ /* 0x000fe40007ffe0ff */
[----:B------:R-:W4:Y:S01]  /*0720*/  @!P0 LDC.64 R2, c[0x0][0x3f8] ;  /* 0x0000fe00ff028b82 */ /* 0x000f220000000a00 */
[-C--:B------:R-:W-:Y:S02]  /*0730*/  @!P5 MOV R12, R10.reuse ;  /* 0x0000000a000cd202 */ /* 0x080fe40000000f00 */
[----:B------:R-:W-:Y:S02]  /*0740*/  @!P4 MOV R20, R10 ;  /* 0x0000000a0014c202 */ /* 0x000fe40000000f00 */
[----:B------:R-:W-:Y:S01]  /*0750*/  @!P4 MOV R21, R13 ;  /* 0x0000000d0015c202 */ /* 0x000fe20000000f00 */
[----:B------:R-:W-:-:S02]  /*0760*/  @!P5 IMAD.WIDE.U32 R8, R4, R8, R12 ;  /* 0x000000080408d225 */ /* 0x000fc400078e000c */
[----:B------:R-:W3:Y:S02]  /*0770*/  @!P4 LDC.64 R14, c[0x0][0x3a0] ;  /* 0x0000e800ff0ecb82 */ /* 0x000ee40000000a00 */
[-C--:B0-----:R-:W-:Y:S01]  /*0780*/  @!P4 IMAD R6, R87, R18.reuse, RZ ;  /* 0x000000125706c224 */ /* 0x081fe200078e02ff */
[----:B------:R-:W-:Y:S02]  /*0790*/  @!P5 IADD3 R25, PT, PT, R9, R25, RZ ;  /* 0x000000190919d210 */ /* 0x000fe40007ffe0ff */
[C---:B------:R-:W-:Y:S01]  /*07a0*/  @!P5 SHF.L.U32 R9, R8.reuse, 0x2, RZ ;  /* 0x000000020809d819 */ /* 0x040fe200000006ff */
[C---:B------:R-:W-:Y:S01]  /*07b0*/  @!P4 IMAD R29, R75.reuse, R19, R6 ;  /* 0x000000134b1dc224 */ /* 0x040fe200078e0206 */
[----:B------:R-:W-:Y:S01]  /*07c0*/  @!P5 SHF.L.U64.HI R30, R8, 0x2, R25 ;  /* 0x00000002081ed819 */ /* 0x000fe20000010219 */
[----:B------:R-:W-:Y:S01]  /*07d0*/  @!P4 IMAD.WIDE.U32 R18, R75, R18, R20 ;  /* 0x000000124b12c225 */ /* 0x000fe200078e0014 */
[----:B------:R-:W0:Y:S01]  /*07e0*/  @!P1 LDC.64 R6, c[0x0][0x3f8] ;  /* 0x0000fe00ff069b82 */ /* 0x000e220000000a00 */
[----:B-1----:R-:W-:-:S02]  /*07f0*/  @!P5 IADD3 R22, P6, PT, R9, R22, RZ ;  /* 0x000000160916d210 */ /* 0x002fc40007fde0ff */
[----:B--2---:R-:W-:Y:S02]  /*0800*/  @!P5 IADD3 R16, P3, PT, R9, R16, RZ ;  /* 0x000000100910d210 */ /* 0x004fe40007f7e0ff */
[----:B------:R-:W-:Y:S01]  /*0810*/  @!P4 IADD3 R19, PT, PT, R19, R29, RZ ;  /* 0x0000001d1313c210 */ /* 0x000fe20007ffe0ff */
[----:B----4-:R-:W-:Y:S02]  /*0820*/  @!P0 IMAD R24, R86, R2, RZ ;  /* 0x0000000256188224 */ /* 0x010fe400078e02ff */
[----:B------:R-:W1:Y:S01]  /*0830*/  @!P0 LDC.64 R20, c[0x0][0x3a0] ;  /* 0x0000e800ff148b82 */ /* 0x000e620000000a00 */
[C---:B------:R-:W-:Y:S02]  /*0840*/  @!P4 SHF.L.U32 R29, R18.reuse, 0x2, RZ ;  /* 0x00000002121dc819 */ /* 0x040fe400000006ff */
[----:B------:R-:W-:Y:S01]  /*0850*/  @!P4 SHF.L.U64.HI R28, R18, 0x2, R19 ;  /* 0x00000002121cc819 */ /* 0x000fe20000010213 */
[----:B------:R-:W-:Y:S01]  /*0860*/  @!P0 IMAD R31, R73, R3, R24 ;  /* 0x00000003491f8224 */ /* 0x000fe200078e0218 */
[----:B------:R-:W-:-:S02]  /*0870*/  @!P0 MOV R18, R10 ;  /* 0x0000000a00128202 */ /* 0x000fc40000000f00 */
[----:B------:R-:W-:Y:S01]  /*0880*/  @!P0 MOV R19, R13 ;  /* 0x0000000d00138202 */ /* 0x000fe20000000f00 */
[----:B------:R-:W2:Y:S01]  /*0890*/  @!P2 LDC.64 R24, c[0x0][0x3f8] ;  /* 0x0000fe00ff18ab82 */ /* 0x000ea20000000a00 */
[C---:B------:R-:W-:Y:S02]  /*08a0*/  @!P5 IADD3.X R17, PT, PT, R30.reuse, R17, RZ, P3, !PT ;  /* 0x000000111e11d210 */ /* 0x040fe40001ffe4ff */
[----:B---3--:R-:W-:Y:S01]  /*08b0*/  @!P4 IADD3 R26, P3, PT, R29, R26, RZ ;  /* 0x0000001a1d1ac210 */ /* 0x008fe20007f7e0ff */
[----:B------:R-:W-:Y:S01]  /*08c0*/  @!P0 IMAD.WIDE.U32 R2, R73, R2, R18 ;  /* 0x0000000249028225 */ /* 0x000fe200078e0012 */
[----:B------:R-:W-:Y:S02]  /*08d0*/  @!P5 IADD3.X R23, PT, PT, R30, R23, RZ, P6, !PT ;  /* 0x000000171e17d210 */ /* 0x000fe400037fe4ff */
[----:B------:R-:W-:Y:S01]  /*08e0*/  @!P4 IADD3 R14, P6, PT, R29, R14, RZ ;  /* 0x0000000e1d0ec210 */ /* 0x000fe20007fde0ff */
[----:B------:R-:W3:Y:S01]  /*08f0*/  @!P0 LDC.64 R8, c[0x0][0x398] ;  /* 0x0000e600ff088b82 */ /* 0x000ee20000000a00 */
[----:B------:R-:W-:Y:S01]  /*0900*/  @!P0 IADD3 R3, PT, PT, R3, R31, RZ ;  /* 0x0000001f03038210 */ /* 0x000fe20007ffe0ff */
[----:B0-----:R-:W-:Y:S01]  /*0910*/  @!P1 IMAD R29, R85, R6, RZ ;  /* 0x00000006551d9224 */ /* 0x001fe200078e02ff */
[----:B------:R-:W-:-:S02]  /*0920*/  @!P4 IADD3.X R27, PT, PT, R28, R27, RZ, P3, !PT ;  /* 0x0000001b1c1bc210 */ /* 0x000fc40001ffe4ff */
[----:B------:R-:W-:Y:S02]  /*0930*/  CS2R R62, SRZ ;  /* 0x00000000003e7805 */ /* 0x000fe4000001ff00 */
[----:B------:R-:W-:Y:S01]  /*0940*/  @!P0 SHF.L.U32 R19, R2, 0x2, RZ ;  /* 0x0000000202138819 */ /* 0x000fe200000006ff */
[----:B------:R-:W-:Y:S01]  /*0950*/  @!P1 IMAD R29, R72, R7, R29 ;  /* 0x00000007481d9224 */ /* 0x000fe200078e021d */
[----:B------:R-:W-:Y:S01]  /*0960*/  @!P0 SHF.L.U64.HI R18, R2, 0x2, R3 ;  /* 0x0000000202128819 */ /* 0x000fe20000010203 */
[----:B------:R-:W0:Y:S01]  /*0970*/  @!P1 LDC.64 R36, c[0x0][0x398] ;  /* 0x0000e600ff249b82 */ /* 0x000e220000000a00 */
[----:B------:R-:W-:Y:S01]  /*0980*/  @!P1 MOV R2, R10 ;  /* 0x0000000a00029202 */ /* 0x000fe20000000f00 */
[----:B------:R4:W5:Y:S01]  /*0990*/  @!P5 LDG.E.64 R64, desc[UR8][R22.64] ;  /* 0x000000081640d981 */ /* 0x000962000c1e1b00 */
[----:B------:R-:W-:Y:S02]  /*09a0*/  @!P1 MOV R3, R13 ;  /* 0x0000000d00039202 */ /* 0x000fe40000000f00 */
[----:B------:R-:W-:-:S02]  /*09b0*/  ISETP.GE.U32.AND P3, PT, R70, UR16, PT ;  /* 0x0000001046007c0c */ /* 0x000fc4000bf66070 */
[----:B------:R-:W-:Y:S01]  /*09c0*/  @!P4 IADD3.X R15, PT, PT, R28, R15, RZ, P6, !PT ;  /* 0x0000000f1c0fc210 */ /* 0x000fe200037fe4ff */
[----:B------:R-:W-:Y:S01]  /*09d0*/  @!P1 IMAD.WIDE.U32 R6, R72, R6, R2 ;  /* 0x0000000648069225 */ /* 0x000fe200078e0002 */
[----:B------:R-:W-:Y:S01]  /*09e0*/  ISETP.GE.AND.EX P3, PT, R83, UR17, PT, P3 ;  /* 0x0000001153007c0c */ /* 0x000fe2000bf66330 */
[----:B------:R-:W0:Y:S01]  /*09f0*/  @!P2 LDC.64 R34, c[0x0][0x3a0] ;  /* 0x0000e800ff22ab82 */ /* 0x000e220000000a00 */
[----:B-1----:R-:W-:Y:S01]  /*0a00*/  @!P0 IADD3 R20, P6, PT, R19, R20, RZ ;  /* 0x0000001413148210 */ /* 0x002fe20007fde0ff */
[----:B--2---:R-:W-:Y:S01]  /*0a10*/  @!P2 IMAD R2, R84, R24, RZ ;  /* 0x000000185402a224 */ /* 0x004fe200078e02ff */
[----:B------:R-:W-:Y:S01]  /*0a20*/  @!P1 IADD3 R3, PT, PT, R7, R29, RZ ;  /* 0x0000001d07039210 */ /* 0x000fe20007ffe0ff */
[----:B------:R1:W5:Y:S01]  /*0a30*/  @!P4 LDG.E.64 R62, desc[UR8][R14.64] ;  /* 0x000000080e3ec981 */ /* 0x000362000c1e1b00 */
[----:B------:R-:W-:Y:S01]  /*0a40*/  @!P0 IADD3.X R21, PT, PT, R18, R21, RZ, P6, !PT ;  /* 0x0000001512158210 */ /* 0x000fe200037fe4ff */
[----:B------:R-:W-:Y:S01]  /*0a50*/  @!P2 IMAD R31, R71, R25, R2 ;  /* 0x00000019471fa224 */ /* 0x000fe200078e0202 */
[----:B---3--:R-:W-:Y:S01]  /*0a60*/  @!P0 IADD3 R8, P6, PT, R19, R8, RZ ;  /* 0x0000000813088210 */ /* 0x008fe20007fde0ff */
[----:B----4-:R-:W2:Y:S01]  /*0a70*/  @!P2 LDC.64 R22, c[0x0][0x398] ;  /* 0x0000e600ff16ab82 */ /* 0x010ea20000000a00 */
[----:B------:R-:W-:-:S02]  /*0a80*/  @!P1 SHF.L.U64.HI R28, R6, 0x2, R3 ;  /* 0x00000002061c9819 */ /* 0x000fc40000010203 */
[----:B------:R-:W-:Y:S02]  /*0a90*/  @!P0 IADD3.X R9, PT, PT, R18, R9, RZ, P6, !PT ;  /* 0x0000000912098210 */ /* 0x000fe400037fe4ff */
[----:B------:R-:W-:Y:S02]  /*0aa0*/  @!P2 MOV R2, R10 ;  /* 0x0000000a0002a202 */ /* 0x000fe40000000f00 */
[----:B------:R-:W-:Y:S01]  /*0ab0*/  @!P2 MOV R3, R13 ;  /* 0x0000000d0003a202 */ /* 0x000fe20000000f00 */
[----:B------:R-:W3:Y:S01]  /*0ac0*/  @!P1 LDC.64 R18, c[0x0][0x3a0] ;  /* 0x0000e800ff129b82 */ /* 0x000ee20000000a00 */
[----:B------:R-:W-:Y:S01]  /*0ad0*/  @!P1 SHF.L.U32 R29, R6, 0x2, RZ ;  /* 0x00000002061d9819 */ /* 0x000fe200000006ff */
[----:B------:R-:W-:Y:S01]  /*0ae0*/  @!P2 IMAD.WIDE.U32 R24, R71, R24, R2 ;  /* 0x000000184718a225 */ /* 0x000fe200078e0002 */
[----:B------:R-:W-:Y:S02]  /*0af0*/  MOV R3, RZ ;  /* 0x000000ff00037202 */ /* 0x000fe40000000f00 */
[----:B------:R-:W-:-:S03]  /*0b00*/  MOV R2, RZ ;  /* 0x000000ff00027202 */ /* 0x000fc60000000f00 */
[----:B------:R-:W4:Y:S03]  /*0b10*/  @!P3 LDC.64 R6, c[0x0][0x3f8] ;  /* 0x0000fe00ff06bb82 */ /* 0x000f260000000a00 */
[----:B------:R0:W5:Y:S01]  /*0b20*/  @!P5 LDG.E.64 R2, desc[UR8][R16.64] ;  /* 0x000000081002d981 */ /* 0x000162000c1e1b00 */
[----:B-1----:R-:W-:Y:S02]  /*0b30*/  CS2R R14, SRZ ;  /* 0x00000000000e7805 */ /* 0x002fe4000001ff00 */
[----:B------:R-:W-:-:S04]  /*0b40*/  @!P2 IADD3 R25, PT, PT, R25, R31, RZ ;  /* 0x0000001f1919a210 */ /* 0x000fc80007ffe0ff */
[----:B------:R1:W5:Y:S01]  /*0b50*/  @!P4 LDG.E.64 R14, desc[UR8][R26.64] ;  /* 0x000000081a0ec981 */ /* 0x000362000c1e1b00 */
[----:B0-----:R-:W0:Y:S01]  /*0b60*/  LDC.64 R16, c[0x0][0x3b8] ;  /* 0x0000ee00ff107b82 */ /* 0x001e220000000a00 */
[----:B---3--:R-:W-:Y:S02]  /*0b70*/  @!P1 IADD3 R18, P6, PT, R29, R18, RZ ;  /* 0x000000121d129210 */ /* 0x008fe40007fde0ff */
[----:B-1----:R-:W-:Y:S01]  /*0b80*/  @!P3 MOV R26, R10 ;  /* 0x0000000a001ab202 */ /* 0x002fe20000000f00 */
[----:B----4-:R-:W-:Y:S01]  /*0b90*/  @!P3 IMAD R30, R83, R6, RZ ;  /* 0x00000006531eb224 */ /* 0x010fe200078e02ff */
[----:B------:R-:W-:Y:S02]  /*0ba0*/  @!P3 MOV R27, R13 ;  /* 0x0000000d001bb202 */ /* 0x000fe40000000f00 */
[----:B------:R-:W-:Y:S01]  /*0bb0*/  @!P1 IADD3.X R19, PT, PT, R28, R19, RZ, P6, !PT ;  /* 0x000000131c139210 */ /* 0x000fe200037fe4ff */
[C---:B------:R-:W-:Y:S01]  /*0bc0*/  @!P3 IMAD R31, R70.reuse, R7, R30 ;  /* 0x00000007461fb224 */ /* 0x040fe200078e021e */
[----:B------:R-:W-:Y:S01]  /*0bd0*/  @!P1 IADD3 R36, P6, PT, R29, R36, RZ ;  /* 0x000000241d249210 */ /* 0x000fe20007fde0ff */
[----:B------:R-:W-:Y:S01]  /*0be0*/  @!P3 IMAD.WIDE.U32 R6, R70, R6, R26 ;  /* 0x000000064606b225 */ /* 0x000fe200078e001a */
[----:B------:R-:W-:Y:S01]  /*0bf0*/  @!P2 SHF.L.U32 R29, R24, 0x2, RZ ;  /* 0x00000002181da819 */ /* 0x000fe200000006ff */
[----:B------:R-:W1:Y:S01]  /*0c00*/  @!P3 LDC.64 R26, c[0x0][0x398] ;  /* 0x0000e600ff1abb82 */ /* 0x000e620000000a00 */
[----:B------:R-:W-:-:S02]  /*0c10*/  @!P1 IADD3.X R37, PT, PT, R28, R37, RZ, P6, !PT ;  /* 0x000000251c259210 */ /* 0x000fc400037fe4ff */
[----:B------:R-:W-:Y:S02]  /*0c20*/  @!P2 SHF.L.U64.HI R28, R24, 0x2, R25 ;  /* 0x00000002181ca819 */ /* 0x000fe40000010219 */
[----:B------:R-:W-:Y:S02]  /*0c30*/  @!P2 IADD3 R34, P6, PT, R29, R34, RZ ;  /* 0x000000221d22a210 */ /* 0x000fe40007fde0ff */
[----:B------:R-:W-:Y:S01]  /*0c40*/  @!P3 IADD3 R7, PT, PT, R7, R31, RZ ;  /* 0x0000001f0707b210 */ /* 0x000fe20007ffe0ff */
[----:B0-----:R-:W-:Y:S01]  /*0c50*/  IMAD.WIDE R16, R67, 0x8, R16 ;  /* 0x0000000843107825 */ /* 0x001fe200078e0210 */
[----:B------:R-:W-:Y:S01]  /*0c60*/  @!P2 IADD3.X R35, PT, PT, R28, R35, RZ, P6, !PT ;  /* 0x000000231c23a210 */ /* 0x000fe200037fe4ff */
[----:B------:R-:W0:Y:S01]  /*0c70*/  @!P3 LDC.64 R24, c[0x0][0x3a0] ;  /* 0x0000e800ff18bb82 */ /* 0x000e220000000a00 */
[----:B------:R-:W-:Y:S02]  /*0c80*/  ISETP.GE.U32.AND P5, PT, R77, UR16, PT ;  /* 0x000000104d007c0c */ /* 0x000fe4000bfa6070 */
[----:B--2---:R-:W-:-:S02]  /*0c90*/  @!P2 IADD3 R22, P6, PT, R29, R22, RZ ;  /* 0x000000161d16a210 */ /* 0x004fc40007fde0ff */
[C---:B------:R-:W-:Y:S02]  /*0ca0*/  @!P3 SHF.L.U32 R29, R6.reuse, 0x2, RZ ;  /* 0x00000002061db819 */ /* 0x040fe400000006ff */
[----:B------:R-:W-:Y:S02]  /*0cb0*/  @!P3 SHF.L.U64.HI R30, R6, 0x2, R7 ;  /* 0x00000002061eb819 */ /* 0x000fe40000010207 */
[----:B------:R2:W3:Y:S01]  /*0cc0*/  LDG.E.64 R6, desc[UR8][R16.64] ;  /* 0x0000000810067981 */ /* 0x0004e2000c1e1b00 */
[----:B------:R-:W-:Y:S02]  /*0cd0*/  ISETP.GE.AND.EX P5, PT, R89, UR17, PT, P5 ;  /* 0x0000001159007c0c */ /* 0x000fe4000bfa6350 */
[----:B------:R-:W-:-:S04]  /*0ce0*/  ISETP.GE.U32.AND P4, PT, R76, UR16, PT ;  /* 0x000000104c007c0c */ /* 0x000fc8000bf86070 */
[----:B------:R-:W-:-:S07]  /*0cf0*/  ISETP.GE.AND.EX P4, PT, R82, UR17, PT, P4 ;  /* 0x0000001152007c0c */ /* 0x000fce000bf86340 */
[----:B------:R-:W4:Y:S08]  /*0d00*/  @!P5 LDC.64 R38, c[0x0][0x3f8] ;  /* 0x0000fe00ff26db82 */ /* 0x000f300000000a00 */
[----:B------:R-:W1:Y:S01]  /*0d10*/  @!P4 LDC.64 R40, c[0x0][0x3f8] ;  /* 0x0000fe00ff28cb82 */ /* 0x000e620000000a00 */
[----:B------:R-:W-:Y:S02]  /*0d20*/  @!P2 IADD3.X R23, PT, PT, R28, R23, RZ, P6, !PT ;  /* 0x000000171c17a210 */ /* 0x000fe400037fe4ff */
[----:B------:R-:W-:-:S02]  /*0d30*/  CS2R R58, SRZ ;  /* 0x00000000003a7805 */ /* 0x000fc4000001ff00 */
[----:B--2---:R-:W-:Y:S02]  /*0d40*/  CS2R R16, SRZ ;  /* 0x0000000000107805 */ /* 0x004fe4000001ff00 */
[----:B------:R-:W-:Y:S01]  /*0d50*/  ISETP.NE.AND P6, PT, RZ, UR12, PT ;  /* 0x0000000cff007c0c */ /* 0x000fe2000bfc5270 */
[----:B------:R-:W2:Y:S01]  /*0d60*/  @!P5 LDC.64 R32, c[0x0][0x3a0] ;  /* 0x0000e800ff20db82 */ /* 0x000ea20000000a00 */
[----:B------:R4:W5:Y:S04]  /*0d70*/  @!P0 LDG.E.64 R58, desc[UR8][R20.64] ;  /* 0x00000008143a8981 */ /* 0x000968000c1e1b00 */
[----:B------:R4:W5:Y:S01]  /*0d80*/  @!P0 LDG.E.64 R16, desc[UR8][R8.64] ;  /* 0x0000000808108981 */ /* 0x000962000c1e1b00 */
[----:B0-----:R-:W-:Y:S01]  /*0d90*/  @!P3 IADD3 R24, P0, PT, R29, R24, RZ ;  /* 0x000000181d18b210 */ /* 0x001fe20007f1e0ff */
[----:B----4-:R-:W-:Y:S01]  /*0da0*/  @!P5 IMAD R28, R89, R38, RZ ;  /* 0x00000026591cd224 */ /* 0x010fe200078e02ff */
[----:B------:R-:W-:-:S02]  /*0db0*/  @!P5 MOV R20, R10 ;  /* 0x0000000a0014d202 */ /* 0x000fc40000000f00 */
[----:B------:R-:W-:Y:S01]  /*0dc0*/  @!P5 MOV R21, R13 ;  /* 0x0000000d0015d202 */ /* 0x000fe20000000f00 */
[----:B------:R-:W0:Y:S01]  /*0dd0*/  @!P5 LDC.64 R8, c[0x0][0x398] ;  /* 0x0000e600ff08db82 */ /* 0x000e220000000a00 */
[----:B------:R-:W-:Y:S01]  /*0de0*/  @!P3 IADD3.X R25, PT, PT, R30, R25, RZ, P0, !PT ;  /* 0x000000191e19b210 */ /* 0x000fe200007fe4ff */
[----:B------:R-:W-:Y:S01]  /*0df0*/  @!P5 IMAD R43, R77, R39, R28 ;  /* 0x000000274d2bd224 */ /* 0x000fe200078e021c */
[----:B-1----:R-:W-:Y:S01]  /*0e00*/  @!P3 IADD3 R26, P0, PT, R29, R26, RZ ;  /* 0x0000001a1d1ab210 */ /* 0x002fe20007f1e0ff */
[----:B------:R-:W-:-:S04]  /*0e10*/  @!P5 IMAD.WIDE.U32 R38, R77, R38, R20 ;  /* 0x000000264d26d225 */ /* 0x000fc800078e0014 */
[----:B------:R-:W1:Y:S01]  /*0e20*/  @!P4 LDC.64 R28, c[0x0][0x3a0] ;  /* 0x0000e800ff1ccb82 */ /* 0x000e620000000a00 */
[----:B------:R-:W-:Y:S01]  /*0e30*/  @!P4 IMAD R42, R82, R40, RZ ;  /* 0x00000028522ac224 */ /* 0x000fe200078e02ff */
[----:B------:R-:W-:Y:S02]  /*0e40*/  @!P3 IADD3.X R27, PT, PT, R30, R27, RZ, P0, !PT ;  /* 0x0000001b1e1bb210 */ /* 0x000fe400007fe4ff */
[----:B------:R-:W-:Y:S01]  /*0e50*/  @!P5 IADD3 R39, PT, PT, R39, R43, RZ ;  /* 0x0000002b2727d210 */ /* 0x000fe20007ffe0ff */
[----:B------:R-:W-:-:S03]  /*0e60*/  @!P4 IMAD R41, R76, R41, R42 ;  /* 0x000000294c29c224 */ /* 0x000fc600078e022a */
[----:B------:R-:W4:Y:S01]  /*0e70*/  @P6 LDC.64 R20, c[0x0][0x3b0] ;  /* 0x0000ec00ff146b82 */ /* 0x000f220000000a00 */
[----:B------:R-:W-:Y:S02]  /*0e80*/  @!P4 MOV R42, R10 ;  /* 0x0000000a002ac202 */ /* 0x000fe40000000f00 */
[----:B------:R-:W-:-:S05]  /*0e90*/  @!P4 MOV R43, R13 ;  /* 0x0000000d002bc202 */ /* 0x000fca0000000f00 */
[----:B------:R-:W4:Y:S01]  /*0ea0*/  @!P4 LDC.64 R30, c[0x0][0x398] ;  /* 0x0000e600ff1ecb82 */ /* 0x000f220000000a00 */
[----:B------:R-:W-:Y:S01]  /*0eb0*/  @!P5 SHF.L.U32 R45, R38, 0x2, RZ ;  /* 0x00000002262dd819 */ /* 0x000fe200000006ff */
[----:B------:R-:W-:Y:S01]  /*0ec0*/  @!P4 IMAD.WIDE.U32 R42, R76, R40, R42 ;  /* 0x000000284c2ac225 */ /* 0x000fe200078e002a */
[----:B------:R-:W-:Y:S02]  /*0ed0*/  @!P5 SHF.L.U64.HI R46, R38, 0x2, R39 ;  /* 0x00000002262ed819 */ /* 0x000fe40000010227 */
[----:B--2---:R-:W-:Y:S02]  /*0ee0*/  @!P5 IADD3 R32, P0, PT, R45, R32, RZ ;  /* 0x000000202d20d210 */ /* 0x004fe40007f1e0ff */
[----:B------:R-:W-:Y:S01]  /*0ef0*/  @!P4 IADD3 R43, PT, PT, R43, R41, RZ ;  /* 0x000000292b2bc210 */ /* 0x000fe20007ffe0ff */
[----:B------:R-:W2:Y:S01]  /*0f00*/  LDC.64 R38, c[0x0][0x3a8] ;  /* 0x0000ea00ff267b82 */ /* 0x000ea20000000a00 */
[----:B------:R-:W-:Y:S02]  /*0f10*/  @!P5 IADD3.X R33, PT, PT, R46, R33, RZ, P0, !PT ;  /* 0x000000212e21d210 */ /* 0x000fe400007fe4ff */
[----:B------:R-:W-:-:S02]  /*0f20*/  @!P4 SHF.L.U32 R41, R42, 0x2, RZ ;  /* 0x000000022a29c819 */ /* 0x000fc400000006ff */
[----:B0-----:R-:W-:Y:S02]  /*0f30*/  @!P5 IADD3 R8, P0, PT, R45, R8, RZ ;  /* 0x000000082d08d210 */ /* 0x001fe40007f1e0ff */
[----:B------:R-:W-:Y:S02]  /*0f40*/  @!P4 SHF.L.U64.HI R42, R42, 0x2, R43 ;  /* 0x000000022a2ac819 */ /* 0x000fe4000001022b */
[----:B------:R-:W-:Y:S02]  /*0f50*/  IADD3 R43, PT, PT, R44, R74, RZ ;  /* 0x0000004a2c2b7210 */ /* 0x000fe40007ffe0ff */
[----:B------:R-:W-:Y:S02]  /*0f60*/  @!P5 IADD3.X R9, PT, PT, R46, R9, RZ, P0, !PT ;  /* 0x000000092e09d210 */ /* 0x000fe400007fe4ff */
[----:B-1----:R-:W-:Y:S01]  /*0f70*/  @!P4 IADD3 R28, P0, PT, R41, R28, RZ ;  /* 0x0000001c291cc210 */ /* 0x002fe20007f1e0ff */
[----:B----4-:R-:W-:-:S03]  /*0f80*/  @P6 IMAD.WIDE R20, R43, 0x2, R20 ;  /* 0x000000022b146825 */ /* 0x010fc600078e0214 */
[C---:B------:R-:W-:Y:S02]  /*0f90*/  @!P4 IADD3.X R29, PT, PT, R42.reuse, R29, RZ, P0, !PT ;  /* 0x0000001d2a1dc210 */ /* 0x040fe400007fe4ff */
[----:B------:R-:W-:Y:S01]  /*0fa0*/  @!P4 IADD3 R30, P0, PT, R41, R30, RZ ;  /* 0x0000001e291ec210 */ /* 0x000fe20007f1e0ff */
[----:B------:R-:W4:Y:S04]  /*0fb0*/  @P6 LDG.E.U16 R40, desc[UR8][R20.64] ;  /* 0x0000000814286981 */ /* 0x000f28000c1e1500 */
[----:B------:R0:W4:Y:S01]  /*0fc0*/  @P6 LDG.E.U16 R41, desc[UR8][R20.64+0x2] ;  /* 0x0000020814296981 */ /* 0x000122000c1e1500 */
[----:B------:R-:W-:Y:S01]  /*0fd0*/  CS2R R56, SRZ ;  /* 0x0000000000387805 */ /* 0x000fe2000001ff00 */
[----:B--2---:R-:W-:Y:S01]  /*0fe0*/  IMAD.WIDE R38, R43, 0x2, R38 ;  /* 0x000000022b267825 */ /* 0x004fe200078e0226 */
[----:B------:R-:W-:-:S02]  /*0ff0*/  @!P4 IADD3.X R31, PT, PT, R42, R31, RZ, P0, !PT ;  /* 0x0000001f2a1fc210 */ /* 0x000fc400007fe4ff */
[----:B------:R-:W-:Y:S02]  /*1000*/  CS2R R54, SRZ ;  /* 0x0000000000367805 */ /* 0x000fe4000001ff00 */
[----:B------:R-:W-:Y:S01]  /*1010*/  CS2R R50, SRZ ;  /* 0x0000000000327805 */ /* 0x000fe2000001ff00 */
[----:B------:R1:W5:Y:S01]  /*1020*/  @!P1 LDG.E.64 R56, desc[UR8][R18.64] ;  /* 0x0000000812389981 */ /* 0x000362000c1e1b00 */
[----:B0-----:R-:W-:-:S03]  /*1030*/  CS2R R20, SRZ ;  /* 0x0000000000147805 */ /* 0x001fc6000001ff00 */
[----:B------:R-:W2:Y:S04]  /*1040*/  LDG.E.U16 R42, desc[UR8][R38.64] ;  /* 0x00000008262a7981 */ /* 0x000ea8000c1e1500 */
[----:B------:R-:W5:Y:S04]  /*1050*/  @!P2 LDG.E.64 R54, desc[UR8][R34.64] ;  /* 0x000000082236a981 */ /* 0x000f68000c1e1b00 */
[----:B------:R0:W5:Y:S01]  /*1060*/  @!P2 LDG.E.64 R20, desc[UR8][R22.64] ;  /* 0x000000081614a981 */ /* 0x000162000c1e1b00 */
[----:B-1----:R-:W-:-:S03]  /*1070*/  CS2R R18, SRZ ;  /* 0x0000000000127805 */ /* 0x002fc6000001ff00 */
[----:B------:R-:W2:Y:S04]  /*1080*/  LDG.E.U16 R38, desc[UR8][R38.64+0x2] ;  /* 0x0000020826267981 */ /* 0x000ea8000c1e1500 */
[----:B------:R-:W5:Y:S01]  /*1090*/  @!P1 LDG.E.64 R18, desc[UR8][R36.64] ;  /* 0x0000000824129981 */ /* 0x000f62000c1e1b00 */
[----:B0-----:R-:W-:-:S03]  /*10a0*/  CS2R R22, SRZ ;  /* 0x0000000000167805 */ /* 0x001fc6000001ff00 */
[----:B------:R-:W5:Y:S04]  /*10b0*/  @!P4 LDG.E.64 R50, desc[UR8][R28.64] ;  /* 0x000000081c32c981 */ /* 0x000f68000c1e1b00 */
[----:B------:R0:W5:Y:S02]  /*10c0*/  @!P3 LDG.E.64 R22, desc[UR8][R26.64] ;  /* 0x000000081a16b981 */ /* 0x000164000c1e1b00 */
[----:B0-----:R-:W-:-:S06]  /*10d0*/  CS2R R26, SRZ ;  /* 0x00000000001a7805 */ /* 0x001fcc000001ff00 */
[----:B------:R-:W5:Y:S01]  /*10e0*/  @!P4 LDG.E.64 R26, desc[UR8][R30.64] ;  /* 0x000000081e1ac981 */ /* 0x000f62000c1e1b00 */
[----:B------:R-:W-:-:S06]  /*10f0*/  CS2R R60, SRZ ;  /* 0x00000000003c7805 */ /* 0x000fcc000001ff00 */
[----:B------:R-:W5:Y:S01]  /*1100*/  @!P5 LDG.E.64 R60, desc[UR8][R32.64] ;  /* 0x00000008203cd981 */ /* 0x000f62000c1e1b00 */
[----:B------:R-:W-:Y:S01]  /*1110*/  CS2R R52, SRZ ;  /* 0x0000000000347805 */ /* 0x000fe2000001ff00 */
[----:B------:R-:W-:-:S05]  /*1120*/  UISETP.NE.AND UP1, UPT, UR12, URZ, UPT ;  /* 0x000000ff0c00728c */ /* 0x000fca000bf25270 */
[----:B------:R0:W5:Y:S01]  /*1130*/  @!P3 LDG.E.64 R52, desc[UR8][R24.64] ;  /* 0x000000081834b981 */ /* 0x000162000c1e1b00 */
[----:B------:R-:W-:Y:S01]  /*1140*/  UMOV UR10, 0x3f800000 ;  /* 0x3f800000000a7882 */ /* 0x000fe20000000000 */
[----:B0-----:R-:W-:-:S06]  /*1150*/  CS2R R24, SRZ ;  /* 0x0000000000187805 */ /* 0x001fcc000001ff00 */
[----:B------:R2:W5:Y:S01]  /*1160*/  @!P5 LDG.E.64 R24, desc[UR8][R8.64] ;  /* 0x000000080818d981 */ /* 0x000562000c1e1b00 */
[----:B---3--:R-:W-:-:S13]  /*1170*/  R2UR UR13, R6 ;  /* 0x00000000060d72ca */ /* 0x008fda00000e0000 */
        /* <DEDUP_REMOVED lines=9> */
[----:B0-----:R-:W-:Y:S02]  /*1210*/  @P0 R2UR UR6, R32 ;  /* 0x00000000200602ca */ /* 0x001fe400000e0000 */
[----:B----4-:R-:W-:-:S11]  /*1220*/  @P6 SHF.L.U32 R6, R40, 0x10, RZ ;  /* 0x0000001028066819 */ /* 0x010fd600000006ff */
[----:B------:R-:W-:Y:S01]  /*1230*/  @UP0 UMOV UR10, UR6 ;  /* 0x00000006000a0c82 */ /* 0x000fe20008000000 */
[----:B------:R-:W-:Y:S02]  /*1240*/  @P6 SHF.L.U32 R7, R41, 0x10, RZ ;  /* 0x0000001029076819 */ /* 0x000fe400000006ff */
[----:B--2---:R-:W-:Y:S02]  /*1250*/  SHF.L.U32 R9, R42, 0x10, RZ ;  /* 0x000000102a097819 */ /* 0x004fe400000006ff */
[----:B------:R-:W-:Y:S01]  /*1260*/  SHF.L.U32 R8, R38, 0x10, RZ ;  /* 0x0000001026087819 */ /* 0x000fe200000006ff */
[----:B------:R-:W-:Y:S06]  /*1270*/  BRA.U UP1, `(.L_x_1522) ;  /* 0x0000000501c47547 */ /* 0x000fec000b800000 */
        /* <DEDUP_REMOVED lines=98> */
[----:B------:R-:W-:Y:S01]  /*18a0*/  FFMA.FTZ R36, R28, R37, R35 ;  /* 0x000000251c247223 */ /* 0x000fe20000010023 */
[----:B------:R-:W-:Y:S01]  /*18b0*/  FADD.FTZ R31, R20, R31 ;  /* 0x0000001f141f7221 */ /* 0x000fe20000010000 */
[----:B------:R-:W-:Y:S01]  /*18c0*/  FADD.FTZ R32, R21, R32 ;  /* 0x0000002015207221 */ /* 0x000fe20000010000 */
[----:B------:R-:W-:Y:S01]  /*18d0*/  FMUL.FTZ R35, R33, UR10 ;  /* 0x0000000a21237c20 */ /* 0x000fe20008410000 */
[----:B------:R-:W-:Y:S01]  /*18e0*/  FADD.FTZ R39, R38, R37 ;  /* 0x0000002526277221 */ /* 0x000fe20000010000 */
[----:B------:R-:W-:Y:S01]  /*18f0*/  FMUL.FTZ R34, R27, R8 ;  /* 0x000000081b227220 */ /* 0x000fe20000410000 */
[----:B------:R-:W-:Y:S01]  /*1900*/  FADD.FTZ R31, R22, R31 ;  /* 0x0000001f161f7221 */ /* 0x000fe20000010000 */
[----:B------:R-:W-:Y:S01]  /*1910*/  FADD.FTZ R32, R23, R32 ;  /* 0x0000002017207221 */ /* 0x000fe20000010000 */
[----:B------:R-:W-:Y:S01]  /*1920*/  FFMA.FTZ R28, R26, R28, R29 ;  /* 0x0000001c1a1c7223 */ /* 0x000fe2000001001d */
[----:B------:R-:W-:Y:S01]  /*1930*/  FFMA.FTZ R29, R27, R35, R30 ;  /* 0x000000231b1d7223 */ /* 0x000fe2000001001e */
[----:B------:R-:W-:Y:S01]  /*1940*/  FADD.FTZ R33, R34, R39 ;  /* 0x0000002722217221 */ /* 0x000fe20000010000 */
[----:B------:R-:W-:Y:S01]  /*1950*/  FADD.FTZ R30, R26, R31 ;  /* 0x0000001f1a1e7221 */ /* 0x000fe20000010000 */
[----:B------:R-:W-:Y:S01]  /*1960*/  FFMA.FTZ R34, R35, R34, R36 ;  /* 0x0000002223227223 */ /* 0x000fe20000010024 */
[----:B------:R-:W-:Y:S01]  /*1970*/  FADD.FTZ R31, R27, R32 ;  /* 0x000000201b1f7221 */ /* 0x000fe20000010000 */
[----:B------:R-:W-:Y:S06]  /*1980*/  BRA `(.L_x_1523) ;  /* 0x0000001000007947 */ /* 0x000fec0003800000 */
.L_x_1522:
        /* <DEDUP_REMOVED lines=10> */
[----:B------:R-:W-:Y:S01]  /*1a30*/  FFMA.FTZ R30, R9, R40, R6 ;  /* 0x00000028091e7223 */ /* 0x000fe20000010006 */
[----:B------:R-:W-:Y:S01]  /*1a40*/  FADD.FTZ R46, R60, -UR13 ;  /* 0x8000000d3c2e7e21 */ /* 0x000fe20008010000 */
[----:B------:R-:W-:Y:S01]  /*1a50*/  FMUL.FTZ R33, R32, -1.4426950216293334961 ;  /* 0xbfb8aa3b20217820 */ /* 0x000fe20000410000 */
[----:B------:R-:W-:Y:S01]  /*1a60*/  FMUL.FTZ R36, R31, -1.4426950216293334961 ;  /* 0xbfb8aa3b1f247820 */ /* 0x000fe20000410000 */
[----:B------:R-:W-:Y:S01]  /*1a70*/  FMUL.FTZ R39, R30, -1.4426950216293334961 ;  /* 0xbfb8aa3b1e277820 */ /* 0x000fe20000410000 */
[----:B------:R-:W-:-:S03]  /*1a80*/  FMUL.FTZ R46, R46, UR10 ;  /* 0x0000000a2e2e7c20 */ /* 0x000fc60008410000 */
[----:B------:R-:W0:Y:S08]  /*1a90*/  MUFU.EX2 R33, R33 ;  /* 0x0000002100217308 */ /* 0x000e300000000800 */
[----:B------:R-:W1:Y:S08]  /*1aa0*/  MUFU.EX2 R36, R36 ;  /* 0x0000002400247308 */ /* 0x000e700000000800 */
[----:B------:R-:W2:Y:S01]  /*1ab0*/  MUFU.EX2 R39, R39 ;  /* 0x0000002700277308 */ /* 0x000ea20000000800 */
[----:B0-----:R-:W-:-:S07]  /*1ac0*/  FADD.FTZ R34, R33, 1 ;  /* 0x3f80000021227421 */ /* 0x001fce0000010000 */
[----:B------:R0:W3:Y:S01]  /*1ad0*/  MUFU.RCP R35, R34 ;  /* 0x0000002200237308 */ /* 0x0000e20000001000 */
[----:B-1----:R-:W-:-:S07]  /*1ae0*/  FADD.FTZ R38, R36, 1 ;  /* 0x3f80000024267421 */ /* 0x002fce0000010000 */
[----:B------:R-:W1:Y:S01]  /*1af0*/  MUFU.RCP R38, R38 ;  /* 0x0000002600267308 */ /* 0x000e620000001000 */
[----:B--2---:R-:W-:Y:S01]  /*1b00*/  FADD.FTZ R37, R39, 1 ;  /* 0x3f80000027257421 */ /* 0x004fe20000010000 */
[----:B0-----:R-:W-:-:S04]  /*1b10*/  FFMA.FTZ R34, R9, R46, R6 ;  /* 0x0000002e09227223 */ /* 0x001fc80000010006 */
[----:B------:R-:W-:Y:S02]  /*1b20*/  FMUL.FTZ R41, R34, -1.4426950216293334961 ;  /* 0xbfb8aa3b22297820 */ /* 0x000fe40000410000 */
[----:B------:R-:W0:Y:S01]  /*1b30*/  MUFU.RCP R37, R37 ;  /* 0x0000002500257308 */ /* 0x000e220000001000 */
[----:B---3--:R-:W-:Y:S01]  /*1b40*/  FADD.FTZ R33, -R35, 1 ;  /* 0x3f80000023217421 */ /* 0x008fe20000010100 */
[----:B------:R-:W-:Y:S01]  /*1b50*/  FMUL.FTZ R44, R2, R35 ;  /* 0x00000023022c7220 */ /* 0x000fe20000410000 */
[----:B------:R-:W-:Y:S02]  /*1b60*/  FFMA.FTZ R35, R8, R48, R7 ;  /* 0x0000003008237223 */ /* 0x000fe40000010007 */
[----:B------:R-:W-:Y:S01]  /*1b70*/  FFMA.FTZ R33, R32, R33, 1 ;  /* 0x3f80000020217423 */ /* 0x000fe20000010021 */
[----:B------:R-:W-:Y:S02]  /*1b80*/  FADD.FTZ R32, R61, -UR13 ;  /* 0x8000000d3d207e21 */ /* 0x000fe40008010000 */
[----:B------:R-:W2:Y:S01]  /*1b90*/  MUFU.EX2 R41, R41 ;  /* 0x0000002900297308 */ /* 0x000ea20000000800 */
[----:B-1----:R-:W-:Y:S01]  /*1ba0*/  FADD.FTZ R36, -R38, 1 ;  /* 0x3f80000026247421 */ /* 0x002fe20000010100 */
[----:B------:R-:W-:Y:S01]  /*1bb0*/  FMUL.FTZ R47, R3, R38 ;  /* 0x00000026032f7220 */ /* 0x000fe20000410000 */
[----:B------:R-:W-:Y:S01]  /*1bc0*/  FMUL.FTZ R38, R35, -1.4426950216293334961 ;  /* 0xbfb8aa3b23267820 */ /* 0x000fe20000410000 */
[----:B------:R-:W-:Y:S01]  /*1bd0*/  FMUL.FTZ R32, R32, UR10 ;  /* 0x0000000a20207c20 */ /* 0x000fe20008410000 */
[----:B------:R-:W-:Y:S01]  /*1be0*/  FFMA.FTZ R36, R31, R36, 1 ;  /* 0x3f8000001f247423 */ /* 0x000fe20000010024 */
[----:B------:R-:W-:-:S02]  /*1bf0*/  FMUL.FTZ R44, R44, R33 ;  /* 0x000000212c2c7220 */ /* 0x000fc40000410000 */
[----:B------:R-:W-:Y:S01]  /*1c00*/  FFMA.FTZ R31, R8, R32, R7 ;  /* 0x00000020081f7223 */ /* 0x000fe20000010007 */
[----:B------:R-:W1:Y:S01]  /*1c10*/  MUFU.EX2 R38, R38 ;  /* 0x0000002600267308 */ /* 0x000e620000000800 */
[----:B0-----:R-:W-:Y:S01]  /*1c20*/  FADD.FTZ R39, -R37, 1 ;  /* 0x3f80000025277421 */ /* 0x001fe20000010100 */
[----:B------:R-:W-:Y:S01]  /*1c30*/  FMUL.FTZ R47, R47, R36 ;  /* 0x000000242f2f7220 */ /* 0x000fe20000410000 */
[----:B------:R-:W-:Y:S01]  /*1c40*/  FMUL.FTZ R42, R31, -1.4426950216293334961 ;  /* 0xbfb8aa3b1f2a7820 */ /* 0x000fe20000410000 */
[----:B------:R-:W-:Y:S01]  /*1c50*/  FMUL.FTZ R37, R14, R37 ;  /* 0x000000250e257220 */ /* 0x000fe20000410000 */
[----:B------:R-:W-:Y:S01]  /*1c60*/  FFMA.FTZ R39, R30, R39, 1 ;  /* 0x3f8000001e277423 */ /* 0x000fe20000010027 */
[----:B------:R-:W-:Y:S01]  /*1c70*/  FADD.FTZ R30, R58, -UR13 ;  /* 0x8000000d3a1e7e21 */ /* 0x000fe20008010000 */
[----:B--2---:R-:W-:Y:S02]  /*1c80*/  FADD.FTZ R41, R41, 1 ;  /* 0x3f80000029297421 */ /* 0x004fe40000010000 */
[----:B------:R-:W0:Y:S01]  /*1c90*/  MUFU.EX2 R42, R42 ;  /* 0x0000002a002a7308 */ /* 0x000e220000000800 */
[----:B------:R-:W-:Y:S01]  /*1ca0*/  FMUL.FTZ R30, R30, UR10 ;  /* 0x0000000a1e1e7c20 */ /* 0x000fe20008410000 */
[----:B------:R-:W-:-:S03]  /*1cb0*/  FMUL.FTZ R39, R37, R39 ;  /* 0x0000002725277220 */ /* 0x000fc60000410000 */
[----:B------:R-:W-:Y:S01]  /*1cc0*/  FFMA.FTZ R33, R9, R30, R6 ;  /* 0x0000001e09217223 */ /* 0x000fe20000010006 */
[----:B-1----:R-:W-:-:S03]  /*1cd0*/  FADD.FTZ R38, R38, 1 ;  /* 0x3f80000026267421 */ /* 0x002fc60000010000 */
[----:B------:R-:W-:Y:S01]  /*1ce0*/  FMUL.FTZ R45, R33, -1.4426950216293334961 ;  /* 0xbfb8aa3b212d7820 */ /* 0x000fe20000410000 */
[----:B------:R-:W-:Y:S01]  /*1cf0*/  MUFU.RCP R41, R41 ;  /* 0x0000002900297308 */ /* 0x000fe20000001000 */
[----:B0-----:R-:W-:-:S07]  /*1d00*/  FADD.FTZ R43, R42, 1 ;  /* 0x3f8000002a2b7421 */ /* 0x001fce0000010000 */
[----:B------:R-:W0:Y:S08]  /*1d10*/  MUFU.EX2 R36, R45 ;  /* 0x0000002d00247308 */ /* 0x000e300000000800 */
[----:B------:R-:W1:Y:S08]  /*1d20*/  MUFU.RCP R38, R38 ;  /* 0x0000002600267308 */ /* 0x000e700000001000 */
[----:B------:R-:W2:Y:S01]  /*1d30*/  MUFU.RCP R42, R43 ;  /* 0x0000002b002a7308 */ /* 0x000ea20000001000 */
[----:B0-----:R-:W-:-:S07]  /*1d40*/  FADD.FTZ R37, R36, 1 ;  /* 0x3f80000024257421 */ /* 0x001fce0000010000 */
[----:B------:R-:W0:Y:S01]  /*1d50*/  MUFU.RCP R37, R37 ;  /* 0x0000002500257308 */ /* 0x000e220000001000 */
[----:B-1----:R-:W-:Y:S01]  /*1d60*/  FADD.FTZ R36, -R38, 1 ;  /* 0x3f80000026247421 */ /* 0x002fe20000010100 */
[----:B------:R-:W-:-:S03]  /*1d70*/  FMUL.FTZ R38, R15, R38 ;  /* 0x000000260f267220 */ /* 0x000fc60000410000 */
[----:B------:R-:W-:Y:S01]  /*1d80*/  FFMA.FTZ R45, R35, R36, 1 ;  /* 0x3f800000232d7423 */ /* 0x000fe20000010024 */
[----:B------:R-:W-:Y:S01]  /*1d90*/  FADD.FTZ R35, -R41, 1 ;  /* 0x3f80000029237421 */ /* 0x000fe20000010100 */
[----:B--2---:R-:W-:-:S03]  /*1da0*/  FMUL.FTZ R43, R25, R42 ;  /* 0x0000002a192b7220 */ /* 0x004fc60000410000 */
[----:B------:R-:W-:Y:S01]  /*1db0*/  FFMA.FTZ R34, R34, R35, 1 ;  /* 0x3f80000022227423 */ /* 0x000fe20000010023 */
[----:B------:R-:W-:Y:S01]  /*1dc0*/  FMUL.FTZ R35, R24, R41 ;  /* 0x0000002918237220 */ /* 0x000fe20000410000 */
[----:B------:R-:W-:-:S03]  /*1dd0*/  FMUL.FTZ R45, R38, R45 ;  /* 0x0000002d262d7220 */ /* 0x000fc60000410000 */
[----:B------:R-:W-:Y:S01]  /*1de0*/  FMUL.FTZ R35, R35, R34 ;  /* 0x0000002223237220 */ /* 0x000fe20000410000 */
[----:B------:R-:W-:Y:S01]  /*1df0*/  FADD.FTZ R34, -R42, 1 ;  /* 0x3f8000002a227421 */ /* 0x000fe20000010100 */
[----:B0-----:R-:W-:-:S03]  /*1e00*/  FADD.FTZ R36, -R37, 1 ;  /* 0x3f80000025247421 */ /* 0x001fc60000010100 */
[----:B------:R-:W-:Y:S01]  /*1e10*/  FFMA.FTZ R34, R31, R34, 1 ;  /* 0x3f8000001f227423 */ /* 0x000fe20000010022 */
[----:B------:R-:W-:Y:S01]  /*1e20*/  FADD.FTZ R31, R59, -UR13 ;  /* 0x8000000d3b1f7e21 */ /* 0x000fe20008010000 */
[----:B------:R-:W-:Y:S01]  /*1e30*/  FFMA.FTZ R36, R33, R36, 1 ;  /* 0x3f80000021247423 */ /* 0x000fe20000010024 */
[----:B------:R-:W-:Y:S01]  /*1e40*/  FMUL.FTZ R33, R16, R37 ;  /* 0x0000002510217220 */ /* 0x000fe20000410000 */
[----:B------:R-:W-:Y:S01]  /*1e50*/  FMUL.FTZ R43, R43, R34 ;  /* 0x000000222b2b7220 */ /* 0x000fe20000410000 */
[----:B------:R-:W-:Y:S01]  /*1e60*/  FMUL.FTZ R34, R9, R44 ;  /* 0x0000002c09227220 */ /* 0x000fe20000410000 */
[----:B------:R-:W-:Y:S01]  /*1e70*/  FMUL.FTZ R31, R31, UR10 ;  /* 0x0000000a1f1f7c20 */ /* 0x000fe20008410000 */
[----:B------:R-:W-:Y:S01]  /*1e80*/  FMUL.FTZ R33, R33, R36 ;  /* 0x0000002421217220 */ /* 0x000fe20000410000 */
[C---:B------:R-:W-:Y:S01]  /*1e90*/  FMUL.FTZ R37, R8.reuse, R47 ;  /* 0x0000002f08257220 */ /* 0x040fe20000410000 */
[----:B------:R-:W-:Y:S01]  /*1ea0*/  FFMA.FTZ R41, R29, R34, RZ ;  /* 0x000000221d297223 */ /* 0x000fe200000100ff */
[----:B------:R-:W-:Y:S01]  /*1eb0*/  FADD.FTZ R42, RZ, R34 ;  /* 0x00000022ff2a7221 */ /* 0x000fe20000010000 */
[----:B------:R-:W-:-:S02]  /*1ec0*/  FFMA.FTZ R34, R8, R31, R7 ;  /* 0x0000001f08227223 */ /* 0x000fc40000010007 */
[----:B------:R-:W-:Y:S01]  /*1ed0*/  FFMA.FTZ R38, R28, R37, R41 ;  /* 0x000000251c267223 */ /* 0x000fe20000010029 */
        /* <DEDUP_REMOVED lines=8> */
[----:B------:R-:W-:-:S03]  /*1f60*/  FFMA.FTZ R37, R46, R35, R37 ;  /* 0x000000232e257223 */ /* 0x000fc60000010025 */
[----:B------:R-:W-:Y:S01]  /*1f70*/  FFMA.FTZ R40, R40, R39, R38 ;  /* 0x0000002728287223 */ /* 0x000fe20000010026 */
[----:B------:R-:W-:Y:S01]  /*1f80*/  FADD.FTZ R42, R42, R39 ;  /* 0x000000272a2a7221 */ /* 0x000fe20000010000 */
[----:B------:R-:W-:-:S04]  /*1f90*/  FADD.FTZ R38, RZ, R47 ;  /* 0x0000002fff267221 */ /* 0x000fc80000010000 */
[----:B------:R-:W-:Y:S01]  /*1fa0*/  FADD.FTZ R38, R38, R45 ;  /* 0x0000002d26267221 */ /* 0x000fe20000010000 */
[----:B0-----:R-:W-:Y:S01]  /*1fb0*/  FADD.FTZ R36, R49, 1 ;  /* 0x3f80000031247421 */ /* 0x001fe20000010000 */
[----:B------:R-:W-:Y:S01]  /*1fc0*/  FFMA.FTZ R49, R28, R47, RZ ;  /* 0x0000002f1c317223 */ /* 0x000fe200000100ff */
[----:B------:R-:W-:Y:S01]  /*1fd0*/  FADD.FTZ R28, R41, R35 ;  /* 0x00000023291c7221 */ /* 0x000fe20000010000 */
[----:B------:R-:W-:Y:S02]  /*1fe0*/  FMUL.FTZ R35, R9, R35 ;  /* 0x0000002309237220 */ /* 0x000fe40000410000 */
[-C--:B------:R-:W-:Y:S01]  /*1ff0*/  FFMA.FTZ R47, R48, R45.reuse, R49 ;  /* 0x0000002d302f7223 */ /* 0x080fe20000010031 */
[----:B------:R-:W0:Y:S01]  /*2000*/  MUFU.RCP R36, R36 ;  /* 0x0000002400247308 */ /* 0x000e220000001000 */
[----:B------:R-:W-:-:S04]  /*2010*/  FMUL.FTZ R45, R8, R45 ;  /* 0x0000002d082d7220 */ /* 0x000fc80000410000 */
[----:B------:R-:W-:Y:S01]  /*2020*/  FFMA.FTZ R48, R48, R45, R40 ;  /* 0x0000002d30307223 */ /* 0x000fe20000010028 */
[----:B------:R-:W-:-:S03]  /*2030*/  FADD.FTZ R42, R45, R42 ;  /* 0x0000002a2d2a7221 */ /* 0x000fc60000010000 */
[----:B------:R-:W-:Y:S01]  /*2040*/  FFMA.FTZ R46, R46, R35, R48 ;  /* 0x000000232e2e7223 */ /* 0x000fe20000010030 */
[----:B------:R-:W-:Y:S01]  /*2050*/  FADD.FTZ R42, R42, R35 ;  /* 0x000000232a2a7221 */ /* 0x000fe20000010000 */
[----:B------:R-:W-:Y:S01]  /*2060*/  FADD.FTZ R35, R38, R43 ;  /* 0x0000002b26237221 */ /* 0x000fe20000010000 */
[-C--:B------:R-:W-:Y:S01]  /*2070*/  FFMA.FTZ R38, R32, R43.reuse, R47 ;  /* 0x0000002b20267223 */ /* 0x080fe2000001002f */
[----:B------:R-:W-:Y:S01]  /*2080*/  FMUL.FTZ R43, R8, R43 ;  /* 0x0000002b082b7220 */ /* 0x000fe20000410000 */
[----:B0-----:R-:W-:-:S03]  /*2090*/  FADD.FTZ R29, -R36, 1 ;  /* 0x3f800000241d7421 */ /* 0x001fc60000010100 */
[----:B------:R-:W-:Y:S01]  /*20a0*/  FFMA.FTZ R47, R32, R43, R46 ;  /* 0x0000002b202f7223 */ /* 0x000fe2000001002e */
[----:B------:R-:W-:Y:S01]  /*20b0*/  FADD.FTZ R42, R43, R42 ;  /* 0x0000002a2b2a7221 */ /* 0x000fe20000010000 */
[----:B------:R-:W-:Y:S01]  /*20c0*/  FFMA.FTZ R29, R34, R29, 1 ;  /* 0x3f800000221d7423 */ /* 0x000fe2000001001d */
[----:B------:R-:W-:-:S04]  /*20d0*/  FMUL.FTZ R34, R17, R36 ;  /* 0x0000002411227220 */ /* 0x000fc80000410000 */
[----:B------:R-:W-:Y:S01]  /*20e0*/  FMUL.FTZ R34, R34, R29 ;  /* 0x0000001d22227220 */ /* 0x000fe20000410000 */
        /* <DEDUP_REMOVED lines=27> */
[----:B0-----:R-:W-:Y:S01]  /*22a0*/  FADD.FTZ R45, R48, 1 ;  /* 0x3f800000302d7421 */ /* 0x001fe20000010000 */
[----:B------:R-:W-:-:S04]  /*22b0*/  FMUL.FTZ R48, R9, R33 ;  /* 0x0000002109307220 */ /* 0x000fc80000410000 */
[----:B------:R-:W-:Y:S01]  /*22c0*/  FADD.FTZ R42, R42, R48 ;  /* 0x000000302a2a7221 */ /* 0x000fe20000010000 */
[----:B------:R-:W0:Y:S02]  /*22d0*/  MUFU.RCP R45, R45 ;  /* 0x0000002d002d7308 */ /* 0x000e240000001000 */
[----:B0-----:R-:W-:Y:S01]  /*22e0*/  FADD.FTZ R49, -R45, 1 ;  /* 0x3f8000002d317421 */ /* 0x001fe20000010100 */
[----:B------:R-:W-:Y:S01]  /*22f0*/  FMUL.FTZ R32, R20, R45 ;  /* 0x0000002d14207220 */ /* 0x000fe20000410000 */
[----:B------:R-:W-:Y:S01]  /*2300*/  FADD.FTZ R45, R28, R33 ;  /* 0x000000211c2d7221 */ /* 0x000fe20000010000 */
[----:B------:R-:W-:Y:S01]  /*2310*/  FFMA.FTZ R28, R30, R33, R37 ;  /* 0x000000211e1c7223 */ /* 0x000fe20000010025 */
[----:B------:R-:W-:Y:S01]  /*2320*/  FFMA.FTZ R49, R44, R49, 1 ;  /* 0x3f8000002c317423 */ /* 0x000fe20000010031 */
[----:B------:R-:W-:Y:S01]  /*2330*/  FADD.FTZ R44, R55, -UR13 ;  /* 0x8000000d372c7e21 */ /* 0x000fe20008010000 */
[----:B------:R-:W-:Y:S01]  /*2340*/  FADD.FTZ R37, R52, -UR13 ;  /* 0x8000000d34257e21 */ /* 0x000fe20008010000 */
[----:B------:R-:W-:Y:S01]  /*2350*/  FFMA.FTZ R30, R30, R48, R47 ;  /* 0x000000301e1e7223 */ /* 0x000fe2000001002f */
[----:B------:R-:W-:Y:S01]  /*2360*/  FMUL.FTZ R32, R32, R49 ;  /* 0x0000003120207220 */ /* 0x000fe20000410000 */
[----:B------:R-:W-:Y:S01]  /*2370*/  FMUL.FTZ R44, R44, UR10 ;  /* 0x0000000a2c2c7c20 */ /* 0x000fe20008410000 */
[----:B------:R-:W-:Y:S01]  /*2380*/  FMUL.FTZ R37, R37, UR10 ;  /* 0x0000000a25257c20 */ /* 0x000fe20008410000 */
[----:B------:R-:W-:Y:S01]  /*2390*/  FADD.FTZ R45, R45, R40 ;  /* 0x000000282d2d7221 */ /* 0x000fe20000010000 */
[----:B------:R-:W-:Y:S01]  /*23a0*/  FFMA.FTZ R28, R29, R40, R28 ;  /* 0x000000281d1c7223 */ /* 0x000fe2000001001c */
[----:B------:R-:W-:-:S02]  /*23b0*/  FFMA.FTZ R43, R8, R44, R7 ;  /* 0x0000002c082b7223 */ /* 0x000fc40000010007 */
[----:B------:R-:W-:Y:S01]  /*23c0*/  FADD.FTZ R45, R45, R32 ;  /* 0x000000202d2d7221 */ /* 0x000fe20000010000 */
[----:B------:R-:W-:Y:S01]  /*23d0*/  FFMA.FTZ R28, R39, R32, R28 ;  /* 0x00000020271c7223 */ /* 0x000fe2000001001c */
[----:B------:R-:W-:-:S06]  /*23e0*/  FMUL.FTZ R49, R43, -1.4426950216293334961 ;  /* 0xbfb8aa3b2b317820 */ /* 0x000fcc0000410000 */
[----:B------:R-:W0:Y:S02]  /*23f0*/  MUFU.EX2 R49, R49 ;  /* 0x0000003100317308 */ /* 0x000e240000000800 */
[----:B0-----:R-:W-:Y:S01]  /*2400*/  FADD.FTZ R46, R49, 1 ;  /* 0x3f800000312e7421 */ /* 0x001fe20000010000 */
[----:B------:R-:W-:-:S04]  /*2410*/  FMUL.FTZ R49, R8, R34 ;  /* 0x0000002208317220 */ /* 0x000fc80000410000 */
[----:B------:R-:W-:Y:S01]  /*2420*/  FFMA.FTZ R30, R31, R49, R30 ;  /* 0x000000311f1e7223 */ /* 0x000fe2000001001e */
[----:B------:R-:W0:Y:S01]  /*2430*/  MUFU.RCP R46, R46 ;  /* 0x0000002e002e7308 */ /* 0x000e220000001000 */
[----:B------:R-:W-:Y:S01]  /*2440*/  FADD.FTZ R42, R49, R42 ;  /* 0x0000002a312a7221 */ /* 0x000fe20000010000 */
[----:B0-----:R-:W-:-:S04]  /*2450*/  FADD.FTZ R33, -R46, 1 ;  /* 0x3f8000002e217421 */ /* 0x001fc80000010100 */
[----:B------:R-:W-:Y:S01]  /*2460*/  FFMA.FTZ R43, R43, R33, 1 ;  /* 0x3f8000002b2b7423 */ /* 0x000fe20000010021 */
[----:B------:R-:W-:Y:S01]  /*2470*/  FMUL.FTZ R33, R21, R46 ;  /* 0x0000002e15217220 */ /* 0x000fe20000410000 */
[----:B------:R-:W-:Y:S01]  /*2480*/  FADD.FTZ R46, R35, R34 ;  /* 0x00000022232e7221 */ /* 0x000fe20000010000 */
[----:B------:R-:W-:Y:S01]  /*2490*/  FFMA.FTZ R35, R31, R34, R38 ;  /* 0x000000221f237223 */ /* 0x000fe20000010026 */
[----:B------:R-:W-:Y:S01]  /*24a0*/  FADD.FTZ R31, R53, -UR13 ;  /* 0x8000000d351f7e21 */ /* 0x000fe20008010000 */
[----:B------:R-:W-:Y:S01]  /*24b0*/  FMUL.FTZ R33, R33, R43 ;  /* 0x0000002b21217220 */ /* 0x000fe20000410000 */
[----:B------:R-:W-:Y:S01]  /*24c0*/  FFMA.FTZ R43, R9, R37, R6 ;  /* 0x00000025092b7223 */ /* 0x000fe20000010006 */
[----:B------:R-:W-:Y:S01]  /*24d0*/  FFMA.FTZ R35, R36, R41, R35 ;  /* 0x0000002924237223 */ /* 0x000fe20000010023 */
[----:B------:R-:W-:Y:S01]  /*24e0*/  FMUL.FTZ R31, R31, UR10 ;  /* 0x0000000a1f1f7c20 */ /* 0x000fe20008410000 */
[----:B------:R-:W-:Y:S01]  /*24f0*/  FADD.FTZ R46, R46, R41 ;  /* 0x000000292e2e7221 */ /* 0x000fe20000010000 */
[----:B------:R-:W-:-:S02]  /*2500*/  FMUL.FTZ R48, R43, -1.4426950216293334961 ;  /* 0xbfb8aa3b2b307820 */ /* 0x000fc40000410000 */
[----:B------:R-:W-:-:S04]  /*2510*/  FFMA.FTZ R38, R8, R31, R7 ;  /* 0x0000001f08267223 */ /* 0x000fc80000010007 */
[----:B------:R-:W0:Y:S02]  /*2520*/  MUFU.EX2 R48, R48 ;  /* 0x0000003000307308 */ /* 0x000e240000000800 */
[----:B0-----:R-:W-:-:S06]  /*2530*/  FADD.FTZ R47, R48, 1 ;  /* 0x3f800000302f7421 */ /* 0x001fcc0000010000 */
[----:B------:R-:W0:Y:S02]  /*2540*/  MUFU.RCP R47, R47 ;  /* 0x0000002f002f7308 */ /* 0x000e240000001000 */
[----:B0-----:R-:W-:-:S04]  /*2550*/  FADD.FTZ R34, -R47, 1 ;  /* 0x3f8000002f227421 */ /* 0x001fc80000010100 */
[----:B------:R-:W-:Y:S01]  /*2560*/  FFMA.FTZ R43, R43, R34, 1 ;  /* 0x3f8000002b2b7423 */ /* 0x000fe20000010022 */
[----:B------:R-:W-:Y:S01]  /*2570*/  FMUL.FTZ R34, R22, R47 ;  /* 0x0000002f16227220 */ /* 0x000fe20000410000 */
[----:B------:R-:W-:-:S03]  /*2580*/  FMUL.FTZ R47, R38, -1.4426950216293334961 ;  /* 0xbfb8aa3b262f7820 */ /* 0x000fc60000410000 */
[----:B------:R-:W-:Y:S01]  /*2590*/  FMUL.FTZ R34, R34, R43 ;  /* 0x0000002b22227220 */ /* 0x000fe20000410000 */
[----:B------:R-:W-:Y:S02]  /*25a0*/  FMUL.FTZ R43, R9, R40 ;  /* 0x00000028092b7220 */ /* 0x000fe40000410000 */
[----:B------:R-:W0:Y:S01]  /*25b0*/  MUFU.EX2 R47, R47 ;  /* 0x0000002f002f7308 */ /* 0x000e220000000800 */
[----:B------:R-:W-:Y:S01]  /*25c0*/  FADD.FTZ R45, R45, R34 ;  /* 0x000000222d2d7221 */ /* 0x000fe20000010000 */
[----:B------:R-:W-:Y:S01]  /*25d0*/  FFMA.FTZ R29, R29, R43, R30 ;  /* 0x0000002b1d1d7223 */ /* 0x000fe2000001001e */
[----:B------:R-:W-:Y:S01]  /*25e0*/  FADD.FTZ R42, R42, R43 ;  /* 0x0000002b2a2a7221 */ /* 0x000fe20000010000 */
[----:B0-----:R-:W-:-:S06]  /*25f0*/  FADD.FTZ R48, R47, 1 ;  /* 0x3f8000002f307421 */ /* 0x001fcc0000010000 */
[----:B------:R-:W0:Y:S02]  /*2600*/  MUFU.RCP R48, R48 ;  /* 0x0000003000307308 */ /* 0x000e240000001000 */
[----:B0-----:R-:W-:Y:S01]  /*2610*/  FADD.FTZ R49, -R48, 1 ;  /* 0x3f80000030317421 */ /* 0x001fe20000010100 */
[----:B------:R-:W-:Y:S01]  /*2620*/  FMUL.FTZ R30, R23, R48 ;  /* 0x00000030171e7220 */ /* 0x000fe20000410000 */
[----:B------:R-:W-:Y:S02]  /*2630*/  FMUL.FTZ R48, R8, R41 ;  /* 0x0000002908307220 */ /* 0x000fe40000410000 */
[----:B------:R-:W-:Y:S01]  /*2640*/  FFMA.FTZ R49, R38, R49, 1 ;  /* 0x3f80000026317423 */ /* 0x000fe20000010031 */
[----:B------:R-:W-:Y:S01]  /*2650*/  FADD.FTZ R38, R50, -UR13 ;  /* 0x8000000d32267e21 */ /* 0x000fe20008010000 */
[----:B------:R-:W-:Y:S01]  /*2660*/  FFMA.FTZ R36, R36, R48, R29 ;  /* 0x0000003024247223 */ /* 0x000fe2000001001d */
[----:B------:R-:W-:Y:S01]  /*2670*/  FADD.FTZ R42, R48, R42 ;  /* 0x0000002a302a7221 */ /* 0x000fe20000010000 */
[----:B------:R-:W-:Y:S01]  /*2680*/  FMUL.FTZ R30, R30, R49 ;  /* 0x000000311e1e7220 */ /* 0x000fe20000410000 */
        /* <DEDUP_REMOVED lines=11> */
[----:B------:R-:W-:Y:S01]  /*2740*/  FADD.FTZ R29, R51, -UR13 ;  /* 0x8000000d331d7e21 */ /* 0x000fe20008010000 */
[----:B------:R-:W-:Y:S01]  /*2750*/  FFMA.FTZ R39, R39, R43, R36 ;  /* 0x0000002b27277223 */ /* 0x000fe20000010024 */
[----:B------:R-:W-:Y:S01]  /*2760*/  FADD.FTZ R43, R42, R43 ;  /* 0x0000002b2a2b7221 */ /* 0x000fe20000010000 */
[-C--:B------:R-:W-:Y:S01]  /*2770*/  FMUL.FTZ R42, R8, R33.reuse ;  /* 0x00000021082a7220 */ /* 0x080fe20000410000 */
[----:B------:R-:W-:Y:S01]  /*2780*/  FMUL.FTZ R29, R29, UR10 ;  /* 0x0000000a1d1d7c20 */ /* 0x000fe20008410000 */
[C---:B------:R-:W-:Y:S01]  /*2790*/  FFMA.FTZ R36, R44.reuse, R33, R35 ;  /* 0x000000212c247223 */ /* 0x040fe20000010023 */
[----:B------:R-:W-:Y:S01]  /*27a0*/  FFMA.FTZ R35, R37, R34, R28 ;  /* 0x0000002225237223 */ /* 0x000fe2000001001c */
[----:B------:R-:W-:Y:S01]  /*27b0*/  FFMA.FTZ R44, R44, R42, R39 ;  /* 0x0000002a2c2c7223 */ /* 0x000fe20000010027 */
[----:B------:R-:W-:Y:S01]  /*27c0*/  FFMA.FTZ R41, R8, R29, R7 ;  /* 0x0000001d08297223 */ /* 0x000fe20000010007 */
[----:B------:R-:W-:Y:S01]  /*27d0*/  FADD.FTZ R43, R42, R43 ;  /* 0x0000002b2a2b7221 */ /* 0x000fe20000010000 */
[-C--:B------:R-:W-:Y:S01]  /*27e0*/  FMUL.FTZ R28, R8, R30.reuse ;  /* 0x0000001e081c7220 */ /* 0x080fe20000410000 */
[----:B------:R-:W-:Y:S01]  /*27f0*/  FFMA.FTZ R36, R31, R30, R36 ;  /* 0x0000001e1f247223 */ /* 0x000fe20000010024 */
        /* <DEDUP_REMOVED lines=8> */
[----:B------:R-:W-:Y:S01]  /*2880*/  FADD.FTZ R41, R46, R33 ;  /* 0x000000212e297221 */ /* 0x000fe20000010000 */
[----:B------:R-:W-:-:S03]  /*2890*/  FMUL.FTZ R33, R9, R34 ;  /* 0x0000002209217220 */ /* 0x000fc60000410000 */
[----:B------:R-:W-:Y:S01]  /*28a0*/  FADD.FTZ R41, R41, R30 ;  /* 0x0000001e29297221 */ /* 0x000fe20000010000 */
[----:B------:R-:W-:Y:S01]  /*28b0*/  FFMA.FTZ R44, R37, R33, R44 ;  /* 0x00000021252c7223 */ /* 0x000fe2000001002c */
        /* <DEDUP_REMOVED lines=9> */
[C---:B------:R-:W-:Y:S01]  /*2950*/  FFMA.FTZ R34, R29.reuse, R28, R34 ;  /* 0x0000001c1d227223 */ /* 0x040fe20000010022 */
[----:B------:R-:W-:Y:S01]  /*2960*/  FADD.FTZ R33, R28, R43 ;  /* 0x0000002b1c217221 */ /* 0x000fe20000010000 */
[----:B------:R-:W-:Y:S01]  /*2970*/  FFMA.FTZ R28, R38, R40, R35 ;  /* 0x00000028261c7223 */ /* 0x000fe20000010023 */
[----:B------:R-:W-:-:S07]  /*2980*/  FFMA.FTZ R29, R29, R32, R36 ;  /* 0x000000201d1d7223 */ /* 0x000fce0000010024 */
.L_x_1523:
        /* <DEDUP_REMOVED lines=37> */
.L_x_1525:
[----:B------:R-:W-:Y:S05]  /*2be0*/  BSYNC.RECONVERGENT B0 ;  /* 0x0000000000007941 */ /* 0x000fea0003800200 */
.L_x_1524:
[----:B------:R-:W-:Y:S06]  /*2bf0*/  BAR.SYNC.DEFER_BLOCKING 0x0 ;  /* 0x0000000000007b1d */ /* 0x000fec0000010000 */
[----:B------:R-:W-:Y:S04]  /*2c00*/  BSSY.RECONVERGENT B0, `(.L_x_1526) ;  /* 0x0000035000007945 */ /* 0x000fe80003800200 */
[----:B------:R-:W-:Y:S05]  /*2c10*/  @P1 BRA `(.L_x_1527) ;  /* 0x0000000000cc1947 */ /* 0x000fea0003800000 */
[----:B------:R-:W4:Y:S01]  /*2c20*/  S2UR UR7, SR_CgaCtaId ;  /* 0x00000000000779c3 */ /* 0x000f220000008800 */
[----:B------:R-:W-:Y:S02]  /*2c30*/  UMOV UR6, 0x400 ;  /* 0x0000040000067882 */ /* 0x000fe40000000000 */
[----:B----4-:R-:W-:-:S09]  /*2c40*/  ULEA UR6, UR7, UR6, 0x18 ;  /* 0x0000000607067291 */ /* 0x010fd2000f8ec0ff */
[----:B-12---:R-:W1:Y:S04]  /*2c50*/  LDS.128 R32, [UR6+0x20] ;  /* 0x00002006ff207984 */ /* 0x006e680008000c00 */
[----:B------:R-:W2:Y:S04]  /*2c60*/  LDS.128 R40, [UR6+0x30] ;  /* 0x00003006ff287984 */ /* 0x000ea80008000c00 */
[----:B------:R-:W4:Y:S01]  /*2c70*/  LDS.128 R36, [UR6+0x40] ;  /* 0x00004006ff247984 */ /* 0x000f220008000c00 */
[----:B-1----:R-:W-:Y:S01]  /*2c80*/  FADD.FTZ R45, R48, R32 ;  /* 0x00000020302d7221 */ /* 0x002fe20000010000 */
[----:B------:R-:W-:-:S02]  /*2c90*/  FADD.FTZ R32, R49, R33 ;  /* 0x0000002131207221 */ /* 0x000fc40000010000 */
[----:B0--3--:R-:W-:Y:S01]  /*2ca0*/  LDS.64 R48, [UR6+0xb0] ;  /* 0x0000b006ff307984 */ /* 0x009fe20008000a00 */
        /* <DEDUP_REMOVED lines=8> */
[----:B------:R-:W-:-:S03]  /*2d30*/  FADD.FTZ R36, R32, R37 ;  /* 0x0000002520247221 */ /* 0x000fc60000010000 */
[----:B------:R-:W-:Y:S01]  /*2d40*/  FADD.FTZ R37, R33, R38 ;  /* 0x0000002621257221 */ /* 0x000fe20000010000 */
[----:B------:R-:W-:Y:S01]  /*2d50*/  FADD.FTZ R40, R36, R39 ;  /* 0x0000002724287221 */ /* 0x000fe20000010000 */
[----:B------:R-:W1:Y:S02]  /*2d60*/  LDS.128 R32, [UR6+0x60] ;  /* 0x00006006ff207984 */ /* 0x000e640008000c00 */
[----:B0-----:R-:W-:Y:S01]  /*2d70*/  FADD.FTZ R41, R37, R44 ;  /* 0x0000002c25297221 */ /* 0x001fe20000010000 */
[----:B------:R-:W-:Y:S01]  /*2d80*/  FADD.FTZ R44, R40, R45 ;  /* 0x0000002d282c7221 */ /* 0x000fe20000010000 */
[----:B------:R-:W0:Y:S02]  /*2d90*/  LDS.128 R36, [UR6+0x70] ;  /* 0x00007006ff247984 */ /* 0x000e240008000c00 */
[----:B------:R-:W-:Y:S01]  /*2da0*/  FADD.FTZ R45, R41, R46 ;  /* 0x0000002e292d7221 */ /* 0x000fe20000010000 */
[----:B------:R-:W-:Y:S01]  /*2db0*/  FADD.FTZ R44, R44, R47 ;  /* 0x0000002f2c2c7221 */ /* 0x000fe20000010000 */
[----:B------:R-:W2:Y:S02]  /*2dc0*/  LDS.128 R40, [UR6+0x80] ;  /* 0x00008006ff287984 */ /* 0x000ea40008000c00 */
        /* <DEDUP_REMOVED lines=24> */
.L_x_1527:
[----:B------:R-:W-:Y:S05]  /*2f50*/  BSYNC.RECONVERGENT B0 ;  /* 0x0000000000007941 */ /* 0x000fea0003800200 */
.L_x_1526:
        /* <DEDUP_REMOVED lines=16> */
[----:B----4-:R-:W-:Y:S01]  /*3060*/  FADD.FTZ R31, R31, R40 ;  /* 0x000000281f1f7221 */ /* 0x010fe20000010000 */
[----:B------:R-:W-:Y:S01]  /*3070*/  FADD.FTZ R28, R28, R41 ;  /* 0x000000291c1c7221 */ /* 0x000fe20000010000 */
[----:B------:R-:W-:Y:S01]  /*3080*/  FADD.FTZ R29, R29, R42 ;  /* 0x0000002a1d1d7221 */ /* 0x000fe20000010000 */
[----:B------:R-:W2:Y:S01]  /*3090*/  LDS.128 R36, [R5+0x780] ;  /* 0x0007800005247984 */ /* 0x000ea20000000c00 */
[----:B------:R-:W-:Y:S01]  /*30a0*/  FADD.FTZ R40, R30, R43 ;  /* 0x0000002b1e287221 */ /* 0x000fe20000010000 */
[----:B-----5:R-:W-:Y:S01]  /*30b0*/  FADD.FTZ R41, R31, R44 ;  /* 0x0000002c1f297221 */ /* 0x020fe20000010000 */
        /* <DEDUP_REMOVED lines=117> */
[----:B------:R-:W1:Y:S01]  /*3810*/  LDS.128 R28, [R5+0x2440] ;  /* 0x00244000051c7984 */ /* 0x000e620000000c00 */
[----:B----4-:R-:W-:Y:S01]  /*3820*/  FADD.FTZ R45, R45, R32 ;  /* 0x000000202d2d7221 */ /* 0x010fe20000010000 */
[----:B------:R-:W-:Y:S01]  /*3830*/  FADD.FTZ R32, R36, R33 ;  /* 0x0000002124207221 */ /* 0x000fe20000010000 */
[----:B------:R-:W-:Y:S01]  /*3840*/  FADD.FTZ R33, R37, R34 ;  /* 0x0000002225217221 */ /* 0x000fe20000010000 */
[----:B------:R-:W-:Y:S01]  /*3850*/  LDS.128 R40, [R5+0x26c0] ;  /* 0x0026c00005287984 */ /* 0x000fe20000000c00 */
[----:B------:R-:W-:-:S03]  /*3860*/  FADD.FTZ R44, R44, R35 ;  /* 0x000000232c2c7221 */ /* 0x000fc60000010000 */
        /* <DEDUP_REMOVED lines=9> */
[----:B------:R-:W-:Y:S01]  /*3900*/  FADD.FTZ R28, R45, R40 ;  /* 0x000000282d1c7221 */ /* 0x000fe20000010000 */
[----:B------:R-:W-:Y:S01]  /*3910*/  FADD.FTZ R29, R32, R41 ;  /* 0x00000029201d7221 */ /* 0x000fe20000010000 */
[----:B------:R-:W-:Y:S01]  /*3920*/  FADD.FTZ R30, R33, R42 ;  /* 0x0000002a211e7221 */ /* 0x000fe20000010000 */
[----:B------:R-:W-:-:S07]  /*3930*/  FADD.FTZ R31, R44, R43 ;  /* 0x0000002b2c1f7221 */ /* 0x000fce0000010000 */
.L_x_1529:
[----:B------:R-:W-:Y:S05]  /*3940*/  BSYNC.RECONVERGENT B0 ;  /* 0x0000000000007941 */ /* 0x000fea0003800200 */
.L_x_1528:
[----:B------:R-:W-:Y:S04]  /*3950*/  BSSY.RECONVERGENT B0, `(.L_x_1530) ;  /* 0x000001d000007945 */ /* 0x000fe80003800200 */
[----:B------:R-:W-:Y:S05]  /*3960*/  @P0 BRA `(.L_x_1531) ;  /* 0x00000000006c0947 */ /* 0x000fea0003800000 */
[----:B------:R-:W1:Y:S01]  /*3970*/  LDC.64 R32, c[0x0][0x3f8] ;  /* 0x0000fe00ff207b82 */ /* 0x000e620000000a00 */
[----:B------:R-:W-:-:S07]  /*3980*/  IMAD R69, R69, 0x14, R90 ;  /* 0x0000001445457824 */ /* 0x000fce00078e025a */
[----:B------:R-:W4:Y:S01]  /*3990*/  LDC.64 R38, c[0x0][0x3d8] ;  /* 0x0000f600ff267b82 */ /* 0x000f220000000a00 */
[----:B-12---:R-:W-:Y:S01]  /*39a0*/  IMAD.WIDE.U32 R34, R32, 0x3, RZ ;  /* 0x0000000320227825 */ /* 0x006fe200078e00ff */
[C---:B------:R-:W-:Y:S02]  /*39b0*/  LEA R41, R33.reuse, R33, 0x1 ;  /* 0x0000002121297211 */ /* 0x040fe400078e08ff */
[----:B------:R-:W-:Y:S02]  /*39c0*/  LEA.HI R43, P0, R33, R32, RZ, 0x1 ;  /* 0x00000020212b7211 */ /* 0x000fe400078108ff */
[----:B------:R-:W-:Y:S02]  /*39d0*/  IADD3 R41, PT, PT, R35, R41, RZ ;  /* 0x0000002923297210 */ /* 0x000fe40007ffe0ff */
[----:B------:R-:W-:Y:S01]  /*39e0*/  SHF.L.U32 R35, R43, 0x1, RZ ;  /* 0x000000012b237819 */ /* 0x000fe200000006ff */
[----:B----4-:R-:W-:Y:S01]  /*39f0*/  IMAD.WIDE R38, R69, 0x4, R38 ;  /* 0x0000000445267825 */ /* 0x010fe200078e0226 */
[----:B------:R-:W-:-:S02]  /*3a00*/  LEA.HI R34, P3, R41, R34, RZ, 0x1 ;  /* 0x0000002229227211 */ /* 0x000fc400078708ff */
[----:B------:R-:W-:Y:S02]  /*3a10*/  IADD3.X R36, PT, PT, RZ, R33, RZ, P0, !PT ;  /* 0x00000021ff247210 */ /* 0x000fe400007fe4ff */
[----:B------:R-:W-:Y:S01]  /*3a20*/  IADD3.X R41, PT, PT, RZ, R41, RZ, P3, !PT ;  /* 0x00000029ff297210 */ /* 0x000fe20001ffe4ff */
[----:B------:R4:W-:Y:S01]  /*3a30*/  REDG.E.ADD.F32.FTZ.RN.STRONG.GPU desc[UR8][R38.64], R28 ;  /* 0x0000001c260079a6 */ /* 0x0009e2000c12f308 */
[C---:B------:R-:W-:Y:S02]  /*3a40*/  SHF.L.U32 R37, R34.reuse, 0x1, RZ ;  /* 0x0000000122257819 */ /* 0x040fe400000006ff */
[----:B------:R-:W-:Y:S02]  /*3a50*/  SHF.L.U64.HI R41, R34, 0x1, R41 ;  /* 0x0000000122297819 */ /* 0x000fe40000010229 */
[----:B------:R-:W-:Y:S02]  /*3a60*/  LOP3.LUT R35, R35, 0xfffffffc, RZ, 0xc0, !PT ;  /* 0xfffffffc23237812 */ /* 0x000fe400078ec0ff */
[----:B------:R-:W-:-:S02]  /*3a70*/  LEA R34, P3, R32, R38, 0x2 ;  /* 0x0000002620227211 */ /* 0x000fc400078610ff */
[----:B------:R-:W-:Y:S02]  /*3a80*/  LOP3.LUT R37, R37, 0xfffffffc, RZ, 0xc0, !PT ;  /* 0xfffffffc25257812 */ /* 0x000fe400078ec0ff */
[----:B------:R-:W-:Y:S02]  /*3a90*/  SHF.L.U64.HI R43, R43, 0x1, R36 ;  /* 0x000000012b2b7819 */ /* 0x000fe40000010224 */
[----:B------:R-:W-:Y:S02]  /*3aa0*/  IADD3 R36, P0, PT, R38, R35, RZ ;  /* 0x0000002326247210 */ /* 0x000fe40007f1e0ff */
[----:B------:R-:W-:Y:S02]  /*3ab0*/  LEA.HI.X R35, R32, R39, R33, 0x2, P3 ;  /* 0x0000002720237211 */ /* 0x000fe400018f1421 */
[----:B------:R-:W-:Y:S02]  /*3ac0*/  IADD3 R32, P3, PT, R38, R37, RZ ;  /* 0x0000002526207210 */ /* 0x000fe40007f7e0ff */
[----:B------:R-:W-:-:S02]  /*3ad0*/  IADD3.X R37, PT, PT, R39, R43, RZ, P0, !PT ;  /* 0x0000002b27257210 */ /* 0x000fc400007fe4ff */
[----:B------:R-:W-:-:S03]  /*3ae0*/  IADD3.X R33, PT, PT, R39, R41, RZ, P3, !PT ;  /* 0x0000002927217210 */ /* 0x000fc60001ffe4ff */
[----:B------:R4:W-:Y:S04]  /*3af0*/  REDG.E.ADD.F32.FTZ.RN.STRONG.GPU desc[UR8][R36.64], R29 ;  /* 0x0000001d240079a6 */ /* 0x0009e8000c12f308 */
[----:B------:R4:W-:Y:S04]  /*3b00*/  REDG.E.ADD.F32.FTZ.RN.STRONG.GPU desc[UR8][R34.64], R30 ;  /* 0x0000001e220079a6 */ /* 0x0009e8000c12f308 */
[----:B------:R4:W-:Y:S02]  /*3b10*/  REDG.E.ADD.F32.FTZ.RN.STRONG.GPU desc[UR8][R32.64], R31 ;  /* 0x0000001f200079a6 */ /* 0x0009e4000c12f308 */
.L_x_1531:
[----:B------:R-:W-:Y:S05]  /*3b20*/  BSYNC.RECONVERGENT B0 ;  /* 0x0000000000007941 */ /* 0x000fea0003800200 */
.L_x_1530:
        /* <DEDUP_REMOVED lines=10> */
[----:B------:R-:W-:Y:S01]  /*3bd0*/  LOP3.LUT P0, R32, R68, 0x2, RZ, 0xc0, !PT ;  /* 0x0000000244207812 */ /* 0x000fe2000780c0ff */
[----:B--2---:R-:W-:Y:S01]  /*3be0*/  IMAD R34, R0, UR11, R78 ;  /* 0x0000000b00227c24 */ /* 0x004fe2000f8e024e */
[----:B------:R-:W-:Y:S02]  /*3bf0*/  IADD3 R33, PT, PT, R33, R78, RZ ;  /* 0x0000004e21217210 */ /* 0x000fe40007ffe0ff */
[----:B-1----:R-:W-:Y:S01]  /*3c00*/  SEL R35, R66, RZ, !P0 ;  /* 0x000000ff42237207 */ /* 0x002fe20004000000 */
[----:B------:R-:W-:-:S03]  /*3c10*/  IMAD.WIDE.U32 R28, R34, 0x8, R36 ;  /* 0x00000008221c7825 */ /* 0x000fc600078e0024 */
[----:B------:R-:W-:Y:S02]  /*3c20*/  ISETP.NE.AND P0, PT, R35, -0x1, PT ;  /* 0xffffffff2300780c */ /* 0x000fe40003f05270 */
        /* <DEDUP_REMOVED lines=8> */
.L_x_1534:
[----:B-1----:R-:W2:Y:S04]  /*3cb0*/  LDG.E.STRONG.GPU R28, desc[UR8][R30.64] ;  /* 0x000000081e1c7981 */ /* 0x002ea8000c1ef900 */
[----:B--2---:R-:W-:Y:S01]  /*3cc0*/  CCTL.IVALL ;  /* 0x00000000ff00798f */ /* 0x004fe20002000000 */
[----:B------:R-:W-:Y:S05]  /*3cd0*/  YIELD ;  /* 0x0000000000007946 */ /* 0x000fea0003800000 */
[----:B------:R-:W-:-:S13]  /*3ce0*/  ISETP.NE.AND P0, PT, R28, R35, PT ;  /* 0x000000231c00720c */ /* 0x000fda0003f05270 */
[----:B------:R-:W-:Y:S05]  /*3cf0*/  @P0 BRA `(.L_x_1534) ;  /* 0xfffffffc00ec0947 */ /* 0x000fea000383ffff */
.L_x_1533:
[----:B------:R-:W-:Y:S05]  /*3d00*/  WARPSYNC.ALL ;  /* 0x0000000000007948 */ /* 0x000fea0003800000 */
[----:B------:R-:W-:Y:S01]  /*3d10*/  BAR.SYNC.DEFER_BLOCKING 0x0 ;  /* 0x0000000000007b1d */ /* 0x000fe20000010000 */
[----:B--2---:R-:W-:-:S05]  /*3d20*/  HFMA2 R34, -RZ, RZ, 0, 0 ;  /* 0x00000000ff227431 */ /* 0x004fca00000001ff */
[----:B------:R-:W-:Y:S05]  /*3d30*/  @!P2 BRA `(.L_x_1535) ;  /* 0x000000040018a947 */ /* 0x000fea0003800000 */
[C---:B------:R-:W-:Y:S01]  /*3d40*/  LEA R32, R0.reuse, R78, 0x1 ;  /* 0x0000004e00207211 */ /* 0x040fe200078e08ff */
[--C-:B-1----:R-:W-:Y:S01]  /*3d50*/  IMAD R31, R0, 0x6, R78.reuse ;  /* 0x00000006001f7824 */ /* 0x102fe200078e024e */
        /* <DEDUP_REMOVED lines=8> */
.L_x_1536:
[----:B------:R-:W-:-:S13]  /*3de0*/  ISETP.EQ.OR P0, PT, RZ, UR6, P1 ;  /* 0x00000006ff007c0c */ /* 0x000fda0008f02670 */
[----:B------:R-:W-:-:S06]  /*3df0*/  @!P0 IMAD.WIDE.U32 R40, R35, 0x8, R36 ;  /* 0x0000000823288825 */ /* 0x000fcc00078e0024 */
[----:B------:R-:W0:Y:S01]  /*3e00*/  @!P0 LDG.E.64 R40, desc[UR8][R40.64] ;  /* 0x0000000828288981 */ /* 0x000e22000c1e1b00 */
[C---:B------:R-:W-:Y:S02]  /*3e10*/  IADD3 R38, PT, PT, R46.reuse, 0x1, RZ ;  /* 0x000000012e267810 */ /* 0x040fe40007ffe0ff */
[----:B------:R-:W-:Y:S02]  /*3e20*/  IADD3 R42, PT, PT, R46, 0x2, RZ ;  /* 0x000000022e2a7810 */ /* 0x000fe40007ffe0ff */
[----:B------:R-:W-:Y:S02]  /*3e30*/  ISETP.EQ.OR P3, PT, R38, UR11, P1 ;  /* 0x0000000b26007c0c */ /* 0x000fe40008f62670 */
[----:B------:R-:W-:Y:S02]  /*3e40*/  ISETP.EQ.OR P4, PT, R42, UR11, P1 ;  /* 0x0000000b2a007c0c */ /* 0x000fe40008f82670 */
[----:B------:R-:W-:-:S04]  /*3e50*/  IADD3 R42, PT, PT, R46, 0x3, RZ ;  /* 0x000000032e2a7810 */ /* 0x000fc80007ffe0ff */
[----:B------:R-:W-:-:S05]  /*3e60*/  ISETP.EQ.OR P2, PT, R42, UR11, P1 ;  /* 0x0000000b2a007c0c */ /* 0x000fca0008f42670 */
[----:B------:R-:W-:-:S04]  /*3e70*/  @!P3 IMAD.WIDE.U32 R38, R33, 0x8, R36 ;  /* 0x000000082126b825 */ /* 0x000fc800078e0024 */
[----:B------:R-:W-:Y:S02]  /*3e80*/  @!P4 IMAD.WIDE.U32 R42, R32, 0x8, R36 ;  /* 0x00000008202ac825 */ /* 0x000fe400078e0024 */
[----:B------:R-:W2:Y:S04]  /*3e90*/  @!P3 LDG.E.64 R38, desc[UR8][R38.64] ;  /* 0x000000082626b981 */ /* 0x000ea8000c1e1b00 */
[----:B------:R-:W4:Y:S01]  /*3ea0*/  @!P4 LDG.E.64 R42, desc[UR8][R42.64] ;  /* 0x000000082a2ac981 */ /* 0x000f22000c1e1b00 */
[----:B0--3--:R-:W-:Y:S01]  /*3eb0*/  @!P0 FADD.FTZ R48, R48, R40 ;  /* 0x0000002830308221 */ /* 0x009fe20000010000 */
[----:B------:R-:W-:Y:S01]  /*3ec0*/  IADD3 R40, PT, PT, R46, 0x4, RZ ;  /* 0x000000042e287810 */ /* 0x000fe20007ffe0ff */
[----:B------:R-:W-:-:S03]  /*3ed0*/  @!P0 FADD.FTZ R49, R49, R41 ;  /* 0x0000002931318221 */ /* 0x000fc60000010000 */
[----:B------:R-:W-:Y:S01]  /*3ee0*/  ISETP.EQ.OR P0, PT, R40, UR11, P1 ;  /* 0x0000000b28007c0c */ /* 0x000fe20008f02670 */
[----:B------:R-:W-:-:S06]  /*3ef0*/  @!P2 IMAD.WIDE.U32 R40, R28, 0x8, R36 ;  /* 0x000000081c28a825 */ /* 0x000fcc00078e0024 */
[----:B------:R-:W3:Y:S01]  /*3f00*/  @!P2 LDG.E.64 R40, desc[UR8][R40.64] ;  /* 0x000000082828a981 */ /* 0x000ee2000c1e1b00 */
[----:B--2---:R-:W-:Y:S01]  /*3f10*/  @!P3 FADD.FTZ R48, R48, R38 ;  /* 0x000000263030b221 */ /* 0x004fe20000010000 */
[----:B------:R-:W-:Y:S01]  /*3f20*/  @!P3 FADD.FTZ R49, R49, R39 ;  /* 0x000000273131b221 */ /* 0x000fe20000010000 */
[----:B------:R-:W-:Y:S02]  /*3f30*/  IADD3 R38, PT, PT, R46, 0x5, RZ ;  /* 0x000000052e267810 */ /* 0x000fe40007ffe0ff */
[----:B----4-:R-:W-:Y:S01]  /*3f40*/  @!P4 FADD.FTZ R48, R48, R42 ;  /* 0x0000002a3030c221 */ /* 0x010fe20000010000 */
[----:B------:R-:W-:Y:S01]  /*3f50*/  @!P4 FADD.FTZ R49, R49, R43 ;  /* 0x0000002b3131c221 */ /* 0x000fe20000010000 */
[----:B------:R-:W-:Y:S02]  /*3f60*/  ISETP.EQ.OR P3, PT, R38, UR11, P1 ;  /* 0x0000000b26007c0c */ /* 0x000fe40008f62670 */
[----:B------:R-:W-:Y:S01]  /*3f70*/  IADD3 R38, PT, PT, R46, 0x6, RZ ;  /* 0x000000062e267810 */ /* 0x000fe20007ffe0ff */
[----:B------:R-:W-:-:S06]  /*3f80*/  @!P0 IMAD.WIDE.U32 R44, R34, 0x8, R36 ;  /* 0x00000008222c8825 */ /* 0x000fcc00078e0024 */
[----:B------:R-:W2:Y:S01]  /*3f90*/  @!P0 LDG.E.64 R44, desc[UR8][R44.64] ;  /* 0x000000082c2c8981 */ /* 0x000ea2000c1e1b00 */
[----:B---3--:R-:W-:Y:S01]  /*3fa0*/  @!P2 FADD.FTZ R48, R48, R40 ;  /* 0x000000283030a221 */ /* 0x008fe20000010000 */
[----:B------:R-:W-:Y:S01]  /*3fb0*/  @!P2 FADD.FTZ R49, R49, R41 ;  /* 0x000000293131a221 */ /* 0x000fe20000010000 */
[----:B------:R-:W-:Y:S02]  /*3fc0*/  ISETP.EQ.OR P2, PT, R38, UR11, P1 ;  /* 0x0000000b26007c0c */ /* 0x000fe40008f42670 */
[----:B------:R-:W-:-:S04]  /*3fd0*/  IADD3 R38, PT, PT, R46, 0x7, RZ ;  /* 0x000000072e267810 */ /* 0x000fc80007ffe0ff */
[----:B------:R-:W-:Y:S01]  /*3fe0*/  ISETP.EQ.OR P4, PT, R38, UR11, P1 ;  /* 0x0000000b26007c0c */ /* 0x000fe20008f82670 */
[----:B------:R-:W-:-:S06]  /*3ff0*/  @!P3 IMAD.WIDE.U32 R40, R30, 0x8, R36 ;  /* 0x000000081e28b825 */ /* 0x000fcc00078e0024 */
[--C-:B------:R-:W-:Y:S01]  /*4000*/  @!P2 IMAD.WIDE.U32 R38, R31, 0x8, R36.reuse ;  /* 0x000000081f26a825 */ /* 0x100fe200078e0024 */
[----:B------:R-:W3:Y:S05]  /*4010*/  @!P3 LDG.E.64 R40, desc[UR8][R40.64] ;  /* 0x000000082828b981 */ /* 0x000eea000c1e1b00 */
[----:B------:R-:W-:Y:S01]  /*4020*/  @!P4 IMAD.WIDE.U32 R42, R29, 0x8, R36 ;  /* 0x000000081d2ac825 */ /* 0x000fe200078e0024 */
[----:B------:R-:W4:Y:S05]  /*4030*/  @!P2 LDG.E.64 R38, desc[UR8][R38.64] ;  /* 0x000000082626a981 */ /* 0x000f2a000c1e1b00 */
[----:B------:R-:W5:Y:S01]  /*4040*/  @!P4 LDG.E.64 R42, desc[UR8][R42.64] ;  /* 0x000000082a2ac981 */ /* 0x000f62000c1e1b00 */
[----:B------:R-:W-:Y:S01]  /*4050*/  IADD3 R46, PT, PT, R46, 0x8, RZ ;  /* 0x000000082e2e7810 */ /* 0x000fe20007ffe0ff */
[----:B--2---:R-:W-:Y:S01]  /*4060*/  @!P0 FADD.FTZ R48, R48, R44 ;  /* 0x0000002c30308221 */ /* 0x004fe20000010000 */
[----:B------:R-:W-:-:S02]  /*4070*/  @!P0 FADD.FTZ R49, R49, R45 ;  /* 0x0000002d31318221 */ /* 0x000fc40000010000 */
[----:B------:R-:W-:Y:S01]  /*4080*/  ISETP.NE.AND P0, PT, R46, R79, PT ;  /* 0x0000004f2e00720c */ /* 0x000fe20003f05270 */
        /* <DEDUP_REMOVED lines=9> */
[----:B---3--:R-:W-:Y:S01]  /*4120*/  @!P3 FADD.FTZ R48, R48, R40 ;  /* 0x000000283030b221 */ /* 0x008fe20000010000 */
[----:B------:R-:W-:-:S03]  /*4130*/  @!P3 FADD.FTZ R49, R49, R41 ;  /* 0x000000293131b221 */ /* 0x000fc60000010000 */
[----:B----4-:R-:W-:Y:S01]  /*4140*/  @!P2 FADD.FTZ R48, R48, R38 ;  /* 0x000000263030a221 */ /* 0x010fe20000010000 */
[----:B------:R-:W-:-:S03]  /*4150*/  @!P2 FADD.FTZ R49, R49, R39 ;  /* 0x000000273131a221 */ /* 0x000fc60000010000 */
[----:B-----5:R-:W-:Y:S01]  /*4160*/  @!P4 FADD.FTZ R48, R48, R42 ;  /* 0x0000002a3030c221 */ /* 0x020fe20000010000 */
[----:B------:R-:W-:Y:S01]  /*4170*/  @!P4 FADD.FTZ R49, R49, R43 ;  /* 0x0000002b3131c221 */ /* 0x000fe20000010000 */
[----:B------:R-:W-:Y:S06]  /*4180*/  @P0 BRA `(.L_x_1536) ;  /* 0xfffffffc00140947 */ /* 0x000fec000383ffff */
[----:B------:R-:W-:-:S07]  /*4190*/  MOV R34, R79 ;  /* 0x0000004f00227202 */ /* 0x000fce0000000f00 */
.L_x_1535:
[----:B------:R-:W-:-:S13]  /*41a0*/  ISETP.NE.AND P0, PT, R80, RZ, PT ;  /* 0x000000ff5000720c */ /* 0x000fda0003f05270 */
[----:B------:R-:W-:Y:S05]  /*41b0*/  @!P0 BRA `(.L_x_1532) ;  /* 0x0000000000f08947 */ /* 0x000fea0003800000 */
[----:B-1----:R-:W-:Y:S02]  /*41c0*/  IADD3 R28, PT, PT, R80, -0x1, RZ ;  /* 0xffffffff501c7810 */ /* 0x002fe40007ffe0ff */
[----:B------:R-:W-:Y:S02]  /*41d0*/  LOP3.LUT P0, R35, R66, 0x3, RZ, 0xc0, !PT ;  /* 0x0000000342237812 */ /* 0x000fe4000780c0ff */
        /* <DEDUP_REMOVED lines=12> */
[----:B------:R-:W-:-:S04]  /*42a0*/  @!P2 IMAD R33, R33, R0, R78 ;  /* 0x000000002121a224 */ /* 0x000fc800078e024e */
[----:B------:R-:W-:-:S06]  /*42b0*/  @!P2 IMAD.WIDE.U32 R32, R33, 0x8, R36 ;  /* 0x000000082120a825 */ /* 0x000fcc00078e0024 */
[----:B------:R-:W2:Y:S01]  /*42c0*/  @!P2 LDG.E.64 R32, desc[UR8][R32.64] ;  /* 0x000000082020a981 */ /* 0x000ea2000c1e1b00 */
[----:B0--3--:R-:W-:Y:S01]  /*42d0*/  @!P4 FADD.FTZ R48, R48, R28 ;  /* 0x0000001c3030c221 */ /* 0x009fe20000010000 */
[----:B------:R-:W-:Y:S01]  /*42e0*/  @!P4 FADD.FTZ R49, R49, R29 ;  /* 0x0000001d3131c221 */ /* 0x000fe20000010000 */
[----:B------:R-:W-:Y:S01]  /*42f0*/  ISETP.EQ.OR P4, PT, R39, UR11, P1 ;  /* 0x0000000b27007c0c */ /* 0x000fe20008f82670 */
[----:B------:R-:W-:-:S06]  /*4300*/  @!P3 IMAD.WIDE.U32 R28, R31, 0x8, R36 ;  /* 0x000000081f1cb825 */ /* 0x000fcc00078e0024 */
[----:B------:R-:W3:Y:S06]  /*4310*/  @!P3 LDG.E.64 R28, desc[UR8][R28.64] ;  /* 0x000000081c1cb981 */ /* 0x000eec000c1e1b00 */
[----:B------:R-:W-:-:S04]  /*4320*/  @!P4 IMAD R31, R39, R0, R78 ;  /* 0x00000000271fc224 */ /* 0x000fc800078e024e */
[----:B------:R-:W-:-:S06]  /*4330*/  @!P4 IMAD.WIDE.U32 R30, R31, 0x8, R36 ;  /* 0x000000081f1ec825 */ /* 0x000fcc00078e0024 */
[----:B------:R-:W4:Y:S01]  /*4340*/  @!P4 LDG.E.64 R30, desc[UR8][R30.64] ;  /* 0x000000081e1ec981 */ /* 0x000f22000c1e1b00 */
[----:B------:R-:W-:Y:S01]  /*4350*/  IADD3 R34, PT, PT, R34, 0x4, RZ ;  /* 0x0000000422227810 */ /* 0x000fe20007ffe0ff */
[----:B---3--:R-:W-:Y:S01]  /*4360*/  @!P3 FADD.FTZ R48, R48, R28 ;  /* 0x0000001c3030b221 */ /* 0x008fe20000010000 */
[----:B------:R-:W-:-:S03]  /*4370*/  @!P3 FADD.FTZ R49, R49, R29 ;  /* 0x0000001d3131b221 */ /* 0x000fc60000010000 */
[----:B--2---:R-:W-:Y:S01]  /*4380*/  @!P2 FADD.FTZ R48, R48, R32 ;  /* 0x000000203030a221 */ /* 0x004fe20000010000 */
[----:B------:R-:W-:-:S03]  /*4390*/  @!P2 FADD.FTZ R49, R49, R33 ;  /* 0x000000213131a221 */ /* 0x000fc60000010000 */
[----:B----4-:R-:W-:Y:S01]  /*43a0*/  @!P4 FADD.FTZ R48, R48, R30 ;  /* 0x0000001e3030c221 */ /* 0x010fe20000010000 */
[----:B------:R-:W-:-:S07]  /*43b0*/  @!P4 FADD.FTZ R49, R49, R31 ;  /* 0x0000001f3131c221 */ /* 0x000fce0000010000 */
.L_x_1537:
        /* <DEDUP_REMOVED lines=18> */
.L_x_1538:
        /* <DEDUP_REMOVED lines=9> */
.L_x_1539:
[----:B------:R-:W-:Y:S05]  /*4570*/  BSYNC.RECONVERGENT B0 ;  /* 0x0000000000007941 */ /* 0x000fea0003800200 */
.L_x_1532:
[----:B------:R-:W5:Y:S01]  /*4580*/  S2UR UR7, SR_CgaCtaId ;  /* 0x00000000000779c3 */ /* 0x000f620000008800 */
[----:B------:R-:W-:Y:S01]  /*4590*/  UMOV UR6, 0x400 ;  /* 0x0000040000067882 */ /* 0x000fe20000000000 */
[----:B------:R-:W0:Y:S01]  /*45a0*/  LDCU.64 UR14, c[0x0][0x400] ;  /* 0x00008000ff0e77ac */ /* 0x000e220008000a00 */
[----:B------:R-:W-:Y:S01]  /*45b0*/  FADD.FTZ R64, R64, -UR13 ;  /* 0x8000000d40407e21 */ /* 0x000fe20008010000 */
[----:B------:R-:W-:-:S03]  /*45c0*/  FADD.FTZ R65, R65, -UR13 ;  /* 0x8000000d41417e21 */ /* 0x000fc60008010000 */
[----:B------:R-:W-:Y:S01]  /*45d0*/  FMUL.FTZ R64, R64, UR10 ;  /* 0x0000000a40407c20 */ /* 0x000fe20008410000 */
        /* <DEDUP_REMOVED lines=8> */
[----:B-1--4-:R-:W0:Y:S01]  /*4660*/  LDS.64 R28, [UR6+0xc0] ;  /* 0x0000c006ff1c7984 */ /* 0x012e220008000a00 */
        /* <DEDUP_REMOVED lines=23> */
.L_x_1540:
        /* <DEDUP_REMOVED lines=21> */
.L_x_1542:
[----:B------:R-:W-:Y:S05]  /*4930*/  BSYNC.RECONVERGENT B0 ;  /* 0x0000000000007941 */ /* 0x000fea0003800200 */
.L_x_1541:
[----:B------:R-:W-:Y:S01]  /*4940*/  FFMA.FTZ R38, R32, R62, R33 ;  /* 0x0000003e20267223 */ /* 0x000fe20000010021 */
[----:B------:R-:W-:Y:S01]  /*4950*/  FMUL.FTZ R63, R63, UR10 ;  /* 0x0000000a3f3f7c20 */ /* 0x000fe20008410000 */
[----:B------:R-:W-:Y:S06]  /*4960*/  @!P6 BRA `(.L_x_1543) ;  /* 0x000000000048e947 */ /* 0x000fec0003800000 */
        /* <DEDUP_REMOVED lines=18> */
.L_x_1543:
        /* <DEDUP_REMOVED lines=20> */
.L_x_1545:
[----:B------:R-:W-:Y:S05]  /*4bd0*/  BSYNC.RECONVERGENT B0 ;  /* 0x0000000000007941 */ /* 0x000fea0003800200 */
.L_x_1544:
[----:B------:R-:W-:Y:S01]  /*4be0*/  FADD.FTZ R58, R58, -UR13 ;  /* 0x8000000d3a3a7e21 */ /* 0x000fe20008010000 */
[----:B------:R-:W-:Y:S01]  /*4bf0*/  FADD.FTZ R59, R59, -UR13 ;  /* 0x8000000d3b3b7e21 */ /* 0x000fe20008010000 */
[----:B------:R-:W-:Y:S01]  /*4c00*/  FMUL.FTZ R60, R60, UR10 ;  /* 0x0000000a3c3c7c20 */ /* 0x000fe20008410000 */
        /* <DEDUP_REMOVED lines=20> */
.L_x_1546:
[----:B------:R-:W-:Y:S04]  /*4d50*/  BSSY.RECONVERGENT B0, `(.L_x_1547) ;  /* 0x0000013000007945 */ /* 0x000fe80003800200 */
[----:B------:R-:W-:Y:S05]  /*4d60*/  @P5 BRA `(.L_x_1548) ;  /* 0x0000000000445947 */ /* 0x000fea0003800000 */
[----:B------:R-:W1:Y:S01]  /*4d70*/  LDCU.64 UR6, c[0x0][0x3f8] ;  /* 0x00007f00ff0677ac */ /* 0x000e620008000a00 */
[----:B0-----:R-:W-:Y:S01]  /*4d80*/  MOV R14, R10 ;  /* 0x0000000a000e7202 */ /* 0x001fe20000000f00 */
[C-C-:B------:R-:W-:Y:S01]  /*4d90*/  FFMA.FTZ R2, R32.reuse, R60, R33.reuse ;  /* 0x0000003c20027223 */ /* 0x140fe20000010021 */
[----:B------:R-:W-:Y:S01]  /*4da0*/  MOV R15, R13 ;  /* 0x0000000d000f7202 */ /* 0x000fe20000000f00 */
[----:B------:R-:W0:Y:S01]  /*4db0*/  LDCU.64 UR16, c[0x0][0x380] ;  /* 0x00007000ff1077ac */ /* 0x000e220008000a00 */
[----:B------:R-:W-:Y:S01]  /*4dc0*/  FFMA.FTZ R3, R32, R61, R33 ;  /* 0x0000003d20037223 */ /* 0x000fe20000010021 */
[----:B------:R-:W-:-:S03]  /*4dd0*/  FFMA.FTZ R24, R9, R24, -R2 ;  /* 0x0000001809187223 */ /* 0x000fc60000010802 */
[----:B------:R-:W-:Y:S01]  /*4de0*/  FFMA.FTZ R25, R8, R25, -R3 ;  /* 0x0000001908197223 */ /* 0x000fe20000010803 */
[----:B------:R-:W-:-:S03]  /*4df0*/  FMUL.FTZ R24, R24, UR10 ;  /* 0x0000000a18187c20 */ /* 0x000fc60008410000 */
        /* <DEDUP_REMOVED lines=8> */
.L_x_1548:
[----:B------:R-:W-:Y:S05]  /*4e80*/  BSYNC.RECONVERGENT B0 ;  /* 0x0000000000007941 */ /* 0x000fea0003800200 */
.L_x_1547:
[----:B------:R-:W-:Y:S01]  /*4e90*/  UISETP.NE.AND UP0, UPT, UR12, URZ, UPT ;  /* 0x000000ff0c00728c */ /* 0x000fe2000bf05270 */
[----:B---3--:R-:W-:Y:S01]  /*4ea0*/  FADD.FTZ R48, R56, -UR13 ;  /* 0x8000000d38307e21 */ /* 0x008fe20008010000 */
[----:B------:R-:W-:Y:S01]  /*4eb0*/  FADD.FTZ R46, R57, -UR13 ;  /* 0x8000000d392e7e21 */ /* 0x000fe20008010000 */
[----:B------:R-:W-:Y:S01]  /*4ec0*/  FADD.FTZ R40, R54, -UR13 ;  /* 0x8000000d36287e21 */ /* 0x000fe20008010000 */
[----:B------:R-:W-:Y:S01]  /*4ed0*/  FADD.FTZ R42, R55, -UR13 ;  /* 0x8000000d372a7e21 */ /* 0x000fe20008010000 */
[----:B--2---:R-:W-:Y:S01]  /*4ee0*/  FADD.FTZ R34, R52, -UR13 ;  /* 0x8000000d34227e21 */ /* 0x004fe20008010000 */
[----:B------:R-:W-:Y:S01]  /*4ef0*/  FADD.FTZ R36, R53, -UR13 ;  /* 0x8000000d35247e21 */ /* 0x000fe20008010000 */
[----:B-1----:R-:W-:Y:S01]  /*4f00*/  FADD.FTZ R24, R50, -UR13 ;  /* 0x8000000d32187e21 */ /* 0x002fe20008010000 */
[----:B0-----:R-:W-:Y:S01]  /*4f10*/  FADD.FTZ R28, R51, -UR13 ;  /* 0x8000000d331c7e21 */ /* 0x001fe20008010000 */
        /* <DEDUP_REMOVED lines=12> */
[C-C-:B------:R-:W-:Y:S01]  /*4fe0*/  FFMA.FTZ R56, R32.reuse, R58, R33.reuse ;  /* 0x0000003a20387223 */ /* 0x140fe20000010021 */
[----:B------:R-:W-:Y:S01]  /*4ff0*/  ISETP.GE.U32.AND P4, PT, R71, UR14, PT ;  /* 0x0000000e47007c0c */ /* 0x000fe2000bf86070 */
[--C-:B------:R-:W-:Y:S01]  /*5000*/  FFMA.FTZ R39, R32, R52, R33.reuse ;  /* 0x0000003420277223 */ /* 0x100fe20000010021 */
        /* <DEDUP_REMOVED lines=33> */
.L_x_1549:
        /* <DEDUP_REMOVED lines=17> */
.L_x_1551:
[----:B------:R-:W-:Y:S05]  /*5330*/  BSYNC.RECONVERGENT B0 ;  /* 0x0000000000007941 */ /* 0x000fea0003800200 */
.L_x_1550:
        /* <DEDUP_REMOVED lines=19> */
.L_x_1552:
        /* <DEDUP_REMOVED lines=17> */
.L_x_1554:
[----:B------:R-:W-:Y:S05]  /*5580*/  BSYNC.RECONVERGENT B0 ;  /* 0x0000000000007941 */ /* 0x000fea0003800200 */
.L_x_1553:
        /* <DEDUP_REMOVED lines=19> */
.L_x_1555:
        /* <DEDUP_REMOVED lines=17> */
.L_x_1557:
[----:B------:R-:W-:Y:S05]  /*57d0*/  BSYNC.RECONVERGENT B0 ;  /* 0x0000000000007941 */ /* 0x000fea0003800200 */
.L_x_1556:
        /* <DEDUP_REMOVED lines=19> */
.L_x_1558:
        /* <DEDUP_REMOVED lines=17> */
.L_x_1560:
[----:B------:R-:W-:Y:S05]  /*5a20*/  BSYNC.RECONVERGENT B0 ;  /* 0x0000000000007941 */ /* 0x000fea0003800200 */
.L_x_1559:
        /* <DEDUP_REMOVED lines=19> */
.L_x_1561:
        /* <DEDUP_REMOVED lines=15> */
[----:B------:R-:W-:-:S05]  /*5c50*/  LEA.HI.X R3, R10, UR15, R3, 0x2, P0 ;  /* 0x0000000f0a037c11 */ /* 0x000fca00080f1403 */
[----:B------:R1:W-:Y:S02]  /*5c60*/  STG.E.64 desc[UR8][R2.64], R30 ;  /* 0x0000001e02007986 */ /* 0x0003e4000c101b08 */
.L_x_1563:
[----:B------:R-:W-:Y:S05]  /*5c70*/  BSYNC.RECONVERGENT B0 ;  /* 0x0000000000007941 */ /* 0x000fea0003800200 */
.L_x_1562:
[----:B------:R-:W-:Y:S02]  /*5c80*/  IADD3 R67, PT, PT, R0, R67, RZ ;  /* 0x0000004300437210 */ /* 0x000fe40007ffe0ff */
[----:B------:R-:W-:Y:S02]  /*5c90*/  IADD3 R68, PT, PT, R68, 0x1, RZ ;  /* 0x0000000144447810 */ /* 0x000fe40007ffe0ff */
[----:B------:R-:W-:-:S13]  /*5ca0*/  ISETP.GE.AND P0, PT, R67, UR4, PT ;  /* 0x0000000443007c0c */ /* 0x000fda000bf06270 */
[----:B------:R-:W-:Y:S05]  /*5cb0*/  @!P0 BRA `(.L_x_1564) ;  /* 0xffffffa400b08947 */ /* 0x000fea000383ffff */
.L_x_1521:
[----:B------:R-:W2:Y:S01]  /*5cc0*/  LDC R4, c[0x0][0x370] ;  /* 0x0000dc00ff047b82 */ /* 0x000ea20000000800 */
[----:B------:R-:W-:Y:S01]  /*5cd0*/  ISETP.NE.AND P2, PT, R90, RZ, PT ;  /* 0x000000ff5a00720c */ /* 0x000fe20003f45270 */
[----:B------:R-:W-:Y:S06]  /*5ce0*/  BSSY.RECONVERGENT B0, `(.L_x_1565) ;  /* 0x0000011000007945 */ /* 0x000fec0003800200 */
[----:B------:R-:W3:Y:S08]  /*5cf0*/  LDC R7, c[0x0][0x374] ;  /* 0x0000dd00ff077b82 */ /* 0x000ef00000000800 */
[----:B-1----:R-:W1:Y:S01]  /*5d00*/  LDC.64 R2, c[0x0][0x3c8] ;  /* 0x0000f200ff027b82 */ /* 0x002e620000000a00 */
[----:B--2---:R-:W-:-:S02]  /*5d10*/  ISETP.NE.AND P1, PT, R4, 0x1, PT ;  /* 0x000000010400780c */ /* 0x004fc40003f25270 */
[----:B------:R-:W-:Y:S02]  /*5d20*/  IADD3 R6, PT, PT, R4, -0x1, RZ ;  /* 0xffffffff04067810 */ /* 0x000fe40007ffe0ff */
[C---:B---3--:R-:W-:Y:S02]  /*5d30*/  IADD3 R5, PT, PT, R7.reuse, -0x1, RZ ;  /* 0xffffffff07057810 */ /* 0x048fe40007ffe0ff */
[----:B------:R-:W-:Y:S02]  /*5d40*/  SHF.L.U32 R0, R7, 0x1, RZ ;  /* 0x0000000107007819 */ /* 0x000fe400000006ff */
[----:B------:R-:W-:Y:S02]  /*5d50*/  ISETP.NE.AND P0, PT, R78, R5, PT ;  /* 0x000000054e00720c */ /* 0x000fe40003f05270 */
[----:B------:R-:W-:Y:S02]  /*5d60*/  SEL R5, R0, RZ, P1 ;  /* 0x000000ff00057207 */ /* 0x000fe40000800000 */
[----:B------:R-:W-:-:S03]  /*5d70*/  ISETP.NE.OR P0, PT, R6, UR11, P0 ;  /* 0x0000000b06007c0c */ /* 0x000fc60008705670 */
[----:B-1----:R-:W-:Y:S01]  /*5d80*/  IMAD.WIDE.U32 R2, R5, 0x4, R2 ;  /* 0x0000000405027825 */ /* 0x002fe200078e0002 */
[----:B------:R-:W-:Y:S09]  /*5d90*/  @P2 BRA `(.L_x_1566) ;  /* 0x0000000000142947 */ /* 0x000ff20003800000 */
[----:B------:R-:W-:Y:S01]  /*5da0*/  HFMA2 R5, -RZ, RZ, 0, 5.9604644775390625e-08 ;  /* 0x00000001ff057431 */ /* 0x000fe200000001ff */
[----:B------:R-:W-:Y:S06]  /*5db0*/  MEMBAR.ALL.GPU ;  /* 0x0000000000007992 */ /* 0x000fec000000a000 */
[----:B------:R-:W-:-:S00]  /*5dc0*/  ERRBAR ;  /* 0x00000000000079ab */ /* 0x000fc00000000000 */
[----:B------:R-:W-:Y:S06]  /*5dd0*/  CGAERRBAR ;  /* 0x00000000000075ab */ /* 0x000fec0000000000 */
[----:B------:R1:W-:Y:S02]  /*5de0*/  REDG.E.ADD.S32.STRONG.GPU desc[UR8][R2.64], R5 ;  /* 0x000000050200798e */ /* 0x0003e4000c12e308 */
.L_x_1566:
[----:B------:R-:W-:Y:S05]  /*5df0*/  BSYNC.RECONVERGENT B0 ;  /* 0x0000000000007941 */ /* 0x000fea0003800200 */
.L_x_1565:
[----:B------:R-:W-:Y:S05]  /*5e00*/  @P0 EXIT ;  /* 0x000000000000094d */ /* 0x000fea0003800000 */
[----:B------:R-:W-:Y:S05]  /*5e10*/  @P2 BRA `(.L_x_1567) ;  /* 0x0000000000202947 */ /* 0x000fea0003800000 */
[----:B------:R-:W-:-:S05]  /*5e20*/  IMAD R0, R4, R7, RZ ;  /* 0x0000000704007224 */ /* 0x000fca00078e02ff */
[----:B------:R-:W-:-:S13]  /*5e30*/  ISETP.NE.AND P0, PT, R0, -0x1, PT ;  /* 0xffffffff0000780c */ /* 0x000fda0003f05270 */
[----:B------:R-:W-:Y:S05]  /*5e40*/  @!P0 BRA `(.L_x_1567) ;  /* 0x0000000000148947 */ /* 0x000fea0003800000 */
.L_x_1568:
[----:B-1----:R-:W2:Y:S04]  /*5e50*/  LDG.E.STRONG.GPU R5, desc[UR8][R2.64] ;  /* 0x0000000802057981 */ /* 0x002ea8000c1ef900 */
[----:B--2---:R-:W-:Y:S01]  /*5e60*/  CCTL.IVALL ;  /* 0x00000000ff00798f */ /* 0x004fe20002000000 */
[----:B------:R-:W-:Y:S05]  /*5e70*/  YIELD ;  /* 0x0000000000007946 */ /* 0x000fea0003800000 */
[----:B------:R-:W-:-:S13]  /*5e80*/  ISETP.NE.AND P0, PT, R5, R0, PT ;  /* 0x000000000500720c */ /* 0x000fda0003f05270 */
[----:B------:R-:W-:Y:S05]  /*5e90*/  @P0 BRA `(.L_x_1568) ;  /* 0xfffffffc00ec0947 */ /* 0x000fea000383ffff */
.L_x_1567:
        /* <DEDUP_REMOVED lines=72> */
.L_x_1571:
        /* <DEDUP_REMOVED lines=31> */
.L_x_1570:
[----:B------:R-:W-:Y:S05]  /*6510*/  BSYNC.RECONVERGENT B0 ;  /* 0x0000000000007941 */ /* 0x000fea0003800200 */
.L_x_1569:
        /* <DEDUP_REMOVED lines=10> */
.L_x_1572:
[C---:B------:R-:W-:Y:S02]  /*65c0*/  SHF.L.U32 R22, R90.reuse, 0x2, RZ ;  /* 0x000000025a167819 */ /* 0x040fe400000006ff */
[----:B------:R-:W-:Y:S02]  /*65d0*/  SHF.L.U64.HI R24, R90, 0x2, R91 ;  /* 0x000000025a187819 */ /* 0x000fe4000001025b */
[----:B-1----:R-:W-:-:S04]  /*65e0*/  IADD3 R4, P0, PT, R22, UR4, RZ ;  /* 0x0000000416047c10 */ /* 0x002fc8000ff1e0ff */
[----:B----4-:R-:W-:Y:S02]  /*65f0*/  IADD3.X R5, PT, PT, R24, UR5, RZ, P0, !PT ;  /* 0x0000000518057c10 */ /* 0x010fe400087fe4ff */
[C---:B------:R-:W-:Y:S02]  /*6600*/  IADD3 R6, P0, PT, R4.reuse, R33, RZ ;  /* 0x0000002104067210 */ /* 0x040fe40007f1e0ff */
[C---:B0-----:R-:W-:Y:S01]  /*6610*/  IADD3 R10, P2, PT, R4.reuse, R37, RZ ;  /* 0x00000025040a7210 */ /* 0x041fe20007f5e0ff */
[----:B------:R0:W4:Y:S01]  /*6620*/  LDG.E R2, desc[UR8][R4.64] ;  /* 0x0000000804027981 */ /* 0x000122000c1e1900 */
[C---:B------:R-:W-:Y:S02]  /*6630*/  IADD3.X R7, PT, PT, R5.reuse, R31, RZ, P0, !PT ;  /* 0x0000001f05077210 */ /* 0x040fe400007fe4ff */
[----:B------:R-:W-:Y:S02]  /*6640*/  IADD3 R8, P1, PT, R4, R27, RZ ;  /* 0x0000001b04087210 */ /* 0x000fe40007f3e0ff */
        /* <DEDUP_REMOVED lines=12> */
[----:B0-----:R-:W-:Y:S02]  /*6710*/  IADD3 R4, P0, PT, R16, R33, RZ ;  /* 0x0000002110047210 */ /* 0x001fe40007f1e0ff */
[----:B----4-:R-:W-:-:S02]  /*6720*/  F2FP.BF16.F32.PACK_AB R19, R7, R2 ;  /* 0x000000020713723e */ /* 0x010fc400000010ff */
[----:B------:R-:W-:-:S04]  /*6730*/  LOP3.LUT R2, R24, 0x3, RZ, 0xc0, !PT ;  /* 0x0000000318027812 */ /* 0x000fc800078ec0ff */
[----:B------:R-:W-:Y:S02]  /*6740*/  IADD3.X R17, PT, PT, R2, UR5, RZ, P1, !PT ;  /* 0x0000000502117c10 */ /* 0x000fe40008ffe4ff */
[----:B-----5:R-:W-:Y:S02]  /*6750*/  F2FP.BF16.F32.PACK_AB R21, R11, R8 ;  /* 0x000000080b15723e */ /* 0x020fe400000010ff */
        /* <DEDUP_REMOVED lines=61> */
.L_x_1573:
        /* <DEDUP_REMOVED lines=13> */
.L_x_3437:


//--------------------- .text._Z35group_norm_nhwc_bwd_one_pass_kernelI11Fp32IOBf16WLi512ELi40ELi640EEv26Group_norm_nhwc_bwd_params --------------------------
	.section	.text._Z35group_norm_nhwc_bwd_one_pass_kernelI11Fp32IOBf16WLi512ELi40ELi640EEv26Group_norm_nhwc_bwd_params,"ax",@progbits
	.align	128
        .global         _Z35group_norm_nhwc_bwd_one_pass_kernelI11Fp32IOBf16WLi512ELi40ELi640EEv26Group_norm_nhwc_bwd_params
        .type           _Z35group_norm_nhwc_bwd_one_pass_kernelI11Fp32IOBf16WLi512ELi40ELi640EEv26Group_norm_nhwc_bwd_params,@function
        .size           _Z35group_norm_nhwc_bwd_one_pass_kernelI11Fp32IOBf16WLi512ELi40ELi640EEv26Group_norm_nhwc_bwd_params,(.L_x_3438 - _Z35group_norm_nhwc_bwd_one_pass_kernelI11Fp32IOBf16WLi512ELi40ELi640EEv26Group_norm_nhwc_bwd_params)
        .other          _Z35group_norm_nhwc_bwd_one_pass_kernelI11Fp32IOBf16WLi512ELi40ELi640EEv26Group_norm_nhwc_bwd_params,@"STO_CUDA_ENTRY STV_DEFAULT"
_Z35group_norm_nhwc_bwd_one_pass_kernelI11Fp32IOBf16WLi512ELi40ELi640EEv26Group_norm_nhwc_bwd_params:
.text._Z35group_norm_nhwc_bwd_one_pass_kernelI11Fp32IOBf16WLi512ELi40ELi640EEv26Group_norm_nhwc_bwd_params:
        /* <DEDUP_REMOVED lines=20> */
.L_x_1641:
[----:B0-----:R-:W0:Y:S01]  /*0140*/  LDC R6, c[0x0][0x410] ;  /* 0x00010400ff067b82 */ /* 0x001e220000000800 */
[----:B-1----:R-:W1:Y:S01]  /*0150*/  LDCU.128 UR16, c[0x0][0x400] ;  /* 0x00008000ff1077ac */ /* 0x002e620008000c00 */
[----:B------:R-:W-:-:S06]  /*0160*/  ISETP.LE.AND P1, PT, RZ, UR5, PT ;  /* 0x00000005ff007c0c */ /* 0x000fcc000bf23270 */
[----:B------:R-:W2:Y:S08]  /*0170*/  S2UR UR8, SR_CTAID.X ;  /* 0x00000000000879c3 */ /* 0x000eb00000002500 */
[----:B------:R-:W2:Y:S01]  /*0180*/  LDC R19, c[0x0][0x41c] ;  /* 0x00010700ff137b82 */ /* 0x000ea20000000800 */
[----:B------:R-:W-:Y:S02]  /*0190*/  CS2R R72, SRZ ;  /* 0x0000000000487805 */ /* 0x000fe4000001ff00 */
[----:B------:R-:W-:-:S02]  /*01a0*/  CS2R R70, SRZ ;  /* 0x0000000000467805 */ /* 0x000fc4000001ff00 */
[----:B------:R-:W-:Y:S02]  /*01b0*/  CS2R R74, SRZ ;  /* 0x00000000004a7805 */ /* 0x000fe4000001ff00 */
[----:B------:R-:W-:Y:S02]  /*01c0*/  CS2R R76, SRZ ;  /* 0x00000000004c7805 */ /* 0x000fe4000001ff00 */
[----:B------:R-:W-:Y:S02]  /*01d0*/  CS2R R68, SRZ ;  /* 0x0000000000447805 */ /* 0x000fe4000001ff00 */
[----:B------:R-:W-:Y:S02]  /*01e0*/  CS2R R66, SRZ ;  /* 0x0000000000427805 */ /* 0x000fe4000001ff00 */
[----:B------:R-:W-:Y:S02]  /*01f0*/  CS2R R64, SRZ ;  /* 0x0000000000407805 */ /* 0x000fe4000001ff00 */
[----:B0-----:R-:W-:-:S02]  /*0200*/  IABS R5, R6 ;  /* 0x0000000600057213 */ /* 0x001fc40000000000 */
[----:B------:R-:W-:Y:S02]  /*0210*/  CS2R R62, SRZ ;  /* 0x00000000003e7805 */ /* 0x000fe4000001ff00 */
[----:B------:R-:W-:Y:S02]  /*0220*/  CS2R R60, SRZ ;  /* 0x00000000003c7805 */ /* 0x000fe4000001ff00 */
[----:B------:R-:W-:Y:S01]  /*0230*/  CS2R R58, SRZ ;  /* 0x00000000003a7805 */ /* 0x000fe2000001ff00 */
[----:B------:R-:W0:Y:S01]  /*0240*/  I2F.RP R0, R5 ;  /* 0x0000000500007306 */ /* 0x000e220000209400 */
[----:B------:R-:W-:Y:S02]  /*0250*/  CS2R R56, SRZ ;  /* 0x0000000000387805 */ /* 0x000fe4000001ff00 */
[----:B------:R-:W-:Y:S01]  /*0260*/  CS2R R54, SRZ ;  /* 0x0000000000367805 */ /* 0x000fe2000001ff00 */
[----:B------:R-:W3:Y:S01]  /*0270*/  LDCU.64 UR6, c[0x0][0x3b8] ;  /* 0x00007700ff0677ac */ /* 0x000ee20008000a00 */
[----:B------:R-:W4:Y:S01]  /*0280*/  LDCU.U8 UR9, c[0x0][0x414] ;  /* 0x00008280ff0977ac */ /* 0x000f220008000000 */
[----:B--2---:R-:W-:-:S02]  /*0290*/  IMAD R19, R19, UR8, R86 ;  /* 0x0000000813137c24 */ /* 0x004fc4000f8e0256 */
[----:B0-----:R-:W0:Y:S03]  /*02a0*/  MUFU.RCP R0, R0 ;  /* 0x0000000000007308 */ /* 0x001e260000001000 */
[C---:B-1----:R-:W-:Y:S02]  /*02b0*/  ISETP.GE.U32.AND P3, PT, R19.reuse, UR16, PT ;  /* 0x0000001013007c0c */ /* 0x042fe4000bf66070 */
[----:B------:R-:W-:Y:S02]  /*02c0*/  SHF.R.S32.HI R9, RZ, 0x1f, R19 ;  /* 0x0000001fff097819 */ /* 0x000fe40000011413 */
[----:B------:R-:W-:Y:S02]  /*02d0*/  IADD3 R25, PT, PT, R19, 0x40, RZ ;  /* 0x0000004013197810 */ /* 0x000fe40007ffe0ff */
[----:B------:R-:W-:Y:S02]  /*02e0*/  ISETP.GE.AND.EX P3, PT, R9, UR17, PT, P3 ;  /* 0x0000001109007c0c */ /* 0x000fe4000bf66330 */
[----:B------:R-:W-:-:S02]  /*02f0*/  IADD3 R23, PT, PT, R19, 0x20, RZ ;  /* 0x0000002013177810 */ /* 0x000fc40007ffe0ff */
[----:B------:R-:W-:Y:S02]  /*0300*/  SHF.R.S32.HI R21, RZ, 0x1f, R25 ;  /* 0x0000001fff157819 */ /* 0x000fe40000011419 */
[----:B------:R-:W-:Y:S02]  /*0310*/  SHF.R.S32.HI R15, RZ, 0x1f, R23 ;  /* 0x0000001fff0f7819 */ /* 0x000fe40000011417 */
[C---:B------:R-:W-:Y:S02]  /*0320*/  IADD3 R27, PT, PT, R19.reuse, 0x60, RZ ;  /* 0x00000060131b7810 */ /* 0x040fe40007ffe0ff */
[----:B0-----:R-:W-:Y:S02]  /*0330*/  IADD3 R2, PT, PT, R0, 0xffffffe, RZ ;  /* 0x0ffffffe00027810 */ /* 0x001fe40007ffe0ff */
[----:B------:R-:W-:Y:S01]  /*0340*/  SHF.R.S32.HI R31, RZ, 0x1f, R27 ;  /* 0x0000001fff1f7819 */ /* 0x000fe2000001141b */
[----:B------:R-:W0:Y:S01]  /*0350*/  @!P3 LDC.64 R16, c[0x0][0x3f8] ;  /* 0x0000fe00ff10bb82 */ /* 0x000e220000000a00 */
[----:B------:R1:W2:Y:S01]  /*0360*/  F2I.FTZ.U32.TRUNC.NTZ R3, R2 ;  /* 0x0000000200037305 */ /* 0x0002a2000021f000 */
[----:B------:R-:W-:-:S04]  /*0370*/  IADD3 R29, PT, PT, R19, 0x80, RZ ;  /* 0x00000080131d7810 */ /* 0x000fc80007ffe0ff */
[----:B------:R-:W-:Y:S01]  /*0380*/  SHF.R.S32.HI R33, RZ, 0x1f, R29 ;  /* 0x0000001fff217819 */ /* 0x000fe2000001141d */
[----:B-1----:R-:W-:Y:S01]  /*0390*/  HFMA2 R2, -RZ, RZ, 0, 0 ;  /* 0x00000000ff027431 */ /* 0x002fe200000001ff */
[----:B--2---:R-:W-:-:S05]  /*03a0*/  IADD3 R4, PT, PT, RZ, -R3, RZ ;  /* 0x80000003ff047210 */ /* 0x004fca0007ffe0ff */
[----:B------:R-:W-:Y:S01]  /*03b0*/  IMAD R7, R4, R5, RZ ;  /* 0x0000000504077224 */ /* 0x000fe200078e02ff */
[----:B------:R-:W-:-:S03]  /*03c0*/  IABS R4, UR5 ;  /* 0x0000000500047c13 */ /* 0x000fc60008000000 */
[----:B------:R-:W-:Y:S01]  /*03d0*/  IMAD.HI.U32 R3, R3, R7, R2 ;  /* 0x0000000703037227 */ /* 0x000fe200078e0002 */
[----:B------:R-:W-:-:S04]  /*03e0*/  LOP3.LUT R2, R6, UR5, RZ, 0x3c, !PT ;  /* 0x0000000506027c12 */ /* 0x000fc8000f8e3cff */
        /* <DEDUP_REMOVED lines=15> */
[----:B------:R-:W-:Y:S02]  /*04e0*/  @P5 IADD3 R3, PT, PT, R3, 0x1, RZ ;  /* 0x0000000103035810 */ /* 0x000fe40007ffe0ff */
[----:B------:R-:W-:-:S02]  /*04f0*/  ISETP.GE.U32.AND P1, PT, R25, UR16, PT ;  /* 0x0000001019007c0c */ /* 0x000fc4000bf26070 */
[----:B------:R-:W-:Y:S02]  /*0500*/  SEL R80, R5, R0, !P0 ;  /* 0x0000000005507207 */ /* 0x000fe40004000000 */
[----:B------:R-:W-:Y:S02]  /*0510*/  @!P2 IADD3 R3, PT, PT, -R3, RZ, RZ ;  /* 0x000000ff0303a210 */ /* 0x000fe40007ffe1ff */
[----:B------:R-:W-:Y:S01]  /*0520*/  ISETP.GE.AND.EX P1, PT, R21, UR17, PT, P1 ;  /* 0x0000001115007c0c */ /* 0x000fe2000bf26310 */
[----:B------:R-:W-:Y:S01]  /*0530*/  IMAD R0, R80, 0x28, RZ ;  /* 0x0000002850007824 */ /* 0x000fe200078e02ff */
[----:B------:R-:W-:Y:S02]  /*0540*/  ISETP.GE.AND.EX P4, PT, R15, UR17, PT, P4 ;  /* 0x000000110f007c0c */ /* 0x000fe4000bf86340 */
[----:B------:R-:W-:Y:S02]  /*0550*/  SEL R7, R5, R3, !P0 ;  /* 0x0000000305077207 */ /* 0x000fe40004000000 */
[----:B------:R-:W-:Y:S01]  /*0560*/  IADD3 R90, P0, PT, R0, R83, RZ ;  /* 0x00000053005a7210 */ /* 0x000fe20007f1e0ff */
[----:B------:R-:W1:Y:S01]  /*0570*/  @!P3 LDC.64 R4, c[0x0][0x3a0] ;  /* 0x0000e800ff04bb82 */ /* 0x000e620000000a00 */
[----:B------:R-:W-:-:S02]  /*0580*/  SHF.R.S32.HI R2, RZ, 0x1f, R7 ;  /* 0x0000001fff027819 */ /* 0x000fc40000011407 */
[----:B------:R-:W-:Y:S02]  /*0590*/  LEA.HI.X.SX32 R91, R0, RZ, 0x1, P0 ;  /* 0x000000ff005b7211 */ /* 0x000fe400000f0eff */
[----:B------:R-:W-:Y:S01]  /*05a0*/  ISETP.GE.U32.AND P2, PT, R27, UR16, PT ;  /* 0x000000101b007c0c */ /* 0x000fe2000bf46070 */
[----:B------:R-:W-:Y:S01]  /*05b0*/  IMAD R0, R2, UR18, RZ ;  /* 0x0000001202007c24 */ /* 0x000fe2000f8e02ff */
[----:B------:R-:W-:Y:S01]  /*05c0*/  ISETP.GE.U32.AND P0, PT, R29, UR16, PT ;  /* 0x000000101d007c0c */ /* 0x000fe2000bf06070 */
[----:B------:R-:W2:Y:S01]  /*05d0*/  @!P1 LDC.64 R36, c[0x0][0x3f8] ;  /* 0x0000fe00ff249b82 */ /* 0x000ea20000000a00 */
[----:B------:R-:W-:Y:S01]  /*05e0*/  IMAD.WIDE.U32 R90, R7, UR18, R90 ;  /* 0x00000012075a7c25 */ /* 0x000fe2000f8e005a */
[----:B------:R-:W-:Y:S02]  /*05f0*/  ISETP.GE.AND.EX P2, PT, R31, UR17, PT, P2 ;  /* 0x000000111f007c0c */ /* 0x000fe4000bf46320 */
[----:B------:R-:W-:Y:S01]  /*0600*/  ISETP.GE.AND.EX P0, PT, R33, UR17, PT, P0 ;  /* 0x0000001121007c0c */ /* 0x000fe2000bf06300 */
[----:B------:R-:W-:Y:S01]  /*0610*/  IMAD R93, R7, UR19, R0 ;  /* 0x00000013075d7c24 */ /* 0x000fe2000f8e0200 */
[----:B------:R-:W-:Y:S01]  /*0620*/  @!P3 MOV R92, R90 ;  /* 0x0000005a005cb202 */ /* 0x000fe20000000f00 */
[----:B0-----:R-:W-:Y:S01]  /*0630*/  @!P3 IMAD R0, R9, R16, RZ ;  /* 0x000000100900b224 */ /* 0x001fe200078e02ff */
[----:B------:R-:W0:Y:S01]  /*0640*/  @!P4 LDC.64 R34, c[0x0][0x3f8] ;  /* 0x0000fe00ff22cb82 */ /* 0x000e220000000a00 */
[----:B------:R-:W-:-:S02]  /*0650*/  @!P4 MOV R20, R90 ;  /* 0x0000005a0014c202 */ /* 0x000fc40000000f00 */
[----:B------:R-:W-:Y:S01]  /*0660*/  IADD3 R93, PT, PT, R91, R93, RZ ;  /* 0x0000005d5b5d7210 */ /* 0x000fe20007ffe0ff */
[----:B------:R-:W-:Y:S01]  /*0670*/  @!P3 IMAD R17, R19, R17, R0 ;  /* 0x000000111311b224 */ /* 0x000fe200078e0200 */
[----:B------:R-:W-:-:S03]  /*0680*/  @!P1 MOV R22, R90 ;  /* 0x0000005a00169202 */ /* 0x000fc60000000f00 */
[----:B------:R-:W3:Y:S01]  /*0690*/  @!P3 LDC.64 R2, c[0x0][0x398] ;  /* 0x0000e600ff02bb82 */ /* 0x000ee20000000a00 */
[----:B------:R-:W-:-:S05]  /*06a0*/  @!P3 IMAD.WIDE.U32 R12, R19, R16, R92 ;  /* 0x00000010130cb225 */ /* 0x000fca00078e005c */
[----:B------:R-:W-:Y:S02]  /*06b0*/  @!P3 IADD3 R17, PT, PT, R13, R17, RZ ;  /* 0x000000110d11b210 */ /* 0x000fe40007ffe0ff */
[----:B------:R-:W4:Y:S01]  /*06c0*/  @!P2 LDC.64 R10, c[0x0][0x3f8] ;  /* 0x0000fe00ff0aab82 */ /* 0x000f220000000a00 */
[C---:B------:R-:W-:Y:S02]  /*06d0*/  @!P3 SHF.L.U32 R13, R12.reuse, 0x2, RZ ;  /* 0x000000020c0db819 */ /* 0x040fe400000006ff */
[----:B------:R-:W-:Y:S01]  /*06e0*/  @!P3 SHF.L.U64.HI R0, R12, 0x2, R17 ;  /* 0x000000020c00b819 */ /* 0x000fe20000010211 */
[----:B--2---:R-:W-:Y:S01]  /*06f0*/  @!P1 IMAD R12, R21, R36, RZ ;  /* 0x00000024150c9224 */ /* 0x004fe200078e02ff */
[----:B------:R-:W-:Y:S02]  /*0700*/  @!P4 MOV R21, R93 ;  /* 0x0000005d0015c202 */ /* 0x000fe40000000f00 */
[----:B-1----:R-:W-:Y:S01]  /*0710*/  @!P3 IADD3 R4, P5, PT, R13, R4, RZ ;  /* 0x000000040d04b210 */ /* 0x002fe20007fbe0ff */
[----:B------:R-:W1:Y:S01]  /*0720*/  @!P4 LDC.64 R8, c[0x0][0x3a0] ;  /* 0x0000e800ff08cb82 */ /* 0x000e620000000a00 */
[----:B0-----:R-:W-:-:S02]  /*0730*/  @!P4 IMAD R14, R15, R34, RZ ;  /* 0x000000220f0ec224 */ /* 0x001fc400078e02ff */
[----:B------:R-:W-:Y:S01]  /*0740*/  @!P4 IMAD.WIDE.U32 R20, R23, R34, R20 ;  /* 0x000000221714c225 */ /* 0x000fe200078e0014 */
[----:B------:R-:W-:-:S03]  /*0750*/  @!P3 IADD3.X R5, PT, PT, R0, R5, RZ, P5, !PT ;  /* 0x000000050005b210 */ /* 0x000fc60002ffe4ff */
[----:B------:R-:W-:Y:S01]  /*0760*/  @!P4 IMAD R35, R23, R35, R14 ;  /* 0x000000231723c224 */ /* 0x000fe200078e020e */
[----:B------:R-:W0:Y:S01]  /*0770*/  @!P4 LDC.64 R6, c[0x0][0x398] ;  /* 0x0000e600ff06cb82 */ /* 0x000e220000000a00 */
[----:B------:R-:W-:Y:S01]  /*0780*/  @!P1 MOV R23, R93 ;  /* 0x0000005d00179202 */ /* 0x000fe20000000f00 */
[----:B------:R-:W-:Y:S01]  /*0790*/  @!P1 IMAD R37, R25, R37, R12 ;  /* 0x0000002519259224 */ /* 0x000fe200078e020c */
[----:B---3--:R-:W-:Y:S01]  /*07a0*/  @!P3 IADD3 R2, P6, PT, R13, R2, RZ ;  /* 0x000000020d02b210 */ /* 0x008fe20007fde0ff */
[----:B------:R-:W5:Y:S01]  /*07b0*/  @!P3 LDG.E.64 R76, desc[UR12][R4.64] ;  /* 0x0000000c044cb981 */ /* 0x000f62000c1e1b00 */
[----:B------:R-:W-:Y:S01]  /*07c0*/  @!P4 IADD3 R21, PT, PT, R21, R35, RZ ;  /* 0x000000231515c210 */ /* 0x000fe20007ffe0ff */
[----:B------:R-:W-:Y:S01]  /*07d0*/  @!P1 IMAD.WIDE.U32 R22, R25, R36, R22 ;  /* 0x0000002419169225 */ /* 0x000fe200078e0016 */
[----:B------:R-:W-:Y:S01]  /*07e0*/  @!P3 IADD3.X R3, PT, PT, R0, R3, RZ, P6, !PT ;  /* 0x000000030003b210 */ /* 0x000fe200037fe4ff */
[----:B------:R-:W2:Y:S01]  /*07f0*/  @!P1 LDC.64 R14, c[0x0][0x398] ;  /* 0x0000e600ff0e9b82 */ /* 0x000ea20000000a00 */
[----:B------:R-:W-:Y:S01]  /*0800*/  @!P4 SHF.L.U64.HI R0, R20, 0x2, R21 ;  /* 0x000000021400c819 */ /* 0x000fe20000010215 */
[----:B----4-:R-:W-:Y:S01]  /*0810*/  @!P2 IMAD R18, R31, R10, RZ ;  /* 0x0000000a1f12a224 */ /* 0x010fe200078e02ff */
[----:B------:R-:W-:Y:S01]  /*0820*/  @!P1 IADD3 R21, PT, PT, R23, R37, RZ ;  /* 0x0000002517159210 */ /* 0x000fe20007ffe0ff */
[----:B------:R3:W5:Y:S01]  /*0830*/  @!P3 LDG.E.64 R74, desc[UR12][R2.64] ;  /* 0x0000000c024ab981 */ /* 0x000762000c1e1b00 */
[----:B------:R-:W-:-:S02]  /*0840*/  @!P1 SHF.L.U32 R23, R22, 0x2, RZ ;  /* 0x0000000216179819 */ /* 0x000fc400000006ff */
[----:B------:R-:W-:Y:S01]  /*0850*/  @!P4 SHF.L.U32 R25, R20, 0x2, RZ ;  /* 0x000000021419c819 */ /* 0x000fe200000006ff */
[----:B------:R-:W4:Y:S01]  /*0860*/  @!P0 LDC.64 R12, c[0x0][0x3f8] ;  /* 0x0000fe00ff0c8b82 */ /* 0x000f220000000a00 */
[----:B------:R-:W-:Y:S02]  /*0870*/  @!P1 SHF.L.U64.HI R22, R22, 0x2, R21 ;  /* 0x0000000216169819 */ /* 0x000fe40000010215 */
[----:B------:R-:W-:Y:S02]  /*0880*/  @!P2 MOV R20, R90 ;  /* 0x0000005a0014a202 */ /* 0x000fe40000000f00 */
[----:B------:R-:W-:Y:S02]  /*0890*/  @!P2 MOV R21, R93 ;  /* 0x0000005d0015a202 */ /* 0x000fe40000000f00 */
[C---:B-1----:R-:W-:Y:S01]  /*08a0*/  @!P4 IADD3 R8, P6, PT, R25.reuse, R8, RZ ;  /* 0x000000081908c210 */ /* 0x042fe20007fde0ff */
[----:B------:R-:W1:Y:S01]  /*08b0*/  @!P1 LDC.64 R16, c[0x0][0x3a0] ;  /* 0x0000e800ff109b82 */ /* 0x000e620000000a00 */
[----:B0-----:R-:W-:Y:S01]  /*08c0*/  @!P4 IADD3 R6, P5, PT, R25, R6, RZ ;  /* 0x000000061906c210 */ /* 0x001fe20007fbe0ff */
[C---:B------:R-:W-:Y:S01]  /*08d0*/  @!P2 IMAD R25, R27.reuse, R11, R18 ;  /* 0x0000000b1b19a224 */ /* 0x040fe200078e0212 */
[C---:B------:R-:W-:Y:S01]  /*08e0*/  @!P4 IADD3.X R9, PT, PT, R0.reuse, R9, RZ, P6, !PT ;  /* 0x000000090009c210 */ /* 0x040fe200037fe4ff */
[----:B------:R-:W-:Y:S01]  /*08f0*/  @!P2 IMAD.WIDE.U32 R10, R27, R10, R20 ;  /* 0x0000000a1b0aa225 */ /* 0x000fe200078e0014 */
[----:B------:R-:W-:-:S02]  /*0900*/  @!P4 IADD3.X R7, PT, PT, R0, R7, RZ, P5, !PT ;  /* 0x000000070007c210 */ /* 0x000fc40002ffe4ff */
[----:B------:R-:W-:Y:S01]  /*0910*/  @!P0 MOV R20, R90 ;  /* 0x0000005a00148202 */ /* 0x000fe20000000f00 */
[----:B------:R-:W0:Y:S01]  /*0920*/  @!P2 LDC.64 R34, c[0x0][0x3a0] ;  /* 0x0000e800ff22ab82 */ /* 0x000e220000000a00 */
[----:B------:R-:W-:Y:S01]  /*0930*/  @!P2 IADD3 R21, PT, PT, R11, R25, RZ ;  /* 0x000000190b15a210 */ /* 0x000fe20007ffe0ff */
[----:B------:R-:W5:Y:S01]  /*0940*/  @!P4 LDG.E.64 R72, desc[UR12][R8.64] ;  /* 0x0000000c0848c981 */ /* 0x000f62000c1e1b00 */
[----:B--2---:R-:W-:Y:S02]  /*0950*/  @!P1 IADD3 R14, P5, PT, R23, R14, RZ ;  /* 0x0000000e170e9210 */ /* 0x004fe40007fbe0ff */
[----:B------:R-:W-:Y:S01]  /*0960*/  @!P2 SHF.L.U64.HI R0, R10, 0x2, R21 ;  /* 0x000000020a00a819 */ /* 0x000fe20000010215 */
[----:B------:R2:W5:Y:S01]  /*0970*/  @!P4 LDG.E.64 R70, desc[UR12][R6.64] ;  /* 0x0000000c0646c981 */ /* 0x000562000c1e1b00 */
[----:B------:R-:W-:Y:S01]  /*0980*/  @!P0 MOV R21, R93 ;  /* 0x0000005d00158202 */ /* 0x000fe20000000f00 */
[-C--:B----4-:R-:W-:Y:S01]  /*0990*/  @!P0 IMAD R18, R33, R12.reuse, RZ ;  /* 0x0000000c21128224 */ /* 0x090fe200078e02ff */
[----:B------:R-:W-:Y:S01]  /*09a0*/  IADD3 R25, PT, PT, R19, 0xa0, RZ ;  /* 0x000000a013197810 */ /* 0x000fe20007ffe0ff */
[----:B------:R-:W4:Y:S01]  /*09b0*/  @!P2 LDC.64 R36, c[0x0][0x398] ;  /* 0x0000e600ff24ab82 */ /* 0x000f220000000a00 */
[----:B------:R-:W-:Y:S01]  /*09c0*/  @!P1 IADD3.X R15, PT, PT, R22, R15, RZ, P5, !PT ;  /* 0x0000000f160f9210 */ /* 0x000fe20002ffe4ff */
[----:B------:R-:W-:Y:S01]  /*09d0*/  @!P0 IMAD R13, R29, R13, R18 ;  /* 0x0000000d1d0d8224 */ /* 0x000fe200078e0212 */
[----:B------:R-:W-:Y:S01]  /*09e0*/  ISETP.GE.U32.AND P5, PT, R25, UR16, PT ;  /* 0x0000001019007c0c */ /* 0x000fe2000bfa6070 */
[----:B------:R-:W-:Y:S01]  /*09f0*/  @!P0 IMAD.WIDE.U32 R20, R29, R12, R20 ;  /* 0x0000000c1d148225 */ /* 0x000fe200078e0014 */
[----:B------:R-:W-:Y:S01]  /*0a00*/  SHF.R.S32.HI R29, RZ, 0x1f, R25 ;  /* 0x0000001fff1d7819 */ /* 0x000fe20000011419 */
[----:B------:R4:W5:Y:S01]  /*0a10*/  @!P1 LDG.E.64 R66, desc[UR12][R14.64] ;  /* 0x0000000c0e429981 */ /* 0x000962000c1e1b00 */
[----:B------:R-:W-:Y:S01]  /*0a20*/  IADD3 R27, PT, PT, R19, 0xc0, RZ ;  /* 0x000000c0131b7810 */ /* 0x000fe20007ffe0ff */
[----:B------:R-:W4:Y:S01]  /*0a30*/  @!P0 LDC.64 R38, c[0x0][0x3a0] ;  /* 0x0000e800ff268b82 */ /* 0x000f220000000a00 */
[----:B------:R-:W-:-:S02]  /*0a40*/  ISETP.GE.AND.EX P5, PT, R29, UR17, PT, P5 ;  /* 0x000000111d007c0c */ /* 0x000fc4000bfa6350 */
[----:B------:R-:W-:Y:S02]  /*0a50*/  ISETP.GE.U32.AND P4, PT, R27, UR16, PT ;  /* 0x000000101b007c0c */ /* 0x000fe4000bf86070 */
[----:B------:R-:W-:Y:S02]  /*0a60*/  SHF.R.S32.HI R31, RZ, 0x1f, R27 ;  /* 0x0000001fff1f7819 */ /* 0x000fe4000001141b */
[----:B-1----:R-:W-:Y:S01]  /*0a70*/  @!P1 IADD3 R16, P6, PT, R23, R16, RZ ;  /* 0x0000001017109210 */ /* 0x002fe20007fde0ff */
[----:B---3--:R-:W1:Y:S01]  /*0a80*/  @!P0 LDC.64 R2, c[0x0][0x398] ;  /* 0x0000e600ff028b82 */ /* 0x008e620000000a00 */
[----:B------:R-:W-:Y:S02]  /*0a90*/  ISETP.GE.AND.EX P4, PT, R31, UR17, PT, P4 ;  /* 0x000000111f007c0c */ /* 0x000fe4000bf86340 */
[----:B------:R-:W-:Y:S02]  /*0aa0*/  IADD3 R18, PT, PT, R19, 0xe0, RZ ;  /* 0x000000e013127810 */ /* 0x000fe40007ffe0ff */
[----:B------:R-:W-:-:S02]  /*0ab0*/  @!P1 IADD3.X R17, PT, PT, R22, R17, RZ, P6, !PT ;  /* 0x0000001116119210 */ /* 0x000fc400037fe4ff */
[----:B------:R-:W-:Y:S01]  /*0ac0*/  @!P2 SHF.L.U32 R11, R10, 0x2, RZ ;  /* 0x000000020a0ba819 */ /* 0x000fe200000006ff */
[----:B------:R-:W3:Y:S01]  /*0ad0*/  @!P5 LDC.64 R40, c[0x0][0x3f8] ;  /* 0x0000fe00ff28db82 */ /* 0x000ee20000000a00 */
[----:B------:R-:W-:Y:S01]  /*0ae0*/  ISETP.GE.U32.AND P3, PT, R18, UR16, PT ;  /* 0x0000001012007c0c */ /* 0x000fe2000bf66070 */
[----:B------:R1:W5:Y:S01]  /*0af0*/  @!P1 LDG.E.64 R68, desc[UR12][R16.64] ;  /* 0x0000000c10449981 */ /* 0x000362000c1e1b00 */
[----:B------:R-:W-:-:S05]  /*0b00*/  SHF.R.S32.HI R33, RZ, 0x1f, R18 ;  /* 0x0000001fff217819 */ /* 0x000fca0000011412 */
[----:B------:R-:W1:Y:S01]  /*0b10*/  @!P4 LDC.64 R22, c[0x0][0x3f8] ;  /* 0x0000fe00ff16cb82 */ /* 0x000e620000000a00 */
[----:B0-----:R-:W-:Y:S02]  /*0b20*/  @!P2 IADD3 R10, P1, PT, R11, R34, RZ ;  /* 0x000000220b0aa210 */ /* 0x001fe40007f3e0ff */
[----:B--2---:R-:W-:Y:S02]  /*0b30*/  @!P0 IADD3 R7, PT, PT, R21, R13, RZ ;  /* 0x0000000d15078210 */ /* 0x004fe40007ffe0ff */
[----:B----4-:R-:W-:Y:S02]  /*0b40*/  @!P2 IADD3 R12, P6, PT, R11, R36, RZ ;  /* 0x000000240b0ca210 */ /* 0x010fe40007fde0ff */
[----:B------:R-:W-:Y:S01]  /*0b50*/  ISETP.GE.AND.EX P3, PT, R33, UR17, PT, P3 ;  /* 0x0000001121007c0c */ /* 0x000fe2000bf66330 */
[----:B------:R-:W0:Y:S01]  /*0b60*/  @!P5 LDC.64 R8, c[0x0][0x398] ;  /* 0x0000e600ff08db82 */ /* 0x000e220000000a00 */
[C---:B------:R-:W-:Y:S02]  /*0b70*/  @!P0 SHF.L.U32 R5, R20.reuse, 0x2, RZ ;  /* 0x0000000214058819 */ /* 0x040fe400000006ff */
[----:B------:R-:W-:-:S02]  /*0b80*/  @!P0 SHF.L.U64.HI R24, R20, 0x2, R7 ;  /* 0x0000000214188819 */ /* 0x000fc40000010207 */
[C---:B------:R-:W-:Y:S02]  /*0b90*/  @!P2 IADD3.X R11, PT, PT, R0.reuse, R35, RZ, P1, !PT ;  /* 0x00000023000ba210 */ /* 0x040fe40000ffe4ff */
[----:B------:R-:W-:Y:S01]  /*0ba0*/  @!P0 IADD3 R4, P1, PT, R5, R38, RZ ;  /* 0x0000002605048210 */ /* 0x000fe20007f3e0ff */
[----:B------:R-:W2:Y:S01]  /*0bb0*/  @!P5 LDC.64 R20, c[0x0][0x3a0] ;  /* 0x0000e800ff14db82 */ /* 0x000ea20000000a00 */
[----:B------:R-:W-:Y:S01]  /*0bc0*/  @!P2 IADD3.X R13, PT, PT, R0, R37, RZ, P6, !PT ;  /* 0x00000025000da210 */ /* 0x000fe200037fe4ff */
[----:B---3--:R-:W-:Y:S01]  /*0bd0*/  @!P5 IMAD R6, R29, R40, RZ ;  /* 0x000000281d06d224 */ /* 0x008fe200078e02ff */
[----:B------:R-:W-:Y:S01]  /*0be0*/  IADD3 R0, PT, PT, R19, 0x100, RZ ;  /* 0x0000010013007810 */ /* 0x000fe20007ffe0ff */
[----:B------:R-:W5:Y:S01]  /*0bf0*/  @!P2 LDG.E.64 R64, desc[UR12][R10.64] ;  /* 0x0000000c0a40a981 */ /* 0x000f62000c1e1b00 */
[----:B-1----:R-:W-:Y:S02]  /*0c00*/  @!P0 IADD3 R2, P6, PT, R5, R2, RZ ;  /* 0x0000000205028210 */ /* 0x002fe40007fde0ff */
[----:B------:R-:W-:Y:S01]  /*0c10*/  @!P0 IADD3.X R5, PT, PT, R24, R39, RZ, P1, !PT ;  /* 0x0000002718058210 */ /* 0x000fe20000ffe4ff */
[----:B------:R-:W1:Y:S01]  /*0c20*/  @!P3 LDC.64 R14, c[0x0][0x3f8] ;  /* 0x0000fe00ff0ebb82 */ /* 0x000e620000000a00 */
[----:B------:R-:W-:-:S02]  /*0c30*/  ISETP.GE.U32.AND P1, PT, R0, UR16, PT ;  /* 0x0000001000007c0c */ /* 0x000fc4000bf26070 */
[----:B------:R-:W-:Y:S02]  /*0c40*/  @!P5 MOV R16, R90 ;  /* 0x0000005a0010d202 */ /* 0x000fe40000000f00 */
[----:B------:R-:W-:Y:S01]  /*0c50*/  @!P5 MOV R17, R93 ;  /* 0x0000005d0011d202 */ /* 0x000fe20000000f00 */
[----:B------:R-:W-:Y:S01]  /*0c60*/  @!P5 IMAD R35, R25, R41, R6 ;  /* 0x000000291923d224 */ /* 0x000fe200078e0206 */
[----:B------:R-:W-:Y:S01]  /*0c70*/  SHF.R.S32.HI R29, RZ, 0x1f, R0 ;  /* 0x0000001fff1d7819 */ /* 0x000fe20000011400 */
[----:B------:R-:W-:Y:S01]  /*0c80*/  @!P4 IMAD R26, R31, R22, RZ ;  /* 0x000000161f1ac224 */ /* 0x000fe200078e02ff */
[----:B------:R-:W-:Y:S01]  /*0c90*/  @!P4 MOV R30, R90 ;  /* 0x0000005a001ec202 */ /* 0x000fe20000000f00 */
[----:B------:R-:W-:Y:S01]  /*0ca0*/  @!P5 IMAD.WIDE.U32 R16, R25, R40, R16 ;  /* 0x000000281910d225 */ /* 0x000fe200078e0010 */
[----:B------:R-:W-:Y:S01]  /*0cb0*/  ISETP.GE.AND.EX P1, PT, R29, UR17, PT, P1 ;  /* 0x000000111d007c0c */ /* 0x000fe2000bf26310 */
[----:B------:R-:W3:Y:S01]  /*0cc0*/  @!P4 LDC.64 R6, c[0x0][0x3a0] ;  /* 0x0000e800ff06cb82 */ /* 0x000ee20000000a00 */
[----:B------:R-:W-:Y:S01]  /*0cd0*/  @!P4 MOV R31, R93 ;  /* 0x0000005d001fc202 */ /* 0x000fe20000000f00 */
[----:B------:R4:W5:Y:S01]  /*0ce0*/  @!P2 LDG.E.64 R62, desc[UR12][R12.64] ;  /* 0x0000000c0c3ea981 */ /* 0x000962000c1e1b00 */
[----:B------:R-:W-:Y:S01]  /*0cf0*/  @!P5 IADD3 R17, PT, PT, R17, R35, RZ ;  /* 0x000000231111d210 */ /* 0x000fe20007ffe0ff */
[C---:B------:R-:W-:Y:S01]  /*0d00*/  @!P4 IMAD R37, R27.reuse, R23, R26 ;  /* 0x000000171b25c224 */ /* 0x040fe200078e021a */
[----:B------:R-:W-:Y:S01]  /*0d10*/  @!P5 SHF.L.U32 R35, R16, 0x2, RZ ;  /* 0x000000021023d819 */ /* 0x000fe200000006ff */
[----:B------:R-:W-:Y:S01]  /*0d20*/  @!P4 IMAD.WIDE.U32 R30, R27, R22, R30 ;  /* 0x000000161b1ec225 */ /* 0x000fe200078e001e */
[----:B------:R-:W-:Y:S01]  /*0d30*/  @!P0 IADD3.X R3, PT, PT, R24, R3, RZ, P6, !PT ;  /* 0x0000000318038210 */ /* 0x000fe200037fe4ff */
[----:B------:R-:W4:Y:S01]  /*0d40*/  @!P3 LDC.64 R26, c[0x0][0x398] ;  /* 0x0000e600ff1abb82 */ /* 0x000f220000000a00 */
[----:B------:R-:W-:Y:S01]  /*0d50*/  @!P5 SHF.L.U64.HI R28, R16, 0x2, R17 ;  /* 0x00000002101cd819 */ /* 0x000fe20000010211 */
[----:B------:R-:W5:Y:S01]  /*0d60*/  @!P0 LDG.E.64 R60, desc[UR12][R4.64] ;  /* 0x0000000c043c8981 */ /* 0x000f62000c1e1b00 */
[----:B--2---:R-:W-:-:S05]  /*0d70*/  @!P5 IADD3 R20, P6, PT, R35, R20, RZ ;  /* 0x000000142314d210 */ /* 0x004fca0007fde0ff */
[----:B------:R-:W2:Y:S01]  /*0d80*/  @!P1 LDC.64 R22, c[0x0][0x3f8] ;  /* 0x0000fe00ff169b82 */ /* 0x000ea20000000a00 */
[----:B------:R-:W-:Y:S01]  /*0d90*/  @!P5 IADD3.X R21, PT, PT, R28, R21, RZ, P6, !PT ;  /* 0x000000151c15d210 */ /* 0x000fe200037fe4ff */
[----:B-1----:R-:W-:-:S06]  /*0da0*/  @!P3 IMAD R32, R33, R14, RZ ;  /* 0x0000000e2120b224 */ /* 0x002fcc00078e02ff */
[----:B------:R-:W1:Y:S01]  /*0db0*/  @!P4 LDC.64 R24, c[0x0][0x398] ;  /* 0x0000e600ff18cb82 */ /* 0x000e620000000a00 */
[----:B0-----:R-:W-:Y:S01]  /*0dc0*/  @!P5 IADD3 R8, P6, PT, R35, R8, RZ ;  /* 0x000000082308d210 */ /* 0x001fe20007fde0ff */
[----:B------:R0:W5:Y:S01]  /*0dd0*/  @!P0 LDG.E.64 R58, desc[UR12][R2.64] ;  /* 0x0000000c023a8981 */ /* 0x000162000c1e1b00 */
[----:B------:R-:W-:Y:S02]  /*0de0*/  @!P4 IADD3 R31, PT, PT, R31, R37, RZ ;  /* 0x000000251f1fc210 */ /* 0x000fe40007ffe0ff */
[----:B------:R-:W-:Y:S01]  /*0df0*/  @!P5 IADD3.X R9, PT, PT, R28, R9, RZ, P6, !PT ;  /* 0x000000091c09d210 */ /* 0x000fe200037fe4ff */
[----:B------:R0:W5:Y:S01]  /*0e00*/  @!P5 LDG.E.64 R56, desc[UR12][R20.64] ;  /* 0x0000000c1438d981 */ /* 0x000162000c1e1b00 */
[C---:B------:R-:W-:Y:S01]  /*0e10*/  @!P4 SHF.L.U32 R33, R30.reuse, 0x2, RZ ;  /* 0x000000021e21c819 */ /* 0x040fe200000006ff */
[----:B------:R-:W4:Y:S01]  /*0e20*/  @!P3 LDC.64 R16, c[0x0][0x3a0] ;  /* 0x0000e800ff10bb82 */ /* 0x000f220000000a00 */
[----:B------:R-:W-:Y:S01]  /*0e30*/  @!P4 SHF.L.U64.HI R28, R30, 0x2, R31 ;  /* 0x000000021e1cc819 */ /* 0x000fe2000001021f */
[----:B------:R-:W-:Y:S01]  /*0e40*/  @!P3 IMAD R35, R18, R15, R32 ;  /* 0x0000000f1223b224 */ /* 0x000fe200078e0220 */
[----:B------:R-:W-:Y:S01]  /*0e50*/  @!P3 MOV R30, R90 ;  /* 0x0000005a001eb202 */ /* 0x000fe20000000f00 */
[----:B------:R0:W5:Y:S01]  /*0e60*/  @!P5 LDG.E.64 R54, desc[UR12][R8.64] ;  /* 0x0000000c0836d981 */ /* 0x000162000c1e1b00 */
[----:B------:R-:W-:-:S02]  /*0e70*/  @!P3 MOV R31, R93 ;  /* 0x0000005d001fb202 */ /* 0x000fc40000000f00 */
[----:B---3--:R-:W-:Y:S01]  /*0e80*/  @!P4 IADD3 R6, P6, PT, R33, R6, RZ ;  /* 0x000000062106c210 */ /* 0x008fe20007fde0ff */
[----:B--2---:R-:W-:Y:S01]  /*0e90*/  @!P1 IMAD R29, R29, R22, RZ ;  /* 0x000000161d1d9224 */ /* 0x004fe200078e02ff */
[----:B------:R-:W2:Y:S01]  /*0ea0*/  @!P1 LDC.64 R36, c[0x0][0x3a0] ;  /* 0x0000e800ff249b82 */ /* 0x000ea20000000a00 */
[----:B------:R-:W-:Y:S01]  /*0eb0*/  @!P3 IMAD.WIDE.U32 R14, R18, R14, R30 ;  /* 0x0000000e120eb225 */ /* 0x000fe200078e001e */
[----:B------:R-:W-:-:S04]  /*0ec0*/  @!P4 IADD3.X R7, PT, PT, R28, R7, RZ, P6, !PT ;  /* 0x000000071c07c210 */ /* 0x000fc800037fe4ff */
[----:B------:R-:W-:Y:S02]  /*0ed0*/  @!P3 IADD3 R31, PT, PT, R15, R35, RZ ;  /* 0x000000230f1fb210 */ /* 0x000fe40007ffe0ff */
[----:B-1----:R-:W-:Y:S02]  /*0ee0*/  @!P4 IADD3 R24, P6, PT, R33, R24, RZ ;  /* 0x000000182118c210 */ /* 0x002fe40007fde0ff */
[----:B------:R-:W-:Y:S01]  /*0ef0*/  @!P3 SHF.L.U64.HI R18, R14, 0x2, R31 ;  /* 0x000000020e12b819 */ /* 0x000fe2000001021f */
[----:B------:R-:W-:Y:S01]  /*0f00*/  @!P1 IMAD R31, R0, R23, R29 ;  /* 0x00000017001f9224 */ /* 0x000fe200078e021d */
[----:B------:R-:W-:Y:S02]  /*0f10*/  @!P4 IADD3.X R25, PT, PT, R28, R25, RZ, P6, !PT ;  /* 0x000000191c19c210 */ /* 0x000fe400037fe4ff */
[----:B------:R-:W-:Y:S02]  /*0f20*/  @!P1 MOV R28, R90 ;  /* 0x0000005a001c9202 */ /* 0x000fe40000000f00 */
[----:B------:R-:W-:-:S02]  /*0f30*/  @!P1 MOV R29, R93 ;  /* 0x0000005d001d9202 */ /* 0x000fc40000000f00 */
[----:B------:R-:W-:Y:S01]  /*0f40*/  @!P3 SHF.L.U32 R15, R14, 0x2, RZ ;  /* 0x000000020e0fb819 */ /* 0x000fe200000006ff */
[----:B------:R-:W-:Y:S01]  /*0f50*/  @!P1 IMAD.WIDE.U32 R22, R0, R22, R28 ;  /* 0x0000001600169225 */ /* 0x000fe200078e001c */
[----:B------:R-:W-:Y:S02]  /*0f60*/  IADD3 R29, PT, PT, R19, 0x120, RZ ;  /* 0x00000120131d7810 */ /* 0x000fe40007ffe0ff */
[----:B----4-:R-:W-:Y:S02]  /*0f70*/  @!P3 IADD3 R16, P6, PT, R15, R16, RZ ;  /* 0x000000100f10b210 */ /* 0x010fe40007fde0ff */
[----:B------:R-:W-:Y:S02]  /*0f80*/  @!P1 IADD3 R23, PT, PT, R23, R31, RZ ;  /* 0x0000001f17179210 */ /* 0x000fe40007ffe0ff */
[----:B------:R-:W-:Y:S02]  /*0f90*/  ISETP.GE.U32.AND P2, PT, R29, UR16, PT ;  /* 0x000000101d007c0c */ /* 0x000fe4000bf46070 */
[----:B------:R-:W-:-:S02]  /*0fa0*/  SHF.R.S32.HI R31, RZ, 0x1f, R29 ;  /* 0x0000001fff1f7819 */ /* 0x000fc4000001141d */
[----:B------:R-:W-:Y:S02]  /*0fb0*/  @!P3 IADD3.X R17, PT, PT, R18, R17, RZ, P6, !PT ;  /* 0x000000111211b210 */ /* 0x000fe400037fe4ff */
[----:B------:R-:W-:Y:S02]  /*0fc0*/  ISETP.GE.AND.EX P2, PT, R31, UR17, PT, P2 ;  /* 0x000000111f007c0c */ /* 0x000fe4000bf46320 */
[----:B------:R-:W-:-:S04]  /*0fd0*/  @!P3 IADD3 R14, P6, PT, R15, R26, RZ ;  /* 0x0000001a0f0eb210 */ /* 0x000fc80007fde0ff */
[----:B------:R-:W-:Y:S02]  /*0fe0*/  @!P3 IADD3.X R15, PT, PT, R18, R27, RZ, P6, !PT ;  /* 0x0000001b120fb210 */ /* 0x000fe400037fe4ff */
[----:B------:R-:W-:-:S04]  /*0ff0*/  IADD3 R18, PT, PT, R19, 0x140, RZ ;  /* 0x0000014013127810 */ /* 0x000fc80007ffe0ff */
[----:B------:R-:W-:Y:S01]  /*1000*/  ISETP.GE.U32.AND P0, PT, R18, UR16, PT ;  /* 0x0000001012007c0c */ /* 0x000fe2000bf06070 */
[----:B------:R-:W1:Y:S01]  /*1010*/  @!P2 LDC.64 R26, c[0x0][0x3f8] ;  /* 0x0000fe00ff1aab82 */ /* 0x000e620000000a00 */
[----:B------:R-:W-:Y:S02]  /*1020*/  SHF.R.S32.HI R33, RZ, 0x1f, R18 ;  /* 0x0000001fff217819 */ /* 0x000fe40000011412 */
[C---:B------:R-:W-:Y:S02]  /*1030*/  @!P1 SHF.L.U32 R35, R22.reuse, 0x2, RZ ;  /* 0x0000000216239819 */ /* 0x040fe400000006ff */
[----:B------:R-:W-:Y:S02]  /*1040*/  @!P1 SHF.L.U64.HI R28, R22, 0x2, R23 ;  /* 0x00000002161c9819 */ /* 0x000fe40000010217 */
[----:B------:R-:W-:Y:S01]  /*1050*/  ISETP.GE.AND.EX P0, PT, R33, UR17, PT, P0 ;  /* 0x0000001121007c0c */ /* 0x000fe2000bf06300 */
[----:B------:R-:W3:Y:S01]  /*1060*/  @!P1 LDC.64 R22, c[0x0][0x398] ;  /* 0x0000e600ff169b82 */ /* 0x000ee20000000a00 */
[----:B------:R-:W-:Y:S01]  /*1070*/  IADD3 R12, PT, PT, R19, 0x160, RZ ;  /* 0x00000160130c7810 */ /* 0x000fe20007ffe0ff */
[----:B0-----:R-:W-:-:S03]  /*1080*/  HFMA2 R3, -RZ, RZ, 0, 0 ;  /* 0x00000000ff037431 */ /* 0x001fc600000001ff */
[----:B------:R-:W-:Y:S02]  /*1090*/  ISETP.GE.U32.AND P5, PT, R12, UR16, PT ;  /* 0x000000100c007c0c */ /* 0x000fe4000bfa6070 */
[----:B------:R-:W-:Y:S02]  /*10a0*/  SHF.R.S32.HI R13, RZ, 0x1f, R12 ;  /* 0x0000001fff0d7819 */ /* 0x000fe4000001140c */
[----:B------:R-:W-:Y:S02]  /*10b0*/  CS2R R4, SRZ ;  /* 0x0000000000047805 */ /* 0x000fe4000001ff00 */
[----:B------:R-:W-:Y:S01]  /*10c0*/  MOV R2, RZ ;  /* 0x000000ff00027202 */ /* 0x000fe20000000f00 */
[----:B------:R-:W0:Y:S01]  /*10d0*/  @!P2 LDC.64 R38, c[0x0][0x3a0] ;  /* 0x0000e800ff26ab82 */ /* 0x000e220000000a00 */
[----:B------:R-:W-:Y:S02]  /*10e0*/  ISETP.GE.AND.EX P5, PT, R13, UR17, PT, P5 ;  /* 0x000000110d007c0c */ /* 0x000fe4000bfa6350 */
[----:B------:R-:W-:Y:S01]  /*10f0*/  IADD3 R0, PT, PT, R19, 0x180, RZ ;  /* 0x0000018013007810 */ /* 0x000fe20007ffe0ff */
[----:B------:R4:W5:Y:S04]  /*1100*/  @!P4 LDG.E.64 R4, desc[UR12][R24.64] ;  /* 0x0000000c1804c981 */ /* 0x000968000c1e1b00 */
[----:B------:R-:W0:Y:S01]  /*1110*/  @!P0 LDC.64 R10, c[0x0][0x3f8] ;  /* 0x0000fe00ff0a8b82 */ /* 0x000e220000000a00 */
[----:B------:R4:W5:Y:S01]  /*1120*/  @!P4 LDG.E.64 R2, desc[UR12][R6.64] ;  /* 0x0000000c0602c981 */ /* 0x000962000c1e1b00 */
[----:B--2---:R-:W-:Y:S01]  /*1130*/  @!P1 IADD3 R20, P6, PT, R35, R36, RZ ;  /* 0x0000002423149210 */ /* 0x004fe20007fde0ff */
[----:B-1----:R-:W-:Y:S01]  /*1140*/  @!P2 IMAD R8, R31, R26, RZ ;  /* 0x0000001a1f08a224 */ /* 0x002fe200078e02ff */
[----:B------:R-:W-:-:S02]  /*1150*/  ISETP.GE.U32.AND P4, PT, R0, UR16, PT ;  /* 0x0000001000007c0c */ /* 0x000fc4000bf86070 */
[----:B------:R-:W-:Y:S02]  /*1160*/  SHF.R.S32.HI R9, RZ, 0x1f, R0 ;  /* 0x0000001fff097819 */ /* 0x000fe40000011400 */
[----:B------:R-:W1:Y:S01]  /*1170*/  @!P2 LDC.64 R40, c[0x0][0x398] ;  /* 0x0000e600ff28ab82 */ /* 0x000e620000000a00 */
[----:B----4-:R-:W-:Y:S02]  /*1180*/  @!P2 MOV R24, R90 ;  /* 0x0000005a0018a202 */ /* 0x010fe40000000f00 */
[----:B------:R-:W-:Y:S02]  /*1190*/  @!P2 MOV R25, R93 ;  /* 0x0000005d0019a202 */ /* 0x000fe40000000f00 */
[----:B------:R-:W-:Y:S02]  /*11a0*/  @!P1 IADD3.X R21, PT, PT, R28, R37, RZ, P6, !PT ;  /* 0x000000251c159210 */ /* 0x000fe400037fe4ff */
[----:B------:R-:W-:Y:S01]  /*11b0*/  ISETP.GE.AND.EX P4, PT, R9, UR17, PT, P4 ;  /* 0x0000001109007c0c */ /* 0x000fe2000bf86340 */
[----:B------:R-:W2:Y:S01]  /*11c0*/  @!P5 LDC.64 R6, c[0x0][0x3f8] ;  /* 0x0000fe00ff06db82 */ /* 0x000ea20000000a00 */
[----:B---3--:R-:W-:Y:S01]  /*11d0*/  @!P1 IADD3 R22, P6, PT, R35, R22, RZ ;  /* 0x0000001623169210 */ /* 0x008fe20007fde0ff */
[----:B------:R-:W-:-:S02]  /*11e0*/  @!P2 IMAD R35, R29, R27, R8 ;  /* 0x0000001b1d23a224 */ /* 0x000fc400078e0208 */
[----:B------:R-:W-:-:S04]  /*11f0*/  @!P2 IMAD.WIDE.U32 R26, R29, R26, R24 ;  /* 0x0000001a1d1aa225 */ /* 0x000fc800078e0018 */
[----:B------:R-:W3:Y:S01]  /*1200*/  @!P0 LDC.64 R30, c[0x0][0x3a0] ;  /* 0x0000e800ff1e8b82 */ /* 0x000ee20000000a00 */
[----:B------:R-:W-:Y:S01]  /*1210*/  @!P2 IADD3 R27, PT, PT, R27, R35, RZ ;  /* 0x000000231b1ba210 */ /* 0x000fe20007ffe0ff */
[----:B0-----:R-:W-:Y:S01]  /*1220*/  @!P0 IMAD R33, R33, R10, RZ ;  /* 0x0000000a21218224 */ /* 0x001fe200078e02ff */
[C---:B------:R-:W-:Y:S02]  /*1230*/  @!P2 SHF.L.U32 R29, R26.reuse, 0x2, RZ ;  /* 0x000000021a1da819 */ /* 0x040fe400000006ff */
[----:B------:R-:W-:Y:S02]  /*1240*/  @!P2 SHF.L.U64.HI R8, R26, 0x2, R27 ;  /* 0x000000021a08a819 */ /* 0x000fe4000001021b */
[----:B------:R-:W-:Y:S01]  /*1250*/  @!P0 MOV R26, R90 ;  /* 0x0000005a001a8202 */ /* 0x000fe20000000f00 */
[----:B------:R-:W0:Y:S01]  /*1260*/  @!P0 LDC.64 R24, c[0x0][0x398] ;  /* 0x0000e600ff188b82 */ /* 0x000e220000000a00 */
[----:B------:R-:W-:Y:S01]  /*1270*/  @!P0 MOV R27, R93 ;  /* 0x0000005d001b8202 */ /* 0x000fe20000000f00 */
[----:B------:R-:W-:Y:S01]  /*1280*/  @!P0 IMAD R33, R18, R11, R33 ;  /* 0x0000000b12218224 */ /* 0x000fe200078e0221 */
[----:B------:R-:W-:-:S02]  /*1290*/  @!P1 IADD3.X R23, PT, PT, R28, R23, RZ, P6, !PT ;  /* 0x000000171c179210 */ /* 0x000fc400037fe4ff */
[----:B------:R-:W-:-:S03]  /*12a0*/  @!P2 IADD3 R38, P6, PT, R29, R38, RZ ;  /* 0x000000261d26a210 */ /* 0x000fc60007fde0ff */
[----:B------:R-:W4:Y:S01]  /*12b0*/  @!P4 LDC.64 R34, c[0x0][0x3f8] ;  /* 0x0000fe00ff22cb82 */ /* 0x000f220000000a00 */
[----:B------:R-:W-:Y:S01]  /*12c0*/  @!P0 IMAD.WIDE.U32 R10, R18, R10, R26 ;  /* 0x0000000a120a8225 */ /* 0x000fe200078e001a */
[C---:B------:R-:W-:Y:S02]  /*12d0*/  @!P2 IADD3.X R39, PT, PT, R8.reuse, R39, RZ, P6, !PT ;  /* 0x000000270827a210 */ /* 0x040fe400037fe4ff */
[----:B-1----:R-:W-:Y:S02]  /*12e0*/  @!P2 IADD3 R40, P6, PT, R29, R40, RZ ;  /* 0x000000281d28a210 */ /* 0x002fe40007fde0ff */
[----:B------:R-:W-:Y:S01]  /*12f0*/  @!P0 IADD3 R11, PT, PT, R11, R33, RZ ;  /* 0x000000210b0b8210 */ /* 0x000fe20007ffe0ff */
[----:B--2---:R-:W-:Y:S01]  /*1300*/  @!P5 IMAD R18, R13, R6, RZ ;  /* 0x000000060d12d224 */ /* 0x004fe200078e02ff */
[----:B------:R-:W-:Y:S01]  /*1310*/  @!P2 IADD3.X R41, PT, PT, R8, R41, RZ, P6, !PT ;  /* 0x000000290829a210 */ /* 0x000fe200037fe4ff */
[----:B------:R-:W1:Y:S01]  /*1320*/  @!P5 LDC.64 R32, c[0x0][0x3a0] ;  /* 0x0000e800ff20db82 */ /* 0x000e620000000a00 */
[----:B------:R-:W-:-:S02]  /*1330*/  @!P0 SHF.L.U32 R13, R10, 0x2, RZ ;  /* 0x000000020a0d8819 */ /* 0x000fc400000006ff */
[----:B------:R-:W-:Y:S02]  /*1340*/  @!P0 SHF.L.U64.HI R8, R10, 0x2, R11 ;  /* 0x000000020a088819 */ /* 0x000fe4000001020b */
[----:B------:R-:W-:Y:S02]  /*1350*/  @!P5 MOV R10, R90 ;  /* 0x0000005a000ad202 */ /* 0x000fe40000000f00 */
[----:B------:R-:W-:Y:S01]  /*1360*/  @!P5 MOV R11, R93 ;  /* 0x0000005d000bd202 */ /* 0x000fe20000000f00 */
[C---:B------:R-:W-:Y:S01]  /*1370*/  @!P5 IMAD R27, R12.reuse, R7, R18 ;  /* 0x000000070c1bd224 */ /* 0x040fe200078e0212 */
[----:B---3--:R-:W-:Y:S01]  /*1380*/  @!P0 IADD3 R30, P6, PT, R13, R30, RZ ;  /* 0x0000001e0d1e8210 */ /* 0x008fe20007fde0ff */
[----:B------:R-:W2:Y:S01]  /*1390*/  @!P5 LDC.64 R36, c[0x0][0x398] ;  /* 0x0000e600ff24db82 */ /* 0x000ea20000000a00 */
[----:B------:R-:W-:Y:S02]  /*13a0*/  @!P5 IMAD.WIDE.U32 R6, R12, R6, R10 ;  /* 0x000000060c06d225 */ /* 0x000fe400078e000a */
[----:B------:R-:W-:-:S02]  /*13b0*/  @!P0 IADD3.X R31, PT, PT, R8, R31, RZ, P6, !PT ;  /* 0x0000001f081f8210 */ /* 0x000fc400037fe4ff */
[----:B0-----:R-:W-:Y:S01]  /*13c0*/  @!P0 IADD3 R24, P6, PT, R13, R24, RZ ;  /* 0x000000180d188210 */ /* 0x001fe20007fde0ff */
[----:B----4-:R-:W-:Y:S01]  /*13d0*/  @!P4 IMAD R9, R9, R34, RZ ;  /* 0x000000220909c224 */ /* 0x010fe200078e02ff */
[----:B------:R-:W-:Y:S01]  /*13e0*/  @!P5 IADD3 R7, PT, PT, R7, R27, RZ ;  /* 0x0000001b0707d210 */ /* 0x000fe20007ffe0ff */
[----:B------:R-:W-:Y:S01]  /*13f0*/  UIMAD.WIDE UR6, UR5, 0x8, UR6 ;  /* 0x00000008050678a5 */ /* 0x000fe2000f8e0206 */
[----:B------:R-:W-:Y:S01]  /*1400*/  @!P0 IADD3.X R25, PT, PT, R8, R25, RZ, P6, !PT ;  /* 0x0000001908198210 */ /* 0x000fe200037fe4ff */
[----:B------:R-:W-:Y:S01]  /*1410*/  @!P4 IMAD R45, R0, R35, R9 ;  /* 0x00000023002dc224 */ /* 0x000fe200078e0209 */
[C---:B------:R-:W-:Y:S02]  /*1420*/  @!P5 SHF.L.U32 R29, R6.reuse, 0x2, RZ ;  /* 0x00000002061dd819 */ /* 0x040fe400000006ff */
[----:B------:R-:W-:Y:S02]  /*1430*/  CS2R R8, SRZ ;  /* 0x0000000000087805 */ /* 0x000fe4000001ff00 */
[----:B------:R-:W-:-:S02]  /*1440*/  @!P5 SHF.L.U64.HI R18, R6, 0x2, R7 ;  /* 0x000000020612d819 */ /* 0x000fc40000010207 */
[----:B------:R-:W-:Y:S02]  /*1450*/  CS2R R6, SRZ ;  /* 0x0000000000067805 */ /* 0x000fe4000001ff00 */
[----:B------:R-:W-:Y:S01]  /*1460*/  IADD3 R26, PT, PT, R19, 0x1a0, RZ ;  /* 0x000001a0131a7810 */ /* 0x000fe20007ffe0ff */
[----:B------:R-:W0:Y:S01]  /*1470*/  @!P4 LDC.64 R42, c[0x0][0x3a0] ;  /* 0x0000e800ff2acb82 */ /* 0x000e220000000a00 */
[----:B------:R3:W5:Y:S02]  /*1480*/  @!P3 LDG.E.64 R8, desc[UR12][R14.64] ;  /* 0x0000000c0e08b981 */ /* 0x000764000c1e1b00 */
[----:B------:R-:W-:Y:S02]  /*1490*/  SHF.R.S32.HI R27, RZ, 0x1f, R26 ;  /* 0x0000001fff1b7819 */ /* 0x000fe4000001141a */
[----:B------:R4:W5:Y:S01]  /*14a0*/  @!P3 LDG.E.64 R6, desc[UR12][R16.64] ;  /* 0x0000000c1006b981 */ /* 0x000962000c1e1b00 */
[----:B------:R-:W-:Y:S02]  /*14b0*/  ISETP.GE.U32.AND P3, PT, R26, UR16, PT ;  /* 0x000000101a007c0c */ /* 0x000fe4000bf66070 */
[----:B------:R-:W0:Y:S01]  /*14c0*/  @!P4 LDC.64 R52, c[0x0][0x398] ;  /* 0x0000e600ff34cb82 */ /* 0x000e220000000a00 */
[----:B------:R-:W-:-:S02]  /*14d0*/  @!P4 MOV R10, R90 ;  /* 0x0000005a000ac202 */ /* 0x000fc40000000f00 */
[----:B------:R-:W-:Y:S02]  /*14e0*/  @!P4 MOV R11, R93 ;  /* 0x0000005d000bc202 */ /* 0x000fe40000000f00 */
[----:B------:R-:W-:Y:S02]  /*14f0*/  ISETP.GE.AND.EX P3, PT, R27, UR17, PT, P3 ;  /* 0x000000111b007c0c */ /* 0x000fe4000bf66330 */
[----:B---3--:R-:W-:Y:S01]  /*1500*/  CS2R R14, SRZ ;  /* 0x00000000000e7805 */ /* 0x008fe2000001ff00 */
[----:B------:R-:W-:Y:S01]  /*1510*/  @!P4 IMAD.WIDE.U32 R34, R0, R34, R10 ;  /* 0x000000220022c225 */ /* 0x000fe200078e000a */
[----:B------:R-:W-:Y:S02]  /*1520*/  CS2R R10, SRZ ;  /* 0x00000000000a7805 */ /* 0x000fe4000001ff00 */
[----:B----4-:R-:W-:Y:S02]  /*1530*/  CS2R R16, SRZ ;  /* 0x0000000000107805 */ /* 0x010fe4000001ff00 */
[----:B------:R-:W-:-:S02]  /*1540*/  MOV R46, UR6 ;  /* 0x00000006002e7c02 */ /* 0x000fc40008000f00 */
[----:B------:R-:W-:Y:S02]  /*1550*/  CS2R R12, SRZ ;  /* 0x00000000000c7805 */ /* 0x000fe4000001ff00 */
[----:B------:R-:W-:Y:S01]  /*1560*/  MOV R47, UR7 ;  /* 0x00000007002f7c02 */ /* 0x000fe20008000f00 */
[----:B------:R-:W5:Y:S01]  /*1570*/  @!P2 LDG.E.64 R14, desc[UR12][R38.64] ;  /* 0x0000000c260ea981 */ /* 0x000f62000c1e1b00 */
[----:B------:R-:W-:-:S03]  /*1580*/  IADD3 R28, PT, PT, R19, 0x1c0, RZ ;  /* 0x000001c0131c7810 */ /* 0x000fc60007ffe0ff */
[----:B------:R3:W5:Y:S01]  /*1590*/  @!P1 LDG.E.64 R10, desc[UR12][R20.64] ;  /* 0x0000000c140a9981 */ /* 0x000762000c1e1b00 */
[C---:B-1----:R-:W-:Y:S01]  /*15a0*/  @!P5 IADD3 R32, P6, PT, R29.reuse, R32, RZ ;  /* 0x000000201d20d210 */ /* 0x042fe20007fde0ff */
[----:B------:R-:W1:Y:S02]  /*15b0*/  @!P3 LDC.64 R48, c[0x0][0x3a0] ;  /* 0x0000e800ff30bb82 */ /* 0x000e640000000a00 */
[----:B------:R-:W5:Y:S01]  /*15c0*/  @!P2 LDG.E.64 R16, desc[UR12][R40.64] ;  /* 0x0000000c2810a981 */ /* 0x000f62000c1e1b00 */
[----:B--2---:R-:W-:Y:S02]  /*15d0*/  @!P5 IADD3 R36, P2, PT, R29, R36, RZ ;  /* 0x000000241d24d210 */ /* 0x004fe40007f5e0ff */
[----:B------:R-:W-:Y:S01]  /*15e0*/  @!P4 IADD3 R29, PT, PT, R35, R45, RZ ;  /* 0x0000002d231dc210 */ /* 0x000fe20007ffe0ff */
[----:B------:R-:W2:Y:S02]  /*15f0*/  LDG.E.64 R46, desc[UR12][R46.64] ;  /* 0x0000000c2e2e7981 */ /* 0x000ea4000c1e1b00 */
[----:B---3--:R-:W3:Y:S01]  /*1600*/  @!P3 LDC.64 R20, c[0x0][0x3f8] ;  /* 0x0000fe00ff14bb82 */ /* 0x008ee20000000a00 */
[----:B------:R-:W-:Y:S01]  /*1610*/  SHF.R.S32.HI R35, RZ, 0x1f, R28 ;  /* 0x0000001fff237819 */ /* 0x000fe2000001141c */
[----:B------:R4:W5:Y:S01]  /*1620*/  @!P1 LDG.E.64 R12, desc[UR12][R22.64] ;  /* 0x0000000c160c9981 */ /* 0x000962000c1e1b00 */
[----:B------:R-:W-:-:S02]  /*1630*/  ISETP.GE.U32.AND P1, PT, R28, UR16, PT ;  /* 0x000000101c007c0c */ /* 0x000fc4000bf26070 */
[----:B------:R-:W-:Y:S02]  /*1640*/  IADD3 R0, PT, PT, R19, 0x1e0, RZ ;  /* 0x000001e013007810 */ /* 0x000fe40007ffe0ff */
[----:B------:R-:W-:Y:S01]  /*1650*/  ISETP.GE.AND.EX P1, PT, R35, UR17, PT, P1 ;  /* 0x0000001123007c0c */ /* 0x000fe2000bf26310 */
[----:B------:R-:W1:Y:S01]  /*1660*/  @!P3 LDC.64 R50, c[0x0][0x398] ;  /* 0x0000e600ff32bb82 */ /* 0x000e620000000a00 */
[----:B------:R-:W-:Y:S02]  /*1670*/  @!P5 IADD3.X R37, PT, PT, R18, R37, RZ, P2, !PT ;  /* 0x000000251225d210 */ /* 0x000fe400017fe4ff */
[C---:B----4-:R-:W-:Y:S02]  /*1680*/  @!P4 SHF.L.U32 R23, R34.reuse, 0x2, RZ ;  /* 0x000000022217c819 */ /* 0x050fe400000006ff */
[----:B------:R-:W-:Y:S02]  /*1690*/  @!P4 SHF.L.U64.HI R34, R34, 0x2, R29 ;  /* 0x000000022222c819 */ /* 0x000fe4000001021d */
[----:B------:R-:W-:-:S02]  /*16a0*/  @!P5 IADD3.X R33, PT, PT, R18, R33, RZ, P6, !PT ;  /* 0x000000211221d210 */ /* 0x000fc400037fe4ff */
[----:B------:R-:W-:Y:S02]  /*16b0*/  ISETP.GE.U32.AND P2, PT, R0, UR16, PT ;  /* 0x0000001000007c0c */ /* 0x000fe4000bf46070 */
[----:B------:R-:W-:Y:S01]  /*16c0*/  SHF.R.S32.HI R29, RZ, 0x1f, R0 ;  /* 0x0000001fff1d7819 */ /* 0x000fe20000011400 */
[----:B------:R-:W4:Y:S01]  /*16d0*/  @!P1 LDC.64 R78, c[0x0][0x3a0] ;  /* 0x0000e800ff4e9b82 */ /* 0x000f220000000a00 */
[----:B0-----:R-:W-:Y:S02]  /*16e0*/  @!P4 IADD3 R38, P6, PT, R23, R42, RZ ;  /* 0x0000002a1726c210 */ /* 0x001fe40007fde0ff */
[----:B------:R-:W-:Y:S02]  /*16f0*/  ISETP.GE.AND.EX P2, PT, R29, UR17, PT, P2 ;  /* 0x000000111d007c0c */ /* 0x000fe4000bf46320 */
[----:B------:R-:W-:Y:S02]  /*1700*/  @!P4 IADD3.X R39, PT, PT, R34, R43, RZ, P6, !PT ;  /* 0x0000002b2227c210 */ /* 0x000fe400037fe4ff */
[----:B------:R-:W-:Y:S01]  /*1710*/  @!P4 IADD3 R52, P6, PT, R23, R52, RZ ;  /* 0x000000341734c210 */ /* 0x000fe20007fde0ff */
[----:B---3--:R-:W-:Y:S01]  /*1720*/  @!P3 IMAD R27, R27, R20, RZ ;  /* 0x000000141b1bb224 */ /* 0x008fe200078e02ff */
[----:B------:R-:W0:Y:S01]  /*1730*/  @!P1 LDC.64 R22, c[0x0][0x3f8] ;  /* 0x0000fe00ff169b82 */ /* 0x000e220000000a00 */
[----:B------:R-:W-:-:S02]  /*1740*/  @!P3 MOV R40, R90 ;  /* 0x0000005a0028b202 */ /* 0x000fc40000000f00 */
[----:B------:R-:W-:Y:S01]  /*1750*/  @!P3 MOV R41, R93 ;  /* 0x0000005d0029b202 */ /* 0x000fe20000000f00 */
[C---:B------:R-:W-:Y:S02]  /*1760*/  @!P3 IMAD R43, R26.reuse, R21, R27 ;  /* 0x000000151a2bb224 */ /* 0x040fe400078e021b */
[----:B------:R-:W-:Y:S02]  /*1770*/  @!P3 IMAD.WIDE.U32 R40, R26, R20, R40 ;  /* 0x000000141a28b225 */ /* 0x000fe400078e0028 */
[----:B------:R-:W3:Y:S01]  /*1780*/  @!P1 LDC.64 R44, c[0x0][0x398] ;  /* 0x0000e600ff2c9b82 */ /* 0x000ee20000000a00 */
[----:B------:R-:W-:Y:S02]  /*1790*/  CS2R R18, SRZ ;  /* 0x0000000000127805 */ /* 0x000fe4000001ff00 */
[----:B------:R-:W-:-:S05]  /*17a0*/  CS2R R20, SRZ ;  /* 0x0000000000147805 */ /* 0x000fca000001ff00 */
[----:B------:R-:W4:Y:S01]  /*17b0*/  @!P2 LDC.64 R26, c[0x0][0x3f8] ;  /* 0x0000fe00ff1aab82 */ /* 0x000f220000000a00 */
[----:B------:R1:W5:Y:S01]  /*17c0*/  @!P0 LDG.E.64 R18, desc[UR12][R30.64] ;  /* 0x0000000c1e128981 */ /* 0x000362000c1e1b00 */
[----:B------:R-:W-:Y:S02]  /*17d0*/  @!P3 IADD3 R43, PT, PT, R41, R43, RZ ;  /* 0x0000002b292bb210 */ /* 0x000fe40007ffe0ff */
[----:B------:R-:W-:Y:S01]  /*17e0*/  @!P3 SHF.L.U32 R41, R40, 0x2, RZ ;  /* 0x000000022829b819 */ /* 0x000fe200000006ff */
[----:B------:R4:W5:Y:S01]  /*17f0*/  @!P0 LDG.E.64 R20, desc[UR12][R24.64] ;  /* 0x0000000c18148981 */ /* 0x000962000c1e1b00 */
[----:B------:R-:W-:Y:S01]  /*1800*/  ISETP.NE.AND P0, PT, RZ, UR9, PT ;  /* 0x00000009ff007c0c */ /* 0x000fe2000bf05270 */
[----:B0-----:R-:W-:Y:S01]  /*1810*/  @!P1 IMAD R35, R35, R22, RZ ;  /* 0x0000001623239224 */ /* 0x001fe200078e02ff */
[----:B------:R-:W-:Y:S02]  /*1820*/  @!P4 IADD3.X R53, PT, PT, R34, R53, RZ, P6, !PT ;  /* 0x000000352235c210 */ /* 0x000fe400037fe4ff */
[----:B-1----:R-:W-:-:S02]  /*1830*/  @!P1 MOV R30, R90 ;  /* 0x0000005a001e9202 */ /* 0x002fc40000000f00 */
[----:B------:R-:W-:Y:S02]  /*1840*/  @!P1 MOV R31, R93 ;  /* 0x0000005d001f9202 */ /* 0x000fe40000000f00 */
[----:B------:R-:W-:Y:S02]  /*1850*/  @!P3 SHF.L.U64.HI R40, R40, 0x2, R43 ;  /* 0x000000022828b819 */ /* 0x000fe4000001022b */
[C---:B------:R-:W-:Y:S01]  /*1860*/  @!P3 IADD3 R48, P6, PT, R41.reuse, R48, RZ ;  /* 0x000000302930b210 */ /* 0x040fe20007fde0ff */
[C---:B------:R-:W-:Y:S01]  /*1870*/  @!P1 IMAD R35, R28.reuse, R23, R35 ;  /* 0x000000171c239224 */ /* 0x040fe200078e0223 */
[----:B------:R-:W0:Y:S01]  /*1880*/  @!P2 LDC.64 R42, c[0x0][0x3a0] ;  /* 0x0000e800ff2aab82 */ /* 0x000e220000000a00 */
[----:B------:R-:W-:Y:S01]  /*1890*/  @!P1 IMAD.WIDE.U32 R30, R28, R22, R30 ;  /* 0x000000161c1e9225 */ /* 0x000fe200078e001e */
[----:B------:R-:W-:Y:S02]  /*18a0*/  @!P3 IADD3.X R49, PT, PT, R40, R49, RZ, P6, !PT ;  /* 0x000000312831b210 */ /* 0x000fe400037fe4ff */
[----:B------:R-:W-:Y:S01]  /*18b0*/  @!P3 IADD3 R50, P6, PT, R41, R50, RZ ;  /* 0x000000322932b210 */ /* 0x000fe20007fde0ff */
[----:B----4-:R-:W-:Y:S01]  /*18c0*/  @!P2 IMAD R29, R29, R26, RZ ;  /* 0x0000001a1d1da224 */ /* 0x010fe200078e02ff */
[----:B------:R-:W-:-:S02]  /*18d0*/  @!P1 IADD3 R35, PT, PT, R31, R35, RZ ;  /* 0x000000231f239210 */ /* 0x000fc40007ffe0ff */
[----:B------:R-:W1:Y:S01]  /*18e0*/  @P0 LDC.64 R24, c[0x0][0x3b0] ;  /* 0x0000ec00ff180b82 */ /* 0x000e620000000a00 */
[----:B------:R-:W-:Y:S02]  /*18f0*/  @!P3 IADD3.X R51, PT, PT, R40, R51, RZ, P6, !PT ;  /* 0x000000332833b210 */ /* 0x000fe400037fe4ff */
[C---:B------:R-:W-:Y:S02]  /*1900*/  @!P1 SHF.L.U32 R31, R30.reuse, 0x2, RZ ;  /* 0x000000021e1f9819 */ /* 0x040fe400000006ff */
[----:B------:R-:W-:-:S03]  /*1910*/  @!P1 SHF.L.U64.HI R30, R30, 0x2, R35 ;  /* 0x000000021e1e9819 */ /* 0x000fc60000010223 */
[----:B------:R-:W4:Y:S01]  /*1920*/  @!P2 LDC.64 R40, c[0x0][0x398] ;  /* 0x0000e600ff28ab82 */ /* 0x000f220000000a00 */
[----:B------:R-:W-:Y:S01]  /*1930*/  @!P2 IMAD R35, R0, R27, R29 ;  /* 0x0000001b0023a224 */ /* 0x000fe200078e021d */
[----:B------:R-:W-:Y:S02]  /*1940*/  @!P2 MOV R28, R90 ;  /* 0x0000005a001ca202 */ /* 0x000fe40000000f00 */
[----:B------:R-:W-:-:S04]  /*1950*/  @!P2 MOV R29, R93 ;  /* 0x0000005d001da202 */ /* 0x000fc80000000f00 */
[----:B------:R-:W4:Y:S01]  /*1960*/  LDC.64 R22, c[0x0][0x3a8] ;  /* 0x0000ea00ff167b82 */ /* 0x000f220000000a00 */
[C---:B------:R-:W-:Y:S01]  /*1970*/  @!P1 IADD3 R78, P6, PT, R31.reuse, R78, RZ ;  /* 0x0000004e1f4e9210 */ /* 0x040fe20007fde0ff */
[----:B------:R-:W-:Y:S01]  /*1980*/  @!P2 IMAD.WIDE.U32 R26, R0, R26, R28 ;  /* 0x0000001a001aa225 */ /* 0x000fe200078e001c */
[----:B------:R-:W-:Y:S02]  /*1990*/  LOP3.LUT R83, R84, 0xffff, RZ, 0xc0, !PT ;  /* 0x0000ffff54537812 */ /* 0x000fe400078ec0ff */
[----:B------:R-:W-:Y:S02]  /*19a0*/  @!P1 IADD3.X R79, PT, PT, R30, R79, RZ, P6, !PT ;  /* 0x0000004f1e4f9210 */ /* 0x000fe400037fe4ff */
[----:B---3--:R-:W-:Y:S02]  /*19b0*/  @!P1 IADD3 R44, P6, PT, R31, R44, RZ ;  /* 0x0000002c1f2c9210 */ /* 0x008fe40007fde0ff */
[----:B------:R-:W-:Y:S02]  /*19c0*/  @!P2 IADD3 R29, PT, PT, R27, R35, RZ ;  /* 0x000000231b1da210 */ /* 0x000fe40007ffe0ff */
[----:B------:R-:W-:Y:S01]  /*19d0*/  @!P2 SHF.L.U32 R27, R26, 0x2, RZ ;  /* 0x000000021a1ba819 */ /* 0x000fe200000006ff */
[----:B------:R-:W-:Y:S01]  /*19e0*/  IMAD R31, R80, 0x28, R83 ;  /* 0x00000028501f7824 */ /* 0x000fe200078e0253 */
[----:B------:R-:W-:-:S02]  /*19f0*/  @!P1 IADD3.X R45, PT, PT, R30, R45, RZ, P6, !PT ;  /* 0x0000002d1e2d9210 */ /* 0x000fc400037fe4ff */
[----:B------:R-:W-:Y:S02]  /*1a00*/  @!P2 SHF.L.U64.HI R26, R26, 0x2, R29 ;  /* 0x000000021a1aa819 */ /* 0x000fe4000001021d */
[----:B0-----:R-:W-:Y:S01]  /*1a10*/  @!P2 IADD3 R42, P6, PT, R27, R42, RZ ;  /* 0x0000002a1b2aa210 */ /* 0x001fe20007fde0ff */
[----:B-1----:R-:W-:-:S03]  /*1a20*/  @P0 IMAD.WIDE R28, R31, 0x2, R24 ;  /* 0x000000021f1c0825 */ /* 0x002fc600078e0218 */
[C---:B------:R-:W-:Y:S02]  /*1a30*/  @!P2 IADD3.X R43, PT, PT, R26.reuse, R43, RZ, P6, !PT ;  /* 0x0000002b1a2ba210 */ /* 0x040fe400037fe4ff */
[----:B----4-:R-:W-:Y:S01]  /*1a40*/  @!P2 IADD3 R40, P6, PT, R27, R40, RZ ;  /* 0x000000281b28a210 */ /* 0x010fe20007fde0ff */
[----:B------:R-:W-:Y:S01]  /*1a50*/  IMAD.WIDE R30, R31, 0x2, R22 ;  /* 0x000000021f1e7825 */ /* 0x000fe200078e0216 */
[----:B------:R-:W3:Y:S01]  /*1a60*/  @P0 LDG.E.U16 R88, desc[UR12][R28.64] ;  /* 0x0000000c1c580981 */ /* 0x000ee2000c1e1500 */
[----:B------:R-:W-:Y:S02]  /*1a70*/  CS2R R22, SRZ ;  /* 0x0000000000167805 */ /* 0x000fe4000001ff00 */
[----:B------:R-:W-:Y:S02]  /*1a80*/  @!P2 IADD3.X R41, PT, PT, R26, R41, RZ, P6, !PT ;  /* 0x000000291a29a210 */ /* 0x000fe400037fe4ff */
[----:B------:R-:W-:Y:S01]  /*1a90*/  CS2R R26, SRZ ;  /* 0x00000000001a7805 */ /* 0x000fe2000001ff00 */
[----:B------:R0:W4:Y:S04]  /*1aa0*/  @P0 LDG.E.U16 R0, desc[UR12][R28.64+0x2] ;  /* 0x0000020c1c000981 */ /* 0x000128000c1e1500 */
[----:B------:R-:W4:Y:S04]  /*1ab0*/  LDG.E.U16 R81, desc[UR12][R30.64] ;  /* 0x0000000c1e517981 */ /* 0x000f28000c1e1500 */
[----:B------:R1:W4:Y:S01]  /*1ac0*/  LDG.E.U16 R85, desc[UR12][R30.64+0x2] ;  /* 0x0000020c1e557981 */ /* 0x000322000c1e1500 */
[----:B0-----:R-:W-:-:S03]  /*1ad0*/  CS2R R28, SRZ ;  /* 0x00000000001c7805 */ /* 0x001fc6000001ff00 */
[----:B------:R0:W5:Y:S04]  /*1ae0*/  @!P5 LDG.E.64 R22, desc[UR12][R32.64] ;  /* 0x0000000c2016d981 */ /* 0x000168000c1e1b00 */
[----:B------:R0:W5:Y:S01]  /*1af0*/  @!P4 LDG.E.64 R26, desc[UR12][R38.64] ;  /* 0x0000000c261ac981 */ /* 0x000162000c1e1b00 */
[----:B-1----:R-:W-:-:S03]  /*1b00*/  CS2R R30, SRZ ;  /* 0x00000000001e7805 */ /* 0x002fc6000001ff00 */
[----:B------:R1:W5:Y:S01]  /*1b10*/  @!P4 LDG.E.64 R28, desc[UR12][R52.64] ;  /* 0x0000000c341cc981 */ /* 0x000362000c1e1b00 */
[----:B0-----:R-:W-:-:S03]  /*1b20*/  CS2R R32, SRZ ;  /* 0x0000000000207805 */ /* 0x001fc6000001ff00 */
[----:B------:R-:W5:Y:S01]  /*1b30*/  @!P3 LDG.E.64 R30, desc[UR12][R48.64] ;  /* 0x0000000c301eb981 */ /* 0x000f62000c1e1b00 */
[----:B------:R-:W-:-:S03]  /*1b40*/  CS2R R38, SRZ ;  /* 0x0000000000267805 */ /* 0x000fc6000001ff00 */
[----:B------:R-:W5:Y:S01]  /*1b50*/  @!P3 LDG.E.64 R32, desc[UR12][R50.64] ;  /* 0x0000000c3220b981 */ /* 0x000f62000c1e1b00 */
[----:B-1----:R-:W-:-:S03]  /*1b60*/  CS2R R52, SRZ ;  /* 0x0000000000347805 */ /* 0x002fc6000001ff00 */
[----:B------:R-:W5:Y:S04]  /*1b70*/  @!P2 LDG.E.64 R38, desc[UR12][R42.64] ;  /* 0x0000000c2a26a981 */ /* 0x000f68000c1e1b00 */
[----:B------:R-:W5:Y:S01]  /*1b80*/  @!P2 LDG.E.64 R52, desc[UR12][R40.64] ;  /* 0x0000000c2834a981 */ /* 0x000f62000c1e1b00 */
[----:B------:R-:W-:Y:S02]  /*1b90*/  CS2R R24, SRZ ;  /* 0x0000000000187805 */ /* 0x000fe4000001ff00 */
[----:B------:R-:W-:-:S04]  /*1ba0*/  CS2R R34, SRZ ;  /* 0x0000000000227805 */ /* 0x000fc8000001ff00 */
[----:B------:R0:W5:Y:S04]  /*1bb0*/  @!P5 LDG.E.64 R24, desc[UR12][R36.64] ;  /* 0x0000000c2418d981 */ /* 0x000168000c1e1b00 */
[----:B------:R1:W5:Y:S01]  /*1bc0*/  @!P1 LDG.E.64 R34, desc[UR12][R78.64] ;  /* 0x0000000c4e229981 */ /* 0x000362000c1e1b00 */
[----:B0-----:R-:W-:-:S06]  /*1bd0*/  CS2R R36, SRZ ;  /* 0x0000000000247805 */ /* 0x001fcc000001ff00 */
[----:B------:R1:W5:Y:S01]  /*1be0*/  @!P1 LDG.E.64 R36, desc[UR12][R44.64] ;  /* 0x0000000c2c249981 */ /* 0x000362000c1e1b00 */
[----:B------:R-:W-:Y:S01]  /*1bf0*/  UISETP.NE.AND UP1, UPT, UR9, URZ, UPT ;  /* 0x000000ff0900728c */ /* 0x000fe2000bf25270 */
[----:B------:R-:W-:Y:S01]  /*1c00*/  HFMA2 R82, -RZ, RZ, 0, 0 ;  /* 0x00000000ff527431 */ /* 0x000fe200000001ff */
[----:B------:R-:W-:Y:S01]  /*1c10*/  MOV R87, RZ ;  /* 0x000000ff00577202 */ /* 0x000fe20000000f00 */
        /* <DEDUP_REMOVED lines=12> */
[----:B---3--:R-:W-:Y:S02]  /*1ce0*/  @P0 SHF.L.U32 R82, R88, 0x10, RZ ;  /* 0x0000001058520819 */ /* 0x008fe400000006ff */
[----:B----4-:R-:W-:Y:S02]  /*1cf0*/  @P0 SHF.L.U32 R87, R0, 0x10, RZ ;  /* 0x0000001000570819 */ /* 0x010fe400000006ff */
[----:B------:R-:W-:Y:S02]  /*1d00*/  SHF.L.U32 R81, R81, 0x10, RZ ;  /* 0x0000001051517819 */ /* 0x000fe400000006ff */
[----:B------:R-:W-:Y:S01]  /*1d10*/  SHF.L.U32 R0, R85, 0x10, RZ ;  /* 0x0000001055007819 */ /* 0x000fe200000006ff */
[----:B-1----:R-:W-:Y:S06]  /*1d20*/  BRA.U UP1, `(.L_x_1575) ;  /* 0x0000000d01847547 */ /* 0x002fec000b800000 */
        /* <DEDUP_REMOVED lines=130> */
[----:B------:R-:W-:Y:S01]  /*2550*/  FADD.FTZ R49, R46, R49 ;  /* 0x000000312e317221 */ /* 0x000fe20000010000 */
[----:B------:R-:W-:Y:S01]  /*2560*/  FMUL.FTZ R48, R33, R0 ;  /* 0x0000000021307220 */ /* 0x000fe20000410000 */
        /* <DEDUP_REMOVED lines=35> */
[----:B------:R-:W-:Y:S01]  /*27a0*/  FFMA.FTZ R50, R47, R49, R46 ;  /* 0x000000312f327223 */ /* 0x000fe2000001002e */
        /* <DEDUP_REMOVED lines=16> */
[----:B------:R-:W-:Y:S01]  /*28b0*/  FMUL.FTZ R51, R36, R81 ;  /* 0x0000005124337220 */ /* 0x000fe20000410000 */
[----:B------:R-:W-:Y:S01]  /*28c0*/  FADD.FTZ R45, R8, R43 ;  /* 0x0000002b082d7221 */ /* 0x000fe20000010000 */
[----:B------:R-:W-:Y:S01]  /*28d0*/  FADD.FTZ R46, R9, R46 ;  /* 0x0000002e092e7221 */ /* 0x000fe20000010000 */
[----:B------:R-:W-:Y:S01]  /*28e0*/  FADD.FTZ R47, R35, -UR11 ;  /* 0x8000000b232f7e21 */ /* 0x000fe20008010000 */
[----:B------:R-:W-:Y:S01]  /*28f0*/  FFMA.FTZ R43, R36, R49, R41 ;  /* 0x00000031242b7223 */ /* 0x000fe20000010029 */
[----:B------:R-:W-:Y:S01]  /*2900*/  FADD.FTZ R45, R12, R45 ;  /* 0x0000002d0c2d7221 */ /* 0x000fe20000010000 */
[----:B------:R-:W-:Y:S01]  /*2910*/  FADD.FTZ R46, R13, R46 ;  /* 0x0000002e0d2e7221 */ /* 0x000fe20000010000 */
[----:B------:R-:W-:Y:S01]  /*2920*/  FADD.FTZ R41, R42, R51 ;  /* 0x000000332a297221 */ /* 0x000fe20000010000 */
[----:B------:R-:W-:Y:S01]  /*2930*/  FMUL.FTZ R47, R47, UR14 ;  /* 0x0000000e2f2f7c20 */ /* 0x000fe20008410000 */
[----:B------:R-:W-:Y:S01]  /*2940*/  FADD.FTZ R45, R16, R45 ;  /* 0x0000002d102d7221 */ /* 0x000fe20000010000 */
[----:B------:R-:W-:Y:S01]  /*2950*/  FFMA.FTZ R44, R49, R51, R44 ;  /* 0x00000033312c7223 */ /* 0x000fe2000001002c */
[----:B------:R-:W-:Y:S01]  /*2960*/  FMUL.FTZ R42, R37, R0 ;  /* 0x00000000252a7220 */ /* 0x000fe20000410000 */
[----:B------:R-:W-:Y:S01]  /*2970*/  FADD.FTZ R46, R17, R46 ;  /* 0x0000002e112e7221 */ /* 0x000fe20000010000 */
[----:B------:R-:W-:Y:S01]  /*2980*/  FFMA.FTZ R40, R37, R47, R40 ;  /* 0x0000002f25287223 */ /* 0x000fe20000010028 */
[----:B------:R-:W-:Y:S01]  /*2990*/  FADD.FTZ R45, R20, R45 ;  /* 0x0000002d142d7221 */ /* 0x000fe20000010000 */
[----:B------:R-:W-:Y:S01]  /*29a0*/  FFMA.FTZ R47, R47, R42, R44 ;  /* 0x0000002a2f2f7223 */ /* 0x000fe2000001002c */
[----:B------:R-:W-:Y:S01]  /*29b0*/  FADD.FTZ R46, R21, R46 ;  /* 0x0000002e152e7221 */ /* 0x000fe20000010000 */
[----:B------:R-:W-:Y:S01]  /*29c0*/  FADD.FTZ R41, R42, R41 ;  /* 0x000000292a297221 */ /* 0x000fe20000010000 */
[----:B------:R-:W-:Y:S01]  /*29d0*/  FADD.FTZ R44, R38, -UR11 ;  /* 0x8000000b262c7e21 */ /* 0x000fe20008010000 */
[----:B------:R-:W-:Y:S01]  /*29e0*/  FMUL.FTZ R42, R52, R81 ;  /* 0x00000051342a7220 */ /* 0x000fe20000410000 */
[----:B------:R-:W-:Y:S01]  /*29f0*/  FADD.FTZ R45, R24, R45 ;  /* 0x0000002d182d7221 */ /* 0x000fe20000010000 */
[----:B------:R-:W-:Y:S01]  /*2a00*/  FADD.FTZ R46, R25, R46 ;  /* 0x0000002e192e7221 */ /* 0x000fe20000010000 */
[----:B------:R-:W-:Y:S01]  /*2a10*/  FMUL.FTZ R44, R44, UR14 ;  /* 0x0000000e2c2c7c20 */ /* 0x000fe20008410000 */
[----:B------:R-:W-:Y:S01]  /*2a20*/  FADD.FTZ R51, R41, R42 ;  /* 0x0000002a29337221 */ /* 0x000fe20000010000 */
[----:B------:R-:W-:Y:S01]  /*2a30*/  FADD.FTZ R41, R39, -UR11 ;  /* 0x8000000b27297e21 */ /* 0x000fe20008010000 */
[----:B------:R-:W-:Y:S01]  /*2a40*/  FADD.FTZ R45, R28, R45 ;  /* 0x0000002d1c2d7221 */ /* 0x000fe20000010000 */
[----:B------:R-:W-:Y:S01]  /*2a50*/  FADD.FTZ R46, R29, R46 ;  /* 0x0000002e1d2e7221 */ /* 0x000fe20000010000 */
        /* <DEDUP_REMOVED lines=14> */
.L_x_1575:
        /* <DEDUP_REMOVED lines=16> */
[----:B------:R-:W0:Y:S01]  /*2c40*/  MUFU.EX2 R42, R42 ;  /* 0x0000002a002a7308 */ /* 0x000e220000000800 */
[----:B------:R-:W-:-:S07]  /*2c50*/  FFMA.FTZ R44, R81, R89, R82 ;  /* 0x00000059512c7223 */ /* 0x000fce0000010052 */
        /* <DEDUP_REMOVED lines=10> */
[----:B0-----:R-:W-:Y:S01]  /*2d00*/  FADD.FTZ R47, -R43, 1 ;  /* 0x3f8000002b2f7421 */ /* 0x001fe20000010100 */
[----:B------:R-:W-:-:S03]  /*2d10*/  FMUL.FTZ R43, R74, R43 ;  /* 0x0000002b4a2b7220 */ /* 0x000fc60000410000 */
[----:B------:R-:W-:Y:S01]  /*2d20*/  FFMA.FTZ R78, R78, R47, 1 ;  /* 0x3f8000004e4e7423 */ /* 0x000fe2000001002f */
[----:B------:R-:W-:Y:S02]  /*2d30*/  FMUL.FTZ R47, R44, -1.4426950216293334961 ;  /* 0xbfb8aa3b2c2f7820 */ /* 0x000fe40000410000 */
[----:B------:R-:W-:Y:S01]  /*2d40*/  MUFU.RCP R49, R49 ;  /* 0x0000003100317308 */ /* 0x000fe20000001000 */
[----:B-1----:R-:W-:Y:S01]  /*2d50*/  FADD.FTZ R85, R79, 1 ;  /* 0x3f8000004f557421 */ /* 0x002fe20000010000 */
[----:B------:R-:W-:-:S06]  /*2d60*/  FMUL.FTZ R43, R43, R78 ;  /* 0x0000004e2b2b7220 */ /* 0x000fcc0000410000 */
[----:B------:R-:W0:Y:S01]  /*2d70*/  MUFU.EX2 R47, R47 ;  /* 0x0000002f002f7308 */ /* 0x000e220000000800 */
[----:B--2---:R-:W-:Y:S01]  /*2d80*/  FADD.FTZ R88, -R48, 1 ;  /* 0x3f80000030587421 */ /* 0x004fe20000010100 */
[----:B------:R-:W-:-:S03]  /*2d90*/  FMUL.FTZ R48, R75, R48 ;  /* 0x000000304b307220 */ /* 0x000fc60000410000 */
[----:B------:R-:W-:-:S03]  /*2da0*/  FFMA.FTZ R79, R45, R88, 1 ;  /* 0x3f8000002d4f7423 */ /* 0x000fc60000010058 */
[----:B------:R0:W1:Y:S01]  /*2db0*/  MUFU.RCP R78, R85 ;  /* 0x00000055004e7308 */ /* 0x0000620000001000 */
[----:B------:R-:W-:Y:S01]  /*2dc0*/  FMUL.FTZ R79, R48, R79 ;  /* 0x0000004f304f7220 */ /* 0x000fe20000410000 */
[----:B0-----:R-:W-:Y:S01]  /*2dd0*/  FADD.FTZ R85, R47, 1 ;  /* 0x3f8000002f557421 */ /* 0x001fe20000010000 */
[----:B------:R-:W-:-:S05]  /*2de0*/  FADD.FTZ R47, -R49, 1 ;  /* 0x3f800000312f7421 */ /* 0x000fca0000010100 */
[----:B------:R-:W0:Y:S01]  /*2df0*/  MUFU.RCP R45, R85 ;  /* 0x00000055002d7308 */ /* 0x000e220000001000 */
[----:B------:R-:W-:Y:S01]  /*2e00*/  FFMA.FTZ R46, R46, R47, 1 ;  /* 0x3f8000002e2e7423 */ /* 0x000fe2000001002f */
[----:B------:R-:W-:Y:S01]  /*2e10*/  FMUL.FTZ R47, R70, R49 ;  /* 0x00000031462f7220 */ /* 0x000fe20000410000 */
[----:B-1----:R-:W-:-:S03]  /*2e20*/  FADD.FTZ R49, -R78, 1 ;  /* 0x3f8000004e317421 */ /* 0x002fc60000010100 */
[----:B------:R-:W-:Y:S01]  /*2e30*/  FMUL.FTZ R47, R47, R46 ;  /* 0x0000002e2f2f7220 */ /* 0x000fe20000410000 */
[----:B------:R-:W-:Y:S01]  /*2e40*/  FFMA.FTZ R49, R42, R49, 1 ;  /* 0x3f8000002a317423 */ /* 0x000fe20000010031 */
[----:B0-----:R-:W-:-:S04]  /*2e50*/  FADD.FTZ R42, -R45, 1 ;  /* 0x3f8000002d2a7421 */ /* 0x001fc80000010100 */
[----:B------:R-:W-:Y:S01]  /*2e60*/  FFMA.FTZ R42, R44, R42, 1 ;  /* 0x3f8000002c2a7423 */ /* 0x000fe2000001002a */
[----:B------:R-:W-:Y:S01]  /*2e70*/  FMUL.FTZ R44, R71, R78 ;  /* 0x0000004e472c7220 */ /* 0x000fe20000410000 */
[----:B------:R-:W-:Y:S01]  /*2e80*/  FMUL.FTZ R78, R66, R45 ;  /* 0x0000002d424e7220 */ /* 0x000fe20000410000 */
[----:B------:R-:W-:Y:S02]  /*2e90*/  FADD.FTZ R45, R69, -UR11 ;  /* 0x8000000b452d7e21 */ /* 0x000fe40008010000 */
[----:B------:R-:W-:Y:S01]  /*2ea0*/  FMUL.FTZ R44, R44, R49 ;  /* 0x000000312c2c7220 */ /* 0x000fe20000410000 */
[----:B------:R-:W-:Y:S01]  /*2eb0*/  FMUL.FTZ R78, R78, R42 ;  /* 0x0000002a4e4e7220 */ /* 0x000fe20000410000 */
[----:B------:R-:W-:Y:S01]  /*2ec0*/  FMUL.FTZ R42, R81, R43 ;  /* 0x0000002b512a7220 */ /* 0x000fe20000410000 */
[----:B------:R-:W-:Y:S01]  /*2ed0*/  FMUL.FTZ R45, R45, UR14 ;  /* 0x0000000e2d2d7c20 */ /* 0x000fe20008410000 */
[C---:B------:R-:W-:Y:S02]  /*2ee0*/  FMUL.FTZ R49, R0.reuse, R79 ;  /* 0x0000004f00317220 */ /* 0x040fe40000410000 */
[----:B------:R-:W-:Y:S01]  /*2ef0*/  FFMA.FTZ R85, R41, R42, RZ ;  /* 0x0000002a29557223 */ /* 0x000fe200000100ff */
[----:B------:R-:W-:Y:S01]  /*2f00*/  FADD.FTZ R48, RZ, R42 ;  /* 0x0000002aff307221 */ /* 0x000fe20000010000 */
[----:B------:R-:W-:-:S02]  /*2f10*/  FFMA.FTZ R42, R0, R45, R87 ;  /* 0x0000002d002a7223 */ /* 0x000fc40000010057 */
[----:B------:R-:W-:Y:S01]  /*2f20*/  FFMA.FTZ R88, R40, R49, R85 ;  /* 0x0000003128587223 */ /* 0x000fe20000010055 */
[----:B------:R-:W-:Y:S01]  /*2f30*/  FADD.FTZ R48, R49, R48 ;  /* 0x0000003031307221 */ /* 0x000fe20000010000 */
[----:B------:R-:W-:Y:S01]  /*2f40*/  FMUL.FTZ R46, R42, -1.4426950216293334961 ;  /* 0xbfb8aa3b2a2e7820 */ /* 0x000fe20000410000 */
[----:B------:R-:W-:Y:S01]  /*2f50*/  FFMA.FTZ R49, R41, R43, RZ ;  /* 0x0000002b29317223 */ /* 0x000fe200000100ff */
[----:B------:R-:W-:Y:S01]  /*2f60*/  FADD.FTZ R43, RZ, R43 ;  /* 0x0000002bff2b7221 */ /* 0x000fe20000010000 */
[-C--:B------:R-:W-:Y:S02]  /*2f70*/  FMUL.FTZ R41, R81, R47.reuse ;  /* 0x0000002f51297220 */ /* 0x080fe40000410000 */
[C---:B------:R-:W-:Y:S01]  /*2f80*/  FFMA.FTZ R49, R50.reuse, R47, R49 ;  /* 0x0000002f32317223 */ /* 0x040fe20000010031 */
[----:B------:R-:W0:Y:S01]  /*2f90*/  MUFU.EX2 R46, R46 ;  /* 0x0000002e002e7308 */ /* 0x000e220000000800 */
[----:B------:R-:W-:Y:S01]  /*2fa0*/  FADD.FTZ R43, R43, R47 ;  /* 0x0000002f2b2b7221 */ /* 0x000fe20000010000 */
[----:B------:R-:W-:Y:S01]  /*2fb0*/  FFMA.FTZ R85, R50, R41, R88 ;  /* 0x0000002932557223 */ /* 0x000fe20000010058 */
[----:B------:R-:W-:Y:S01]  /*2fc0*/  FADD.FTZ R48, R48, R41 ;  /* 0x0000002930307221 */ /* 0x000fe20000010000 */
[----:B------:R-:W-:Y:S01]  /*2fd0*/  FFMA.FTZ R50, R40, R79, RZ ;  /* 0x0000004f28327223 */ /* 0x000fe200000100ff */
[----:B------:R-:W-:Y:S01]  /*2fe0*/  FADD.FTZ R79, RZ, R79 ;  /* 0x0000004fff4f7221 */ /* 0x000fe20000010000 */
[-C--:B------:R-:W-:Y:S01]  /*2ff0*/  FMUL.FTZ R40, R0, R44.reuse ;  /* 0x0000002c00287220 */ /* 0x080fe20000410000 */
[----:B------:R-:W-:Y:S01]  /*3000*/  FADD.FTZ R43, R43, R78 ;  /* 0x0000004e2b2b7221 */ /* 0x000fe20000010000 */
[----:B------:R-:W-:Y:S01]  /*3010*/  FFMA.FTZ R50, R51, R44, R50 ;  /* 0x0000002c33327223 */ /* 0x000fe20000010032 */
[----:B------:R-:W-:Y:S01]  /*3020*/  FADD.FTZ R79, R79, R44 ;  /* 0x0000002c4f4f7221 */ /* 0x000fe20000010000 */
[----:B------:R-:W-:Y:S01]  /*3030*/  FFMA.FTZ R51, R51, R40, R85 ;  /* 0x0000002833337223 */ /* 0x000fe20000010055 */
[----:B------:R-:W-:Y:S01]  /*3040*/  FADD.FTZ R48, R40, R48 ;  /* 0x0000003028307221 */ /* 0x000fe20000010000 */
[-C--:B------:R-:W-:Y:S01]  /*3050*/  FFMA.FTZ R49, R89, R78.reuse, R49 ;  /* 0x0000004e59317223 */ /* 0x080fe20000010031 */
[----:B------:R-:W-:Y:S01]  /*3060*/  FMUL.FTZ R40, R81, R78 ;  /* 0x0000004e51287220 */ /* 0x000fe20000410000 */
[----:B0-----:R-:W-:-:S03]  /*3070*/  FADD.FTZ R46, R46, 1 ;  /* 0x3f8000002e2e7421 */ /* 0x001fc60000010000 */
[----:B------:R-:W-:Y:S01]  /*3080*/  FFMA.FTZ R89, R89, R40, R51 ;  /* 0x0000002859597223 */ /* 0x000fe20000010033 */
[----:B------:R-:W-:Y:S02]  /*3090*/  FADD.FTZ R48, R48, R40 ;  /* 0x0000002830307221 */ /* 0x000fe40000010000 */
        /* <DEDUP_REMOVED lines=9> */
[-C--:B------:R-:W-:Y:S01]  /*3130*/  FFMA.FTZ R79, R45, R42.reuse, R50 ;  /* 0x0000002a2d4f7223 */ /* 0x080fe20000010032 */
        /* <DEDUP_REMOVED lines=32> */
[----:B------:R-:W-:Y:S02]  /*3340*/  FFMA.FTZ R47, R81, R78, R82 ;  /* 0x0000004e512f7223 */ /* 0x000fe40000010052 */
[----:B------:R-:W-:Y:S02]  /*3350*/  FADD.FTZ R48, R51, R48 ;  /* 0x0000003033307221 */ /* 0x000fe40000010000 */
        /* <DEDUP_REMOVED lines=19> */
[----:B0-----:R-:W-:Y:S01]  /*3490*/  FADD.FTZ R45, -R88, 1 ;  /* 0x3f800000582d7421 */ /* 0x001fe20000010100 */
[----:B------:R-:W-:-:S03]  /*34a0*/  FMUL.FTZ R85, R59, R88 ;  /* 0x000000583b557220 */ /* 0x000fc60000410000 */
[----:B------:R-:W-:Y:S01]  /*34b0*/  FFMA.FTZ R42, R42, R45, 1 ;  /* 0x3f8000002a2a7423 */ /* 0x000fe2000001002d */
[----:B------:R-:W-:Y:S01]  /*34c0*/  FFMA.FTZ R45, R44, R51, R46 ;  /* 0x000000332c2d7223 */ /* 0x000fe2000001002e */
[----:B------:R-:W-:Y:S02]  /*34d0*/  FADD.FTZ R46, R57, -UR11 ;  /* 0x8000000b392e7e21 */ /* 0x000fe40008010000 */
[----:B------:R-:W-:Y:S01]  /*34e0*/  FMUL.FTZ R85, R85, R42 ;  /* 0x0000002a55557220 */ /* 0x000fe20000410000 */
[----:B------:R-:W-:Y:S01]  /*34f0*/  FADD.FTZ R42, R56, -UR11 ;  /* 0x8000000b382a7e21 */ /* 0x000fe20008010000 */
[----:B------:R-:W-:Y:S01]  /*3500*/  FMUL.FTZ R46, R46, UR14 ;  /* 0x0000000e2e2e7c20 */ /* 0x000fe20008410000 */
[----:B------:R-:W-:Y:S01]  /*3510*/  FFMA.FTZ R78, R78, R47, R45 ;  /* 0x0000002f4e4e7223 */ /* 0x000fe2000001002d */
[----:B------:R-:W-:Y:S01]  /*3520*/  FADD.FTZ R40, R40, R85 ;  /* 0x0000005528287221 */ /* 0x000fe20000010000 */
[----:B------:R-:W-:Y:S01]  /*3530*/  FMUL.FTZ R42, R42, UR14 ;  /* 0x0000000e2a2a7c20 */ /* 0x000fe20008410000 */
[-C--:B------:R-:W-:Y:S01]  /*3540*/  FFMA.FTZ R79, R50, R85.reuse, R79 ;  /* 0x00000055324f7223 */ /* 0x080fe2000001004f */
[----:B------:R-:W-:-:S02]  /*3550*/  FMUL.FTZ R85, R0, R85 ;  /* 0x0000005500557220 */ /* 0x000fc40000410000 */
        /* <DEDUP_REMOVED lines=16> */
[----:B------:R-:W-:Y:S01]  /*3660*/  FADD.FTZ R48, R48, R41 ;  /* 0x0000002930307221 */ /* 0x000fe20000010000 */
[----:B0-----:R-:W-:Y:S01]  /*3670*/  FADD.FTZ R89, R51, 1 ;  /* 0x3f80000033597421 */ /* 0x001fe20000010000 */
[----:B------:R-:W-:Y:S01]  /*3680*/  FFMA.FTZ R51, R50, R85, R78 ;  /* 0x0000005532337223 */ /* 0x000fe2000001004e */
[----:B------:R-:W-:-:S04]  /*3690*/  FADD.FTZ R78, R3, -UR11 ;  /* 0x8000000b034e7e21 */ /* 0x000fc80008010000 */
[----:B------:R-:W0:Y:S01]  /*36a0*/  MUFU.RCP R88, R89 ;  /* 0x0000005900587308 */ /* 0x000e220000001000 */
[----:B------:R-:W-:Y:S01]  /*36b0*/  FFMA.FTZ R42, R42, R41, R51 ;  /* 0x000000292a2a7223 */ /* 0x000fe20000010033 */
[----:B------:R-:W-:Y:S01]  /*36c0*/  FMUL.FTZ R78, R78, UR14 ;  /* 0x0000000e4e4e7c20 */ /* 0x000fe20008410000 */
        /* <DEDUP_REMOVED lines=65> */
[----:B------:R-:W-:Y:S01]  /*3ae0*/  FFMA.FTZ R46, R81, R44, R82 ;  /* 0x0000002c512e7223 */ /* 0x000fe20000010052 */
[----:B------:R-:W-:Y:S01]  /*3af0*/  FFMA.FTZ R42, R51, R45, R42 ;  /* 0x0000002d332a7223 */ /* 0x000fe2000001002a */
[----:B------:R-:W-:Y:S01]  /*3b00*/  FFMA.FTZ R79, R78, R85, R88 ;  /* 0x000000554e4f7223 */ /* 0x000fe20000010058 */
[----:B------:R-:W-:Y:S01]  /*3b10*/  FADD.FTZ R48, R85, R48 ;  /* 0x0000003055307221 */ /* 0x000fe20000010000 */
[----:B------:R-:W-:Y:S01]  /*3b20*/  FMUL.FTZ R89, R46, -1.4426950216293334961 ;  /* 0xbfb8aa3b2e597820 */ /* 0x000fe20000410000 */
[----:B------:R-:W-:Y:S01]  /*3b30*/  FMUL.FTZ R45, R0, R45 ;  /* 0x0000002d002d7220 */ /* 0x000fe20000410000 */
[----:B------:R-:W-:Y:S01]  /*3b40*/  FFMA.FTZ R50, R50, R41, R79 ;  /* 0x0000002932327223 */ /* 0x000fe2000001004f */
[----:B------:R-:W-:-:S03]  /*3b50*/  FADD.FTZ R48, R48, R41 ;  /* 0x0000002930307221 */ /* 0x000fc60000010000 */
        /* <DEDUP_REMOVED lines=32> */
[----:B------:R-:W-:Y:S01]  /*3d60*/  FADD.FTZ R44, R19, -UR11 ;  /* 0x8000000b132c7e21 */ /* 0x000fe20008010000 */
[----:B------:R-:W-:Y:S01]  /*3d70*/  FMUL.FTZ R88, R41, -1.4426950216293334961 ;  /* 0xbfb8aa3b29587820 */ /* 0x000fe20000410000 */
[----:B------:R-:W-:-:S02]  /*3d80*/  FADD.FTZ R79, R79, R48 ;  /* 0x000000304f4f7221 */ /* 0x000fc40000010000 */
[----:B------:R-:W-:-:S03]  /*3d90*/  FMUL.FTZ R44, R44, UR14 ;  /* 0x0000000e2c2c7c20 */ /* 0x000fc60008410000 */
[----:B------:R-:W0:Y:S01]  /*3da0*/  MUFU.EX2 R88, R88 ;  /* 0x0000005800587308 */ /* 0x000e220000000800 */
[----:B------:R-:W-:Y:S01]  /*3db0*/  FFMA.FTZ R48, R0, R44, R87 ;  /* 0x0000002c00307223 */ /* 0x000fe20000010057 */
        /* <DEDUP_REMOVED lines=38> */
[----:B------:R-:W-:-:S03]  /*4020*/  FMUL.FTZ R89, R48, -1.4426950216293334961 ;  /* 0xbfb8aa3b30597820 */ /* 0x000fc60000410000 */
[----:B------:R-:W-:-:S03]  /*4030*/  FADD.FTZ R43, R43, R46 ;  /* 0x0000002e2b2b7221 */ /* 0x000fc60000010000 */
[----:B------:R-:W0:Y:S02]  /*4040*/  MUFU.EX2 R89, R89 ;  /* 0x0000005900597308 */ /* 0x000e240000000800 */
[----:B0-----:R-:W-:-:S06]  /*4050*/  FADD.FTZ R88, R89, 1 ;  /* 0x3f80000059587421 */ /* 0x001fcc0000010000 */
[----:B------:R-:W0:Y:S02]  /*4060*/  MUFU.RCP R88, R88 ;  /* 0x0000005800587308 */ /* 0x000e240000001000 */
[----:B0-----:R-:W-:Y:S01]  /*4070*/  FADD.FTZ R47, -R88, 1 ;  /* 0x3f800000582f7421 */ /* 0x001fe20000010100 */
[----:B------:R-:W-:Y:S01]  /*4080*/  FMUL.FTZ R85, R21, R88 ;  /* 0x0000005815557220 */ /* 0x000fe20000410000 */
[-C--:B------:R-:W-:Y:S01]  /*4090*/  FFMA.FTZ R88, R51, R46.reuse, R49 ;  /* 0x0000002e33587223 */ /* 0x080fe20000010031 */
[----:B------:R-:W-:Y:S01]  /*40a0*/  FMUL.FTZ R49, R81, R46 ;  /* 0x0000002e51317220 */ /* 0x000fe20000410000 */
[----:B------:R-:W-:Y:S01]  /*40b0*/  FFMA.FTZ R48, R48, R47, 1 ;  /* 0x3f80000030307423 */ /* 0x000fe2000001002f */
[----:B------:R-:W-:Y:S02]  /*40c0*/  FADD.FTZ R47, R22, -UR11 ;  /* 0x8000000b162f7e21 */ /* 0x000fe40008010000 */
[----:B------:R-:W-:Y:S01]  /*40d0*/  FFMA.FTZ R51, R51, R49, R78 ;  /* 0x0000003133337223 */ /* 0x000fe2000001004e */
[----:B------:R-:W-:Y:S01]  /*40e0*/  FMUL.FTZ R85, R85, R48 ;  /* 0x0000003055557220 */ /* 0x000fe20000410000 */
[----:B------:R-:W-:Y:S01]  /*40f0*/  FMUL.FTZ R47, R47, UR14 ;  /* 0x0000000e2f2f7c20 */ /* 0x000fe20008410000 */
[----:B------:R-:W-:-:S02]  /*4100*/  FADD.FTZ R79, R79, R49 ;  /* 0x000000314f4f7221 */ /* 0x000fc40000010000 */
        /* <DEDUP_REMOVED lines=13> */
[----:B------:R-:W-:Y:S01]  /*41e0*/  FMUL.FTZ R41, R41, UR14 ;  /* 0x0000000e29297c20 */ /* 0x000fe20008410000 */
[----:B------:R-:W-:-:S03]  /*41f0*/  FADD.FTZ R43, R43, R48 ;  /* 0x000000302b2b7221 */ /* 0x000fc60000010000 */
        /* <DEDUP_REMOVED lines=16> */
[----:B------:R-:W-:Y:S01]  /*4300*/  FMUL.FTZ R50, R0, R85 ;  /* 0x0000005500327220 */ /* 0x000fe20000410000 */
[----:B------:R-:W-:-:S03]  /*4310*/  FMUL.FTZ R85, R81, R48 ;  /* 0x0000003051557220 */ /* 0x000fc60000410000 */
[----:B------:R-:W-:Y:S01]  /*4320*/  FFMA.FTZ R44, R44, R50, R51 ;  /* 0x000000322c2c7223 */ /* 0x000fe20000010033 */
[----:B------:R-:W0:Y:S01]  /*4330*/  MUFU.RCP R89, R89 ;  /* 0x0000005900597308 */ /* 0x000e220000001000 */
[----:B------:R-:W-:Y:S02]  /*4340*/  FADD.FTZ R79, R50, R79 ;  /* 0x0000004f324f7221 */ /* 0x000fe40000010000 */
[----:B------:R-:W-:Y:S02]  /*4350*/  FFMA.FTZ R44, R47, R85, R44 ;  /* 0x000000552f2c7223 */ /* 0x000fe4000001002c */
[----:B------:R-:W-:Y:S01]  /*4360*/  FADD.FTZ R79, R79, R85 ;  /* 0x000000554f4f7221 */ /* 0x000fe20000010000 */
[----:B------:R-:W-:Y:S01]  /*4370*/  FADD.FTZ R85, R40, R46 ;  /* 0x0000002e28557221 */ /* 0x000fe20000010000 */
[----:B------:R-:W-:-:S04]  /*4380*/  FADD.FTZ R40, R31, -UR11 ;  /* 0x8000000b1f287e21 */ /* 0x000fc80008010000 */
[----:B------:R-:W-:Y:S01]  /*4390*/  FMUL.FTZ R40, R40, UR14 ;  /* 0x0000000e28287c20 */ /* 0x000fe20008410000 */
[----:B0-----:R-:W-:-:S04]  /*43a0*/  FADD.FTZ R78, -R89, 1 ;  /* 0x3f800000594e7421 */ /* 0x001fc80000010100 */
[----:B------:R-:W-:Y:S01]  /*43b0*/  FFMA.FTZ R49, R49, R78, 1 ;  /* 0x3f80000031317423 */ /* 0x000fe2000001004e */
[----:B------:R-:W-:-:S04]  /*43c0*/  FMUL.FTZ R78, R28, R89 ;  /* 0x000000591c4e7220 */ /* 0x000fc80000410000 */
[----:B------:R-:W-:Y:S01]  /*43d0*/  FMUL.FTZ R78, R78, R49 ;  /* 0x000000314e4e7220 */ /* 0x000fe20000410000 */
[----:B------:R-:W-:-:S03]  /*43e0*/  FADD.FTZ R49, R27, -UR11 ;  /* 0x8000000b1b317e21 */ /* 0x000fc60008010000 */
[----:B------:R-:W-:Y:S01]  /*43f0*/  FADD.FTZ R43, R43, R78 ;  /* 0x0000004e2b2b7221 */ /* 0x000fe20000010000 */
[----:B------:R-:W-:Y:S01]  /*4400*/  FMUL.FTZ R49, R49, UR14 ;  /* 0x0000000e31317c20 */ /* 0x000fe20008410000 */
[----:B------:R-:W-:-:S03]  /*4410*/  FFMA.FTZ R88, R45, R78, R88 ;  /* 0x0000004e2d587223 */ /* 0x000fc60000010058 */
[----:B------:R-:W-:-:S04]  /*4420*/  FFMA.FTZ R50, R0, R49, R87 ;  /* 0x0000003100327223 */ /* 0x000fc80000010057 */
[----:B------:R-:W-:-:S06]  /*4430*/  FMUL.FTZ R89, R50, -1.4426950216293334961 ;  /* 0xbfb8aa3b32597820 */ /* 0x000fcc0000410000 */
[----:B------:R-:W0:Y:S02]  /*4440*/  MUFU.EX2 R89, R89 ;  /* 0x0000005900597308 */ /* 0x000e240000000800 */
[----:B0-----:R-:W-:Y:S01]  /*4450*/  FADD.FTZ R51, R89, 1 ;  /* 0x3f80000059337421 */ /* 0x001fe20000010000 */
[----:B------:R-:W-:-:S04]  /*4460*/  FMUL.FTZ R89, R0, R46 ;  /* 0x0000002e00597220 */ /* 0x000fc80000410000 */
[----:B------:R-:W-:Y:S01]  /*4470*/  FFMA.FTZ R44, R41, R89, R44 ;  /* 0x00000059292c7223 */ /* 0x000fe2000001002c */
[----:B------:R-:W0:Y:S01]  /*4480*/  MUFU.RCP R51, R51 ;  /* 0x0000003300337308 */ /* 0x000e220000001000 */
[----:B------:R-:W-:Y:S01]  /*4490*/  FADD.FTZ R79, R89, R79 ;  /* 0x0000004f594f7221 */ /* 0x000fe20000010000 */
[----:B0-----:R-:W-:Y:S01]  /*44a0*/  FADD.FTZ R47, -R51, 1 ;  /* 0x3f800000332f7421 */ /* 0x001fe20000010100 */
[----:B------:R-:W-:-:S03]  /*44b0*/  FMUL.FTZ R48, R29, R51 ;  /* 0x000000331d307220 */ /* 0x000fc60000410000 */
[----:B------:R-:W-:-:S04]  /*44c0*/  FFMA.FTZ R47, R50, R47, 1 ;  /* 0x3f800000322f7423 */ /* 0x000fc8000001002f */
        /* <DEDUP_REMOVED lines=10> */
[----:B------:R-:W-:Y:S02]  /*4570*/  FMUL.FTZ R51, R81, R78 ;  /* 0x0000004e51337220 */ /* 0x000fe40000410000 */
[----:B------:R-:W-:Y:S02]  /*4580*/  FFMA.FTZ R41, R50, R41, 1 ;  /* 0x3f80000032297423 */ /* 0x000fe40000010029 */
        /* <DEDUP_REMOVED lines=15> */
[----:B------:R-:W-:Y:S01]  /*4680*/  FFMA.FTZ R78, R41, R78, 1 ;  /* 0x3f800000294e7423 */ /* 0x000fe2000001004e */
[----:B------:R-:W-:-:S03]  /*4690*/  FADD.FTZ R41, R34, -UR11 ;  /* 0x8000000b22297e21 */ /* 0x000fc60008010000 */
[----:B------:R-:W-:Y:S01]  /*46a0*/  FMUL.FTZ R45, R45, R78 ;  /* 0x0000004e2d2d7220 */ /* 0x000fe20000410000 */
[----:B------:R-:W-:Y:S01]  /*46b0*/  FMUL.FTZ R41, R41, UR14 ;  /* 0x0000000e29297c20 */ /* 0x000fe20008410000 */
[----:B------:R-:W-:Y:S01]  /*46c0*/  FADD.FTZ R78, R85, R48 ;  /* 0x00000030554e7221 */ /* 0x000fe20000010000 */
[----:B------:R-:W-:Y:S01]  /*46d0*/  FFMA.FTZ R85, R49, R48, R42 ;  /* 0x0000003031557223 */ /* 0x000fe2000001002a */
[----:B------:R-:W-:Y:S01]  /*46e0*/  FADD.FTZ R48, R35, -UR11 ;  /* 0x8000000b23307e21 */ /* 0x000fe20008010000 */
[----:B------:R-:W-:Y:S01]  /*46f0*/  FFMA.FTZ R50, R81, R41, R82 ;  /* 0x0000002951327223 */ /* 0x000fe20000010052 */
[----:B------:R-:W-:Y:S01]  /*4700*/  FADD.FTZ R78, R78, R45 ;  /* 0x0000002d4e4e7221 */ /* 0x000fe20000010000 */
[----:B------:R-:W-:Y:S01]  /*4710*/  FFMA.FTZ R85, R40, R45, R85 ;  /* 0x0000002d28557223 */ /* 0x000fe20000010055 */
[----:B------:R-:W-:Y:S01]  /*4720*/  FMUL.FTZ R48, R48, UR14 ;  /* 0x0000000e30307c20 */ /* 0x000fe20008410000 */
        /* <DEDUP_REMOVED lines=12> */
[----:B------:R-:W-:Y:S01]  /*47f0*/  FADD.FTZ R43, R43, R42 ;  /* 0x0000002a2b2b7221 */ /* 0x000fe20000010000 */
        /* <DEDUP_REMOVED lines=11> */
[----:B------:R-:W-:Y:S02]  /*48b0*/  FADD.FTZ R79, R50, R79 ;  /* 0x0000004f324f7221 */ /* 0x000fe40000010000 */
        /* <DEDUP_REMOVED lines=8> */
[----:B0-----:R-:W-:-:S04]  /*4940*/  FADD.FTZ R45, -R51, 1 ;  /* 0x3f800000332d7421 */ /* 0x001fc80000010100 */
        /* <DEDUP_REMOVED lines=8> */
[----:B0-----:R-:W-:Y:S01]  /*49d0*/  FADD.FTZ R50, R47, 1 ;  /* 0x3f8000002f327421 */ /* 0x001fe20000010000 */
[C---:B------:R-:W-:Y:S01]  /*49e0*/  FFMA.FTZ R47, R41.reuse, R42, R88 ;  /* 0x0000002a292f7223 */ /* 0x040fe20000010058 */
[----:B------:R-:W-:Y:S01]  /*49f0*/  FFMA.FTZ R41, R41, R89, R40 ;  /* 0x0000005929297223 */ /* 0x000fe20000010028 */
[----:B------:R-:W-:-:S03]  /*4a00*/  FMUL.FTZ R42, R0, R49 ;  /* 0x00000031002a7220 */ /* 0x000fc60000410000 */
[----:B------:R-:W0:Y:S01]  /*4a10*/  MUFU.RCP R50, R50 ;  /* 0x0000003200327308 */ /* 0x000e220000001000 */
[----:B------:R-:W-:Y:S01]  /*4a20*/  FFMA.FTZ R41, R48, R42, R41 ;  /* 0x0000002a30297223 */ /* 0x000fe20000010029 */
[----:B------:R-:W-:Y:S01]  /*4a30*/  FADD.FTZ R79, R42, R79 ;  /* 0x0000004f2a4f7221 */ /* 0x000fe20000010000 */
[----:B------:R-:W-:-:S04]  /*4a40*/  FMUL.FTZ R42, R81, R46 ;  /* 0x0000002e512a7220 */ /* 0x000fc80000410000 */
[----:B------:R-:W-:Y:S01]  /*4a50*/  FADD.FTZ R79, R79, R42 ;  /* 0x0000002a4f4f7221 */ /* 0x000fe20000010000 */
[----:B0-----:R-:W-:-:S04]  /*4a60*/  FADD.FTZ R40, -R50, 1 ;  /* 0x3f80000032287421 */ /* 0x001fc80000010100 */
[----:B------:R-:W-:Y:S01]  /*4a70*/  FFMA.FTZ R51, R51, R40, 1 ;  /* 0x3f80000033337423 */ /* 0x000fe20000010028 */
[----:B------:R-:W-:Y:S01]  /*4a80*/  FMUL.FTZ R40, R53, R50 ;  /* 0x0000003235287220 */ /* 0x000fe20000410000 */
[----:B------:R-:W-:-:S03]  /*4a90*/  FFMA.FTZ R50, R48, R49, R85 ;  /* 0x0000003130327223 */ /* 0x000fc60000010055 */
[----:B------:R-:W-:Y:S01]  /*4aa0*/  FMUL.FTZ R40, R40, R51 ;  /* 0x0000003328287220 */ /* 0x000fe20000410000 */
[----:B------:R-:W-:Y:S01]  /*4ab0*/  FADD.FTZ R51, R78, R49 ;  /* 0x000000314e337221 */ /* 0x000fe20000010000 */
[C---:B------:R-:W-:Y:S01]  /*4ac0*/  FFMA.FTZ R78, R44.reuse, R42, R41 ;  /* 0x0000002a2c4e7223 */ /* 0x040fe20000010029 */
[----:B------:R-:W-:Y:S01]  /*4ad0*/  FFMA.FTZ R44, R44, R46, R47 ;  /* 0x0000002e2c2c7223 */ /* 0x000fe2000001002f */
[----:B------:R-:W-:Y:S01]  /*4ae0*/  FMUL.FTZ R48, R0, R40 ;  /* 0x0000002800307220 */ /* 0x000fe20000410000 */
[----:B------:R-:W-:Y:S01]  /*4af0*/  FADD.FTZ R46, R43, R46 ;  /* 0x0000002e2b2e7221 */ /* 0x000fe20000010000 */
[----:B------:R-:W-:Y:S02]  /*4b00*/  FADD.FTZ R47, R51, R40 ;  /* 0x00000028332f7221 */ /* 0x000fe40000010000 */
[C---:B------:R-:W-:Y:S01]  /*4b10*/  FFMA.FTZ R42, R45.reuse, R48, R78 ;  /* 0x000000302d2a7223 */ /* 0x040fe2000001004e */
[----:B------:R-:W-:Y:S01]  /*4b20*/  FADD.FTZ R41, R48, R79 ;  /* 0x0000004f30297221 */ /* 0x000fe20000010000 */
[----:B------:R-:W-:-:S07]  /*4b30*/  FFMA.FTZ R45, R45, R40, R50 ;  /* 0x000000282d2d7223 */ /* 0x000fce0000010032 */
.L_x_1576:
        /* <DEDUP_REMOVED lines=46> */
.L_x_1578:
[----:B------:R-:W-:Y:S05]  /*4e20*/  BSYNC.RECONVERGENT B0 ;  /* 0x0000000000007941 */ /* 0x000fea0003800200 */
.L_x_1577:
        /* <DEDUP_REMOVED lines=52> */
.L_x_1580:
[----:B------:R-:W-:Y:S05]  /*5170*/  BSYNC.RECONVERGENT B0 ;  /* 0x0000000000007941 */ /* 0x000fea0003800200 */
.L_x_1579:
[----:B------:R-:W-:Y:S06]  /*5180*/  BAR.SYNC.DEFER_BLOCKING 0x0 ;  /* 0x0000000000007b1d */ /* 0x000fec0000010000 */
[----:B------:R-:W-:Y:S04]  /*5190*/  BSSY.RECONVERGENT B0, `(.L_x_1581) ;  /* 0x000009d000007945 */ /* 0x000fe80003800200 */
[----:B------:R-:W-:Y:S05]  /*51a0*/  @P3 BRA `(.L_x_1582) ;  /* 0x00000008006c3947 */ /* 0x000fea0003800000 */
[----:B-123--:R-:W1:Y:S04]  /*51b0*/  LDS.128 R40, [R88+0x140] ;  /* 0x0001400058287984 */ /* 0x00ee680000000c00 */
        /* <DEDUP_REMOVED lines=154> */
.L_x_1582:
[----:B------:R-:W-:Y:S05]  /*5b60*/  BSYNC.RECONVERGENT B0 ;  /* 0x0000000000007941 */ /* 0x000fea0003800200 */
.L_x_1581:
[----:B------:R-:W-:Y:S04]  /*5b70*/  BSSY.RECONVERGENT B0, `(.L_x_1583) ;  /* 0x000001d000007945 */ /* 0x000fe80003800200 */
[----:B------:R-:W-:Y:S05]  /*5b80*/  @P3 BRA `(.L_x_1584) ;  /* 0x00000000006c3947 */ /* 0x000fea0003800000 */
[----:B------:R-:W4:Y:S01]  /*5b90*/  LDC.64 R48, c[0x0][0x3d8] ;  /* 0x0000f600ff307b82 */ /* 0x000f220000000a00 */
[----:B------:R-:W-:-:S07]  /*5ba0*/  IMAD R43, R80, 0x14, R85 ;  /* 0x00000014502b7824 */ /* 0x000fce00078e0255 */
[----:B-123--:R-:W1:Y:S01]  /*5bb0*/  LDC.64 R40, c[0x0][0x3f8] ;  /* 0x0000fe00ff287b82 */ /* 0x00ee620000000a00 */
[----:B----4-:R-:W-:-:S05]  /*5bc0*/  IMAD.WIDE R48, R43, 0x4, R48 ;  /* 0x000000042b307825 */ /* 0x010fca00078e0230 */
        /* <DEDUP_REMOVED lines=8> */
[----:B------:R-:W-:Y:S02]  /*5c50*/  SHF.L.U64.HI R51, R80, 0x1, R51 ;  /* 0x0000000150337819 */ /* 0x000fe40000010233 */
[----:B------:R-:W-:Y:S02]  /*5c60*/  LEA.HI.X R43, R40, R49, R41, 0x2, P2 ;  /* 0x00000031282b7211 */ /* 0x000fe400010f1429 */
[----:B------:R-:W-:Y:S02]  /*5c70*/  SHF.L.U32 R40, R80, 0x1, RZ ;  /* 0x0000000150287819 */ /* 0x000fe400000006ff */
[----:B------:R-:W-:Y:S02]  /*5c80*/  IADD3.X R41, PT, PT, RZ, R89, RZ, P3, !PT ;  /* 0x00000059ff297210 */ /* 0x000fe40001ffe4ff */
[----:B------:R-:W-:-:S02]  /*5c90*/  LOP3.LUT R40, R40, 0xfffffffc, RZ, 0xc0, !PT ;  /* 0xfffffffc28287812 */ /* 0x000fc400078ec0ff */
[C---:B------:R-:W-:Y:S02]  /*5ca0*/  SHF.L.U32 R89, R50.reuse, 0x1, RZ ;  /* 0x0000000132597819 */ /* 0x040fe400000006ff */
[----:B------:R-:W-:Y:S02]  /*5cb0*/  SHF.L.U64.HI R41, R50, 0x1, R41 ;  /* 0x0000000132297819 */ /* 0x000fe40000010229 */
[C---:B------:R-:W-:Y:S02]  /*5cc0*/  IADD3 R50, P1, PT, R48.reuse, R40, RZ ;  /* 0x0000002830327210 */ /* 0x040fe40007f3e0ff */
[----:B------:R-:W-:Y:S02]  /*5cd0*/  LOP3.LUT R89, R89, 0xfffffffc, RZ, 0xc0, !PT ;  /* 0xfffffffc59597812 */ /* 0x000fe400078ec0ff */
[----:B------:R-:W-:Y:S02]  /*5ce0*/  IADD3.X R51, PT, PT, R49, R51, RZ, P1, !PT ;  /* 0x0000003331337210 */ /* 0x000fe40000ffe4ff */
[----:B------:R-:W-:-:S03]  /*5cf0*/  IADD3 R40, P1, PT, R48, R89, RZ ;  /* 0x0000005930287210 */ /* 0x000fc60007f3e0ff */
[----:B------:R4:W-:Y:S01]  /*5d00*/  REDG.E.ADD.F32.FTZ.RN.STRONG.GPU desc[UR12][R50.64], R45 ;  /* 0x0000002d320079a6 */ /* 0x0009e2000c12f30c */
[----:B------:R-:W-:-:S03]  /*5d10*/  IADD3.X R41, PT, PT, R49, R41, RZ, P1, !PT ;  /* 0x0000002931297210 */ /* 0x000fc60000ffe4ff */
[----:B------:R4:W-:Y:S04]  /*5d20*/  REDG.E.ADD.F32.FTZ.RN.STRONG.GPU desc[UR12][R42.64], R46 ;  /* 0x0000002e2a0079a6 */ /* 0x0009e8000c12f30c */
[----:B------:R4:W-:Y:S02]  /*5d30*/  REDG.E.ADD.F32.FTZ.RN.STRONG.GPU desc[UR12][R40.64], R47 ;  /* 0x0000002f280079a6 */ /* 0x0009e4000c12f30c */
.L_x_1584:
[----:B------:R-:W-:Y:S05]  /*5d40*/  BSYNC.RECONVERGENT B0 ;  /* 0x0000000000007941 */ /* 0x000fea0003800200 */
.L_x_1583:
[----:B----4-:R-:W4:Y:S02]  /*5d50*/  LDC R44, c[0x0][0x370] ;  /* 0x0000dc00ff2c7b82 */ /* 0x010f240000000800 */
[----:B----4-:R-:W-:-:S13]  /*5d60*/  ISETP.GE.U32.AND P1, PT, R44, 0x2, PT ;  /* 0x000000022c00780c */ /* 0x010fda0003f26070 */
[----:B------:R-:W-:Y:S05]  /*5d70*/  @!P1 BRA `(.L_x_1585) ;  /* 0x0000001400489947 */ /* 0x000fea0003800000 */
[----:B------:R-:W-:Y:S05]  /*5d80*/  @P0 BRA `(.L_x_1586) ;  /* 0x0000000000900947 */ /* 0x000fea0003800000 */
[----:B------:R-:W4:Y:S01]  /*5d90*/  LDC R47, c[0x0][0x374] ;  /* 0x0000dd00ff2f7b82 */ /* 0x000f220000000800 */
[----:B------:R-:W5:Y:S01]  /*5da0*/  S2R R48, SR_CTAID.Y ;  /* 0x0000000000307919 */ /* 0x000f620000002600 */
[----:B------:R-:W-:-:S06]  /*5db0*/  ULOP3.LUT UR6, UR4, 0x1, URZ, 0xc0, !UPT ;  /* 0x0000000104067892 */ /* 0x000fcc000f8ec0ff */
[----:B-123--:R-:W1:Y:S08]  /*5dc0*/  LDC.64 R40, c[0x0][0x3c8] ;  /* 0x0000f200ff287b82 */ /* 0x00ee700000000a00 */
[----:B------:R-:W2:Y:S01]  /*5dd0*/  LDC.64 R42, c[0x0][0x3d0] ;  /* 0x0000f400ff2a7b82 */ /* 0x000ea20000000a00 */
[----:B----4-:R-:W-:-:S04]  /*5de0*/  IMAD R45, R47, UR6, RZ ;  /* 0x000000062f2d7c24 */ /* 0x010fc8000f8e02ff */
[----:B------:R-:W-:-:S05]  /*5df0*/  IMAD R46, R45, R44, RZ ;  /* 0x0000002c2d2e7224 */ /* 0x000fca00078e02ff */
[----:B------:R-:W-:Y:S01]  /*5e00*/  SHF.L.U32 R49, R46, 0x1, RZ ;  /* 0x000000012e317819 */ /* 0x000fe200000006ff */
[----:B-----5:R-:W-:Y:S01]  /*5e10*/  IMAD R47, R47, UR8, R48 ;  /* 0x000000082f2f7c24 */ /* 0x020fe2000f8e0230 */
[----:B------:R-:W-:Y:S02]  /*5e20*/  MOV R46, UR4 ;  /* 0x00000004002e7c02 */ /* 0x000fe40008000f00 */
[----:B------:R-:W-:Y:S02]  /*5e30*/  IADD3 R45, PT, PT, R45, R48, RZ ;  /* 0x000000302d2d7210 */ /* 0x000fe40007ffe0ff */
[----:B------:R-:W-:Y:S01]  /*5e40*/  LOP3.LUT P1, R46, R46, 0x2, RZ, 0xc0, !PT ;  /* 0x000000022e2e7812 */ /* 0x000fe2000782c0ff */
[----:B--2---:R-:W-:-:S04]  /*5e50*/  IMAD.WIDE R42, R49, 0x4, R42 ;  /* 0x00000004312a7825 */ /* 0x004fc800078e022a */
[----:B-1----:R-:W-:Y:S01]  /*5e60*/  IMAD.WIDE.U32 R40, R45, 0x4, R40 ;  /* 0x000000042d287825 */ /* 0x002fe200078e0028 */
[----:B------:R-:W-:-:S03]  /*5e70*/  SEL R45, R44, RZ, !P1 ;  /* 0x000000ff2c2d7207 */ /* 0x000fc60004800000 */
[----:B------:R-:W-:Y:S01]  /*5e80*/  IMAD.WIDE.U32 R42, R47, 0x8, R42 ;  /* 0x000000082f2a7825 */ /* 0x000fe200078e002a */
[----:B------:R-:W-:Y:S02]  /*5e90*/  ISETP.NE.AND P0, PT, R45, -0x1, PT ;  /* 0xffffffff2d00780c */ /* 0x000fe40003f05270 */
[----:B------:R-:W-:Y:S02]  /*5ea0*/  IADD3 R47, PT, PT, -R46, 0x1, RZ ;  /* 0x000000012e2f7810 */ /* 0x000fe40007ffe1ff */
[----:B------:R4:W-:Y:S01]  /*5eb0*/  STG.E.64 desc[UR12][R42.64], R78 ;  /* 0x0000004e2a007986 */ /* 0x0009e2000c101b0c */
[----:B------:R-:W-:Y:S06]  /*5ec0*/  MEMBAR.ALL.GPU ;  /* 0x0000000000007992 */ /* 0x000fec000000a000 */
[----:B------:R-:W-:-:S00]  /*5ed0*/  ERRBAR ;  /* 0x00000000000079ab */ /* 0x000fc00000000000 */
[----:B------:R-:W-:Y:S06]  /*5ee0*/  CGAERRBAR ;  /* 0x00000000000075ab */ /* 0x000fec0000000000 */
[----:B------:R4:W-:Y:S01]  /*5ef0*/  REDG.E.ADD.S32.STRONG.GPU desc[UR12][R40.64], R47 ;  /* 0x0000002f2800798e */ /* 0x0009e2000c12e30c */
[----:B------:R-:W-:Y:S05]  /*5f00*/  @!P0 BRA `(.L_x_1586) ;  /* 0x0000000000308947 */ /* 0x000fea0003800000 */
[----:B----4-:R-:W1:Y:S01]  /*5f10*/  LDC R47, c[0x0][0x2f8] ;  /* 0x0000be00ff2f7b82 */ /* 0x010e620000000800 */
[----:B------:R-:W-:-:S07]  /*5f20*/  MOV R43, 0xffffffff ;  /* 0xffffffff002b7802 */ /* 0x000fce0000000f00 */
.L_x_1587:
[----:B------:R-:W2:Y:S04]  /*5f30*/  LDG.E.STRONG.GPU R46, desc[UR12][R40.64] ;  /* 0x0000000c282e7981 */ /* 0x000ea8000c1ef900 */
[----:B--2---:R-:W-:Y:S01]  /*5f40*/  CCTL.IVALL ;  /* 0x00000000ff00798f */ /* 0x004fe20002000000 */
[----:B------:R-:W2:Y:S01]  /*5f50*/  LDC R42, c[0x0][0x370] ;  /* 0x0000dc00ff2a7b82 */ /* 0x000ea20000000800 */
[----:B-1----:R-:W-:Y:S01]  /*5f60*/  IADD3 R45, PT, PT, R47, -R47, RZ ;  /* 0x8000002f2f2d7210 */ /* 0x002fe20007ffe0ff */
[----:B------:R-:W-:Y:S05]  /*5f70*/  YIELD ;  /* 0x0000000000007946 */ /* 0x000fea0003800000 */
[----:B------:R-:W-:-:S02]  /*5f80*/  ISETP.EQ.AND P0, PT, R45, RZ, PT ;  /* 0x000000ff2d00720c */ /* 0x000fc40003f02270 */
[----:B--2---:R-:W-:-:S11]  /*5f90*/  SEL R42, R42, RZ, !P1 ;  /* 0x000000ff2a2a7207 */ /* 0x004fd60004800000 */
[----:B------:R-:W-:-:S04]  /*5fa0*/  @P0 MOV R43, R46 ;  /* 0x0000002e002b0202 */ /* 0x000fc80000000f00 */
[----:B------:R-:W-:-:S13]  /*5fb0*/  ISETP.NE.AND P0, PT, R43, R42, PT ;  /* 0x0000002a2b00720c */ /* 0x000fda0003f05270 */
[----:B------:R-:W-:Y:S05]  /*5fc0*/  @P0 BRA `(.L_x_1587) ;  /* 0xfffffffc00d80947 */ /* 0x000fea000383ffff */
.L_x_1586:
[----:B------:R-:W-:Y:S05]  /*5fd0*/  WARPSYNC.ALL ;  /* 0x0000000000007948 */ /* 0x000fea0003800000 */
[----:B------:R-:W-:Y:S01]  /*5fe0*/  ISETP.GE.U32.AND P0, PT, R44, 0x8, PT ;  /* 0x000000082c00780c */ /* 0x000fe20003f06070 */
[----:B------:R-:W-:Y:S01]  /*5ff0*/  BAR.SYNC.DEFER_BLOCKING 0x0 ;  /* 0x0000000000007b1d */ /* 0x000fe20000010000 */
[----:B------:R-:W-:-:S11]  /*6000*/  HFMA2 R49, -RZ, RZ, 0, 0 ;  /* 0x00000000ff317431 */ /* 0x000fd600000001ff */
[----:B------:R-:W-:Y:S05]  /*6010*/  @!P0 BRA `(.L_x_1588) ;  /* 0x0000000800988947 */ /* 0x000fea0003800000 */
[----:B------:R-:W5:Y:S01]  /*6020*/  S2UR UR6, SR_CTAID.Y ;  /* 0x00000000000679c3 */ /* 0x000f620000002600 */
[----:B------:R-:W0:Y:S01]  /*6030*/  S2R R50, SR_TID.X ;  /* 0x0000000000327919 */ /* 0x000e220000002100 */
[----:B------:R-:W5:Y:S01]  /*6040*/  LDCU UR7, c[0x0][0x374] ;  /* 0x00006e80ff0777ac */ /* 0x000f620008000800 */
[----:B------:R-:W-:Y:S01]  /*6050*/  MOV R51, RZ ;  /* 0x000000ff00337202 */ /* 0x000fe20000000f00 */
[----:B------:R-:W-:-:S04]  /*6060*/  UIADD3 UR21, UPT, UPT, -UR8, URZ, URZ ;  /* 0x000000ff08157290 */ /* 0x000fc8000fffe1ff */
[----:B------:R-:W0:Y:S01]  /*6070*/  S2UR UR10, SR_CTAID.X ;  /* 0x00000000000a79c3 */ /* 0x000e220000002500 */
[----:B-----5:R-:W-:Y:S02]  /*6080*/  UIMAD UR15, UR7, 0x3, UR6 ;  /* 0x00000003070f78a4 */ /* 0x020fe4000f8e0206 */
[----:B------:R-:W-:Y:S02]  /*6090*/  ULEA UR16, UR7, UR6, 0x1 ;  /* 0x0000000607107291 */ /* 0x000fe4000f8e08ff */
[----:B------:R-:W-:Y:S02]  /*60a0*/  UIMAD UR17, UR7, 0x7, UR6 ;  /* 0x00000007071178a4 */ /* 0x000fe4000f8e0206 */
[----:B------:R-:W-:Y:S02]  /*60b0*/  UIMAD UR18, UR7, 0x6, UR6 ;  /* 0x00000006071278a4 */ /* 0x000fe4000f8e0206 */
[----:B------:R-:W-:Y:S02]  /*60c0*/  UIMAD UR19, UR7, 0x5, UR6 ;  /* 0x00000005071378a4 */ /* 0x000fe4000f8e0206 */
[----:B------:R-:W-:-:S02]  /*60d0*/  ULEA UR20, UR7, UR6, 0x2 ;  /* 0x0000000607147291 */ /* 0x000fc4000f8e10ff */
[----:B0-----:R-:W-:-:S12]  /*60e0*/  UIADD3 UR7, UPT, UPT, UR6, UR7, URZ ;  /* 0x0000000706077290 */ /* 0x001fd8000fffe0ff */
.L_x_1589:
[----:B------:R-:W-:Y:S01]  /*60f0*/  ISETP.NE.AND P5, PT, RZ, UR21, PT ;  /* 0x00000015ff007c0c */ /* 0x000fe2000bfa5270 */
[----:B------:R-:W-:Y:S01]  /*6100*/  UMOV UR8, UR10 ;  /* 0x0000000a00087c82 */ /* 0x000fe20008000000 */
[----:B-1-34-:R-:W-:Y:S02]  /*6110*/  IADD3 R40, PT, PT, R51, 0x1, RZ ;  /* 0x0000000133287810 */ /* 0x01afe40007ffe0ff */
[----:B------:R-:W-:Y:S02]  /*6120*/  ISETP.NE.OR P5, PT, R85, RZ, !P5 ;  /* 0x000000ff5500720c */ /* 0x000fe40006fa5670 */
[----:B------:R-:W-:Y:S02]  /*6130*/  ISETP.NE.AND P6, PT, R40, UR8, PT ;  /* 0x0000000828007c0c */ /* 0x000fe4000bfc5270 */
[----:B------:R-:W-:Y:S02]  /*6140*/  MOV R85, R50 ;  /* 0x0000003200557202 */ /* 0x000fe40000000f00 */
[----:B--2---:R-:W-:-:S02]  /*6150*/  MOV R41, UR4 ;  /* 0x0000000400297c02 */ /* 0x004fc40008000f00 */
[----:B------:R-:W-:Y:S02]  /*6160*/  ISETP.NE.OR P6, PT, R85, RZ, !P6 ;  /* 0x000000ff5500720c */ /* 0x000fe400077c5670 */
[----:B------:R-:W-:-:S03]  /*6170*/  MOV R89, UR4 ;  /* 0x0000000400597c02 */ /* 0x000fc60008000f00 */
[----:B------:R-:W0:Y:S01]  /*6180*/  @!P5 LDC R42, c[0x0][0x374] ;  /* 0x0000dd00ff2adb82 */ /* 0x000e220000000800 */
[----:B------:R-:W-:-:S07]  /*6190*/  @!P5 LOP3.LUT R41, R41, 0x1, RZ, 0xc0, !PT ;  /* 0x000000012929d812 */ /* 0x000fce00078ec0ff */
[----:B------:R-:W1:Y:S08]  /*61a0*/  @!P5 LDC R43, c[0x0][0x370] ;  /* 0x0000dc00ff2bdb82 */ /* 0x000e700000000800 */
[----:B------:R-:W2:Y:S01]  /*61b0*/  @!P6 LDC R46, c[0x0][0x374] ;  /* 0x0000dd00ff2eeb82 */ /* 0x000ea20000000800 */
[----:B0-----:R-:W-:-:S07]  /*61c0*/  @!P5 IMAD R42, R41, R42, RZ ;  /* 0x0000002a292ad224 */ /* 0x001fce00078e02ff */
[----:B------:R-:W0:Y:S01]  /*61d0*/  @!P6 LDC R45, c[0x0][0x370] ;  /* 0x0000dc00ff2deb82 */ /* 0x000e220000000800 */
[----:B-1----:R-:W-:Y:S01]  /*61e0*/  @!P5 IMAD R42, R42, R43, RZ ;  /* 0x0000002b2a2ad224 */ /* 0x002fe200078e02ff */
[----:B------:R-:W-:-:S06]  /*61f0*/  IADD3 R43, PT, PT, R51, 0x2, RZ ;  /* 0x00000002332b7810 */ /* 0x000fcc0007ffe0ff */
[----:B------:R-:W1:Y:S01]  /*6200*/  @!P5 LDC.64 R40, c[0x0][0x3d0] ;  /* 0x0000f400ff28db82 */ /* 0x000e620000000a00 */
[----:B------:R-:W-:Y:S02]  /*6210*/  ISETP.NE.AND P4, PT, R43, UR8, PT ;  /* 0x000000082b007c0c */ /* 0x000fe4000bf85270 */
[----:B------:R-:W-:Y:S02]  /*6220*/  MOV R43, UR4 ;  /* 0x00000004002b7c02 */ /* 0x000fe40008000f00 */
[----:B------:R-:W-:Y:S02]  /*6230*/  ISETP.NE.OR P4, PT, R85, RZ, !P4 ;  /* 0x000000ff5500720c */ /* 0x000fe40006785670 */
[----:B------:R-:W-:-:S05]  /*6240*/  @!P6 LOP3.LUT R43, R43, 0x1, RZ, 0xc0, !PT ;  /* 0x000000012b2be812 */ /* 0x000fca00078ec0ff */
[----:B--2---:R-:W-:Y:S01]  /*6250*/  @!P6 IMAD R46, R43, R46, RZ ;  /* 0x0000002e2b2ee224 */ /* 0x004fe200078e02ff */
[----:B------:R-:W-:-:S03]  /*6260*/  @!P5 SHF.L.U32 R43, R42, 0x1, RZ ;  /* 0x000000012a2bd819 */ /* 0x000fc600000006ff */
[----:B0-----:R-:W-:Y:S01]  /*6270*/  @!P6 IMAD R46, R46, R45, RZ ;  /* 0x0000002d2e2ee224 */ /* 0x001fe200078e02ff */
[----:B------:R-:W-:Y:S01]  /*6280*/  MOV R45, UR6 ;  /* 0x00000006002d7c02 */ /* 0x000fe20008000f00 */
[----:B------:R-:W0:Y:S01]  /*6290*/  @!P4 LDC R48, c[0x0][0x374] ;  /* 0x0000dd00ff30cb82 */ /* 0x000e220000000800 */
[----:B------:R-:W-:Y:S01]  /*62a0*/  @!P4 LOP3.LUT R89, R89, 0x1, RZ, 0xc0, !PT ;  /* 0x000000015959c812 */ /* 0x000fe200078ec0ff */
[----:B-1----:R-:W-:-:S06]  /*62b0*/  @!P5 IMAD.WIDE R40, R43, 0x4, R40 ;  /* 0x000000042b28d825 */ /* 0x002fcc00078e0228 */
[----:B------:R-:W1:Y:S01]  /*62c0*/  @!P4 LDC R47, c[0x0][0x370] ;  /* 0x0000dc00ff2fcb82 */ /* 0x000e620000000800 */
[----:B------:R-:W-:-:S07]  /*62d0*/  @!P5 IMAD.WIDE.U32 R40, R45, 0x8, R40 ;  /* 0x000000082d28d825 */ /* 0x000fce00078e0028 */
[----:B------:R-:W2:Y:S01]  /*62e0*/  @!P6 LDC.64 R42, c[0x0][0x3d0] ;  /* 0x0000f400ff2aeb82 */ /* 0x000ea20000000a00 */
[----:B------:R-:W-:Y:S01]  /*62f0*/  @!P6 SHF.L.U32 R49, R46, 0x1, RZ ;  /* 0x000000012e31e819 */ /* 0x000fe200000006ff */
[----:B------:R-:W3:Y:S06]  /*6300*/  @!P5 LDG.E.64 R40, desc[UR12][R40.64] ;  /* 0x0000000c2828d981 */ /* 0x000eec000c1e1b00 */
[----:B------:R-:W4:Y:S01]  /*6310*/  @!P4 LDC.64 R44, c[0x0][0x3d0] ;  /* 0x0000f400ff2ccb82 */ /* 0x000f220000000a00 */
[----:B0-----:R-:W-:-:S04]  /*6320*/  @!P4 IMAD R48, R89, R48, RZ ;  /* 0x000000305930c224 */ /* 0x001fc800078e02ff */
[----:B-1----:R-:W-:-:S05]  /*6330*/  @!P4 IMAD R47, R48, R47, RZ ;  /* 0x0000002f302fc224 */ /* 0x002fca00078e02ff */
[----:B------:R-:W-:Y:S01]  /*6340*/  @!P4 SHF.L.U32 R47, R47, 0x1, RZ ;  /* 0x000000012f2fc819 */ /* 0x000fe200000006ff */
[----:B--2---:R-:W-:Y:S01]  /*6350*/  @!P6 IMAD.WIDE R42, R49, 0x4, R42 ;  /* 0x00000004312ae825 */ /* 0x004fe200078e022a */
        /* <DEDUP_REMOVED lines=8> */
[C---:B------:R-:W-:Y:S02]  /*63e0*/  IADD3 R47, PT, PT, R51.reuse, 0x5, RZ ;  /* 0x00000005332f7810 */ /* 0x040fe40007ffe0ff */
        /* <DEDUP_REMOVED lines=10> */
[----:B------:R-:W-:-:S05]  /*6490*/  @!P3 LOP3.LUT R46, R46, 0x1, RZ, 0xc0, !PT ;  /* 0x000000012e2eb812 */ /* 0x000fca00078ec0ff */
        /* <DEDUP_REMOVED lines=13> */
[----:B------:R-:W-:Y:S02]  /*6570*/  MOV R89, UR4 ;  /* 0x0000000400597c02 */ /* 0x000fe40008000f00 */
[----:B------:R-:W-:-:S05]  /*6580*/  @!P1 LOP3.LUT R48, R48, 0x1, RZ, 0xc0, !PT ;  /* 0x0000000130309812 */ /* 0x000fca00078ec0ff */
[----:B-----5:R-:W-:Y:S02]  /*6590*/  @!P1 IMAD R47, R48, R47, RZ ;  /* 0x0000002f302f9224 */ /* 0x020fe400078e02ff */
[----:B------:R-:W0:Y:S01]  /*65a0*/  @!P1 LDC R48, c[0x0][0x370] ;  /* 0x0000dc00ff309b82 */ /* 0x000e220000000800 */
[----:B------:R-:W-:-:S07]  /*65b0*/  @!P0 LOP3.LUT R89, R89, 0x1, RZ, 0xc0, !PT ;  /* 0x0000000159598812 */ /* 0x000fce00078ec0ff */
[----:B------:R-:W1:Y:S01]  /*65c0*/  @!P0 LDC R80, c[0x0][0x374] ;  /* 0x0000dd00ff508b82 */ /* 0x000e620000000800 */
[----:B0-----:R-:W-:Y:S02]  /*65d0*/  @!P1 IMAD R48, R47, R48, RZ ;  /* 0x000000302f309224 */ /* 0x001fe400078e02ff */
[----:B-1----:R-:W-:-:S05]  /*65e0*/  @!P0 IMAD R80, R89, R80, RZ ;  /* 0x0000005059508224 */ /* 0x002fca00078e02ff */
[----:B------:R-:W0:Y:S02]  /*65f0*/  @!P0 LDC R89, c[0x0][0x370] ;  /* 0x0000dc00ff598b82 */ /* 0x000e240000000800 */
[----:B0-----:R-:W-:Y:S01]  /*6600*/  @!P0 IMAD R47, R80, R89, RZ ;  /* 0x00000059502f8224 */ /* 0x001fe200078e02ff */
[----:B------:R-:W-:Y:S02]  /*6610*/  @!P3 SHF.L.U32 R89, R49, 0x1, RZ ;  /* 0x000000013159b819 */ /* 0x000fe400000006ff */
[----:B------:R-:W-:Y:S02]  /*6620*/  MOV R80, UR4 ;  /* 0x0000000400507c02 */ /* 0x000fe40008000f00 */
[----:B------:R-:W-:Y:S01]  /*6630*/  @!P0 SHF.L.U32 R47, R47, 0x1, RZ ;  /* 0x000000012f2f8819 */ /* 0x000fe200000006ff */
[----:B---3--:R-:W-:Y:S01]  /*6640*/  @!P5 FADD.FTZ R78, R78, R40 ;  /* 0x000000284e4ed221 */ /* 0x008fe20000010000 */
[----:B------:R-:W-:Y:S01]  /*6650*/  IADD3 R40, PT, PT, R51, 0x7, RZ ;  /* 0x0000000733287810 */ /* 0x000fe20007ffe0ff */
[----:B------:R-:W-:-:S03]  /*6660*/  @!P5 FADD.FTZ R79, R79, R41 ;  /* 0x000000294f4fd221 */ /* 0x000fc60000010000 */
[----:B------:R-:W-:Y:S02]  /*6670*/  ISETP.NE.AND P5, PT, R40, UR8, PT ;  /* 0x0000000828007c0c */ /* 0x000fe4000bfa5270 */
[----:B------:R-:W0:Y:S02]  /*6680*/  @!P3 LDC.64 R40, c[0x0][0x3d0] ;  /* 0x0000f400ff28bb82 */ /* 0x000e240000000a00 */
[----:B------:R-:W-:-:S13]  /*6690*/  ISETP.NE.OR P5, PT, R85, RZ, !P5 ;  /* 0x000000ff5500720c */ /* 0x000fda0006fa5670 */
[----:B------:R-:W1:Y:S01]  /*66a0*/  @!P5 LDC R49, c[0x0][0x374] ;  /* 0x0000dd00ff31db82 */ /* 0x000e620000000800 */
[----:B------:R-:W-:Y:S01]  /*66b0*/  @!P5 LOP3.LUT R80, R80, 0x1, RZ, 0xc0, !PT ;  /* 0x000000015050d812 */ /* 0x000fe200078ec0ff */
[----:B0-----:R-:W-:Y:S01]  /*66c0*/  @!P3 IMAD.WIDE R40, R89, 0x4, R40 ;  /* 0x000000045928b825 */ /* 0x001fe200078e0228 */
[----:B------:R-:W-:-:S03]  /*66d0*/  MOV R89, UR15 ;  /* 0x0000000f00597c02 */ /* 0x000fc60008000f00 */
[----:B--2---:R-:W-:Y:S01]  /*66e0*/  @!P6 FADD.FTZ R78, R78, R42 ;  /* 0x0000002a4e4ee221 */ /* 0x004fe20000010000 */
[----:B------:R-:W-:Y:S02]  /*66f0*/  @!P6 FADD.FTZ R79, R79, R43 ;  /* 0x0000002b4f4fe221 */ /* 0x000fe40000010000 */
[----:B------:R-:W0:Y:S01]  /*6700*/  @!P1 LDC.64 R42, c[0x0][0x3d0] ;  /* 0x0000f400ff2a9b82 */ /* 0x000e220000000a00 */
[----:B------:R-:W-:Y:S01]  /*6710*/  @!P3 IMAD.WIDE.U32 R40, R89, 0x8, R40 ;  /* 0x000000085928b825 */ /* 0x000fe200078e0028 */
[----:B------:R-:W-:Y:S02]  /*6720*/  @!P2 SHF.L.U32 R89, R46, 0x1, RZ ;  /* 0x000000012e59a819 */ /* 0x000fe400000006ff */
[----:B------:R-:W-:Y:S01]  /*6730*/  @!P1 SHF.L.U32 R46, R48, 0x1, RZ ;  /* 0x00000001302e9819 */ /* 0x000fe200000006ff */
[----:B----4-:R-:W-:Y:S01]  /*6740*/  @!P4 FADD.FTZ R78, R78, R44 ;  /* 0x0000002c4e4ec221 */ /* 0x010fe20000010000 */
[----:B------:R-:W-:Y:S01]  /*6750*/  @!P4 FADD.FTZ R79, R79, R45 ;  /* 0x0000002d4f4fc221 */ /* 0x000fe20000010000 */
[----:B-1----:R-:W-:Y:S01]  /*6760*/  @!P5 IMAD R48, R80, R49, RZ ;  /* 0x000000315030d224 */ /* 0x002fe200078e02ff */
[----:B------:R-:W1:Y:S01]  /*6770*/  @!P2 LDC.64 R44, c[0x0][0x3d0] ;  /* 0x0000f400ff2cab82 */ /* 0x000e620000000a00 */
[----:B------:R-:W-:Y:S01]  /*6780*/  MOV R49, UR19 ;  /* 0x0000001300317c02 */ /* 0x000fe20008000f00 */
[----:B------:R-:W2:Y:S01]  /*6790*/  @!P3 LDG.E.64 R40, desc[UR12][R40.64] ;  /* 0x0000000c2828b981 */ /* 0x000ea2000c1e1b00 */
[----:B-1----:R-:W-:-:S04]  /*67a0*/  @!P2 IMAD.WIDE R88, R89, 0x4, R44 ;  /* 0x000000045958a825 */ /* 0x002fc800078e022c */
[----:B0-----:R-:W-:Y:S01]  /*67b0*/  @!P1 IMAD.WIDE R44, R46, 0x4, R42 ;  /* 0x000000042e2c9825 */ /* 0x001fe200078e022a */
[----:B------:R-:W-:-:S05]  /*67c0*/  MOV R43, UR20 ;  /* 0x00000014002b7c02 */ /* 0x000fca0008000f00 */
[----:B------:R-:W-:Y:S02]  /*67d0*/  @!P2 IMAD.WIDE.U32 R42, R43, 0x8, R88 ;  /* 0x000000082b2aa825 */ /* 0x000fe400078e0058 */
[----:B------:R-:W0:Y:S02]  /*67e0*/  @!P0 LDC.64 R88, c[0x0][0x3d0] ;  /* 0x0000f400ff588b82 */ /* 0x000e240000000a00 */
[----:B------:R-:W-:Y:S02]  /*67f0*/  @!P1 IMAD.WIDE.U32 R44, R49, 0x8, R44 ;  /* 0x00000008312c9825 */ /* 0x000fe400078e002c */
[----:B------:R-:W3:Y:S04]  /*6800*/  @!P2 LDG.E.64 R42, desc[UR12][R42.64] ;  /* 0x0000000c2a2aa981 */ /* 0x000ee8000c1e1b00 */
[----:B------:R-:W1:Y:S01]  /*6810*/  @!P5 LDC R49, c[0x0][0x370] ;  /* 0x0000dc00ff31db82 */ /* 0x000e620000000800 */
        /* <DEDUP_REMOVED lines=27> */
[----:B---3--:R-:W-:Y:S01]  /*69d0*/  @!P2 FADD.FTZ R78, R78, R42 ;  /* 0x0000002a4e4ea221 */ /* 0x008fe20000010000 */
[----:B------:R-:W-:-:S03]  /*69e0*/  @!P2 FADD.FTZ R79, R79, R43 ;  /* 0x0000002b4f4fa221 */ /* 0x000fc60000010000 */
[----:B----4-:R-:W-:Y:S01]  /*69f0*/  @!P1 FADD.FTZ R78, R78, R44 ;  /* 0x0000002c4e4e9221 */ /* 0x010fe20000010000 */
        /* <DEDUP_REMOVED lines=8> */
.L_x_1588:
[----:B------:R-:W1:Y:S02]  /*6a80*/  LDC R48, c[0x0][0x370] ;  /* 0x0000dc00ff307b82 */ /* 0x000e640000000800 */
[----:B-1-34-:R-:W-:-:S13]  /*6a90*/  LOP3.LUT P0, R40, R48, 0x7, RZ, 0xc0, !PT ;  /* 0x0000000730287812 */ /* 0x01afda000780c0ff */
[----:B------:R-:W-:Y:S05]  /*6aa0*/  @!P0 BRA `(.L_x_1585) ;  /* 0x0000000400fc8947 */ /* 0x000fea0003800000 */
[----:B------:R-:W-:-:S04]  /*6ab0*/  IADD3 R40, PT, PT, R40, -0x1, RZ ;  /* 0xffffffff28287810 */ /* 0x000fc80007ffe0ff */
[----:B------:R-:W-:-:S13]  /*6ac0*/  ISETP.GE.U32.AND P0, PT, R40, 0x3, PT ;  /* 0x000000032800780c */ /* 0x000fda0003f06070 */
[----:B------:R-:W-:Y:S05]  /*6ad0*/  @!P0 BRA `(.L_x_1590) ;  /* 0x0000000400088947 */ /* 0x000fea0003800000 */
[----:B------:R-:W-:Y:S02]  /*6ae0*/  ISETP.NE.AND P0, PT, R85, RZ, PT ;  /* 0x000000ff5500720c */ /* 0x000fe40003f05270 */
[C---:B------:R-:W-:Y:S02]  /*6af0*/  IADD3 R44, PT, PT, R49.reuse, 0x2, RZ ;  /* 0x00000002312c7810 */ /* 0x040fe40007ffe0ff */
[C---:B------:R-:W-:Y:S02]  /*6b00*/  IADD3 R40, PT, PT, R49.reuse, 0x1, RZ ;  /* 0x0000000131287810 */ /* 0x040fe40007ffe0ff */
[----:B------:R-:W-:Y:S02]  /*6b10*/  ISETP.EQ.OR P3, PT, R44, UR8, P0 ;  /* 0x000000082c007c0c */ /* 0x000fe40008762670 */
[----:B------:R-:W-:Y:S02]  /*6b20*/  ISETP.EQ.OR P1, PT, R49, UR8, P0 ;  /* 0x0000000831007c0c */ /* 0x000fe40008722670 */
[----:B------:R-:W-:-:S02]  /*6b30*/  ISETP.EQ.OR P2, PT, R40, UR8, P0 ;  /* 0x0000000828007c0c */ /* 0x000fc40008742670 */
[----:B------:R-:W-:Y:S02]  /*6b40*/  MOV R43, UR4 ;  /* 0x00000004002b7c02 */ /* 0x000fe40008000f00 */
[----:B------:R-:W-:Y:S02]  /*6b50*/  MOV R50, UR4 ;  /* 0x0000000400327c02 */ /* 0x000fe40008000f00 */
[----:B------:R-:W-:-:S03]  /*6b60*/  IADD3 R45, PT, PT, R49, 0x3, RZ ;  /* 0x00000003312d7810 */ /* 0x000fc60007ffe0ff */
[----:B------:R-:W1:Y:S01]  /*6b70*/  @!P3 S2R R40, SR_CTAID.Y ;  /* 0x000000000028b919 */ /* 0x000e620000002600 */
[----:B------:R-:W-:Y:S01]  /*6b80*/  @!P3 LOP3.LUT R50, R50, 0x1, RZ, 0xc0, !PT ;  /* 0x000000013232b812 */ /* 0x000fe200078ec0ff */
[----:B------:R-:W3:Y:S01]  /*6b90*/  @!P1 LDC R89, c[0x0][0x374] ;  /* 0x0000dd00ff599b82 */ /* 0x000ee20000000800 */
[----:B------:R-:W-:Y:S01]  /*6ba0*/  ISETP.EQ.OR P0, PT, R45, UR8, P0 ;  /* 0x000000082d007c0c */ /* 0x000fe20008702670 */
[----:B------:R-:W4:Y:S01]  /*6bb0*/  @!P1 S2R R46, SR_CTAID.Y ;  /* 0x00000000002e9919 */ /* 0x000f220000002600 */
[----:B------:R-:W-:Y:S01]  /*6bc0*/  @!P2 LOP3.LUT R43, R43, 0x1, RZ, 0xc0, !PT ;  /* 0x000000012b2ba812 */ /* 0x000fe200078ec0ff */
[----:B--2---:R-:W2:Y:S04]  /*6bd0*/  @!P2 S2R R41, SR_CTAID.Y ;  /* 0x000000000029a919 */ /* 0x004ea80000002600 */
[----:B------:R-:W5:Y:S06]  /*6be0*/  @!P2 LDC R42, c[0x0][0x374] ;  /* 0x0000dd00ff2aab82 */ /* 0x000f6c0000000800 */
[----:B------:R-:W0:Y:S02]  /*6bf0*/  @!P0 S2R R80, SR_CTAID.Y ;  /* 0x0000000000508919 */ /* 0x000e240000002600 */
[----:B------:R-:W1:Y:S02]  /*6c00*/  @!P3 LDC R47, c[0x0][0x374] ;  /* 0x0000dd00ff2fbb82 */ /* 0x000e640000000800 */
[-C--:B-1----:R-:W-:Y:S01]  /*6c10*/  @!P3 IMAD R44, R44, R47.reuse, R40 ;  /* 0x0000002f2c2cb224 */ /* 0x082fe200078e0228 */
[----:B------:R-:W-:Y:S01]  /*6c20*/  MOV R40, UR4 ;  /* 0x0000000400287c02 */ /* 0x000fe20008000f00 */
[----:B------:R-:W-:-:S04]  /*6c30*/  @!P3 IMAD R47, R50, R47, RZ ;  /* 0x0000002f322fb224 */ /* 0x000fc800078e02ff */
[----:B------:R-:W1:Y:S01]  /*6c40*/  @!P1 LDC.64 R50, c[0x0][0x3d0] ;  /* 0x0000f400ff329b82 */ /* 0x000e620000000a00 */
[----:B------:R-:W-:Y:S01]  /*6c50*/  @!P1 LOP3.LUT R40, R40, 0x1, RZ, 0xc0, !PT ;  /* 0x0000000128289812 */ /* 0x000fe200078ec0ff */
[----:B------:R-:W-:-:S04]  /*6c60*/  @!P3 IMAD R47, R47, R48, RZ ;  /* 0x000000302f2fb224 */ /* 0x000fc800078e02ff */
[-C--:B---3--:R-:W-:Y:S01]  /*6c70*/  @!P1 IMAD R40, R40, R89.reuse, RZ ;  /* 0x0000005928289224 */ /* 0x088fe200078e02ff */
[----:B------:R-:W-:Y:S01]  /*6c80*/  @!P3 SHF.L.U32 R47, R47, 0x1, RZ ;  /* 0x000000012f2fb819 */ /* 0x000fe200000006ff */
[----:B----4-:R-:W-:Y:S02]  /*6c90*/  @!P1 IMAD R89, R49, R89, R46 ;  /* 0x0000005931599224 */ /* 0x010fe400078e022e */
[-C--:B-----5:R-:W-:Y:S02]  /*6ca0*/  @!P2 IMAD R46, R43, R42.reuse, RZ ;  /* 0x0000002a2b2ea224 */ /* 0x0a0fe400078e02ff */
[----:B------:R-:W-:Y:S02]  /*6cb0*/  @!P2 IMAD R42, R49, R42, R42 ;  /* 0x0000002a312aa224 */ /* 0x000fe400078e022a */
[-C--:B------:R-:W-:Y:S02]  /*6cc0*/  @!P2 IMAD R46, R46, R48.reuse, RZ ;  /* 0x000000302e2ea224 */ /* 0x080fe400078e02ff */
[----:B------:R-:W-:Y:S01]  /*6cd0*/  @!P1 IMAD R40, R40, R48, RZ ;  /* 0x0000003028289224 */ /* 0x000fe200078e02ff */
[----:B--2---:R-:W-:-:S02]  /*6ce0*/  @!P2 IADD3 R41, PT, PT, R42, R41, RZ ;  /* 0x000000292a29a210 */ /* 0x004fc40007ffe0ff */
[----:B------:R-:W2:Y:S01]  /*6cf0*/  @!P2 LDC.64 R42, c[0x0][0x3d0] ;  /* 0x0000f400ff2aab82 */ /* 0x000ea20000000a00 */
[----:B------:R-:W-:Y:S02]  /*6d00*/  @!P2 SHF.L.U32 R46, R46, 0x1, RZ ;  /* 0x000000012e2ea819 */ /* 0x000fe400000006ff */
[----:B------:R-:W-:-:S05]  /*6d10*/  @!P1 SHF.L.U32 R40, R40, 0x1, RZ ;  /* 0x0000000128289819 */ /* 0x000fca00000006ff */
[----:B-1----:R-:W-:-:S04]  /*6d20*/  @!P1 IMAD.WIDE R50, R40, 0x4, R50 ;  /* 0x0000000428329825 */ /* 0x002fc800078e0232 */
[----:B------:R-:W-:Y:S01]  /*6d30*/  @!P1 IMAD.WIDE.U32 R50, R89, 0x8, R50 ;  /* 0x0000000859329825 */ /* 0x000fe200078e0032 */
[----:B------:R-:W-:-:S04]  /*6d40*/  MOV R89, UR4 ;  /* 0x0000000400597c02 */ /* 0x000fc80008000f00 */
[----:B------:R-:W-:Y:S01]  /*6d50*/  @!P0 LOP3.LUT R89, R89, 0x1, RZ, 0xc0, !PT ;  /* 0x0000000159598812 */ /* 0x000fe200078ec0ff */
[----:B--2---:R-:W-:Y:S02]  /*6d60*/  @!P2 IMAD.WIDE R42, R46, 0x4, R42 ;  /* 0x000000042e2aa825 */ /* 0x004fe400078e022a */
[----:B------:R-:W0:Y:S02]  /*6d70*/  @!P0 LDC R46, c[0x0][0x374] ;  /* 0x0000dd00ff2e8b82 */ /* 0x000e240000000800 */
[----:B------:R-:W-:-:S06]  /*6d80*/  @!P2 IMAD.WIDE.U32 R42, R41, 0x8, R42 ;  /* 0x00000008292aa825 */ /* 0x000fcc00078e002a */
[----:B------:R-:W1:Y:S01]  /*6d90*/  @!P3 LDC.64 R40, c[0x0][0x3d0] ;  /* 0x0000f400ff28bb82 */ /* 0x000e620000000a00 */
[----:B------:R-:W2:Y:S01]  /*6da0*/  @!P2 LDG.E.64 R42, desc[UR12][R42.64] ;  /* 0x0000000c2a2aa981 */ /* 0x000ea2000c1e1b00 */
[-C--:B0-----:R-:W-:Y:S02]  /*6db0*/  @!P0 IMAD R45, R45, R46.reuse, R80 ;  /* 0x0000002e2d2d8224 */ /* 0x081fe400078e0250 */
[----:B------:R-:W-:-:S04]  /*6dc0*/  @!P0 IMAD R80, R89, R46, RZ ;  /* 0x0000002e59508224 */ /* 0x000fc800078e02ff */
[----:B------:R-:W-:Y:S02]  /*6dd0*/  @!P0 IMAD R80, R80, R48, RZ ;  /* 0x0000003050508224 */ /* 0x000fe400078e02ff */
[----:B-1----:R-:W-:Y:S02]  /*6de0*/  @!P3 IMAD.WIDE R88, R47, 0x4, R40 ;  /* 0x000000042f58b825 */ /* 0x002fe400078e0228 */
[----:B------:R-:W0:Y:S01]  /*6df0*/  @!P0 LDC.64 R46, c[0x0][0x3d0] ;  /* 0x0000f400ff2e8b82 */ /* 0x000e220000000a00 */
[----:B------:R-:W-:Y:S01]  /*6e00*/  @!P0 SHF.L.U32 R41, R80, 0x1, RZ ;  /* 0x0000000150298819 */ /* 0x000fe200000006ff */
[----:B------:R-:W-:-:S04]  /*6e10*/  @!P3 IMAD.WIDE.U32 R88, R44, 0x8, R88 ;  /* 0x000000082c58b825 */ /* 0x000fc800078e0058 */
[----:B0-----:R-:W-:Y:S02]  /*6e20*/  @!P0 IMAD.WIDE R46, R41, 0x4, R46 ;  /* 0x00000004292e8825 */ /* 0x001fe400078e022e */
[----:B------:R-:W3:Y:S02]  /*6e30*/  @!P1 LDG.E.64 R40, desc[UR12][R50.64] ;  /* 0x0000000c32289981 */ /* 0x000ee4000c1e1b00 */
[----:B------:R-:W-:Y:S02]  /*6e40*/  @!P0 IMAD.WIDE.U32 R46, R45, 0x8, R46 ;  /* 0x000000082d2e8825 */ /* 0x000fe400078e002e */
        /* <DEDUP_REMOVED lines=11> */
.L_x_1590:
        /* <DEDUP_REMOVED lines=11> */
[----:B------:R-:W3:Y:S01]  /*6fb0*/  @!P1 S2R R45, SR_CTAID.Y ;  /* 0x00000000002d9919 */ /* 0x000ee20000002600 */
[----:B------:R-:W-:Y:S02]  /*6fc0*/  @!P1 LOP3.LUT R47, R47, 0x1, RZ, 0xc0, !PT ;  /* 0x000000012f2f9812 */ /* 0x000fe400078ec0ff */
[----:B------:R-:W-:Y:S01]  /*6fd0*/  @!P0 LOP3.LUT R51, R51, 0x1, RZ, 0xc0, !PT ;  /* 0x0000000133338812 */ /* 0x000fe200078ec0ff */
[----:B------:R-:W4:Y:S03]  /*6fe0*/  @!P0 S2R R44, SR_CTAID.Y ;  /* 0x00000000002c8919 */ /* 0x000f260000002600 */
[----:B------:R-:W5:Y:S08]  /*6ff0*/  @!P0 LDC R50, c[0x0][0x374] ;  /* 0x0000dd00ff328b82 */ /* 0x000f700000000800 */
[----:B--2---:R-:W2:Y:S08]  /*7000*/  @!P1 LDC.64 R40, c[0x0][0x3d0] ;  /* 0x0000f400ff289b82 */ /* 0x004eb00000000a00 */
[----:B------:R-:W0:Y:S01]  /*7010*/  @!P0 LDC.64 R42, c[0x0][0x3d0] ;  /* 0x0000f400ff2a8b82 */ /* 0x000e220000000a00 */
[----:B-1----:R-:W-:-:S04]  /*7020*/  @!P1 IMAD R47, R47, R46, RZ ;  /* 0x0000002e2f2f9224 */ /* 0x002fc800078e02ff */
[----:B------:R-:W-:Y:S02]  /*7030*/  @!P1 IMAD R47, R47, R48, RZ ;  /* 0x000000302f2f9224 */ /* 0x000fe400078e02ff */
[----:B-----5:R-:W-:-:S03]  /*7040*/  @!P0 IMAD R51, R51, R50, RZ ;  /* 0x0000003233338224 */ /* 0x020fc600078e02ff */
[----:B------:R-:W-:Y:S01]  /*7050*/  @!P1 SHF.L.U32 R47, R47, 0x1, RZ ;  /* 0x000000012f2f9819 */ /* 0x000fe200000006ff */
[----:B---3--:R-:W-:Y:S02]  /*7060*/  @!P1 IMAD R45, R49, R46, R45 ;  /* 0x0000002e312d9224 */ /* 0x008fe400078e022d */
[----:B------:R-:W-:Y:S02]  /*7070*/  @!P0 IMAD R51, R51, R48, RZ ;  /* 0x0000003033338224 */ /* 0x000fe400078e02ff */
[----:B--2---:R-:W-:-:S03]  /*7080*/  @!P1 IMAD.WIDE R40, R47, 0x4, R40 ;  /* 0x000000042f289825 */ /* 0x004fc600078e0228 */
[----:B------:R-:W-:Y:S01]  /*7090*/  @!P0 SHF.L.U32 R51, R51, 0x1, RZ ;  /* 0x0000000133338819 */ /* 0x000fe200000006ff */
[----:B------:R-:W-:Y:S02]  /*70a0*/  @!P0 IMAD R47, R49, R50, R50 ;  /* 0x00000032312f8224 */ /* 0x000fe400078e0232 */
[----:B------:R-:W-:-:S03]  /*70b0*/  @!P1 IMAD.WIDE.U32 R40, R45, 0x8, R40 ;  /* 0x000000082d289825 */ /* 0x000fc600078e0028 */
[----:B----4-:R-:W-:Y:S01]  /*70c0*/  @!P0 IADD3 R47, PT, PT, R47, R44, RZ ;  /* 0x0000002c2f2f8210 */ /* 0x010fe20007ffe0ff */
        /* <DEDUP_REMOVED lines=9> */
.L_x_1591:
[----:B------:R-:W-:Y:S01]  /*7160*/  ISETP.NE.AND P0, PT, R49, UR8, PT ;  /* 0x0000000831007c0c */ /* 0x000fe2000bf05270 */
[----:B------:R-:W-:Y:S01]  /*7170*/  BSSY.RECONVERGENT B0, `(.L_x_1585) ;  /* 0x0000012000007945 */ /* 0x000fe20003800200 */
[----:B------:R-:W-:Y:S02]  /*7180*/  LOP3.LUT R40, R48, 0x1, RZ, 0xc0, !PT ;  /* 0x0000000130287812 */ /* 0x000fe400078ec0ff */
[----:B------:R-:W-:-:S04]  /*7190*/  ISETP.NE.OR P0, PT, R85, RZ, !P0 ;  /* 0x000000ff5500720c */ /* 0x000fc80004705670 */
[----:B------:R-:W-:-:S13]  /*71a0*/  ISETP.NE.U32.OR P0, PT, R40, 0x1, P0 ;  /* 0x000000012800780c */ /* 0x000fda0000705470 */
[----:B------:R-:W-:Y:S05]  /*71b0*/  @P0 BRA `(.L_x_1592) ;  /* 0x0000000000340947 */ /* 0x000fea0003800000 */
[----:B------:R-:W1:Y:S01]  /*71c0*/  LDCU UR7, c[0x0][0x374] ;  /* 0x00006e80ff0777ac */ /* 0x000e620008000800 */
[----:B------:R-:W3:Y:S01]  /*71d0*/  S2R R42, SR_CTAID.Y ;  /* 0x00000000002a7919 */ /* 0x000ee20000002600 */
[----:B--2---:R-:W2:Y:S01]  /*71e0*/  LDC.64 R40, c[0x0][0x3d0] ;  /* 0x0000f400ff287b82 */ /* 0x004ea20000000a00 */
[----:B------:R-:W-:-:S04]  /*71f0*/  ULOP3.LUT UR6, UR4, 0x1, URZ, 0xc0, !UPT ;  /* 0x0000000104067892 */ /* 0x000fc8000f8ec0ff */
[----:B-1----:R-:W-:-:S06]  /*7200*/  UIMAD UR6, UR6, UR7, URZ ;  /* 0x00000007060672a4 */ /* 0x002fcc000f8e02ff */
[----:B------:R-:W-:-:S05]  /*7210*/  IMAD R48, R48, UR6, RZ ;  /* 0x0000000630307c24 */ /* 0x000fca000f8e02ff */
[----:B------:R-:W-:Y:S01]  /*7220*/  SHF.L.U32 R43, R48, 0x1, RZ ;  /* 0x00000001302b7819 */ /* 0x000fe200000006ff */
[----:B---3--:R-:W-:-:S04]  /*7230*/  IMAD R49, R49, UR7, R42 ;  /* 0x0000000731317c24 */ /* 0x008fc8000f8e022a */
[----:B--2---:R-:W-:-:S04]  /*7240*/  IMAD.WIDE R40, R43, 0x4, R40 ;  /* 0x000000042b287825 */ /* 0x004fc800078e0228 */
[----:B------:R-:W-:-:S06]  /*7250*/  IMAD.WIDE.U32 R40, R49, 0x8, R40 ;  /* 0x0000000831287825 */ /* 0x000fcc00078e0028 */
[----:B------:R-:W0:Y:S02]  /*7260*/  LDG.E.64 R40, desc[UR12][R40.64] ;  /* 0x0000000c28287981 */ /* 0x000e24000c1e1b00 */
[----:B0-----:R-:W-:Y:S01]  /*7270*/  FADD.FTZ R78, R78, R40 ;  /* 0x000000284e4e7221 */ /* 0x001fe20000010000 */
[----:B------:R-:W-:-:S07]  /*7280*/  FADD.FTZ R79, R79, R41 ;  /* 0x000000294f4f7221 */ /* 0x000fce0000010000 */
.L_x_1592:
[----:B------:R-:W-:Y:S05]  /*7290*/  BSYNC.RECONVERGENT B0 ;  /* 0x0000000000007941 */ /* 0x000fea0003800200 */
.L_x_1585:
[----:B------:R-:W4:Y:S01]  /*72a0*/  S2UR UR7, SR_CgaCtaId ;  /* 0x00000000000779c3 */ /* 0x000f220000008800 */
[----:B------:R-:W-:Y:S01]  /*72b0*/  ISETP.NE.AND P0, PT, R85, RZ, PT ;  /* 0x000000ff5500720c */ /* 0x000fe20003f05270 */
[----:B------:R-:W-:Y:S01]  /*72c0*/  UMOV UR6, 0x400 ;  /* 0x0000040000067882 */ /* 0x000fe20000000000 */
[----:B------:R-:W5:Y:S01]  /*72d0*/  LDCU.U8 UR10, c[0x0][0x414] ;  /* 0x00008280ff0a77ac */ /* 0x000f620008000000 */
[----:B------:R-:W-:Y:S01]  /*72e0*/  FADD.FTZ R46, R76, -UR11 ;  /* 0x8000000b4c2e7e21 */ /* 0x000fe20008010000 */
[----:B------:R-:W-:Y:S01]  /*72f0*/  FADD.FTZ R44, R77, -UR11 ;  /* 0x8000000b4d2c7e21 */ /* 0x000fe20008010000 */
[----:B------:R-:W-:Y:S01]  /*7300*/  FADD.FTZ R72, R72, -UR11 ;  /* 0x8000000b48487e21 */ /* 0x000fe20008010000 */
[----:B------:R-:W0:Y:S01]  /*7310*/  LDCU UR9, c[0x0][0x42c] ;  /* 0x00008580ff0977ac */ /* 0x000e220008000800 */
[----:B--2---:R-:W1:Y:S01]  /*7320*/  LDC R41, c[0x0][0x41c] ;  /* 0x00010700ff297b82 */ /* 0x004e620000000800 */
[----:B------:R-:W-:Y:S01]  /*7330*/  FADD.FTZ R73, R73, -UR11 ;  /* 0x8000000b49497e21 */ /* 0x000fe20008010000 */
[----:B------:R-:W-:Y:S01]  /*7340*/  FMUL.FTZ R46, R46, UR14 ;  /* 0x0000000e2e2e7c20 */ /* 0x000fe20008410000 */
[----:B------:R-:W-:Y:S01]  /*7350*/  FMUL.FTZ R44, R44, UR14 ;  /* 0x0000000e2c2c7c20 */ /* 0x000fe20008410000 */
[----:B-----5:R-:W-:-:S02]  /*7360*/  UISETP.NE.AND UP0, UPT, UR10, URZ, UPT ;  /* 0x000000ff0a00728c */ /* 0x020fc4000bf05270 */
[----:B----4-:R-:W-:Y:S01]  /*7370*/  ULEA UR6, UR7, UR6, 0x18 ;  /* 0x0000000607067291 */ /* 0x010fe2000f8ec0ff */
[----:B-1-3--:R-:W-:-:S08]  /*7380*/  IMAD R40, R41, UR8, R86 ;  /* 0x0000000829287c24 */ /* 0x00afd0000f8e0256 */
[----:B------:R-:W-:Y:S01]  /*7390*/  @!P0 STS.64 [UR6+0xc0], R78 ;  /* 0x0000c04eff008988 */ /* 0x000fe20008000a06 */
[----:B------:R-:W-:Y:S06]  /*73a0*/  BAR.SYNC.DEFER_BLOCKING 0x0 ;  /* 0x0000000000007b1d */ /* 0x000fec0000010000 */
[----:B------:R-:W0:Y:S01]  /*73b0*/  LDS.64 R42, [UR6+0xc0] ;  /* 0x0000c006ff2a7984 */ /* 0x000e220008000a00 */
[----:B------:R-:W1:Y:S02]  /*73c0*/  LDCU.64 UR6, c[0x0][0x400] ;  /* 0x00008000ff0677ac */ /* 0x000e640008000a00 */
[----:B-1----:R-:W-:Y:S01]  /*73d0*/  ISETP.GE.U32.AND P0, PT, R40, UR6, PT ;  /* 0x0000000628007c0c */ /* 0x002fe2000bf06070 */
[----:B0-----:R-:W-:Y:S01]  /*73e0*/  FMUL.FTZ R41, R42, UR9 ;  /* 0x000000092a297c20 */ /* 0x001fe20008410000 */
[----:B------:R-:W-:-:S04]  /*73f0*/  SHF.R.S32.HI R42, RZ, 0x1f, R40 ;  /* 0x0000001fff2a7819 */ /* 0x000fc80000011428 */
[----:B------:R-:W-:Y:S01]  /*7400*/  R2UR UR8, R41 ;  /* 0x00000000290872ca */ /* 0x000fe200000e0000 */
[----:B------:R-:W-:Y:S01]  /*7410*/  FMUL.FTZ R41, R43, UR9 ;  /* 0x000000092b297c20 */ /* 0x000fe20008410000 */
        /* <DEDUP_REMOVED lines=20> */
.L_x_1593:
        /* <DEDUP_REMOVED lines=23> */
.L_x_1595:
[----:B------:R-:W-:Y:S05]  /*76d0*/  BSYNC.RECONVERGENT B0 ;  /* 0x0000000000007941 */ /* 0x000fea0003800200 */
.L_x_1594:
        /* <DEDUP_REMOVED lines=19> */
.L_x_1596:
[C---:B------:R-:W-:Y:S01]  /*7810*/  IADD3 R49, PT, PT, R40.reuse, 0x20, RZ ;  /* 0x0000002028317810 */ /* 0x040fe20007ffe0ff */
[----:B------:R-:W-:Y:S01]  /*7820*/  FFMA.FTZ R76, R81, R70, -R76 ;  /* 0x00000046514c7223 */ /* 0x000fe2000001084c */
[----:B------:R-:W-:Y:S01]  /*7830*/  IADD3 R75, PT, PT, R40, 0x40, RZ ;  /* 0x00000040284b7810 */ /* 0x000fe20007ffe0ff */
[----:B------:R-:W-:Y:S01]  /*7840*/  FFMA.FTZ R77, R0, R71, -R77 ;  /* 0x00000047004d7223 */ /* 0x000fe2000001084d */
[----:B------:R-:W-:Y:S01]  /*7850*/  ISETP.GE.U32.AND P5, PT, R49, UR6, PT ;  /* 0x0000000631007c0c */ /* 0x000fe2000bfa6070 */
[----:B------:R-:W-:Y:S01]  /*7860*/  FADD.FTZ R68, R68, -UR11 ;  /* 0x8000000b44447e21 */ /* 0x000fe20008010000 */
[----:B------:R-:W-:Y:S01]  /*7870*/  SHF.R.S32.HI R48, RZ, 0x1f, R49 ;  /* 0x0000001fff307819 */ /* 0x000fe20000011431 */
[----:B------:R-:W-:Y:S01]  /*7880*/  BSSY.RECONVERGENT B0, `(.L_x_1597) ;  /* 0x0000029000007945 */ /* 0x000fe20003800200 */
[----:B------:R-:W-:Y:S01]  /*7890*/  IADD3 R42, PT, PT, R40, 0x60, RZ ;  /* 0x00000060282a7810 */ /* 0x000fe20007ffe0ff */
[----:B------:R-:W-:Y:S01]  /*78a0*/  FADD.FTZ R69, R69, -UR11 ;  /* 0x8000000b45457e21 */ /* 0x000fe20008010000 */
[----:B------:R-:W-:Y:S01]  /*78b0*/  ISETP.GE.AND.EX P5, PT, R48, UR7, PT, P5 ;  /* 0x0000000730007c0c */ /* 0x000fe2000bfa6350 */
[----:B------:R-:W-:Y:S01]  /*78c0*/  FMUL.FTZ R68, R68, UR14 ;  /* 0x0000000e44447c20 */ /* 0x000fe20008410000 */
[----:B------:R-:W-:-:S02]  /*78d0*/  IADD3 R43, PT, PT, R40, 0x80, RZ ;  /* 0x00000080282b7810 */ /* 0x000fc40007ffe0ff */
[C---:B0-----:R-:W-:Y:S02]  /*78e0*/  IADD3 R44, PT, PT, R40.reuse, 0xa0, RZ ;  /* 0x000000a0282c7810 */ /* 0x041fe40007ffe0ff */
        /* <DEDUP_REMOVED lines=34> */
.L_x_1598:
[----:B------:R-:W-:Y:S05]  /*7b10*/  BSYNC.RECONVERGENT B0 ;  /* 0x0000000000007941 */ /* 0x000fea0003800200 */
.L_x_1597:
        /* <DEDUP_REMOVED lines=21> */
.L_x_1599:
        /* <DEDUP_REMOVED lines=21> */
.L_x_1601:
[----:B------:R-:W-:Y:S05]  /*7dc0*/  BSYNC.RECONVERGENT B0 ;  /* 0x0000000000007941 */ /* 0x000fea0003800200 */
.L_x_1600:
[----:B------:R-:W-:Y:S01]  /*7dd0*/  FFMA.FTZ R48, R66, UR8, R41 ;  /* 0x0000000842307c23 */ /* 0x000fe20008010029 */
[----:B------:R-:W-:Y:S01]  /*7de0*/  FMUL.FTZ R68, R68, UR14 ;  /* 0x0000000e44447c20 */ /* 0x000fe20008410000 */
        /* <DEDUP_REMOVED lines=19> */
.L_x_1602:
[----:B0-----:R-:W-:Y:S01]  /*7f20*/  FADD.FTZ R50, R60, -UR11 ;  /* 0x8000000b3c327e21 */ /* 0x001fe20008010000 */
        /* <DEDUP_REMOVED lines=20> */
.L_x_1604:
[----:B------:R-:W-:Y:S05]  /*8070*/  BSYNC.RECONVERGENT B0 ;  /* 0x0000000000007941 */ /* 0x000fea0003800200 */
.L_x_1603:
        /* <DEDUP_REMOVED lines=21> */
.L_x_1605:
        /* <DEDUP_REMOVED lines=18> */
[----:B------:R-:W-:-:S04]  /*82f0*/  IADD3 R43, PT, PT, R49, R43, RZ ;  /* 0x0000002b312b7210 */ /* 0x000fc80007ffe0ff */
[----:B------:R-:W-:-:S05]  /*8300*/  LEA.HI.X R43, R48, UR19, R43, 0x2, P0 ;  /* 0x00000013302b7c11 */ /* 0x000fca00080f142b */
[----:B------:R1:W-:Y:S02]  /*8310*/  STG.E.64 desc[UR12][R42.64], R64 ;  /* 0x000000402a007986 */ /* 0x0003e4000c101b0c */
.L_x_1607:
[----:B------:R-:W-:Y:S05]  /*8320*/  BSYNC.RECONVERGENT B0 ;  /* 0x0000000000007941 */ /* 0x000fea0003800200 */
.L_x_1606:
[----:B0-----:R-:W-:Y:S01]  /*8330*/  FFMA.FTZ R60, R56, UR8, R41 ;  /* 0x00000008383c7c23 */ /* 0x001fe20008010029 */
[----:B------:R-:W-:Y:S01]  /*8340*/  FMUL.FTZ R62, R57, UR14 ;  /* 0x0000000e393e7c20 */ /* 0x000fe20008410000 */
[----:B------:R-:W-:Y:S06]  /*8350*/  BRA.U !UP0, `(.L_x_1608) ;  /* 0x0000000108487547 */ /* 0x000fec000b800000 */
[----:B-1----:R-:W-:Y:S01]  /*8360*/  FFMA.FTZ R42, R81, R56, R82 ;  /* 0x00000038512a7223 */ /* 0x002fe20000010052 */
        /* <DEDUP_REMOVED lines=17> */
.L_x_1608:
[----:B------:R-:W-:Y:S01]  /*8480*/  FADD.FTZ R2, R2, -UR11 ;  /* 0x8000000b02027e21 */ /* 0x000fe20008010000 */
[----:B-1----:R-:W-:Y:S01]  /*8490*/  FFMA.FTZ R43, R62, UR8, R41 ;  /* 0x000000083e2b7c23 */ /* 0x002fe20008010029 */
        /* <DEDUP_REMOVED lines=19> */
.L_x_1610:
[----:B------:R-:W-:Y:S05]  /*85d0*/  BSYNC.RECONVERGENT B0 ;  /* 0x0000000000007941 */ /* 0x000fea0003800200 */
.L_x_1609:
        /* <DEDUP_REMOVED lines=21> */
.L_x_1611:
        /* <DEDUP_REMOVED lines=21> */
.L_x_1613:
[----:B------:R-:W-:Y:S05]  /*8880*/  BSYNC.RECONVERGENT B0 ;  /* 0x0000000000007941 */ /* 0x000fea0003800200 */
.L_x_1612:
        /* <DEDUP_REMOVED lines=21> */
.L_x_1614:
        /* <DEDUP_REMOVED lines=20> */
.L_x_1616:
[----:B------:R-:W-:Y:S05]  /*8b20*/  BSYNC.RECONVERGENT B0 ;  /* 0x0000000000007941 */ /* 0x000fea0003800200 */
.L_x_1615:
[C---:B------:R-:W-:Y:S01]  /*8b30*/  IADD3 R42, PT, PT, R40.reuse, 0x120, RZ ;  /* 0x00000120282a7810 */ /* 0x040fe20007ffe0ff */
[----:B------:R-:W-:Y:S01]  /*8b40*/  FMUL.FTZ R46, R45, UR14 ;  /* 0x0000000e2d2e7c20 */ /* 0x000fe20008410000 */
[C---:B------:R-:W-:Y:S01]  /*8b50*/  IADD3 R9, PT, PT, R40.reuse, 0x140, RZ ;  /* 0x0000014028097810 */ /* 0x040fe20007ffe0ff */
[----:B------:R-:W-:Y:S01]  /*8b60*/  FADD.FTZ R11, R11, -UR11 ;  /* 0x8000000b0b0b7e21 */ /* 0x000fe20008010000 */
[----:B------:R-:W-:Y:S01]  /*8b70*/  IADD3 R7, PT, PT, R40, 0x160, RZ ;  /* 0x0000016028077810 */ /* 0x000fe20007ffe0ff */
[----:B------:R-:W-:Y:S01]  /*8b80*/  FFMA.FTZ R58, R46, UR8, R41 ;  /* 0x000000082e3a7c23 */ /* 0x000fe20008010029 */
[C---:B------:R-:W-:Y:S01]  /*8b90*/  IADD3 R5, PT, PT, R40.reuse, 0x180, RZ ;  /* 0x0000018028057810 */ /* 0x040fe20007ffe0ff */
[----:B------:R-:W-:Y:S01]  /*8ba0*/  FMUL.FTZ R60, R11, UR14 ;  /* 0x0000000e0b3c7c20 */ /* 0x000fe20008410000 */
[C---:B0-----:R-:W-:Y:S02]  /*8bb0*/  IADD3 R3, PT, PT, R40.reuse, 0x1a0, RZ ;  /* 0x000001a028037810 */ /* 0x041fe40007ffe0ff */
        /* <DEDUP_REMOVED lines=39> */
.L_x_1617:
        /* <DEDUP_REMOVED lines=21> */
.L_x_1619:
[----:B------:R-:W-:Y:S05]  /*8f80*/  BSYNC.RECONVERGENT B0 ;  /* 0x0000000000007941 */ /* 0x000fea0003800200 */
.L_x_1618:
        /* <DEDUP_REMOVED lines=21> */
.L_x_1620:
        /* <DEDUP_REMOVED lines=15> */
[----:B0-----:R-:W-:-:S04]  /*91d0*/  IMAD.WIDE.U32 R14, R42, UR16, R12 ;  /* 0x000000102a0e7c25 */ /* 0x001fc8000f8e000c */
[----:B------:R-:W-:Y:S01]  /*91e0*/  IMAD R43, R42, UR17, R43 ;  /* 0x000000112a2b7c24 */ /* 0x000fe2000f8e022b */
[----:B--2---:R-:W-:-:S04]  /*91f0*/  LEA R12, P1, R14, UR18, 0x2 ;  /* 0x000000120e0c7c11 */ /* 0x004fc8000f8210ff */
[----:B------:R-:W-:-:S04]  /*9200*/  IADD3 R43, PT, PT, R15, R43, RZ ;  /* 0x0000002b0f2b7210 */ /* 0x000fc80007ffe0ff */
[----:B------:R-:W-:-:S05]  /*9210*/  LEA.HI.X R13, R14, UR19, R43, 0x2, P1 ;  /* 0x000000130e0d7c11 */ /* 0x000fca00088f142b */
[----:B------:R1:W-:Y:S02]  /*9220*/  STG.E.64 desc[UR12][R12.64], R50 ;  /* 0x000000320c007986 */ /* 0x0003e4000c101b0c */
.L_x_1622:
[----:B------:R-:W-:Y:S05]  /*9230*/  BSYNC.RECONVERGENT B0 ;  /* 0x0000000000007941 */ /* 0x000fea0003800200 */
.L_x_1621:
[----:B------:R-:W-:Y:S01]  /*9240*/  FFMA.FTZ R44, R18, UR8, R41 ;  /* 0x00000008122c7c23 */ /* 0x000fe20008010029 */
[----:B------:R-:W-:Y:S01]  /*9250*/  FMUL.FTZ R46, R19, UR14 ;  /* 0x0000000e132e7c20 */ /* 0x000fe20008410000 */
[----:B------:R-:W-:Y:S06]  /*9260*/  BRA.U !UP0, `(.L_x_1623) ;  /* 0x0000000108487547 */ /* 0x000fec000b800000 */
[----:B------:R-:W-:Y:S01]  /*9270*/  FFMA.FTZ R11, R81, R18, R82 ;  /* 0x00000012510b7223 */ /* 0x000fe20000010052 */
[----:B-1----:R-:W-:-:S03]  /*9280*/  FFMA.FTZ R12, R0, R46, R87 ;  /* 0x0000002e000c7223 */ /* 0x002fc60000010057 */
        /* <DEDUP_REMOVED lines=16> */
.L_x_1623:
        /* <DEDUP_REMOVED lines=11> */
[----:B------:R-:W-:Y:S01]  /*9440*/  FMUL.FTZ R45, R45, UR14 ;  /* 0x0000000e2d2d7c20 */ /* 0x000fe20008410000 */
[----:B------:R-:W2:Y:S01]  /*9450*/  LDCU.64 UR18, c[0x0][0x380] ;  /* 0x00007000ff1277ac */ /* 0x000ea20008000a00 */
[----:B0-----:R-:W-:Y:S01]  /*9460*/  IMAD R14, R10, UR16, RZ ;  /* 0x000000100a0e7c24 */ /* 0x001fe2000f8e02ff */
[----:B------:R-:W-:-:S05]  /*9470*/  MOV R10, R90 ;  /* 0x0000005a000a7202 */ /* 0x000fca0000000f00 */
[----:B-1----:R-:W-:-:S04]  /*9480*/  IMAD.WIDE.U32 R12, R9, UR16, R10 ;  /* 0x00000010090c7c25 */ /* 0x002fc8000f8e000a */
[----:B------:R-:W-:Y:S01]  /*9490*/  IMAD R9, R9, UR17, R14 ;  /* 0x0000001109097c24 */ /* 0x000fe2000f8e020e */
[----:B--2---:R-:W-:-:S04]  /*94a0*/  LEA R10, P0, R12, UR18, 0x2 ;  /* 0x000000120c0a7c11 */ /* 0x004fc8000f8010ff */
[----:B------:R-:W-:-:S04]  /*94b0*/  IADD3 R9, PT, PT, R13, R9, RZ ;  /* 0x000000090d097210 */ /* 0x000fc80007ffe0ff */
[----:B------:R-:W-:-:S05]  /*94c0*/  LEA.HI.X R11, R12, UR19, R9, 0x2, P0 ;  /* 0x000000130c0b7c11 */ /* 0x000fca00080f1409 */
[----:B------:R2:W-:Y:S02]  /*94d0*/  STG.E.64 desc[UR12][R10.64], R44 ;  /* 0x0000002c0a007986 */ /* 0x0005e4000c101b0c */
.L_x_1625:
[----:B------:R-:W-:Y:S05]  /*94e0*/  BSYNC.RECONVERGENT B0 ;  /* 0x0000000000007941 */ /* 0x000fea0003800200 */
.L_x_1624:
[----:B------:R-:W-:Y:S01]  /*94f0*/  FFMA.FTZ R20, R22, UR8, R41 ;  /* 0x0000000816147c23 */ /* 0x000fe20008010029 */
[----:B------:R-:W-:Y:S01]  /*9500*/  FMUL.FTZ R42, R23, UR14 ;  /* 0x0000000e172a7c20 */ /* 0x000fe20008410000 */
[----:B------:R-:W-:Y:S06]  /*9510*/  BRA.U !UP0, `(.L_x_1626) ;  /* 0x0000000108487547 */ /* 0x000fec000b800000 */
[----:B------:R-:W-:Y:S01]  /*9520*/  FFMA.FTZ R9, R81, R22, R82 ;  /* 0x0000001651097223 */ /* 0x000fe20000010052 */
[----:B--2---:R-:W-:-:S03]  /*9530*/  FFMA.FTZ R10, R0, R42, R87 ;  /* 0x0000002a000a7223 */ /* 0x004fc60000010057 */
[----:B------:R-:W-:Y:S01]  /*9540*/  FMUL.FTZ R11, R9, -1.4426950216293334961 ;  /* 0xbfb8aa3b090b7820 */ /* 0x000fe20000410000 */
[----:B0-----:R-:W-:-:S05]  /*9550*/  FMUL.FTZ R14, R10, -1.4426950216293334961 ;  /* 0xbfb8aa3b0a0e7820 */ /* 0x001fca0000410000 */
        /* <DEDUP_REMOVED lines=14> */
.L_x_1626:
        /* <DEDUP_REMOVED lines=11> */
[----:B------:R-:W-:Y:S01]  /*96f0*/  FMUL.FTZ R21, R21, UR14 ;  /* 0x0000000e15157c20 */ /* 0x000fe20008410000 */
[----:B------:R-:W3:Y:S01]  /*9700*/  LDCU.64 UR18, c[0x0][0x380] ;  /* 0x00007000ff1277ac */ /* 0x000ee20008000a00 */
[----:B-1----:R-:W-:Y:S01]  /*9710*/  IMAD R12, R8, UR16, RZ ;  /* 0x00000010080c7c24 */ /* 0x002fe2000f8e02ff */
[----:B------:R-:W-:-:S05]  /*9720*/  MOV R8, R90 ;  /* 0x0000005a00087202 */ /* 0x000fca0000000f00 */
[----:B--2---:R-:W-:-:S04]  /*9730*/  IMAD.WIDE.U32 R10, R7, UR16, R8 ;  /* 0x00000010070a7c25 */ /* 0x004fc8000f8e0008 */
[----:B------:R-:W-:Y:S01]  /*9740*/  IMAD R7, R7, UR17, R12 ;  /* 0x0000001107077c24 */ /* 0x000fe2000f8e020c */
[----:B---3--:R-:W-:-:S04]  /*9750*/  LEA R8, P0, R10, UR18, 0x2 ;  /* 0x000000120a087c11 */ /* 0x008fc8000f8010ff */
[----:B------:R-:W-:-:S04]  /*9760*/  IADD3 R7, PT, PT, R11, R7, RZ ;  /* 0x000000070b077210 */ /* 0x000fc80007ffe0ff */
[----:B------:R-:W-:-:S05]  /*9770*/  LEA.HI.X R9, R10, UR19, R7, 0x2, P0 ;  /* 0x000000130a097c11 */ /* 0x000fca00080f1407 */
[----:B------:R3:W-:Y:S02]  /*9780*/  STG.E.64 desc[UR12][R8.64], R20 ;  /* 0x0000001408007986 */ /* 0x0007e4000c101b0c */
.L_x_1628:
[----:B------:R-:W-:Y:S05]  /*9790*/  BSYNC.RECONVERGENT B0 ;  /* 0x0000000000007941 */ /* 0x000fea0003800200 */
.L_x_1627:
[----:B------:R-:W-:Y:S01]  /*97a0*/  FFMA.FTZ R18, R26, UR8, R41 ;  /* 0x000000081a127c23 */ /* 0x000fe20008010029 */
[----:B---3--:R-:W-:Y:S01]  /*97b0*/  FMUL.FTZ R20, R27, UR14 ;  /* 0x0000000e1b147c20 */ /* 0x008fe20008410000 */
[----:B------:R-:W-:Y:S06]  /*97c0*/  BRA.U !UP0, `(.L_x_1629) ;  /* 0x0000000108487547 */ /* 0x000fec000b800000 */
[----:B------:R-:W-:Y:S01]  /*97d0*/  FFMA.FTZ R7, R81, R26, R82 ;  /* 0x0000001a51077223 */ /* 0x000fe20000010052 */
[----:B------:R-:W-:-:S03]  /*97e0*/  FFMA.FTZ R8, R0, R20, R87 ;  /* 0x0000001400087223 */ /* 0x000fc60000010057 */
[----:B------:R-:W-:Y:S01]  /*97f0*/  FMUL.FTZ R9, R7, -1.4426950216293334961 ;  /* 0xbfb8aa3b07097820 */ /* 0x000fe20000410000 */
[----:B-1----:R-:W-:-:S05]  /*9800*/  FMUL.FTZ R12, R8, -1.4426950216293334961 ;  /* 0xbfb8aa3b080c7820 */ /* 0x002fca0000410000 */
[----:B------:R-:W2:Y:S08]  /*9810*/  MUFU.EX2 R9, R9 ;  /* 0x0000000900097308 */ /* 0x000eb00000000800 */
[----:B------:R-:W1:Y:S01]  /*9820*/  MUFU.EX2 R12, R12 ;  /* 0x0000000c000c7308 */ /* 0x000e620000000800 */
[----:B--2---:R-:W-:-:S07]  /*9830*/  FADD.FTZ R10, R9, 1 ;  /* 0x3f800000090a7421 */ /* 0x004fce0000010000 */
[----:B------:R-:W2:Y:S01]  /*9840*/  MUFU.RCP R11, R10 ;  /* 0x0000000a000b7308 */ /* 0x000ea20000001000 */
[----:B-1----:R-:W-:-:S07]  /*9850*/  FADD.FTZ R13, R12, 1 ;  /* 0x3f8000000c0d7421 */ /* 0x002fce0000010000 */
[----:B0-----:R-:W0:Y:S01]  /*9860*/  MUFU.RCP R14, R13 ;  /* 0x0000000d000e7308 */ /* 0x001e220000001000 */
        /* <DEDUP_REMOVED lines=8> */
.L_x_1629:
        /* <DEDUP_REMOVED lines=8> */
[----:B------:R-:W2:Y:S01]  /*9970*/  LDCU.64 UR16, c[0x0][0x3f8] ;  /* 0x00007f00ff1077ac */ /* 0x000ea20008000a00 */
[----:B------:R-:W-:Y:S01]  /*9980*/  MOV R7, R93 ;  /* 0x0000005d00077202 */ /* 0x000fe20000000f00 */
[----:B------:R-:W-:Y:S01]  /*9990*/  FMUL.FTZ R18, R18, UR14 ;  /* 0x0000000e12127c20 */ /* 0x000fe20008410000 */
[----:B------:R-:W-:Y:S01]  /*99a0*/  FMUL.FTZ R19, R19, UR14 ;  /* 0x0000000e13137c20 */ /* 0x000fe20008410000 */
[----:B------:R-:W3:Y:S01]  /*99b0*/  LDCU.64 UR18, c[0x0][0x380] ;  /* 0x00007000ff1277ac */ /* 0x000ee20008000a00 */
[----:B--2---:R-:W-:Y:S01]  /*99c0*/  IMAD R10, R6, UR16, RZ ;  /* 0x00000010060a7c24 */ /* 0x004fe2000f8e02ff */
[----:B------:R-:W-:-:S05]  /*99d0*/  MOV R6, R90 ;  /* 0x0000005a00067202 */ /* 0x000fca0000000f00 */
[----:B------:R-:W-:-:S04]  /*99e0*/  IMAD.WIDE.U32 R8, R5, UR16, R6 ;  /* 0x0000001005087c25 */ /* 0x000fc8000f8e0006 */
[----:B------:R-:W-:Y:S01]  /*99f0*/  IMAD R5, R5, UR17, R10 ;  /* 0x0000001105057c24 */ /* 0x000fe2000f8e020a */
[----:B---3--:R-:W-:-:S04]  /*9a00*/  LEA R6, P0, R8, UR18, 0x2 ;  /* 0x0000001208067c11 */ /* 0x008fc8000f8010ff */
[----:B------:R-:W-:-:S04]  /*9a10*/  IADD3 R5, PT, PT, R9, R5, RZ ;  /* 0x0000000509057210 */ /* 0x000fc80007ffe0ff */
[----:B------:R-:W-:-:S05]  /*9a20*/  LEA.HI.X R7, R8, UR19, R5, 0x2, P0 ;  /* 0x0000001308077c11 */ /* 0x000fca00080f1405 */
[----:B------:R3:W-:Y:S02]  /*9a30*/  STG.E.64 desc[UR12][R6.64], R18 ;  /* 0x0000001206007986 */ /* 0x0007e4000c101b0c */
.L_x_1631:
[----:B------:R-:W-:Y:S05]  /*9a40*/  BSYNC.RECONVERGENT B0 ;  /* 0x0000000000007941 */ /* 0x000fea0003800200 */
.L_x_1630:
[----:B------:R-:W-:Y:S01]  /*9a50*/  FFMA.FTZ R16, R30, UR8, R41 ;  /* 0x000000081e107c23 */ /* 0x000fe20008010029 */
[----:B---3--:R-:W-:Y:S01]  /*9a60*/  FMUL.FTZ R18, R31, UR14 ;  /* 0x0000000e1f127c20 */ /* 0x008fe20008410000 */
[----:B------:R-:W-:Y:S06]  /*9a70*/  BRA.U !UP0, `(.L_x_1632) ;  /* 0x0000000108487547 */ /* 0x000fec000b800000 */
[----:B------:R-:W-:Y:S01]  /*9a80*/  FFMA.FTZ R5, R81, R30, R82 ;  /* 0x0000001e51057223 */ /* 0x000fe20000010052 */
[----:B------:R-:W-:-:S03]  /*9a90*/  FFMA.FTZ R6, R0, R18, R87 ;  /* 0x0000001200067223 */ /* 0x000fc60000010057 */
[----:B------:R-:W-:Y:S01]  /*9aa0*/  FMUL.FTZ R7, R5, -1.4426950216293334961 ;  /* 0xbfb8aa3b05077820 */ /* 0x000fe20000410000 */
[----:B--2---:R-:W-:-:S05]  /*9ab0*/  FMUL.FTZ R10, R6, -1.4426950216293334961 ;  /* 0xbfb8aa3b060a7820 */ /* 0x004fca0000410000 */
[----:B------:R-:W2:Y:S08]  /*9ac0*/  MUFU.EX2 R7, R7 ;  /* 0x0000000700077308 */ /* 0x000eb00000000800 */
[----:B------:R-:W3:Y:S01]  /*9ad0*/  MUFU.EX2 R10, R10 ;  /* 0x0000000a000a7308 */ /* 0x000ee20000000800 */
[----:B--2---:R-:W-:-:S07]  /*9ae0*/  FADD.FTZ R8, R7, 1 ;  /* 0x3f80000007087421 */ /* 0x004fce0000010000 */
[----:B------:R-:W0:Y:S01]  /*9af0*/  MUFU.RCP R9, R8 ;  /* 0x0000000800097308 */ /* 0x000e220000001000 */
[----:B---3--:R-:W-:-:S07]  /*9b00*/  FADD.FTZ R11, R10, 1 ;  /* 0x3f8000000a0b7421 */ /* 0x008fce0000010000 */
[----:B-1----:R-:W1:Y:S01]  /*9b10*/  MUFU.RCP R12, R11 ;  /* 0x0000000b000c7308 */ /* 0x002e620000001000 */
        /* <DEDUP_REMOVED lines=8> */
.L_x_1632:
        /* <DEDUP_REMOVED lines=8> */
[----:B------:R-:W3:Y:S01]  /*9c20*/  LDCU.64 UR16, c[0x0][0x3f8] ;  /* 0x00007f00ff1077ac */ /* 0x000ee20008000a00 */
[----:B------:R-:W-:Y:S01]  /*9c30*/  MOV R5, R93 ;  /* 0x0000005d00057202 */ /* 0x000fe20000000f00 */
[----:B------:R-:W-:Y:S01]  /*9c40*/  FMUL.FTZ R16, R16, UR14 ;  /* 0x0000000e10107c20 */ /* 0x000fe20008410000 */
[----:B------:R-:W-:Y:S01]  /*9c50*/  FMUL.FTZ R17, R17, UR14 ;  /* 0x0000000e11117c20 */ /* 0x000fe20008410000 */
[----:B------:R-:W4:Y:S01]  /*9c60*/  LDCU.64 UR18, c[0x0][0x380] ;  /* 0x00007000ff1277ac */ /* 0x000f220008000a00 */
[----:B---3--:R-:W-:Y:S01]  /*9c70*/  IMAD R8, R4, UR16, RZ ;  /* 0x0000001004087c24 */ /* 0x008fe2000f8e02ff */
[----:B------:R-:W-:-:S05]  /*9c80*/  MOV R4, R90 ;  /* 0x0000005a00047202 */ /* 0x000fca0000000f00 */
[----:B------:R-:W-:-:S04]  /*9c90*/  IMAD.WIDE.U32 R6, R3, UR16, R4 ;  /* 0x0000001003067c25 */ /* 0x000fc8000f8e0004 */
[----:B------:R-:W-:Y:S01]  /*9ca0*/  IMAD R3, R3, UR17, R8 ;  /* 0x0000001103037c24 */ /* 0x000fe2000f8e0208 */
[----:B----4-:R-:W-:-:S04]  /*9cb0*/  LEA R4, P0, R6, UR18, 0x2 ;  /* 0x0000001206047c11 */ /* 0x010fc8000f8010ff */
[----:B------:R-:W-:-:S04]  /*9cc0*/  IADD3 R3, PT, PT, R7, R3, RZ ;  /* 0x0000000307037210 */ /* 0x000fc80007ffe0ff */
[----:B------:R-:W-:-:S05]  /*9cd0*/  LEA.HI.X R5, R6, UR19, R3, 0x2, P0 ;  /* 0x0000001306057c11 */ /* 0x000fca00080f1403 */
[----:B------:R3:W-:Y:S02]  /*9ce0*/  STG.E.64 desc[UR12][R4.64], R16 ;  /* 0x0000001004007986 */ /* 0x0007e4000c101b0c */
.L_x_1634:
[----:B------:R-:W-:Y:S05]  /*9cf0*/  BSYNC.RECONVERGENT B0 ;  /* 0x0000000000007941 */ /* 0x000fea0003800200 */
.L_x_1633:
[----:B0-----:R-:W-:Y:S01]  /*9d00*/  FFMA.FTZ R14, R34, UR8, R41 ;  /* 0x00000008220e7c23 */ /* 0x001fe20008010029 */
[----:B---3--:R-:W-:Y:S01]  /*9d10*/  FMUL.FTZ R16, R35, UR14 ;  /* 0x0000000e23107c20 */ /* 0x008fe20008410000 */
[----:B------:R-:W-:Y:S06]  /*9d20*/  BRA.U !UP0, `(.L_x_1635) ;  /* 0x0000000108487547 */ /* 0x000fec000b800000 */
[----:B------:R-:W-:Y:S01]  /*9d30*/  FFMA.FTZ R3, R81, R34, R82 ;  /* 0x0000002251037223 */ /* 0x000fe20000010052 */
[----:B------:R-:W-:-:S03]  /*9d40*/  FFMA.FTZ R4, R0, R16, R87 ;  /* 0x0000001000047223 */ /* 0x000fc60000010057 */
[----:B------:R-:W-:Y:S01]  /*9d50*/  FMUL.FTZ R5, R3, -1.4426950216293334961 ;  /* 0xbfb8aa3b03057820 */ /* 0x000fe20000410000 */
[----:B------:R-:W-:-:S05]  /*9d60*/  FMUL.FTZ R8, R4, -1.4426950216293334961 ;  /* 0xbfb8aa3b04087820 */ /* 0x000fca0000410000 */
[----:B------:R-:W0:Y:S08]  /*9d70*/  MUFU.EX2 R5, R5 ;  /* 0x0000000500057308 */ /* 0x000e300000000800 */
[----:B------:R-:W3:Y:S01]  /*9d80*/  MUFU.EX2 R8, R8 ;  /* 0x0000000800087308 */ /* 0x000ee20000000800 */
[----:B0-----:R-:W-:-:S07]  /*9d90*/  FADD.FTZ R6, R5, 1 ;  /* 0x3f80000005067421 */ /* 0x001fce0000010000 */
[----:B------:R-:W1:Y:S01]  /*9da0*/  MUFU.RCP R7, R6 ;  /* 0x0000000600077308 */ /* 0x000e620000001000 */
[----:B---3--:R-:W-:-:S07]  /*9db0*/  FADD.FTZ R9, R8, 1 ;  /* 0x3f80000008097421 */ /* 0x008fce0000010000 */
        /* <DEDUP_REMOVED lines=9> */
.L_x_1635:
        /* <DEDUP_REMOVED lines=10> */
[--C-:B--2---:R-:W-:Y:S01]  /*9ef0*/  FFMA.FTZ R10, R38, UR8, R41.reuse ;  /* 0x00000008260a7c23 */ /* 0x104fe20008010029 */
[----:B------:R-:W-:Y:S01]  /*9f00*/  ISETP.GE.U32.AND P0, PT, R9, UR6, PT ;  /* 0x0000000609007c0c */ /* 0x000fe2000bf06070 */
[----:B------:R-:W-:Y:S01]  /*9f10*/  FFMA.FTZ R41, R6, UR8, R41 ;  /* 0x0000000806297c23 */ /* 0x000fe20008010029 */
[----:B-1----:R-:W-:Y:S01]  /*9f20*/  SHF.R.S32.HI R12, RZ, 0x1f, R9 ;  /* 0x0000001fff0c7819 */ /* 0x002fe20000011409 */
[----:B------:R-:W-:-:S04]  /*9f30*/  FFMA.FTZ R15, R0, R37, -R3 ;  /* 0x00000025000f7223 */ /* 0x000fc80000010803 */
        /* <DEDUP_REMOVED lines=14> */
.L_x_1637:
[----:B------:R-:W-:Y:S05]  /*a020*/  BSYNC.RECONVERGENT B0 ;  /* 0x0000000000007941 */ /* 0x000fea0003800200 */
.L_x_1636:
        /* <DEDUP_REMOVED lines=19> */
.L_x_1638:
        /* <DEDUP_REMOVED lines=9> */
[----:B------:R-:W0:Y:S01]  /*a1f0*/  LDCU.64 UR8, c[0x0][0x380] ;  /* 0x00007000ff0877ac */ /* 0x000e220008000a00 */
[----:B-1----:R-:W-:Y:S02]  /*a200*/  IMAD R12, R12, UR6, RZ ;  /* 0x000000060c0c7c24 */ /* 0x002fe4000f8e02ff */
[----:B------:R-:W-:-:S04]  /*a210*/  IMAD.WIDE.U32 R90, R9, UR6, R90 ;  /* 0x00000006095a7c25 */ /* 0x000fc8000f8e005a */
[----:B------:R-:W-:Y:S01]  /*a220*/  IMAD R9, R9, UR7, R12 ;  /* 0x0000000709097c24 */ /* 0x000fe2000f8e020c */
[----:B0-----:R-:W-:-:S04]  /*a230*/  LEA R2, P0, R90, UR8, 0x2 ;  /* 0x000000085a027c11 */ /* 0x001fc8000f8010ff */
[----:B------:R-:W-:-:S04]  /*a240*/  IADD3 R9, PT, PT, R91, R9, RZ ;  /* 0x000000095b097210 */ /* 0x000fc80007ffe0ff */
[----:B------:R-:W-:-:S05]  /*a250*/  LEA.HI.X R3, R90, UR9, R9, 0x2, P0 ;  /* 0x000000095a037c11 */ /* 0x000fca00080f1409 */
[----:B------:R1:W-:Y:S02]  /*a260*/  STG.E.64 desc[UR12][R2.64], R10 ;  /* 0x0000000a02007986 */ /* 0x0003e4000c101b0c */
.L_x_1640:
[----:B------:R-:W-:Y:S05]  /*a270*/  BSYNC.RECONVERGENT B0 ;  /* 0x0000000000007941 */ /* 0x000fea0003800200 */
.L_x_1639:
        /* <DEDUP_REMOVED lines=8> */
.L_x_1574:
[----:B------:R-:W2:Y:S01]  /*a300*/  LDC R4, c[0x0][0x370] ;  /* 0x0000dc00ff047b82 */ /* 0x000ea20000000800 */
[----:B------:R-:W-:Y:S01]  /*a310*/  ISETP.NE.AND P1, PT, R85, RZ, PT ;  /* 0x000000ff5500720c */ /* 0x000fe20003f25270 */
[----:B------:R-:W-:Y:S06]  /*a320*/  BSSY.RECONVERGENT B0, `(.L_x_1642) ;  /* 0x000000d000007945 */ /* 0x000fec0003800200 */
[----:B------:R-:W3:Y:S08]  /*a330*/  LDC R7, c[0x0][0x374] ;  /* 0x0000dd00ff077b82 */ /* 0x000ef00000000800 */
[----:B01----:R-:W0:Y:S01]  /*a340*/  LDC.64 R2, c[0x0][0x3c8] ;  /* 0x0000f200ff027b82 */ /* 0x003e220000000a00 */
[----:B--2---:R-:W-:-:S02]  /*a350*/  ISETP.NE.AND P0, PT, R4, 0x1, PT ;  /* 0x000000010400780c */ /* 0x004fc40003f05270 */
[----:B---3--:R-:W-:-:S04]  /*a360*/  SHF.L.U32 R0, R7, 0x1, RZ ;  /* 0x0000000107007819 */ /* 0x008fc800000006ff */
        /* <DEDUP_REMOVED lines=8> */
.L_x_1643:
[----:B------:R-:W-:Y:S05]  /*a3f0*/  BSYNC.RECONVERGENT B0 ;  /* 0x0000000000007941 */ /* 0x000fea0003800200 */
.L_x_1642:
        /* <DEDUP_REMOVED lines=11> */
.L_x_1645:
[----:B------:R-:W2:Y:S04]  /*a4b0*/  LDG.E.STRONG.GPU R5, desc[UR12][R2.64] ;  /* 0x0000000c02057981 */ /* 0x000ea8000c1ef900 */
[----:B--2---:R-:W-:Y:S01]  /*a4c0*/  CCTL.IVALL ;  /* 0x00000000ff00798f */ /* 0x004fe20002000000 */
[----:B------:R-:W-:Y:S05]  /*a4d0*/  YIELD ;  /* 0x0000000000007946 */ /* 0x000fea0003800000 */
[----:B------:R-:W-:-:S13]  /*a4e0*/  ISETP.NE.AND P0, PT, R5, R0, PT ;  /* 0x000000000500720c */ /* 0x000fda0003f05270 */
[----:B------:R-:W-:Y:S05]  /*a4f0*/  @P0 BRA `(.L_x_1645) ;  /* 0xfffffffc00ec0947 */ /* 0x000fea000383ffff */
.L_x_1644:
        /* <DEDUP_REMOVED lines=74> */
.L_x_1648:
        /* <DEDUP_REMOVED lines=31> */
.L_x_1647:
[----:B------:R-:W-:Y:S05]  /*ab90*/  BSYNC.RECONVERGENT B0 ;  /* 0x0000000000007941 */ /* 0x000fea0003800200 */
.L_x_1646:
        /* <DEDUP_REMOVED lines=10> */
.L_x_1649:
        /* <DEDUP_REMOVED lines=87> */
.L_x_1650:
        /* <DEDUP_REMOVED lines=13> */
.L_x_3438:


//--------------------- .text._Z35group_norm_nhwc_bwd_one_pass_kernelI11Fp32IOFp16WLi64ELi40ELi640EEv26Group_norm_nhwc_bwd_params --------------------------
	.section	.text._Z35group_norm_nhwc_bwd_one_pass_kernelI11Fp32IOFp16WLi64ELi40ELi640EEv26Group_norm_nhwc_bwd_params,"ax",@progbits
	.align	128
        .global         _Z35group_norm_nhwc_bwd_one_pass_kernelI11Fp32IOFp16WLi64ELi40ELi640EEv26Group_norm_nhwc_bwd_params
        .type           _Z35group_norm_nhwc_bwd_one_pass_kernelI11Fp32IOFp16WLi64ELi40ELi640EEv26Group_norm_nhwc_bwd_params,@function
        .size           _Z35group_norm_nhwc_bwd_one_pass_kernelI11Fp32IOFp16WLi64ELi40ELi640EEv26Group_norm_nhwc_bwd_params,(.L_x_3439 - _Z35group_norm_nhwc_bwd_one_pass_kernelI11Fp32IOFp16WLi64ELi40ELi640EEv26Group_norm_nhwc_bwd_params)
        .other          _Z35group_norm_nhwc_bwd_one_pass_kernelI11Fp32IOFp16WLi64ELi40ELi640EEv26Group_norm_nhwc_bwd_params,@"STO_CUDA_ENTRY STV_DEFAULT"
_Z35group_norm_nhwc_bwd_one_pass_kernelI11Fp32IOFp16WLi64ELi40ELi640EEv26Group_norm_nhwc_bwd_params:
.text._Z35group_norm_nhwc_bwd_one_pass_kernelI11Fp32IOFp16WLi64ELi40ELi640EEv26Group_norm_nhwc_bwd_params:
        /* <DEDUP_REMOVED lines=25> */
.L_x_1676:
        /* <DEDUP_REMOVED lines=126> */
[----:B--2---:R-:W-:Y:S02]  /*0970*/  @P2 HADD2.F32 R32, -RZ, R27.H0_H0 ;  /* 0x2000001bff202230 */ /* 0x004fe40000004100 */
[----:B---3--:R-:W-:Y:S02]  /*0980*/  @P2 HADD2.F32 R33, -RZ, R26.H0_H0 ;  /* 0x2000001aff212230 */ /* 0x008fe40000004100 */
[----:B------:R-:W-:Y:S02]  /*0990*/  HADD2.F32 R5, -RZ, R5.H0_H0 ;  /* 0x20000005ff057230 */ /* 0x000fe40000004100 */
[----:B------:R-:W-:Y:S01]  /*09a0*/  HADD2.F32 R0, -RZ, R0.H0_H0 ;  /* 0x20000000ff007230 */ /* 0x000fe20000004100 */
        /* <DEDUP_REMOVED lines=30> */
.L_x_1652:
        /* <DEDUP_REMOVED lines=64> */
.L_x_1653:
        /* <DEDUP_REMOVED lines=45> */
.L_x_1655:
[----:B------:R-:W-:Y:S05]  /*1260*/  BSYNC.RECONVERGENT B0 ;  /* 0x0000000000007941 */ /* 0x000fea0003800200 */
.L_x_1654:
        /* <DEDUP_REMOVED lines=52> */
.L_x_1657:
[----:B------:R-:W-:Y:S05]  /*15b0*/  BSYNC.RECONVERGENT B0 ;  /* 0x0000000000007941 */ /* 0x000fea0003800200 */
.L_x_1656:
        /* <DEDUP_REMOVED lines=158> */
.L_x_1659:
[----:B------:R-:W-:Y:S05]  /*1fa0*/  BSYNC.RECONVERGENT B0 ;  /* 0x0000000000007941 */ /* 0x000fea0003800200 */
.L_x_1658:
        /* <DEDUP_REMOVED lines=29> */
.L_x_1661:
[----:B------:R-:W-:Y:S05]  /*2180*/  BSYNC.RECONVERGENT B0 ;  /* 0x0000000000007941 */ /* 0x000fea0003800200 */
.L_x_1660:
        /* <DEDUP_REMOVED lines=30> */
.L_x_1664:
[----:B------:R-:W4:Y:S04]  /*2370*/  LDG.E.STRONG.GPU R4, desc[UR14][R12.64] ;  /* 0x0000000e0c047981 */ /* 0x000f28000c1ef900 */
[----:B----4-:R-:W-:Y:S01]  /*2380*/  CCTL.IVALL ;  /* 0x00000000ff00798f */ /* 0x010fe20002000000 */
[----:B------:R-:W-:Y:S05]  /*2390*/  YIELD ;  /* 0x0000000000007946 */ /* 0x000fea0003800000 */
[----:B------:R-:W-:-:S13]  /*23a0*/  ISETP.NE.AND P0, PT, R4, R19, PT ;  /* 0x000000130400720c */ /* 0x000fda0003f05270 */
[----:B------:R-:W-:Y:S05]  /*23b0*/  @P0 BRA `(.L_x_1664) ;  /* 0xfffffffc00ec0947 */ /* 0x000fea000383ffff */
.L_x_1663:
        /* <DEDUP_REMOVED lines=15> */
.L_x_1666:
        /* <DEDUP_REMOVED lines=84> */
.L_x_1665:
        /* <DEDUP_REMOVED lines=42> */
.L_x_1667:
        /* <DEDUP_REMOVED lines=23> */
.L_x_1668:
        /* <DEDUP_REMOVED lines=11> */
.L_x_1669:
[----:B------:R-:W-:Y:S05]  /*2eb0*/  BSYNC.RECONVERGENT B0 ;  /* 0x0000000000007941 */ /* 0x000fea0003800200 */
.L_x_1662:
        /* <DEDUP_REMOVED lines=51> */
.L_x_1670:
        /* <DEDUP_REMOVED lines=18> */
.L_x_1672:
[----:B------:R-:W-:Y:S05]  /*3310*/  BSYNC.RECONVERGENT B0 ;  /* 0x0000000000007941 */ /* 0x000fea0003800200 */
.L_x_1671:
        /* <DEDUP_REMOVED lines=19> */
.L_x_1673:
        /* <DEDUP_REMOVED lines=17> */
.L_x_1675:
[----:B------:R-:W-:Y:S05]  /*3560*/  BSYNC.RECONVERGENT B0 ;  /* 0x0000000000007941 */ /* 0x000fea0003800200 */
.L_x_1674:
[----:B------:R-:W-:Y:S02]  /*3570*/  UIADD3 UR6, UPT, UPT, UR18, UR6, URZ ;  /* 0x0000000612067290 */ /* 0x000fe4000fffe0ff */
[----:B------:R-:W-:Y:S02]  /*3580*/  UIADD3 UR4, UPT, UPT, UR4, 0x1, URZ ;  /* 0x0000000104047890 */ /* 0x000fe4000fffe0ff */
[----:B------:R-:W-:-:S09]  /*3590*/  UISETP.GE.AND UP0, UPT, UR6, UR7, UPT ;  /* 0x000000070600728c */ /* 0x000fd2000bf06270 */
[----:B------:R-:W-:Y:S05]  /*35a0*/  BRA.U !UP0, `(.L_x_1676) ;  /* 0xffffffc908f87547 */ /* 0x000fea000b83ffff */
.L_x_1651:
        /* <DEDUP_REMOVED lines=19> */
.L_x_1678:
[----:B------:R-:W-:Y:S05]  /*36e0*/  BSYNC.RECONVERGENT B0 ;  /* 0x0000000000007941 */ /* 0x000fea0003800200 */
.L_x_1677:
[----:B------:R-:W-:Y:S05]  /*36f0*/  @P0 EXIT ;  /* 0x000000000000094d */ /* 0x000fea0003800000 */
[----:B------:R-:W-:Y:S05]  /*3700*/  @P2 BRA `(.L_x_1679) ;  /* 0x0000000000202947 */ /* 0x000fea0003800000 */
[----:B------:R-:W-:-:S05]  /*3710*/  IMAD R0, R4, R7, RZ ;  /* 0x0000000704007224 */ /* 0x000fca00078e02ff */
[----:B------:R-:W-:-:S13]  /*3720*/  ISETP.NE.AND P0, PT, R0, -0x1, PT ;  /* 0xffffffff0000780c */ /* 0x000fda0003f05270 */
[----:B------:R-:W-:Y:S05]  /*3730*/  @!P0 BRA `(.L_x_1679) ;  /* 0x0000000000148947 */ /* 0x000fea0003800000 */
.L_x_1680:
[----:B---3--:R-:W3:Y:S04]  /*3740*/  LDG.E.STRONG.GPU R5, desc[UR14][R2.64] ;  /* 0x0000000e02057981 */ /* 0x008ee8000c1ef900 */
[----:B---3--:R-:W-:Y:S01]  /*3750*/  CCTL.IVALL ;  /* 0x00000000ff00798f */ /* 0x008fe20002000000 */
[----:B------:R-:W-:Y:S05]  /*3760*/  YIELD ;  /* 0x0000000000007946 */ /* 0x000fea0003800000 */
[----:B------:R-:W-:-:S13]  /*3770*/  ISETP.NE.AND P0, PT, R5, R0, PT ;  /* 0x000000000500720c */ /* 0x000fda0003f05270 */
[----:B------:R-:W-:Y:S05]  /*3780*/  @P0 BRA `(.L_x_1680) ;  /* 0xfffffffc00ec0947 */ /* 0x000fea000383ffff */
.L_x_1679:
        /* <DEDUP_REMOVED lines=81> */
.L_x_1683:
        /* <DEDUP_REMOVED lines=25> */
[----:B--2---:R-:W-:-:S02]  /*3e30*/  F2FP.F16.F32.PACK_AB R5, R8, R5 ;  /* 0x000000050805723e */ /* 0x004fc400000000ff */
[----:B------:R-:W-:Y:S02]  /*3e40*/  MOV R8, R19 ;  /* 0x0000001300087202 */ /* 0x000fe40000000f00 */
[----:B----4-:R-:W-:Y:S01]  /*3e50*/  F2FP.F16.F32.PACK_AB R15, R13, R10 ;  /* 0x0000000a0d0f723e */ /* 0x010fe200000000ff */
[----:B------:R3:W-:Y:S04]  /*3e60*/  STG.E desc[UR14][R6.64], R5 ;  /* 0x0000000506007986 */ /* 0x0007e8000c10190e */
[----:B------:R3:W-:Y:S01]  /*3e70*/  STG.E desc[UR14][R8.64], R15 ;  /* 0x0000000f08007986 */ /* 0x0007e2000c10190e */
[----:B------:R-:W-:-:S04]  /*3e80*/  IADD3 R19, P3, PT, R19, 0xa00, RZ ;  /* 0x00000a0013137810 */ /* 0x000fc80007f7e0ff */
[----:B------:R-:W-:Y:S01]  /*3e90*/  IADD3.X R20, PT, PT, RZ, R20, RZ, P3, !PT ;  /* 0x00000014ff147210 */ /* 0x000fe20001ffe4ff */
[----:B------:R-:W-:Y:S08]  /*3ea0*/  @P1 BRA `(.L_x_1683) ;  /* 0xfffffffc007c1947 */ /* 0x000ff0000383ffff */
.L_x_1682:
[----:B------:R-:W-:Y:S05]  /*3eb0*/  BSYNC.RECONVERGENT B0 ;  /* 0x0000000000007941 */ /* 0x000fea0003800200 */
.L_x_1681:
        /* <DEDUP_REMOVED lines=11> */
.L_x_1685:
        /* <DEDUP_REMOVED lines=20> */
[----:B----4-:R-:W-:Y:S02]  /*40b0*/  F2FP.F16.F32.PACK_AB R5, R7, R2 ;  /* 0x000000020705723e */ /* 0x010fe400000000ff */
[----:B------:R-:W-:-:S02]  /*40c0*/  IADD3 R2, P1, PT, R15, UR12, RZ ;  /* 0x0000000c0f027c10 */ /* 0x000fc4000ff3e0ff */
[----:B------:R-:W-:Y:S02]  /*40d0*/  IADD3.X R15, PT, PT, R16, UR19, RZ, P0, !PT ;  /* 0x00000013100f7c10 */ /* 0x000fe400087fe4ff */
[----:B------:R-:W-:Y:S02]  /*40e0*/  IADD3.X R3, PT, PT, R3, UR13, RZ, P1, !PT ;  /* 0x0000000d03037c10 */ /* 0x000fe40008ffe4ff */
[----:B-----5:R-:W-:Y:S02]  /*40f0*/  F2FP.F16.F32.PACK_AB R19, R11, R8 ;  /* 0x000000080b13723e */ /* 0x020fe400000000ff */
        /* <DEDUP_REMOVED lines=20> */
[----:B---3--:R-:W-:Y:S02]  /*4240*/  F2FP.F16.F32.PACK_AB R5, R5, R18 ;  /* 0x000000120505723e */ /* 0x008fe400000000ff */
[----:B----4-:R-:W-:-:S03]  /*4250*/  F2FP.F16.F32.PACK_AB R21, R21, R20 ;  /* 0x000000141515723e */ /* 0x010fc600000000ff */
        /* <DEDUP_REMOVED lines=15> */
[----:B--2---:R-:W-:-:S03]  /*4350*/  F2FP.F16.F32.PACK_AB R23, R23, R20 ;  /* 0x000000141717723e */ /* 0x004fc600000000ff */
        /* <DEDUP_REMOVED lines=19> */
[----:B---3--:R-:W-:Y:S02]  /*4490*/  F2FP.F16.F32.PACK_AB R11, R11, R2 ;  /* 0x000000020b0b723e */ /* 0x008fe400000000ff */
[----:B----4-:R-:W-:-:S03]  /*44a0*/  F2FP.F16.F32.PACK_AB R3, R9, R6 ;  /* 0x000000060903723e */ /* 0x010fc600000000ff */
[----:B------:R2:W-:Y:S04]  /*44b0*/  STG.E desc[UR14][R16.64], R11 ;  /* 0x0000000b10007986 */ /* 0x0005e8000c10190e */
[----:B------:R2:W-:Y:S02]  /*44c0*/  STG.E desc[UR14][R14.64], R3 ;  /* 0x000000030e007986 */ /* 0x0005e4000c10190e */
[----:B------:R-:W-:Y:S05]  /*44d0*/  @P0 BRA `(.L_x_1685) ;  /* 0xfffffff800a40947 */ /* 0x000fea000383ffff */
[----:B------:R-:W-:Y:S05]  /*44e0*/  BSYNC.RECONVERGENT B0 ;  /* 0x0000000000007941 */ /* 0x000fea0003800200 */
.L_x_1684:
[----:B------:R-:W-:Y:S05]  /*44f0*/  EXIT ;  /* 0x000000000000794d */ /* 0x000fea0003800000 */
.L_x_1686:
        /* <DEDUP_REMOVED lines=16> */
.L_x_3439:


//--------------------- .text._Z35group_norm_nhwc_bwd_one_pass_kernelI11Fp32IOFp16WLi128ELi40ELi640EEv26Group_norm_nhwc_bwd_params --------------------------
	.section	.text._Z35group_norm_nhwc_bwd_one_pass_kernelI11Fp32IOFp16WLi128ELi40ELi640EEv26Group_norm_nhwc_bwd_params,"ax",@progbits
	.align	128
        .global         _Z35group_norm_nhwc_bwd_one_pass_kernelI11Fp32IOFp16WLi128ELi40ELi640EEv26Group_norm_nhwc_bwd_params
        .type           _Z35group_norm_nhwc_bwd_one_pass_kernelI11Fp32IOFp16WLi128ELi40ELi640EEv26Group_norm_nhwc_bwd_params,@function
        .size           _Z35group_norm_nhwc_bwd_one_pass_kernelI11Fp32IOFp16WLi128ELi40ELi640EEv26Group_norm_nhwc_bwd_params,(.L_x_3440 - _Z35group_norm_nhwc_bwd_one_pass_kernelI11Fp32IOFp16WLi128ELi40ELi640EEv26Group_norm_nhwc_bwd_params)
        .other          _Z35group_norm_nhwc_bwd_one_pass_kernelI11Fp32IOFp16WLi128ELi40ELi640EEv26Group_norm_nhwc_bwd_params,@"STO_CUDA_ENTRY STV_DEFAULT"
_Z35group_norm_nhwc_bwd_one_pass_kernelI11Fp32IOFp16WLi128ELi40ELi640EEv26Group_norm_nhwc_bwd_params:
.text._Z35group_norm_nhwc_bwd_one_pass_kernelI11Fp32IOFp16WLi128ELi40ELi640EEv26Group_norm_nhwc_bwd_params:
        /* <DEDUP_REMOVED lines=21> */
.L_x_1718:
        /* <DEDUP_REMOVED lines=165> */
[----:B--2---:R-:W-:Y:S02]  /*0ba0*/  HADD2.F32 R33, -RZ, R33.H0_H0 ;  /* 0x20000021ff217230 */ /* 0x004fe40000004100 */
[----:B---3--:R-:W-:Y:S02]  /*0bb0*/  HADD2.F32 R0, -RZ, R0.H0_H0 ;  /* 0x20000000ff007230 */ /* 0x008fe40000004100 */
[----:B------:R-:W-:Y:S02]  /*0bc0*/  @P4 HADD2.F32 R36, -RZ, R16.H0_H0 ;  /* 0x20000010ff244230 */ /* 0x000fe40000004100 */
[----:B------:R-:W-:Y:S01]  /*0bd0*/  @P4 HADD2.F32 R37, -RZ, R17.H0_H0 ;  /* 0x20000011ff254230 */ /* 0x000fe20000004100 */
        /* <DEDUP_REMOVED lines=58> */
.L_x_1688:
        /* <DEDUP_REMOVED lines=128> */
.L_x_1689:
        /* <DEDUP_REMOVED lines=45> */
.L_x_1691:
[----:B------:R-:W-:Y:S05]  /*1a50*/  BSYNC.RECONVERGENT B0 ;  /* 0x0000000000007941 */ /* 0x000fea0003800200 */
.L_x_1690:
        /* <DEDUP_REMOVED lines=52> */
.L_x_1693:
[----:B------:R-:W-:Y:S05]  /*1da0*/  BSYNC.RECONVERGENT B0 ;  /* 0x0000000000007941 */ /* 0x000fea0003800200 */
.L_x_1692:
        /* <DEDUP_REMOVED lines=158> */
.L_x_1695:
[----:B------:R-:W-:Y:S05]  /*2790*/  BSYNC.RECONVERGENT B0 ;  /* 0x0000000000007941 */ /* 0x000fea0003800200 */
.L_x_1694:
        /* <DEDUP_REMOVED lines=29> */
.L_x_1697:
[----:B------:R-:W-:Y:S05]  /*2970*/  BSYNC.RECONVERGENT B0 ;  /* 0x0000000000007941 */ /* 0x000fea0003800200 */
.L_x_1696:
        /* <DEDUP_REMOVED lines=33> */
.L_x_1700:
        /* <DEDUP_REMOVED lines=8> */
.L_x_1699:
        /* <DEDUP_REMOVED lines=17> */
.L_x_1702:
        /* <DEDUP_REMOVED lines=153> */
.L_x_1701:
        /* <DEDUP_REMOVED lines=44> */
.L_x_1703:
        /* <DEDUP_REMOVED lines=20> */
.L_x_1704:
        /* <DEDUP_REMOVED lines=11> */
.L_x_1705:
[----:B0-----:R-:W-:Y:S05]  /*3b60*/  BSYNC.RECONVERGENT B0 ;  /* 0x0000000000007941 */ /* 0x001fea0003800200 */
.L_x_1698:
        /* <DEDUP_REMOVED lines=63> */
.L_x_1706:
        /* <DEDUP_REMOVED lines=25> */
.L_x_1708:
[----:B------:R-:W-:Y:S05]  /*40f0*/  BSYNC.RECONVERGENT B0 ;  /* 0x0000000000007941 */ /* 0x000fea0003800200 */
.L_x_1707:
        /* <DEDUP_REMOVED lines=19> */
.L_x_1709:
        /* <DEDUP_REMOVED lines=17> */
.L_x_1711:
[----:B------:R-:W-:Y:S05]  /*4340*/  BSYNC.RECONVERGENT B0 ;  /* 0x0000000000007941 */ /* 0x000fea0003800200 */
.L_x_1710:
        /* <DEDUP_REMOVED lines=19> */
.L_x_1712:
        /* <DEDUP_REMOVED lines=18> */
.L_x_1714:
[----:B------:R-:W-:Y:S05]  /*45a0*/  BSYNC.RECONVERGENT B0 ;  /* 0x0000000000007941 */ /* 0x000fea0003800200 */
.L_x_1713:
        /* <DEDUP_REMOVED lines=19> */
.L_x_1715:
        /* <DEDUP_REMOVED lines=17> */
.L_x_1717:
[----:B------:R-:W-:Y:S05]  /*47f0*/  BSYNC.RECONVERGENT B0 ;  /* 0x0000000000007941 */ /* 0x000fea0003800200 */
.L_x_1716:
        /* <DEDUP_REMOVED lines=8> */
.L_x_1687:
        /* <DEDUP_REMOVED lines=15> */
.L_x_1720:
[----:B------:R-:W-:Y:S05]  /*4970*/  BSYNC.RECONVERGENT B0 ;  /* 0x0000000000007941 */ /* 0x000fea0003800200 */
.L_x_1719:
        /* <DEDUP_REMOVED lines=11> */
.L_x_1722:
[----:B------:R-:W2:Y:S04]  /*4a30*/  LDG.E.STRONG.GPU R5, desc[UR14][R2.64] ;  /* 0x0000000e02057981 */ /* 0x000ea8000c1ef900 */
[----:B--2---:R-:W-:Y:S01]  /*4a40*/  CCTL.IVALL ;  /* 0x00000000ff00798f */ /* 0x004fe20002000000 */
[----:B------:R-:W-:Y:S05]  /*4a50*/  YIELD ;  /* 0x0000000000007946 */ /* 0x000fea0003800000 */
[----:B------:R-:W-:-:S13]  /*4a60*/  ISETP.NE.AND P0, PT, R5, R0, PT ;  /* 0x000000000500720c */ /* 0x000fda0003f05270 */
[----:B------:R-:W-:Y:S05]  /*4a70*/  @P0 BRA `(.L_x_1722) ;  /* 0xfffffffc00ec0947 */ /* 0x000fea000383ffff */
.L_x_1721:
        /* <DEDUP_REMOVED lines=74> */
.L_x_1725:
        /* <DEDUP_REMOVED lines=20> */
[----:B--2---:R-:W-:Y:S02]  /*5060*/  F2FP.F16.F32.PACK_AB R21, R9, R10 ;  /* 0x0000000a0915723e */ /* 0x004fe400000000ff */
[----:B------:R-:W-:-:S02]  /*5070*/  MOV R9, R23 ;  /* 0x0000001700097202 */ /* 0x000fc40000000f00 */
[----:B------:R-:W-:Y:S02]  /*5080*/  MOV R10, R24 ;  /* 0x00000018000a7202 */ /* 0x000fe40000000f00 */
[----:B----4-:R-:W-:-:S05]  /*5090*/  F2FP.F16.F32.PACK_AB R19, R13, R16 ;  /* 0x000000100d13723e */ /* 0x010fca00000000ff */
[----:B------:R0:W-:Y:S04]  /*50a0*/  STG.E desc[UR14][R8.64], R19 ;  /* 0x0000001308007986 */ /* 0x0001e8000c10190e */
[----:B------:R0:W-:Y:S01]  /*50b0*/  STG.E desc[UR14][R10.64], R21 ;  /* 0x000000150a007986 */ /* 0x0001e2000c10190e */
[----:B------:R-:W-:Y:S02]  /*50c0*/  IADD3 R24, P3, PT, R24, 0xa00, RZ ;  /* 0x00000a0018187810 */ /* 0x000fe40007f7e0ff */
[----:B------:R-:W-:Y:S02]  /*50d0*/  IADD3.X R23, PT, PT, RZ, R23, RZ, P4, !PT ;  /* 0x00000017ff177210 */ /* 0x000fe400027fe4ff */
[----:B------:R-:W-:Y:S01]  /*50e0*/  IADD3.X R25, PT, PT, RZ, R25, RZ, P3, !PT ;  /* 0x00000019ff197210 */ /* 0x000fe20001ffe4ff */
[----:B------:R-:W-:Y:S08]  /*50f0*/  @P1 BRA `(.L_x_1725) ;  /* 0xfffffffc00881947 */ /* 0x000ff0000383ffff */
.L_x_1724:
[----:B------:R-:W-:Y:S05]  /*5100*/  BSYNC.RECONVERGENT B0 ;  /* 0x0000000000007941 */ /* 0x000fea0003800200 */
.L_x_1723:
        /* <DEDUP_REMOVED lines=10> */
.L_x_1726:
        /* <DEDUP_REMOVED lines=24> */
[----:B---3--:R-:W-:Y:S02]  /*5330*/  F2FP.F16.F32.PACK_AB R11, R14, R11 ;  /* 0x0000000b0e0b723e */ /* 0x008fe400000000ff */
[----:B------:R-:W-:Y:S02]  /*5340*/  IADD3 R14, P1, PT, R12, R4, RZ ;  /* 0x000000040c0e7210 */ /* 0x000fe40007f3e0ff */
[----:B-----5:R-:W-:-:S02]  /*5350*/  F2FP.F16.F32.PACK_AB R27, R19, R16 ;  /* 0x00000010131b723e */ /* 0x020fc400000000ff */
        /* <DEDUP_REMOVED lines=60> */
.L_x_1727:
        /* <DEDUP_REMOVED lines=14> */
.L_x_3440:


//--------------------- .text._Z35group_norm_nhwc_bwd_one_pass_kernelI11Fp32IOFp16WLi256ELi40ELi640EEv26Group_norm_nhwc_bwd_params --------------------------
	.section	.text._Z35group_norm_nhwc_bwd_one_pass_kernelI11Fp32IOFp16WLi256ELi40ELi640EEv26Group_norm_nhwc_bwd_params,"ax",@progbits
	.align	128
        .global         _Z35group_norm_nhwc_bwd_one_pass_kernelI11Fp32IOFp16WLi256ELi40ELi640EEv26Group_norm_nhwc_bwd_params
        .type           _Z35group_norm_nhwc_bwd_one_pass_kernelI11Fp32IOFp16WLi256ELi40ELi640EEv26Group_norm_nhwc_bwd_params,@function
        .size           _Z35group_norm_nhwc_bwd_one_pass_kernelI11Fp32IOFp16WLi256ELi40ELi640EEv26Group_norm_nhwc_bwd_params,(.L_x_3441 - _Z35group_norm_nhwc_bwd_one_pass_kernelI11Fp32IOFp16WLi256ELi40ELi640EEv26Group_norm_nhwc_bwd_params)
        .other          _Z35group_norm_nhwc_bwd_one_pass_kernelI11Fp32IOFp16WLi256ELi40ELi640EEv26Group_norm_nhwc_bwd_params,@"STO_CUDA_ENTRY STV_DEFAULT"
_Z35group_norm_nhwc_bwd_one_pass_kernelI11Fp32IOFp16WLi256ELi40ELi640EEv26Group_norm_nhwc_bwd_params:
.text._Z35group_norm_nhwc_bwd_one_pass_kernelI11Fp32IOFp16WLi256ELi40ELi640EEv26Group_norm_nhwc_bwd_params:
        /* <DEDUP_REMOVED lines=56> */
.L_x_1771:
        /* <DEDUP_REMOVED lines=233> */
[----:B0-----:R-:W-:Y:S01]  /*1210*/  @P0 R2UR UR6, R32 ;  /* 0x00000000200602ca */ /* 0x001fe200000e0000 */
[----:B----4-:R-:W-:-:S12]  /*1220*/  @P6 HADD2.F32 R6, -RZ, R40.H0_H0 ;  /* 0x20000028ff066230 */ /* 0x010fd80000004100 */
[----:B------:R-:W-:Y:S01]  /*1230*/  @UP0 UMOV UR10, UR6 ;  /* 0x00000006000a0c82 */ /* 0x000fe20008000000 */
[----:B------:R-:W-:Y:S02]  /*1240*/  @P6 HADD2.F32 R7, -RZ, R41.H0_H0 ;  /* 0x20000029ff076230 */ /* 0x000fe40000004100 */
[----:B--2---:R-:W-:Y:S02]  /*1250*/  HADD2.F32 R9, -RZ, R42.H0_H0 ;  /* 0x2000002aff097230 */ /* 0x004fe40000004100 */
[----:B------:R-:W-:Y:S01]  /*1260*/  HADD2.F32 R8, -RZ, R38.H0_H0 ;  /* 0x20000026ff087230 */ /* 0x000fe20000004100 */
        /* <DEDUP_REMOVED lines=114> */
.L_x_1729:
        /* <DEDUP_REMOVED lines=256> */
.L_x_1730:
        /* <DEDUP_REMOVED lines=37> */
.L_x_1732:
[----:B------:R-:W-:Y:S05]  /*2be0*/  BSYNC.RECONVERGENT B0 ;  /* 0x0000000000007941 */ /* 0x000fea0003800200 */
.L_x_1731:
        /* <DEDUP_REMOVED lines=54> */
.L_x_1734:
[----:B------:R-:W-:Y:S05]  /*2f50*/  BSYNC.RECONVERGENT B0 ;  /* 0x0000000000007941 */ /* 0x000fea0003800200 */
.L_x_1733:
        /* <DEDUP_REMOVED lines=158> */
.L_x_1736:
[----:B------:R-:W-:Y:S05]  /*3940*/  BSYNC.RECONVERGENT B0 ;  /* 0x0000000000007941 */ /* 0x000fea0003800200 */
.L_x_1735:
        /* <DEDUP_REMOVED lines=29> */
.L_x_1738:
[----:B------:R-:W-:Y:S05]  /*3b20*/  BSYNC.RECONVERGENT B0 ;  /* 0x0000000000007941 */ /* 0x000fea0003800200 */
.L_x_1737:
        /* <DEDUP_REMOVED lines=24> */
.L_x_1741:
[----:B-1----:R-:W2:Y:S04]  /*3cb0*/  LDG.E.STRONG.GPU R28, desc[UR8][R30.64] ;  /* 0x000000081e1c7981 */ /* 0x002ea8000c1ef900 */
[----:B--2---:R-:W-:Y:S01]  /*3cc0*/  CCTL.IVALL ;  /* 0x00000000ff00798f */ /* 0x004fe20002000000 */
[----:B------:R-:W-:Y:S05]  /*3cd0*/  YIELD ;  /* 0x0000000000007946 */ /* 0x000fea0003800000 */
[----:B------:R-:W-:-:S13]  /*3ce0*/  ISETP.NE.AND P0, PT, R28, R35, PT ;  /* 0x000000231c00720c */ /* 0x000fda0003f05270 */
[----:B------:R-:W-:Y:S05]  /*3cf0*/  @P0 BRA `(.L_x_1741) ;  /* 0xfffffffc00ec0947 */ /* 0x000fea000383ffff */
.L_x_1740:
        /* <DEDUP_REMOVED lines=14> */
.L_x_1743:
        /* <DEDUP_REMOVED lines=60> */
.L_x_1742:
        /* <DEDUP_REMOVED lines=34> */
.L_x_1744:
        /* <DEDUP_REMOVED lines=18> */
.L_x_1745:
        /* <DEDUP_REMOVED lines=9> */
.L_x_1746:
[----:B------:R-:W-:Y:S05]  /*4570*/  BSYNC.RECONVERGENT B0 ;  /* 0x0000000000007941 */ /* 0x000fea0003800200 */
.L_x_1739:
        /* <DEDUP_REMOVED lines=38> */
.L_x_1747:
        /* <DEDUP_REMOVED lines=21> */
.L_x_1749:
[----:B------:R-:W-:Y:S05]  /*4930*/  BSYNC.RECONVERGENT B0 ;  /* 0x0000000000007941 */ /* 0x000fea0003800200 */
.L_x_1748:
        /* <DEDUP_REMOVED lines=21> */
.L_x_1750:
        /* <DEDUP_REMOVED lines=20> */
.L_x_1752:
[----:B------:R-:W-:Y:S05]  /*4bd0*/  BSYNC.RECONVERGENT B0 ;  /* 0x0000000000007941 */ /* 0x000fea0003800200 */
.L_x_1751:
        /* <DEDUP_REMOVED lines=23> */
.L_x_1753:
        /* <DEDUP_REMOVED lines=19> */
.L_x_1755:
[----:B------:R-:W-:Y:S05]  /*4e80*/  BSYNC.RECONVERGENT B0 ;  /* 0x0000000000007941 */ /* 0x000fea0003800200 */
.L_x_1754:
        /* <DEDUP_REMOVED lines=57> */
.L_x_1756:
        /* <DEDUP_REMOVED lines=17> */
.L_x_1758:
[----:B------:R-:W-:Y:S05]  /*5330*/  BSYNC.RECONVERGENT B0 ;  /* 0x0000000000007941 */ /* 0x000fea0003800200 */
.L_x_1757:
        /* <DEDUP_REMOVED lines=19> */
.L_x_1759:
        /* <DEDUP_REMOVED lines=17> */
.L_x_1761:
[----:B------:R-:W-:Y:S05]  /*5580*/  BSYNC.RECONVERGENT B0 ;  /* 0x0000000000007941 */ /* 0x000fea0003800200 */
.L_x_1760:
        /* <DEDUP_REMOVED lines=19> */
.L_x_1762:
        /* <DEDUP_REMOVED lines=17> */
.L_x_1764:
[----:B------:R-:W-:Y:S05]  /*57d0*/  BSYNC.RECONVERGENT B0 ;  /* 0x0000000000007941 */ /* 0x000fea0003800200 */
.L_x_1763:
        /* <DEDUP_REMOVED lines=19> */
.L_x_1765:
        /* <DEDUP_REMOVED lines=17> */
.L_x_1767:
[----:B------:R-:W-:Y:S05]  /*5a20*/  BSYNC.RECONVERGENT B0 ;  /* 0x0000000000007941 */ /* 0x000fea0003800200 */
.L_x_1766:
        /* <DEDUP_REMOVED lines=19> */
.L_x_1768:
        /* <DEDUP_REMOVED lines=17> */
.L_x_1770:
[----:B------:R-:W-:Y:S05]  /*5c70*/  BSYNC.RECONVERGENT B0 ;  /* 0x0000000000007941 */ /* 0x000fea0003800200 */
.L_x_1769:
[----:B------:R-:W-:Y:S02]  /*5c80*/  IADD3 R67, PT, PT, R0, R67, RZ ;  /* 0x0000004300437210 */ /* 0x000fe40007ffe0ff */
[----:B------:R-:W-:Y:S02]  /*5c90*/  IADD3 R68, PT, PT, R68, 0x1, RZ ;  /* 0x0000000144447810 */ /* 0x000fe40007ffe0ff */
[----:B------:R-:W-:-:S13]  /*5ca0*/  ISETP.GE.AND P0, PT, R67, UR4, PT ;  /* 0x0000000443007c0c */ /* 0x000fda000bf06270 */
[----:B------:R-:W-:Y:S05]  /*5cb0*/  @!P0 BRA `(.L_x_1771) ;  /* 0xffffffa400b08947 */ /* 0x000fea000383ffff */
.L_x_1728:
        /* <DEDUP_REMOVED lines=19> */
.L_x_1773:
[----:B------:R-:W-:Y:S05]  /*5df0*/  BSYNC.RECONVERGENT B0 ;  /* 0x0000000000007941 */ /* 0x000fea0003800200 */
.L_x_1772:
[----:B------:R-:W-:Y:S05]  /*5e00*/  @P0 EXIT ;  /* 0x000000000000094d */ /* 0x000fea0003800000 */
[----:B------:R-:W-:Y:S05]  /*5e10*/  @P2 BRA `(.L_x_1774) ;  /* 0x0000000000202947 */ /* 0x000fea0003800000 */
[----:B------:R-:W-:-:S05]  /*5e20*/  IMAD R0, R4, R7, RZ ;  /* 0x0000000704007224 */ /* 0x000fca00078e02ff */
[----:B------:R-:W-:-:S13]  /*5e30*/  ISETP.NE.AND P0, PT, R0, -0x1, PT ;  /* 0xffffffff0000780c */ /* 0x000fda0003f05270 */
[----:B------:R-:W-:Y:S05]  /*5e40*/  @!P0 BRA `(.L_x_1774) ;  /* 0x0000000000148947 */ /* 0x000fea0003800000 */
.L_x_1775:
[----:B-1----:R-:W2:Y:S04]  /*5e50*/  LDG.E.STRONG.GPU R5, desc[UR8][R2.64] ;  /* 0x0000000802057981 */ /* 0x002ea8000c1ef900 */
[----:B--2---:R-:W-:Y:S01]  /*5e60*/  CCTL.IVALL ;  /* 0x00000000ff00798f */ /* 0x004fe20002000000 */
[----:B------:R-:W-:Y:S05]  /*5e70*/  YIELD ;  /* 0x0000000000007946 */ /* 0x000fea0003800000 */
[----:B------:R-:W-:-:S13]  /*5e80*/  ISETP.NE.AND P0, PT, R5, R0, PT ;  /* 0x000000000500720c */ /* 0x000fda0003f05270 */
[----:B------:R-:W-:Y:S05]  /*5e90*/  @P0 BRA `(.L_x_1775) ;  /* 0xfffffffc00ec0947 */ /* 0x000fea000383ffff */
.L_x_1774:
        /* <DEDUP_REMOVED lines=72> */
.L_x_1778:
        /* <DEDUP_REMOVED lines=31> */
.L_x_1777:
[----:B------:R-:W-:Y:S05]  /*6510*/  BSYNC.RECONVERGENT B0 ;  /* 0x0000000000007941 */ /* 0x000fea0003800200 */
.L_x_1776:
        /* <DEDUP_REMOVED lines=10> */
.L_x_1779:
        /* <DEDUP_REMOVED lines=22> */
[----:B----4-:R-:W-:-:S02]  /*6720*/  F2FP.F16.F32.PACK_AB R19, R7, R2 ;  /* 0x000000020713723e */ /* 0x010fc400000000ff */
[----:B------:R-:W-:-:S04]  /*6730*/  LOP3.LUT R2, R24, 0x3, RZ, 0xc0, !PT ;  /* 0x0000000318027812 */ /* 0x000fc800078ec0ff */
[----:B------:R-:W-:Y:S02]  /*6740*/  IADD3.X R17, PT, PT, R2, UR5, RZ, P1, !PT ;  /* 0x0000000502117c10 */ /* 0x000fe40008ffe4ff */
[----:B-----5:R-:W-:Y:S02]  /*6750*/  F2FP.F16.F32.PACK_AB R21, R11, R8 ;  /* 0x000000080b15723e */ /* 0x020fe400000000ff */
        /* <DEDUP_REMOVED lines=61> */
.L_x_1780:
        /* <DEDUP_REMOVED lines=13> */
.L_x_3441:


//--------------------- .text._Z35group_norm_nhwc_bwd_one_pass_kernelI11Fp32IOFp16WLi512ELi40ELi640EEv26Group_norm_nhwc_bwd_params --------------------------
	.section	.text._Z35group_norm_nhwc_bwd_one_pass_kernelI11Fp32IOFp16WLi512ELi40ELi640EEv26Group_norm_nhwc_bwd_params,"ax",@progbits
	.align	128
        .global         _Z35group_norm_nhwc_bwd_one_pass_kernelI11Fp32IOFp16WLi512ELi40ELi640EEv26Group_norm_nhwc_bwd_params
        .type           _Z35group_norm_nhwc_bwd_one_pass_kernelI11Fp32IOFp16WLi512ELi40ELi640EEv26Group_norm_nhwc_bwd_params,@function
        .size           _Z35group_norm_nhwc_bwd_one_pass_kernelI11Fp32IOFp16WLi512ELi40ELi640EEv26Group_norm_nhwc_bwd_params,(.L_x_3442 - _Z35group_norm_nhwc_bwd_one_pass_kernelI11Fp32IOFp16WLi512ELi40ELi640EEv26Group_norm_nhwc_bwd_params)
        .other          _Z35group_norm_nhwc_bwd_one_pass_kernelI11Fp32IOFp16WLi512ELi40ELi640EEv26Group_norm_nhwc_bwd_params,@"STO_CUDA_ENTRY STV_DEFAULT"
_Z35group_norm_nhwc_bwd_one_pass_kernelI11Fp32IOFp16WLi512ELi40ELi640EEv26Group_norm_nhwc_bwd_params:
.text._Z35group_norm_nhwc_bwd_one_pass_kernelI11Fp32IOFp16WLi512ELi40ELi640EEv26Group_norm_nhwc_bwd_params:
        /* <DEDUP_REMOVED lines=20> */
.L_x_1848:
        /* <DEDUP_REMOVED lines=442> */
[----:B---3--:R-:W-:Y:S02]  /*1ce0*/  @P0 HADD2.F32 R82, -RZ, R88.H0_H0 ;  /* 0x20000058ff520230 */ /* 0x008fe40000004100 */
[----:B----4-:R-:W-:Y:S02]  /*1cf0*/  @P0 HADD2.F32 R87, -RZ, R0.H0_H0 ;  /* 0x20000000ff570230 */ /* 0x010fe40000004100 */
[----:B------:R-:W-:Y:S02]  /*1d00*/  HADD2.F32 R81, -RZ, R81.H0_H0 ;  /* 0x20000051ff517230 */ /* 0x000fe40000004100 */
[----:B------:R-:W-:Y:S01]  /*1d10*/  HADD2.F32 R0, -RZ, R85.H0_H0 ;  /* 0x20000055ff007230 */ /* 0x000fe20000004100 */
        /* <DEDUP_REMOVED lines=226> */
.L_x_1782:
        /* <DEDUP_REMOVED lines=512> */
.L_x_1783:
        /* <DEDUP_REMOVED lines=46> */
.L_x_1785:
[----:B------:R-:W-:Y:S05]  /*4e20*/  BSYNC.RECONVERGENT B0 ;  /* 0x0000000000007941 */ /* 0x000fea0003800200 */
.L_x_1784:
        /* <DEDUP_REMOVED lines=52> */
.L_x_1787:
[----:B------:R-:W-:Y:S05]  /*5170*/  BSYNC.RECONVERGENT B0 ;  /* 0x0000000000007941 */ /* 0x000fea0003800200 */
.L_x_1786:
        /* <DEDUP_REMOVED lines=158> */
.L_x_1789:
[----:B------:R-:W-:Y:S05]  /*5b60*/  BSYNC.RECONVERGENT B0 ;  /* 0x0000000000007941 */ /* 0x000fea0003800200 */
.L_x_1788:
        /* <DEDUP_REMOVED lines=29> */
.L_x_1791:
[----:B------:R-:W-:Y:S05]  /*5d40*/  BSYNC.RECONVERGENT B0 ;  /* 0x0000000000007941 */ /* 0x000fea0003800200 */
.L_x_1790:
        /* <DEDUP_REMOVED lines=30> */
.L_x_1794:
        /* <DEDUP_REMOVED lines=10> */
.L_x_1793:
        /* <DEDUP_REMOVED lines=18> */
.L_x_1796:
        /* <DEDUP_REMOVED lines=153> */
.L_x_1795:
        /* <DEDUP_REMOVED lines=72> */
.L_x_1797:
        /* <DEDUP_REMOVED lines=38> */
.L_x_1798:
        /* <DEDUP_REMOVED lines=19> */
.L_x_1799:
[----:B------:R-:W-:Y:S05]  /*7290*/  BSYNC.RECONVERGENT B0 ;  /* 0x0000000000007941 */ /* 0x000fea0003800200 */
.L_x_1792:
        /* <DEDUP_REMOVED lines=44> */
.L_x_1800:
        /* <DEDUP_REMOVED lines=23> */
.L_x_1802:
[----:B------:R-:W-:Y:S05]  /*76d0*/  BSYNC.RECONVERGENT B0 ;  /* 0x0000000000007941 */ /* 0x000fea0003800200 */
.L_x_1801:
        /* <DEDUP_REMOVED lines=19> */
.L_x_1803:
        /* <DEDUP_REMOVED lines=48> */
.L_x_1805:
[----:B------:R-:W-:Y:S05]  /*7b10*/  BSYNC.RECONVERGENT B0 ;  /* 0x0000000000007941 */ /* 0x000fea0003800200 */
.L_x_1804:
        /* <DEDUP_REMOVED lines=21> */
.L_x_1806:
        /* <DEDUP_REMOVED lines=21> */
.L_x_1808:
[----:B------:R-:W-:Y:S05]  /*7dc0*/  BSYNC.RECONVERGENT B0 ;  /* 0x0000000000007941 */ /* 0x000fea0003800200 */
.L_x_1807:
        /* <DEDUP_REMOVED lines=21> */
.L_x_1809:
        /* <DEDUP_REMOVED lines=21> */
.L_x_1811:
[----:B------:R-:W-:Y:S05]  /*8070*/  BSYNC.RECONVERGENT B0 ;  /* 0x0000000000007941 */ /* 0x000fea0003800200 */
.L_x_1810:
        /* <DEDUP_REMOVED lines=21> */
.L_x_1812:
        /* <DEDUP_REMOVED lines=21> */
.L_x_1814:
[----:B------:R-:W-:Y:S05]  /*8320*/  BSYNC.RECONVERGENT B0 ;  /* 0x0000000000007941 */ /* 0x000fea0003800200 */
.L_x_1813:
        /* <DEDUP_REMOVED lines=21> */
.L_x_1815:
        /* <DEDUP_REMOVED lines=21> */
.L_x_1817:
[----:B------:R-:W-:Y:S05]  /*85d0*/  BSYNC.RECONVERGENT B0 ;  /* 0x0000000000007941 */ /* 0x000fea0003800200 */
.L_x_1816:
        /* <DEDUP_REMOVED lines=21> */
.L_x_1818:
        /* <DEDUP_REMOVED lines=21> */
.L_x_1820:
[----:B------:R-:W-:Y:S05]  /*8880*/  BSYNC.RECONVERGENT B0 ;  /* 0x0000000000007941 */ /* 0x000fea0003800200 */
.L_x_1819:
        /* <DEDUP_REMOVED lines=21> */
.L_x_1821:
        /* <DEDUP_REMOVED lines=20> */
.L_x_1823:
[----:B------:R-:W-:Y:S05]  /*8b20*/  BSYNC.RECONVERGENT B0 ;  /* 0x0000000000007941 */ /* 0x000fea0003800200 */
.L_x_1822:
        /* <DEDUP_REMOVED lines=48> */
.L_x_1824:
        /* <DEDUP_REMOVED lines=21> */
.L_x_1826:
[----:B------:R-:W-:Y:S05]  /*8f80*/  BSYNC.RECONVERGENT B0 ;  /* 0x0000000000007941 */ /* 0x000fea0003800200 */
.L_x_1825:
        /* <DEDUP_REMOVED lines=21> */
.L_x_1827:
        /* <DEDUP_REMOVED lines=21> */
.L_x_1829:
[----:B------:R-:W-:Y:S05]  /*9230*/  BSYNC.RECONVERGENT B0 ;  /* 0x0000000000007941 */ /* 0x000fea0003800200 */
.L_x_1828:
        /* <DEDUP_REMOVED lines=21> */
.L_x_1830:
        /* <DEDUP_REMOVED lines=21> */
.L_x_1832:
[----:B------:R-:W-:Y:S05]  /*94e0*/  BSYNC.RECONVERGENT B0 ;  /* 0x0000000000007941 */ /* 0x000fea0003800200 */
.L_x_1831:
        /* <DEDUP_REMOVED lines=21> */
.L_x_1833:
        /* <DEDUP_REMOVED lines=21> */
.L_x_1835:
[----:B------:R-:W-:Y:S05]  /*9790*/  BSYNC.RECONVERGENT B0 ;  /* 0x0000000000007941 */ /* 0x000fea0003800200 */
.L_x_1834:
        /* <DEDUP_REMOVED lines=21> */
.L_x_1836:
        /* <DEDUP_REMOVED lines=21> */
.L_x_1838:
[----:B------:R-:W-:Y:S05]  /*9a40*/  BSYNC.RECONVERGENT B0 ;  /* 0x0000000000007941 */ /* 0x000fea0003800200 */
.L_x_1837:
        /* <DEDUP_REMOVED lines=21> */
.L_x_1839:
        /* <DEDUP_REMOVED lines=21> */
.L_x_1841:
[----:B------:R-:W-:Y:S05]  /*9cf0*/  BSYNC.RECONVERGENT B0 ;  /* 0x0000000000007941 */ /* 0x000fea0003800200 */
.L_x_1840:
        /* <DEDUP_REMOVED lines=21> */
.L_x_1842:
        /* <DEDUP_REMOVED lines=29> */
.L_x_1844:
[----:B------:R-:W-:Y:S05]  /*a020*/  BSYNC.RECONVERGENT B0 ;  /* 0x0000000000007941 */ /* 0x000fea0003800200 */
.L_x_1843:
        /* <DEDUP_REMOVED lines=19> */
.L_x_1845:
        /* <DEDUP_REMOVED lines=17> */
.L_x_1847:
[----:B------:R-:W-:Y:S05]  /*a270*/  BSYNC.RECONVERGENT B0 ;  /* 0x0000000000007941 */ /* 0x000fea0003800200 */
.L_x_1846:
        /* <DEDUP_REMOVED lines=8> */
.L_x_1781:
        /* <DEDUP_REMOVED lines=15> */
.L_x_1850:
[----:B------:R-:W-:Y:S05]  /*a3f0*/  BSYNC.RECONVERGENT B0 ;  /* 0x0000000000007941 */ /* 0x000fea0003800200 */
.L_x_1849:
        /* <DEDUP_REMOVED lines=11> */
.L_x_1852:
[----:B------:R-:W2:Y:S04]  /*a4b0*/  LDG.E.STRONG.GPU R5, desc[UR12][R2.64] ;  /* 0x0000000c02057981 */ /* 0x000ea8000c1ef900 */
[----:B--2---:R-:W-:Y:S01]  /*a4c0*/  CCTL.IVALL ;  /* 0x00000000ff00798f */ /* 0x004fe20002000000 */
[----:B------:R-:W-:Y:S05]  /*a4d0*/  YIELD ;  /* 0x0000000000007946 */ /* 0x000fea0003800000 */
[----:B------:R-:W-:-:S13]  /*a4e0*/  ISETP.NE.AND P0, PT, R5, R0, PT ;  /* 0x000000000500720c */ /* 0x000fda0003f05270 */
[----:B------:R-:W-:Y:S05]  /*a4f0*/  @P0 BRA `(.L_x_1852) ;  /* 0xfffffffc00ec0947 */ /* 0x000fea000383ffff */
.L_x_1851:
        /* <DEDUP_REMOVED lines=74> */
.L_x_1855:
        /* <DEDUP_REMOVED lines=31> */
.L_x_1854:
[----:B------:R-:W-:Y:S05]  /*ab90*/  BSYNC.RECONVERGENT B0 ;  /* 0x0000000000007941 */ /* 0x000fea0003800200 */
.L_x_1853:
        /* <DEDUP_REMOVED lines=10> */
.L_x_1856:
        /* <DEDUP_REMOVED lines=87> */
.L_x_1857:
        /* <DEDUP_REMOVED lines=13> */
.L_x_3442:


//--------------------- .text._Z35group_norm_nhwc_fwd_one_pass_kernelI11Bf16IOFp32WLi64ELi40ELi640EEv26Group_norm_nhwc_fwd_params --------------------------
	.section	.text._Z35group_norm_nhwc_fwd_one_pass_kernelI11Bf16IOFp32WLi64ELi40ELi640EEv26Group_norm_nhwc_fwd_params,"ax",@progbits
	.align	128
        .global         _Z35group_norm_nhwc_fwd_one_pass_kernelI11Bf16IOFp32WLi64ELi40ELi640EEv26Group_norm_nhwc_fwd_params
        .type           _Z35group_norm_nhwc_fwd_one_pass_kernelI11Bf16IOFp32WLi64ELi40ELi640EEv26Group_norm_nhwc_fwd_params,@function
        .size           _Z35group_norm_nhwc_fwd_one_pass_kernelI11Bf16IOFp32WLi64ELi40ELi640EEv26Group_norm_nhwc_fwd_params,(.L_x_3443 - _Z35group_norm_nhwc_fwd_one_pass_kernelI11Bf16IOFp32WLi64ELi40ELi640EEv26Group_norm_nhwc_fwd_params)
        .other          _Z35group_norm_nhwc_fwd_one_pass_kernelI11Bf16IOFp32WLi64ELi40ELi640EEv26Group_norm_nhwc_fwd_params,@"STO_CUDA_ENTRY STV_DEFAULT"
_Z35group_norm_nhwc_fwd_one_pass_kernelI11Bf16IOFp32WLi64ELi40ELi640EEv26Group_norm_nhwc_fwd_params:
.text._Z35group_norm_nhwc_fwd_one_pass_kernelI11Bf16IOFp32WLi64ELi40ELi640EEv26Group_norm_nhwc_fwd_params:
[----:B------:R-:W-:Y:S08]  /*0000*/  LDC R1, c[0x0][0x37c] ;  /* 0x0000df00ff017b82 */ /* 0x000ff00000000800 */
[----:B------:R-:W0:Y:S01]  /*0010*/  S2UR UR6, SR_CTAID.Y ;  /* 0x00000000000679c3 */ /* 0x000e220000002600 */
[----:B------:R-:W1:Y:S01]  /*0020*/  LDCU UR4, c[0x0][0x3f8] ;  /* 0x00007f00ff0477ac */ /* 0x000e620008000800 */
[----:B------:R-:W1:Y:S02]  /*0030*/  LDCU UR5, c[0x0][0x3c8] ;  /* 0x00007900ff0577ac */ /* 0x000e640008000800 */
[----:B-1----:R-:W-:-:S04]  /*0040*/  UIMAD UR4, UR4, UR5, URZ ;  /* 0x00000005040472a4 */ /* 0x002fc8000f8e02ff */
[----:B0-----:R-:W-:-:S06]  /*0050*/  UISETP.GE.AND UP0, UPT, UR6, UR4, UPT ;  /* 0x000000040600728c */ /* 0x001fcc000bf06270 */
[----:B------:R-:W-:-:S13]  /*0060*/  PLOP3.LUT P0, PT, PT, PT, UP0, 0x80, 0x8 ;  /* 0x000000000008781c */ /* 0x000fda0003f0f008 */
[----:B------:R-:W-:Y:S05]  /*0070*/  @P0 EXIT ;  /* 0x000000000000094d */ /* 0x000fea0003800000 */
[----:B------:R-:W0:Y:S01]  /*0080*/  S2R R16, SR_TID.X ;  /* 0x0000000000107919 */ /* 0x000e220000002100 */
[----:B------:R-:W1:Y:S01]  /*0090*/  S2UR UR13, SR_CTAID.X ;  /* 0x00000000000d79c3 */ /* 0x000e620000002500 */
[----:B------:R-:W2:Y:S01]  /*00a0*/  LDCU UR4, c[0x0][0x404] ;  /* 0x00008080ff0477ac */ /* 0x000ea20008000800 */
[----:B------:R-:W3:Y:S01]  /*00b0*/  S2R R6, SR_LANEID ;  /* 0x0000000000067919 */ /* 0x000ee20000000000 */
[----:B------:R-:W4:Y:S01]  /*00c0*/  LDCU.64 UR8, c[0x0][0x388] ;  /* 0x00007100ff0877ac */ /* 0x000f220008000a00 */
[----:B------:R-:W0:Y:S04]  /*00d0*/  LDCU UR18, c[0x0][0x374] ;  /* 0x00006e80ff1277ac */ /* 0x000e280008000800 */
[----:B------:R-:W3:Y:S01]  /*00e0*/  LDC R4, c[0x0][0x370] ;  /* 0x0000dc00ff047b82 */ /* 0x000ee20000000800 */
[----:B------:R-:W0:Y:S01]  /*00f0*/  LDCU.64 UR14, c[0x0][0x358] ;  /* 0x00006b00ff0e77ac */ /* 0x000e220008000a00 */
[----:B------:R-:W-:Y:S01]  /*0100*/  UMOV UR7, UR6 ;  /* 0x0000000600077c82 */ /* 0x000fe20008000000 */
[----:B--2---:R-:W-:Y:S01]  /*0110*/  MOV R3, UR4 ;  /* 0x0000000400037c02 */ /* 0x004fe20008000f00 */
[----:B------:R-:W-:Y:S01]  /*0120*/  UMOV UR4, URZ ;  /* 0x000000ff00047c82 */ /* 0x000fe20008000000 */
[----:B----4-:R-:W-:-:S02]  /*0130*/  ISETP.NE.U32.AND P1, PT, RZ, UR8, PT ;  /* 0x00000008ff007c0c */ /* 0x010fc4000bf25070 */
[C---:B0-----:R-:W-:Y:S02]  /*0140*/  LOP3.LUT R0, R16.reuse, 0xffff, RZ, 0xc0, !PT ;  /* 0x0000ffff10007812 */ /* 0x041fe400078ec0ff */
[----:B-1----:R-:W-:-:S03]  /*0150*/  LOP3.LUT P0, RZ, R16, UR13, RZ, 0xfc, !PT ;  /* 0x0000000d10ff7c12 */ /* 0x002fc6000f80fcff */
[----:B------:R-:W-:Y:S01]  /*0160*/  IMAD R0, R0, 0xccd, RZ ;  /* 0x00000ccd00007824 */ /* 0x000fe200078e02ff */
[----:B------:R-:W-:-:S04]  /*0170*/  ISETP.NE.AND.EX P0, PT, RZ, UR9, !P0, P1 ;  /* 0x00000009ff007c0c */ /* 0x000fc8000c705310 */
[----:B------:R-:W-:-:S04]  /*0180*/  SHF.R.U32.HI R22, RZ, 0x10, R0 ;  /* 0x00000010ff167819 */ /* 0x000fc80000011600 */
[----:B------:R-:W-:Y:S01]  /*0190*/  PRMT R0, R22, 0x9910, RZ ;  /* 0x0000991016007816 */ /* 0x000fe200000000ff */
[----:B------:R-:W-:-:S04]  /*01a0*/  IMAD R22, R3, UR13, R22 ;  /* 0x0000000d03167c24 */ /* 0x000fc8000f8e0216 */
[----:B------:R-:W-:Y:S01]  /*01b0*/  IMAD R0, R0, 0x14, RZ ;  /* 0x0000001400007824 */ /* 0x000fe200078e02ff */
[----:B------:R-:W-:Y:S02]  /*01c0*/  IADD3 R21, PT, PT, R22, 0x20, RZ ;  /* 0x0000002016157810 */ /* 0x000fe40007ffe0ff */
[----:B------:R-:W-:Y:S02]  /*01d0*/  SHF.R.S32.HI R17, RZ, 0x1f, R22 ;  /* 0x0000001fff117819 */ /* 0x000fe40000011416 */
[----:B------:R-:W-:Y:S02]  /*01e0*/  IADD3 R0, PT, PT, RZ, -R0, RZ ;  /* 0x80000000ff007210 */ /* 0x000fe40007ffe0ff */
[----:B------:R-:W-:Y:S02]  /*01f0*/  SHF.R.S32.HI R7, RZ, 0x1f, R21 ;  /* 0x0000001fff077819 */ /* 0x000fe40000011415 */
[----:B------:R-:W-:-:S04]  /*0200*/  PRMT R3, R0, 0x7710, RZ ;  /* 0x0000771000037816 */ /* 0x000fc800000000ff */
[----:B------:R-:W-:-:S04]  /*0210*/  IADD3 R20, PT, PT, R3, R16, RZ ;  /* 0x0000001003147210 */ /* 0x000fc80007ffe0ff */
[----:B------:R-:W-:-:S04]  /*0220*/  SHF.L.U32 R20, R20, 0x1, RZ ;  /* 0x0000000114147819 */ /* 0x000fc800000006ff */
[----:B---3--:R-:W-:-:S07]  /*0230*/  LOP3.LUT R28, R20, 0xffff, RZ, 0xc0, !PT ;  /* 0x0000ffff141c7812 */ /* 0x008fce00078ec0ff */
.L_x_1877:
[----:B------:R-:W0:Y:S01]  /*0240*/  LDC R0, c[0x0][0x3f8] ;  /* 0x0000fe00ff007b82 */ /* 0x000e220000000800 */
[----:B-----5:R-:W-:Y:S01]  /*0250*/  IABS R10, UR7 ;  /* 0x00000007000a7c13 */ /* 0x020fe20008000000 */
[----:B-1----:R-:W1:Y:S01]  /*0260*/  LDCU.64 UR8, c[0x0][0x3e8] ;  /* 0x00007d00ff0877ac */ /* 0x002e620008000a00 */
[----:B0---4-:R-:W-:Y:S02]  /*0270*/  IABS R8, R0 ;  /* 0x0000000000087213 */ /* 0x011fe40000000000 */
[----:B------:R-:W-:Y:S02]  /*0280*/  ISETP.NE.AND P3, PT, R0, RZ, PT ;  /* 0x000000ff0000720c */ /* 0x000fe40003f65270 */
[----:B---3--:R-:W0:Y:S08]  /*0290*/  I2F.RP R5, R8 ;  /* 0x0000000800057306 */ /* 0x008e300000209400 */
[----:B0-----:R-:W0:Y:S02]  /*02a0*/  MUFU.RCP R5, R5 ;  /* 0x0000000500057308 */ /* 0x001e240000001000 */
[----:B0-----:R-:W-:-:S06]  /*02b0*/  VIADD R2, R5, 0xffffffe ;  /* 0x0ffffffe05027836 */ /* 0x001fcc0000000000 */
[----:B--2---:R0:W2:Y:S02]  /*02c0*/  F2I.FTZ.U32.TRUNC.NTZ R3, R2 ;  /* 0x0000000200037305 */ /* 0x0040a4000021f000 */
[----:B0-----:R-:W-:Y:S01]  /*02d0*/  HFMA2 R2, -RZ, RZ, 0, 0 ;  /* 0x00000000ff027431 */ /* 0x001fe200000001ff */
[----:B--2---:R-:W-:-:S05]  /*02e0*/  IADD3 R9, PT, PT, RZ, -R3, RZ ;  /* 0x80000003ff097210 */ /* 0x004fca0007ffe0ff */
[----:B------:R-:W-:-:S04]  /*02f0*/  IMAD R9, R9, R8, RZ ;  /* 0x0000000809097224 */ /* 0x000fc800078e02ff */
[----:B------:R-:W-:Y:S01]  /*0300*/  IMAD.HI.U32 R3, R3, R9, R2 ;  /* 0x0000000903037227 */ /* 0x000fe200078e0002 */
[----:B------:R-:W-:Y:S02]  /*0310*/  MOV R9, R10 ;  /* 0x0000000a00097202 */ /* 0x000fe40000000f00 */
[----:B------:R-:W-:-:S03]  /*0320*/  LOP3.LUT R2, R0, UR7, RZ, 0x3c, !PT ;  /* 0x0000000700027c12 */ /* 0x000fc6000f8e3cff */
[----:B------:R-:W-:Y:S01]  /*0330*/  IMAD.HI.U32 R3, R3, R9, RZ ;  /* 0x0000000903037227 */ /* 0x000fe200078e00ff */
[----:B------:R-:W-:-:S04]  /*0340*/  ISETP.GE.AND P4, PT, R2, RZ, PT ;  /* 0x000000ff0200720c */ /* 0x000fc80003f86270 */
[----:B------:R-:W-:-:S05]  /*0350*/  IADD3 R5, PT, PT, -R3, RZ, RZ ;  /* 0x000000ff03057210 */ /* 0x000fca0007ffe1ff */
[----:B------:R-:W-:-:S05]  /*0360*/  IMAD R5, R8, R5, R9 ;  /* 0x0000000508057224 */ /* 0x000fca00078e0209 */
[----:B------:R-:W-:-:S13]  /*0370*/  ISETP.GT.U32.AND P2, PT, R8, R5, PT ;  /* 0x000000050800720c */ /* 0x000fda0003f44070 */
[----:B------:R-:W-:Y:S01]  /*0380*/  @!P2 IMAD.IADD R5, R5, 0x1, -R8 ;  /* 0x000000010505a824 */ /* 0x000fe200078e0a08 */
[----:B------:R-:W-:Y:S02]  /*0390*/  @!P2 IADD3 R3, PT, PT, R3, 0x1, RZ ;  /* 0x000000010303a810 */ /* 0x000fe40007ffe0ff */
[----:B-1----:R-:W-:Y:S02]  /*03a0*/  ISETP.GE.U32.AND P2, PT, R21, UR8, PT ;  /* 0x0000000815007c0c */ /* 0x002fe4000bf46070 */
[----:B------:R-:W-:Y:S02]  /*03b0*/  ISETP.GE.U32.AND P1, PT, R5, R8, PT ;  /* 0x000000080500720c */ /* 0x000fe40003f26070 */
[----:B------:R-:W-:-:S11]  /*03c0*/  ISETP.GE.AND.EX P2, PT, R7, UR9, PT, P2 ;  /* 0x0000000907007c0c */ /* 0x000fd6000bf46320 */
[----:B------:R-:W-:Y:S02]  /*03d0*/  @P1 IADD3 R3, PT, PT, R3, 0x1, RZ ;  /* 0x0000000103031810 */ /* 0x000fe40007ffe0ff */
[----:B------:R-:W-:Y:S01]  /*03e0*/  ISETP.GE.U32.AND P1, PT, R22, UR8, PT ;  /* 0x0000000816007c0c */ /* 0x000fe2000bf26070 */
[----:B------:R-:W0:Y:S01]  /*03f0*/  @!P2 LDC.64 R8, c[0x0][0x3e0] ;  /* 0x0000f800ff08ab82 */ /* 0x000e220000000a00 */
[----:B------:R-:W-:Y:S02]  /*0400*/  MOV R5, R3 ;  /* 0x0000000300057202 */ /* 0x000fe40000000f00 */
[----:B------:R-:W-:Y:S01]  /*0410*/  ISETP.GE.AND.EX P1, PT, R17, UR9, PT, P1 ;  /* 0x0000000911007c0c */ /* 0x000fe2000bf26310 */
[----:B------:R-:W1:Y:S01]  /*0420*/  LDCU.64 UR8, c[0x0][0x3f0] ;  /* 0x00007e00ff0877ac */ /* 0x000e620008000a00 */
[----:B------:R-:W-:Y:S02]  /*0430*/  @!P4 IADD3 R5, PT, PT, -R5, RZ, RZ ;  /* 0x000000ff0505c210 */ /* 0x000fe40007ffe1ff */
[----:B------:R-:W-:Y:S01]  /*0440*/  @!P3 LOP3.LUT R5, RZ, R0, RZ, 0x33, !PT ;  /* 0x00000000ff05b212 */ /* 0x000fe200078e33ff */
[----:B------:R-:W2:Y:S04]  /*0450*/  @!P2 LDC.64 R12, c[0x0][0x390] ;  /* 0x0000e400ff0cab82 */ /* 0x000ea80000000a00 */
[----:B------:R-:W-:-:S04]  /*0460*/  IMAD.MOV R23, RZ, RZ, -R5 ;  /* 0x000000ffff177224 */ /* 0x000fc800078e0a05 */
[----:B------:R-:W3:Y:S01]  /*0470*/  @!P1 LDC.64 R2, c[0x0][0x3e0] ;  /* 0x0000f800ff029b82 */ /* 0x000ee20000000a00 */
[----:B------:R-:W-:Y:S01]  /*0480*/  IMAD R23, R0, R23, UR7 ;  /* 0x0000000700177e24 */ /* 0x000fe2000f8e0217 */
[----:B------:R-:W-:-:S03]  /*0490*/  SHF.R.S32.HI R0, RZ, 0x1f, R5 ;  /* 0x0000001fff007819 */ /* 0x000fc60000011405 */
[----:B------:R-:W-:Y:S02]  /*04a0*/  IMAD R23, R23, 0x28, RZ ;  /* 0x0000002817177824 */ /* 0x000fe400078e02ff */
[----:B-1----:R-:W-:Y:S01]  /*04b0*/  IMAD R0, R0, UR8, RZ ;  /* 0x0000000800007c24 */ /* 0x002fe2000f8e02ff */
[----:B------:R-:W1:Y:S01]  /*04c0*/  @!P1 LDC.64 R10, c[0x0][0x390] ;  /* 0x0000e400ff0a9b82 */ /* 0x000e620000000a00 */
[----:B0-----:R-:W-:Y:S01]  /*04d0*/  @!P2 IMAD R14, R7, R8, RZ ;  /* 0x00000008070ea224 */ /* 0x001fe200078e02ff */
[----:B------:R-:W-:Y:S01]  /*04e0*/  IADD3 R24, P3, PT, R23, R28, RZ ;  /* 0x0000001c17187210 */ /* 0x000fe20007f7e0ff */
[----:B------:R-:W-:Y:S02]  /*04f0*/  IMAD R27, R5, UR9, R0 ;  /* 0x00000009051b7c24 */ /* 0x000fe4000f8e0200 */
[----:B------:R-:W-:Y:S01]  /*0500*/  @!P2 IMAD R19, R21, R9, R14 ;  /* 0x000000091513a224 */ /* 0x000fe200078e020e */
[----:B------:R-:W-:-:S03]  /*0510*/  LEA.HI.X.SX32 R25, R23, RZ, 0x1, P3 ;  /* 0x000000ff17197211 */ /* 0x000fc600018f0eff */
[----:B------:R-:W-:-:S04]  /*0520*/  IMAD.WIDE.U32 R24, R5, UR8, R24 ;  /* 0x0000000805187c25 */ /* 0x000fc8000f8e0018 */
[----:B---3--:R-:W-:Y:S01]  /*0530*/  @!P1 IMAD R0, R17, R2, RZ ;  /* 0x0000000211009224 */ /* 0x008fe200078e02ff */
[----:B------:R-:W-:Y:S02]  /*0540*/  IADD3 R27, PT, PT, R25, R27, RZ ;  /* 0x0000001b191b7210 */ /* 0x000fe40007ffe0ff */
[-C--:B------:R-:W-:Y:S01]  /*0550*/  @!P1 MOV R26, R24.reuse ;  /* 0x00000018001a9202 */ /* 0x080fe20000000f00 */
[C---:B------:R-:W-:Y:S01]  /*0560*/  @!P1 IMAD R5, R22.reuse, R3, R0 ;  /* 0x0000000316059224 */ /* 0x040fe200078e0200 */
[----:B------:R-:W-:Y:S02]  /*0570*/  @!P2 MOV R14, R24 ;  /* 0x00000018000ea202 */ /* 0x000fe40000000f00 */
[----:B------:R-:W-:Y:S01]  /*0580*/  @!P2 MOV R15, R27 ;  /* 0x0000001b000fa202 */ /* 0x000fe20000000f00 */
[----:B------:R-:W-:-:S04]  /*0590*/  @!P1 IMAD.WIDE.U32 R2, R22, R2, R26 ;  /* 0x0000000216029225 */ /* 0x000fc800078e001a */
[----:B------:R-:W-:Y:S01]  /*05a0*/  @!P1 IMAD.IADD R3, R3, 0x1, R5 ;  /* 0x0000000103039824 */ /* 0x000fe200078e0205 */
[C---:B-1----:R-:W-:Y:S01]  /*05b0*/  @!P1 LEA R10, P3, R2.reuse, R10, 0x1 ;  /* 0x0000000a020a9211 */ /* 0x042fe200078608ff */
[----:B------:R-:W-:Y:S01]  /*05c0*/  @!P2 IMAD.WIDE.U32 R8, R21, R8, R14 ;  /* 0x000000081508a225 */ /* 0x000fe200078e000e */
[----:B------:R-:W-:Y:S02]  /*05d0*/  MOV R5, RZ ;  /* 0x000000ff00057202 */ /* 0x000fe40000000f00 */
[----:B------:R-:W-:Y:S01]  /*05e0*/  @!P1 LEA.HI.X R11, R2, R11, R3, 0x1, P3 ;  /* 0x0000000b020b9211 */ /* 0x000fe200018f0c03 */
[----:B------:R-:W-:Y:S01]  /*05f0*/  HFMA2 R3, -RZ, RZ, 0, 0 ;  /* 0x00000000ff037431 */ /* 0x000fe200000001ff */
[----:B------:R-:W-:Y:S02]  /*0600*/  @!P2 IADD3 R0, PT, PT, R9, R19, RZ ;  /* 0x000000130900a210 */ /* 0x000fe40007ffe0ff */
[----:B--2---:R-:W-:-:S04]  /*0610*/  @!P2 LEA R12, P4, R8, R12, 0x1 ;  /* 0x0000000c080ca211 */ /* 0x004fc800078808ff */
[--C-:B------:R-:W-:Y:S01]  /*0620*/  @!P2 LEA.HI.X R13, R8, R13, R0.reuse, 0x1, P4 ;  /* 0x0000000d080da211 */ /* 0x100fe200020f0c00 */
[----:B------:R-:W2:Y:S04]  /*0630*/  @!P1 LDG.E R3, desc[UR14][R10.64] ;  /* 0x0000000e0a039981 */ /* 0x000ea8000c1e1900 */
[----:B------:R-:W3:Y:S01]  /*0640*/  @!P2 LDG.E R5, desc[UR14][R12.64] ;  /* 0x0000000e0c05a981 */ /* 0x000ee2000c1e1900 */
[C---:B------:R-:W-:Y:S01]  /*0650*/  ISETP.GT.AND P1, PT, R6.reuse, 0x1e, PT ;  /* 0x0000001e0600780c */ /* 0x040fe20003f24270 */
[----:B------:R-:W-:Y:S01]  /*0660*/  BSSY.RECONVERGENT B0, `(.L_x_1858) ;  /* 0x0000034000007945 */ /* 0x000fe20003800200 */
[----:B------:R-:W-:Y:S02]  /*0670*/  ISETP.GT.AND P2, PT, R6, 0xf, PT ;  /* 0x0000000f0600780c */ /* 0x000fe40003f44270 */
[C---:B--2---:R-:W-:Y:S01]  /*0680*/  PRMT R0, R3.reuse, 0x7632, R0 ;  /* 0x0000763203007816 */ /* 0x044fe20000000000 */
[----:B------:R-:W-:Y:S01]  /*0690*/  IMAD.U32 R3, R3, 0x10000, RZ ;  /* 0x0001000003037824 */ /* 0x000fe200078e00ff */
[----:B---3--:R-:W-:-:S02]  /*06a0*/  PRMT R2, R5, 0x7632, R2 ;  /* 0x0000763205027816 */ /* 0x008fc40000000002 */
[----:B------:R-:W-:Y:S02]  /*06b0*/  SHF.L.U32 R0, R0, 0x10, RZ ;  /* 0x0000001000007819 */ /* 0x000fe400000006ff */
[----:B------:R-:W-:Y:S02]  /*06c0*/  SHF.L.U32 R2, R2, 0x10, RZ ;  /* 0x0000001002027819 */ /* 0x000fe400000006ff */
[----:B------:R-:W-:Y:S01]  /*06d0*/  SHF.L.U32 R5, R5, 0x10, RZ ;  /* 0x0000001005057819 */ /* 0x000fe200000006ff */
[----:B------:R-:W-:Y:S01]  /*06e0*/  FMUL.FTZ R14, R0, R0 ;  /* 0x00000000000e7220 */ /* 0x000fe20000410000 */
[C---:B------:R-:W-:Y:S01]  /*06f0*/  FADD.FTZ R8, R3.reuse, R0 ;  /* 0x0000000003087221 */ /* 0x040fe20000010000 */
[----:B------:R-:W-:Y:S02]  /*0700*/  FMUL.FTZ R18, R2, R2 ;  /* 0x0000000202127220 */ /* 0x000fe40000410000 */
[----:B------:R-:W-:Y:S01]  /*0710*/  FFMA.FTZ R14, R3, R3, R14 ;  /* 0x00000003030e7223 */ /* 0x000fe2000001000e */
[C---:B------:R-:W-:Y:S01]  /*0720*/  FADD.FTZ R9, R5.reuse, R2 ;  /* 0x0000000205097221 */ /* 0x040fe20000010000 */
[----:B------:R-:W-:Y:S01]  /*0730*/  FADD.FTZ R8, RZ, R8 ;  /* 0x00000008ff087221 */ /* 0x000fe20000010000 */
[----:B------:R-:W-:Y:S01]  /*0740*/  FFMA.FTZ R11, R5, R5, R18 ;  /* 0x00000005050b7223 */ /* 0x000fe20000010012 */
[----:B------:R-:W-:-:S02]  /*0750*/  FADD.FTZ R14, RZ, R14 ;  /* 0x0000000eff0e7221 */ /* 0x000fc40000010000 */
[----:B------:R-:W-:Y:S02]  /*0760*/  FADD.FTZ R8, R8, R9 ;  /* 0x0000000908087221 */ /* 0x000fe40000010000 */
[----:B------:R-:W-:-:S03]  /*0770*/  FADD.FTZ R9, R14, R11 ;  /* 0x0000000b0e097221 */ /* 0x000fc60000010000 */
[----:B------:R-:W0:Y:S04]  /*0780*/  SHFL.DOWN PT, R11, R8, 0x1, 0x1f ;  /* 0x08201f00080b7f89 */ /* 0x000e2800000e0000 */
[----:B------:R-:W1:Y:S01]  /*0790*/  SHFL.DOWN PT, R10, R9, 0x1, 0x1f ;  /* 0x08201f00090a7f89 */ /* 0x000e6200000e0000 */
        /* <DEDUP_REMOVED lines=25> */
[----:B------:R-:W0:Y:S01]  /*0930*/  @!P1 S2R R12, SR_CgaCtaId ;  /* 0x00000000000c9919 */ /* 0x000e220000008800 */
[----:B------:R-:W-:Y:S02]  /*0940*/  @!P1 MOV R9, 0x400 ;  /* 0x0000040000099802 */ /* 0x000fe40000000f00 */
[----:B------:R-:W-:-:S04]  /*0950*/  @!P1 SHF.R.U32.HI R8, RZ, 0x2, R16 ;  /* 0x00000002ff089819 */ /* 0x000fc80000011610 */
[----:B------:R-:W-:Y:S02]  /*0960*/  @!P1 LOP3.LUT R8, R8, 0xf8, RZ, 0xc0, !PT ;  /* 0x000000f808089812 */ /* 0x000fe400078ec0ff */
[----:B0-----:R-:W-:-:S04]  /*0970*/  @!P1 LEA R9, R12, R9, 0x18 ;  /* 0x000000090c099211 */ /* 0x001fc800078ec0ff */
[----:B------:R-:W-:-:S05]  /*0980*/  @!P1 IADD3 R8, PT, PT, R8, R9, RZ ;  /* 0x0000000908089210 */ /* 0x000fca0007ffe0ff */
[----:B------:R3:W-:Y:S02]  /*0990*/  @!P1 STS.64 [R8+0x18], R18 ;  /* 0x0000181208009388 */ /* 0x0007e40000000a00 */
.L_x_1859:
[----:B------:R-:W-:Y:S05]  /*09a0*/  BSYNC.RECONVERGENT B0 ;  /* 0x0000000000007941 */ /* 0x000fea0003800200 */
.L_x_1858:
[----:B------:R-:W-:Y:S01]  /*09b0*/  BAR.SYNC.DEFER_BLOCKING 0x0 ;  /* 0x0000000000007b1d */ /* 0x000fe20000010000 */
[----:B------:R-:W-:Y:S02]  /*09c0*/  ISETP.NE.AND P2, PT, R16, RZ, PT ;  /* 0x000000ff1000720c */ /* 0x000fe40003f45270 */
[----:B------:R-:W-:-:S03]  /*09d0*/  ISETP.GE.U32.AND P1, PT, R4, 0x2, PT ;  /* 0x000000020400780c */ /* 0x000fc60003f26070 */
[----:B------:R-:W-:Y:S08]  /*09e0*/  BSSY.RECONVERGENT B0, `(.L_x_1860) ;  /* 0x0000035000007945 */ /* 0x000ff00003800200 */
[----:B------:R-:W-:Y:S05]  /*09f0*/  @P2 BRA `(.L_x_1861) ;  /* 0x0000000000cc2947 */ /* 0x000fea0003800000 */
[----:B------:R-:W4:Y:S01]  /*0a00*/  S2UR UR8, SR_CgaCtaId ;  /* 0x00000000000879c3 */ /* 0x000f220000008800 */
[----:B------:R-:W-:Y:S02]  /*0a10*/  UMOV UR5, 0x400 ;  /* 0x0000040000057882 */ /* 0x000fe40000000000 */
[----:B----4-:R-:W-:-:S09]  /*0a20*/  ULEA UR5, UR8, UR5, 0x18 ;  /* 0x0000000508057291 */ /* 0x010fd2000f8ec0ff */
[----:B---3--:R-:W3:Y:S04]  /*0a30*/  LDS.128 R8, [UR5+0x20] ;  /* 0x00002005ff087984 */ /* 0x008ee80008000c00 */
[----:B-12---:R-:W1:Y:S01]  /*0a40*/  LDS.128 R12, [UR5+0x30] ;  /* 0x00003005ff0c7984 */ /* 0x006e620008000c00 */
[----:B---3--:R-:W-:Y:S01]  /*0a50*/  FADD.FTZ R29, R18, R8 ;  /* 0x00000008121d7221 */ /* 0x008fe20000010000 */
[----:B------:R-:W-:-:S03]  /*0a60*/  FADD.FTZ R8, R19, R9 ;  /* 0x0000000913087221 */ /* 0x000fc60000010000 */
        /* <DEDUP_REMOVED lines=44> */
.L_x_1861:
[----:B------:R-:W-:Y:S05]  /*0d30*/  BSYNC.RECONVERGENT B0 ;  /* 0x0000000000007941 */ /* 0x000fea0003800200 */
.L_x_1860:
[----:B------:R-:W-:Y:S05]  /*0d40*/  @!P1 BRA `(.L_x_1862) ;  /* 0x0000000c00ac9947 */ /* 0x000fea0003800000 */
[----:B---3--:R-:W3:Y:S01]  /*0d50*/  LDC.64 R8, c[0x0][0x3b8] ;  /* 0x0000ee00ff087b82 */ /* 0x008ee20000000a00 */
[----:B------:R-:W-:Y:S01]  /*0d60*/  ULOP3.LUT UR10, UR4, 0x1, URZ, 0xc0, !UPT ;  /* 0x00000001040a7892 */ /* 0x000fe2000f8ec0ff */
[----:B------:R-:W-:-:S03]  /*0d70*/  ISETP.GE.U32.AND P3, PT, R4, 0x8, PT ;  /* 0x000000080400780c */ /* 0x000fc60003f66070 */
[----:B------:R-:W-:-:S06]  /*0d80*/  UIMAD UR5, UR10, UR18, URZ ;  /* 0x000000120a0572a4 */ /* 0x000fcc000f8e02ff */
[----:B------:R-:W-:-:S05]  /*0d90*/  IMAD R10, R4, UR5, RZ ;  /* 0x00000005040a7c24 */ /* 0x000fca000f8e02ff */
[----:B------:R-:W-:-:S05]  /*0da0*/  SHF.L.U32 R11, R10, 0x1, RZ ;  /* 0x000000010a0b7819 */ /* 0x000fca00000006ff */
[----:B---3--:R-:W-:-:S03]  /*0db0*/  IMAD.WIDE R8, R11, 0x4, R8 ;  /* 0x000000040b087825 */ /* 0x008fc600078e0208 */
[----:B------:R-:W-:Y:S02]  /*0dc0*/  R2UR UR16, R8 ;  /* 0x00000000081072ca */ /* 0x000fe400000e0000 */
[----:B------:R-:W-:Y:S01]  /*0dd0*/  R2UR UR17, R9 ;  /* 0x00000000091172ca */ /* 0x000fe200000e0000 */
[----:B------:R-:W-:-:S14]  /*0de0*/  @P2 BRA `(.L_x_1863) ;  /* 0x0000000000642947 */ /* 0x000fdc0003800000 */
[----:B------:R-:W3:Y:S01]  /*0df0*/  LDC.64 R10, c[0x0][0x3b0] ;  /* 0x0000ec00ff0a7b82 */ /* 0x000ee20000000a00 */
[----:B------:R-:W-:Y:S02]  /*0e00*/  ULOP3.LUT UP0, UR5, UR4, 0x2, URZ, 0xc0, !UPT ;  /* 0x0000000204057892 */ /* 0x000fe4000f80c0ff */
[----:B------:R-:W-:Y:S02]  /*0e10*/  UIMAD UR11, UR10, UR18, UR6 ;  /* 0x000000120a0b72a4 */ /* 0x000fe4000f8e0206 */
[----:B------:R-:W-:Y:S02]  /*0e20*/  UIMAD UR8, UR13, UR18, UR6 ;  /* 0x000000120d0872a4 */ /* 0x000fe4000f8e0206 */
[----:B------:R-:W-:Y:S01]  /*0e30*/  PLOP3.LUT P1, PT, PT, PT, UP0, 0x80, 0x8 ;  /* 0x000000000008781c */ /* 0x000fe20003f2f008 */
[----:B------:R-:W-:Y:S01]  /*0e40*/  UIADD3 UR5, UPT, UPT, -UR5, 0x1, URZ ;  /* 0x0000000105057890 */ /* 0x000fe2000fffe1ff */
[----:B------:R-:W-:Y:S01]  /*0e50*/  MOV R9, UR11 ;  /* 0x0000000b00097c02 */ /* 0x000fe20008000f00 */
[----:B------:R-:W-:Y:S01]  /*0e60*/  UIMAD.WIDE.U32 UR8, UR8, 0x8, UR16 ;  /* 0x00000008080878a5 */ /* 0x000fe2000f8e0010 */
[----:B--2---:R-:W-:-:S03]  /*0e70*/  SEL R13, R4, RZ, !P1 ;  /* 0x000000ff040d7207 */ /* 0x004fc60004800000 */
[----:B------:R-:W-:Y:S02]  /*0e80*/  MOV R15, UR5 ;  /* 0x00000005000f7c02 */ /* 0x000fe40008000f00 */
[----:B------:R-:W-:Y:S01]  /*0e90*/  ISETP.NE.AND P1, PT, R13, -0x1, PT ;  /* 0xffffffff0d00780c */ /* 0x000fe20003f25270 */
[----:B------:R-:W-:Y:S02]  /*0ea0*/  IMAD.U32 R8, RZ, RZ, UR8 ;  /* 0x00000008ff087e24 */ /* 0x000fe4000f8e00ff */
[----:B---3--:R-:W-:Y:S01]  /*0eb0*/  IMAD.WIDE.U32 R10, R9, 0x4, R10 ;  /* 0x00000004090a7825 */ /* 0x008fe200078e000a */
[----:B------:R-:W-:-:S05]  /*0ec0*/  MOV R9, UR9 ;  /* 0x0000000900097c02 */ /* 0x000fca0008000f00 */
[----:B------:R3:W-:Y:S01]  /*0ed0*/  STG.E.64 desc[UR14][R8.64], R18 ;  /* 0x0000001208007986 */ /* 0x0007e2000c101b0e */
[----:B------:R-:W-:Y:S06]  /*0ee0*/  MEMBAR.ALL.GPU ;  /* 0x0000000000007992 */ /* 0x000fec000000a000 */
[----:B------:R-:W-:-:S00]  /*0ef0*/  ERRBAR ;  /* 0x00000000000079ab */ /* 0x000fc00000000000 */
[----:B------:R-:W-:Y:S06]  /*0f00*/  CGAERRBAR ;  /* 0x00000000000075ab */ /* 0x000fec0000000000 */
[----:B------:R3:W-:Y:S01]  /*0f10*/  REDG.E.ADD.S32.STRONG.GPU desc[UR14][R10.64], R15 ;  /* 0x0000000f0a00798e */ /* 0x0007e2000c12e30e */
[----:B------:R-:W-:Y:S05]  /*0f20*/  @!P1 BRA `(.L_x_1863) ;  /* 0x0000000000149947 */ /* 0x000fea0003800000 */
.L_x_1864:
[----:B---3--:R-:W2:Y:S04]  /*0f30*/  LDG.E.STRONG.GPU R8, desc[UR14][R10.64] ;  /* 0x0000000e0a087981 */ /* 0x008ea8000c1ef900 */
[----:B--2---:R-:W-:Y:S01]  /*0f40*/  CCTL.IVALL ;  /* 0x00000000ff00798f */ /* 0x004fe20002000000 */
[----:B------:R-:W-:Y:S05]  /*0f50*/  YIELD ;  /* 0x0000000000007946 */ /* 0x000fea0003800000 */
[----:B------:R-:W-:-:S13]  /*0f60*/  ISETP.NE.AND P1, PT, R8, R13, PT ;  /* 0x0000000d0800720c */ /* 0x000fda0003f25270 */
[----:B------:R-:W-:Y:S05]  /*0f70*/  @P1 BRA `(.L_x_1864) ;  /* 0xfffffffc00ec1947 */ /* 0x000fea000383ffff */
.L_x_1863:
[----:B------:R-:W-:Y:S05]  /*0f80*/  WARPSYNC.ALL ;  /* 0x0000000000007948 */ /* 0x000fea0003800000 */
[----:B------:R-:W-:Y:S06]  /*0f90*/  BAR.SYNC.DEFER_BLOCKING 0x0 ;  /* 0x0000000000007b1d */ /* 0x000fec0000010000 */
[----:B------:R-:W-:Y:S01]  /*0fa0*/  UMOV UR5, URZ ;  /* 0x000000ff00057c82 */ /* 0x000fe20008000000 */
[----:B------:R-:W-:Y:S05]  /*0fb0*/  @!P3 BRA `(.L_x_1865) ;  /* 0x000000040098b947 */ /* 0x000fea0003800000 */
[----:B------:R-:W-:Y:S01]  /*0fc0*/  LOP3.LUT R28, R4, 0x7ffffff8, RZ, 0xc0, !PT ;  /* 0x7ffffff8041c7812 */ /* 0x000fe200078ec0ff */
[----:B------:R-:W-:Y:S02]  /*0fd0*/  ULEA UR9, UR18, UR6, 0x1 ;  /* 0x0000000612097291 */ /* 0x000fe4000f8e08ff */
[----:B------:R-:W-:Y:S02]  /*0fe0*/  UIMAD UR10, UR18, 0x6, UR6 ;  /* 0x00000006120a78a4 */ /* 0x000fe4000f8e0206 */
[----:B------:R-:W-:Y:S02]  /*0ff0*/  UIMAD UR11, UR18, 0x5, UR6 ;  /* 0x00000005120b78a4 */ /* 0x000fe4000f8e0206 */
[----:B------:R-:W-:Y:S02]  /*1000*/  ULEA UR12, UR18, UR6, 0x2 ;  /* 0x00000006120c7291 */ /* 0x000fe4000f8e10ff */
[----:B------:R-:W-:Y:S02]  /*1010*/  UIMAD UR19, UR18, 0x7, UR6 ;  /* 0x00000007121378a4 */ /* 0x000fe4000f8e0206 */
[----:B------:R-:W-:-:S02]  /*1020*/  UIMAD UR20, UR18, 0x3, UR6 ;  /* 0x00000003121478a4 */ /* 0x000fc4000f8e0206 */
[----:B------:R-:W-:Y:S02]  /*1030*/  UIADD3 UR21, UPT, UPT, UR6, UR18, URZ ;  /* 0x0000001206157290 */ /* 0x000fe4000fffe0ff */
[----:B------:R-:W-:Y:S01]  /*1040*/  UIADD3 UR22, UPT, UPT, -UR13, URZ, URZ ;  /* 0x000000ff0d167290 */ /* 0x000fe2000fffe1ff */
[----:B------:R-:W-:Y:S01]  /*1050*/  UMOV UR5, URZ ;  /* 0x000000ff00057c82 */ /* 0x000fe20008000000 */
[----:B------:R-:W-:-:S10]  /*1060*/  UMOV UR8, UR6 ;  /* 0x0000000600087c82 */ /* 0x000fd40008000000 */
.L_x_1866:
[----:B------:R-:W-:Y:S01]  /*1070*/  UIADD3 UR23, UPT, UPT, UR5, 0x1, URZ ;  /* 0x0000000105177890 */ /* 0x000fe2000fffe0ff */
[----:B------:R-:W-:-:S05]  /*1080*/  ISETP.EQ.OR P1, PT, RZ, UR22, P2 ;  /* 0x00000016ff007c0c */ /* 0x000fca0009722670 */
[----:B---3--:R-:W-:-:S04]  /*1090*/  MOV R8, UR23 ;  /* 0x0000001700087c02 */ /* 0x008fc80008000f00 */
[----:B------:R-:W-:-:S04]  /*10a0*/  ISETP.EQ.OR P3, PT, R8, UR13, P2 ;  /* 0x0000000d08007c0c */ /* 0x000fc80009762670 */
[----:B------:R-:W-:Y:S01]  /*10b0*/  VOTEU.ALL UP0, P1 ;  /* 0x0000000000ff7886 */ /* 0x000fe20000800000 */
[----:B------:R-:W-:-:S04]  /*10c0*/  UIADD3 UR23, UPT, UPT, UR5, 0x2, URZ ;  /* 0x0000000205177890 */ /* 0x000fc8000fffe0ff */
[----:B------:R-:W-:-:S04]  /*10d0*/  @!UP0 UIMAD.WIDE.U32 UR24, UR8, 0x8, UR16 ;  /* 0x00000008081888a5 */ /* 0x000fc8000f8e0010 */
[----:B------:R-:W-:Y:S01]  /*10e0*/  VOTEU.ALL UP0, P3 ;  /* 0x0000000000ff7886 */ /* 0x000fe20001800000 */
[----:B------:R-:W-:Y:S02]  /*10f0*/  MOV R10, UR23 ;  /* 0x00000017000a7c02 */ /* 0x000fe40008000f00 */
[----:B------:R-:W-:Y:S02]  /*1100*/  MOV R8, UR24 ;  /* 0x0000001800087c02 */ /* 0x000fe40008000f00 */
[----:B------:R-:W-:Y:S01]  /*1110*/  MOV R9, UR25 ;  /* 0x0000001900097c02 */ /* 0x000fe20008000f00 */
[----:B------:R-:W-:Y:S01]  /*1120*/  @!UP0 UIMAD.WIDE.U32 UR24, UR21, 0x8, UR16 ;  /* 0x00000008151888a5 */ /* 0x000fe2000f8e0010 */
[----:B------:R-:W-:Y:S01]  /*1130*/  ISETP.EQ.OR P6, PT, R10, UR13, P2 ;  /* 0x0000000d0a007c0c */ /* 0x000fe200097c2670 */
[----:B------:R-:W-:-:S03]  /*1140*/  UIADD3 UR23, UPT, UPT, UR5, 0x3, URZ ;  /* 0x0000000305177890 */ /* 0x000fc6000fffe0ff */
[----:B------:R-:W0:Y:S01]  /*1150*/  @!P1 LDG.E.64 R8, desc[UR14][R8.64] ;  /* 0x0000000e08089981 */ /* 0x000e22000c1e1b00 */
[----:B------:R-:W-:Y:S01]  /*1160*/  IMAD.U32 R12, RZ, RZ, UR24 ;  /* 0x00000018ff0c7e24 */ /* 0x000fe2000f8e00ff */
[----:B--2---:R-:W-:Y:S02]  /*1170*/  MOV R13, UR25 ;  /* 0x00000019000d7c02 */ /* 0x004fe40008000f00 */
[----:B------:R-:W-:-:S04]  /*1180*/  MOV R10, UR23 ;  /* 0x00000017000a7c02 */ /* 0x000fc80008000f00 */
[----:B------:R-:W2:Y:S01]  /*1190*/  @!P3 LDG.E.64 R12, desc[UR14][R12.64] ;  /* 0x0000000e0c0cb981 */ /* 0x000ea2000c1e1b00 */
[----:B------:R-:W-:Y:S01]  /*11a0*/  VOTEU.ALL UP0, P6 ;  /* 0x0000000000ff7886 */ /* 0x000fe20003000000 */
[----:B------:R-:W-:Y:S01]  /*11b0*/  ISETP.EQ.OR P5, PT, R10, UR13, P2 ;  /* 0x0000000d0a007c0c */ /* 0x000fe200097a2670 */
[----:B------:R-:W-:-:S03]  /*11c0*/  UIADD3 UR26, UPT, UPT, UR5, 0x4, URZ ;  /* 0x00000004051a7890 */ /* 0x000fc6000fffe0ff */
[----:B------:R-:W-:-:S03]  /*11d0*/  @!UP0 UIMAD.WIDE.U32 UR24, UR9, 0x8, UR16 ;  /* 0x00000008091888a5 */ /* 0x000fc6000f8e0010 */
[----:B------:R-:W-:-:S03]  /*11e0*/  MOV R11, UR26 ;  /* 0x0000001a000b7c02 */ /* 0x000fc60008000f00 */
[----:B-1----:R-:W-:Y:S01]  /*11f0*/  MOV R14, UR24 ;  /* 0x00000018000e7c02 */ /* 0x002fe20008000f00 */
[----:B------:R-:W-:Y:S01]  /*1200*/  IMAD.U32 R15, RZ, RZ, UR25 ;  /* 0x00000019ff0f7e24 */ /* 0x000fe2000f8e00ff */
[----:B------:R-:W-:Y:S01]  /*1210*/  ISETP.EQ.OR P4, PT, R11, UR13, P2 ;  /* 0x0000000d0b007c0c */ /* 0x000fe20009782670 */
[----:B------:R-:W-:-:S04]  /*1220*/  VOTEU.ALL UP0, P5 ;  /* 0x0000000000ff7886 */ /* 0x000fc80002800000 */
[----:B------:R-:W3:Y:S01]  /*1230*/  @!P6 LDG.E.64 R14, desc[UR14][R14.64] ;  /* 0x0000000e0e0ee981 */ /* 0x000ee2000c1e1b00 */
[----:B------:R-:W-:-:S06]  /*1240*/  @!UP0 UIMAD.WIDE.U32 UR24, UR20, 0x8, UR16 ;  /* 0x00000008141888a5 */ /* 0x000fcc000f8e0010 */
[----:B------:R-:W-:Y:S01]  /*1250*/  MOV R10, UR24 ;  /* 0x00000018000a7c02 */ /* 0x000fe20008000f00 */
[----:B------:R-:W-:Y:S01]  /*1260*/  UIADD3 UR23, UPT, UPT, UR5, 0x5, URZ ;  /* 0x0000000505177890 */ /* 0x000fe2000fffe0ff */
[----:B------:R-:W-:Y:S01]  /*1270*/  MOV R11, UR25 ;  /* 0x00000019000b7c02 */ /* 0x000fe20008000f00 */
[----:B------:R-:W-:-:S05]  /*1280*/  VOTEU.ALL UP1, P4 ;  /* 0x0000000000ff7886 */ /* 0x000fca0002020000 */
[----:B------:R-:W4:Y:S01]  /*1290*/  @!P5 LDG.E.64 R10, desc[UR14][R10.64] ;  /* 0x0000000e0a0ad981 */ /* 0x000f22000c1e1b00 */
[----:B------:R-:W-:Y:S02]  /*12a0*/  UIADD3 UR24, UPT, UPT, UR5, 0x7, URZ ;  /* 0x0000000705187890 */ /* 0x000fe4000fffe0ff */
[----:B------:R-:W-:Y:S01]  /*12b0*/  @!UP1 UIMAD.WIDE.U32 UR26, UR12, 0x8, UR16 ;  /* 0x000000080c1a98a5 */ /* 0x000fe2000f8e0010 */
[----:B0-----:R-:W-:Y:S01]  /*12c0*/  @!P1 FADD.FTZ R18, R18, R8 ;  /* 0x0000000812129221 */ /* 0x001fe20000010000 */
[----:B------:R-:W-:-:S03]  /*12d0*/  @!P1 FADD.FTZ R19, R19, R9 ;  /* 0x0000000913139221 */ /* 0x000fc60000010000 */
[----:B--2---:R-:W-:Y:S01]  /*12e0*/  @!P3 FADD.FTZ R18, R18, R12 ;  /* 0x0000000c1212b221 */ /* 0x004fe20000010000 */
[----:B------:R-:W-:Y:S01]  /*12f0*/  MOV R12, UR23 ;  /* 0x00000017000c7c02 */ /* 0x000fe20008000f00 */
[----:B------:R-:W-:Y:S01]  /*1300*/  UIADD3 UR23, UPT, UPT, UR5, 0x6, URZ ;  /* 0x0000000605177890 */ /* 0x000fe2000fffe0ff */
[----:B------:R-:W-:Y:S02]  /*1310*/  @!P3 FADD.FTZ R19, R19, R13 ;  /* 0x0000000d1313b221 */ /* 0x000fe40000010000 */
[----:B------:R-:W-:-:S03]  /*1320*/  ISETP.EQ.OR P3, PT, R12, UR13, P2 ;  /* 0x0000000d0c007c0c */ /* 0x000fc60009762670 */
[----:B------:R-:W-:-:S05]  /*1330*/  IMAD.U32 R12, RZ, RZ, UR23 ;  /* 0x00000017ff0c7e24 */ /* 0x000fca000f8e00ff */
[----:B------:R-:W-:Y:S02]  /*1340*/  ISETP.EQ.OR P1, PT, R12, UR13, P2 ;  /* 0x0000000d0c007c0c */ /* 0x000fe40009722670 */
[----:B------:R-:W-:-:S03]  /*1350*/  MOV R12, UR24 ;  /* 0x00000018000c7c02 */ /* 0x000fc60008000f00 */
[----:B------:R-:W-:Y:S01]  /*1360*/  VOTEU.ALL UP0, P3 ;  /* 0x0000000000ff7886 */ /* 0x000fe20001800000 */
[----:B---3--:R-:W-:Y:S01]  /*1370*/  @!P6 FADD.FTZ R18, R18, R14 ;  /* 0x0000000e1212e221 */ /* 0x008fe20000010000 */
[----:B------:R-:W-:Y:S01]  /*1380*/  @!P6 FADD.FTZ R19, R19, R15 ;  /* 0x0000000f1313e221 */ /* 0x000fe20000010000 */
[----:B------:R-:W-:Y:S02]  /*1390*/  ISETP.EQ.OR P6, PT, R12, UR13, P2 ;  /* 0x0000000d0c007c0c */ /* 0x000fe400097c2670 */
[----:B------:R-:W-:Y:S01]  /*13a0*/  @!UP0 UIMAD.WIDE.U32 UR24, UR11, 0x8, UR16 ;  /* 0x000000080b1888a5 */ /* 0x000fe2000f8e0010 */
[----:B------:R-:W-:Y:S02]  /*13b0*/  MOV R8, UR26 ;  /* 0x0000001a00087c02 */ /* 0x000fe40008000f00 */
[----:B------:R-:W-:Y:S01]  /*13c0*/  MOV R9, UR27 ;  /* 0x0000001b00097c02 */ /* 0x000fe20008000f00 */
[----:B------:R-:W-:Y:S02]  /*13d0*/  VOTEU.ALL UP0, P1 ;  /* 0x0000000000ff7886 */ /* 0x000fe40000800000 */
[----:B------:R-:W-:-:S02]  /*13e0*/  MOV R12, UR24 ;  /* 0x00000018000c7c02 */ /* 0x000fc40008000f00 */
[----:B------:R-:W-:Y:S01]  /*13f0*/  MOV R13, UR25 ;  /* 0x00000019000d7c02 */ /* 0x000fe20008000f00 */
[----:B------:R-:W2:Y:S01]  /*1400*/  @!P4 LDG.E.64 R8, desc[UR14][R8.64] ;  /* 0x0000000e0808c981 */ /* 0x000ea2000c1e1b00 */
[----:B------:R-:W-:Y:S01]  /*1410*/  @!UP0 UIMAD.WIDE.U32 UR24, UR10, 0x8, UR16 ;  /* 0x000000080a1888a5 */ /* 0x000fe2000f8e0010 */
[----:B------:R-:W-:-:S03]  /*1420*/  VOTEU.ALL UP0, P6 ;  /* 0x0000000000ff7886 */ /* 0x000fc60003000000 */
[----:B------:R-:W3:Y:S01]  /*1430*/  @!P3 LDG.E.64 R12, desc[UR14][R12.64] ;  /* 0x0000000e0c0cb981 */ /* 0x000ee2000c1e1b00 */
[----:B----4-:R-:W-:Y:S01]  /*1440*/  @!P5 FADD.FTZ R18, R18, R10 ;  /* 0x0000000a1212d221 */ /* 0x010fe20000010000 */
[----:B------:R-:W-:Y:S01]  /*1450*/  @!P5 FADD.FTZ R19, R19, R11 ;  /* 0x0000000b1313d221 */ /* 0x000fe20000010000 */
[----:B------:R-:W-:Y:S02]  /*1460*/  MOV R10, UR24 ;  /* 0x00000018000a7c02 */ /* 0x000fe40008000f00 */
[----:B------:R-:W-:Y:S01]  /*1470*/  MOV R11, UR25 ;  /* 0x00000019000b7c02 */ /* 0x000fe20008000f00 */
[----:B------:R-:W-:-:S05]  /*1480*/  @!UP0 UIMAD.WIDE.U32 UR24, UR19, 0x8, UR16 ;  /* 0x00000008131888a5 */ /* 0x000fca000f8e0010 */
[----:B------:R-:W4:Y:S01]  /*1490*/  @!P1 LDG.E.64 R10, desc[UR14][R10.64] ;  /* 0x0000000e0a0a9981 */ /* 0x000f22000c1e1b00 */
[----:B------:R-:W-:Y:S01]  /*14a0*/  IMAD.U32 R14, RZ, RZ, UR24 ;  /* 0x00000018ff0e7e24 */ /* 0x000fe2000f8e00ff */
[----:B------:R-:W-:-:S06]  /*14b0*/  MOV R15, UR25 ;  /* 0x00000019000f7c02 */ /* 0x000fcc0008000f00 */
[----:B------:R-:W5:Y:S01]  /*14c0*/  @!P6 LDG.E.64 R14, desc[UR14][R14.64] ;  /* 0x0000000e0e0ee981 */ /* 0x000f62000c1e1b00 */
[----:B------:R-:W-:Y:S02]  /*14d0*/  UIADD3 UR5, UPT, UPT, UR5, 0x8, URZ ;  /* 0x0000000805057890 */ /* 0x000fe4000fffe0ff */
        /* <DEDUP_REMOVED lines=13> */
[----:B------:R-:W-:Y:S02]  /*15b0*/  ISETP.NE.AND P3, PT, R28, UR5, PT ;  /* 0x000000051c007c0c */ /* 0x000fe4000bf65270 */
[----:B----4-:R-:W-:Y:S01]  /*15c0*/  @!P1 FADD.FTZ R18, R18, R10 ;  /* 0x0000000a12129221 */ /* 0x010fe20000010000 */
[----:B------:R-:W-:-:S03]  /*15d0*/  @!P1 FADD.FTZ R19, R19, R11 ;  /* 0x0000000b13139221 */ /* 0x000fc60000010000 */
[----:B-----5:R-:W-:Y:S01]  /*15e0*/  @!P6 FADD.FTZ R18, R18, R14 ;  /* 0x0000000e1212e221 */ /* 0x020fe20000010000 */
[----:B------:R-:W-:-:S06]  /*15f0*/  @!P6 FADD.FTZ R19, R19, R15 ;  /* 0x0000000f1313e221 */ /* 0x000fcc0000010000 */
[----:B------:R-:W-:Y:S05]  /*1600*/  @P3 BRA `(.L_x_1866) ;  /* 0xfffffff800983947 */ /* 0x000fea000383ffff */
[----:B------:R-:W-:-:S15]  /*1610*/  R2UR UR5, R28 ;  /* 0x000000001c0572ca */ /* 0x000fde00000e0000 */
.L_x_1865:
[----:B------:R-:W-:-:S13]  /*1620*/  LOP3.LUT P1, RZ, R4, 0x7, RZ, 0xc0, !PT ;  /* 0x0000000704ff7812 */ /* 0x000fda000782c0ff */
[----:B------:R-:W-:Y:S05]  /*1630*/  @!P1 BRA `(.L_x_1862) ;  /* 0x0000000400709947 */ /* 0x000fea0003800000 */
[----:B---3--:R-:W-:-:S04]  /*1640*/  LOP3.LUT R8, R4, 0x7, RZ, 0xc0, !PT ;  /* 0x0000000704087812 */ /* 0x008fc800078ec0ff */
[----:B------:R-:W-:-:S04]  /*1650*/  IADD3 R8, PT, PT, R8, -0x1, RZ ;  /* 0xffffffff08087810 */ /* 0x000fc80007ffe0ff */
[----:B------:R-:W-:-:S13]  /*1660*/  ISETP.GE.U32.AND P1, PT, R8, 0x3, PT ;  /* 0x000000030800780c */ /* 0x000fda0003f26070 */
[----:B------:R-:W-:Y:S05]  /*1670*/  @!P1 BRA `(.L_x_1867) ;  /* 0x0000000000b89947 */ /* 0x000fea0003800000 */
[----:B------:R-:W-:Y:S01]  /*1680*/  MOV R8, UR5 ;  /* 0x0000000500087c02 */ /* 0x000fe20008000f00 */
[----:B------:R-:W-:Y:S02]  /*1690*/  UIADD3 UR10, UPT, UPT, UR5, 0x1, URZ ;  /* 0x00000001050a7890 */ /* 0x000fe4000fffe0ff */
[----:B------:R-:W-:Y:S01]  /*16a0*/  UIADD3 UR11, UPT, UPT, UR5, 0x2, URZ ;  /* 0x00000002050b7890 */ /* 0x000fe2000fffe0ff */
[----:B------:R-:W-:Y:S01]  /*16b0*/  ISETP.EQ.OR P1, PT, R8, UR13, P2 ;  /* 0x0000000d08007c0c */ /* 0x000fe20009722670 */
[----:B------:R-:W-:Y:S02]  /*16c0*/  UIADD3 UR12, UPT, UPT, UR5, 0x3, URZ ;  /* 0x00000003050c7890 */ /* 0x000fe4000fffe0ff */
[----:B------:R-:W-:Y:S02]  /*16d0*/  MOV R8, UR10 ;  /* 0x0000000a00087c02 */ /* 0x000fe40008000f00 */
[----:B------:R-:W-:Y:S02]  /*16e0*/  MOV R9, UR11 ;  /* 0x0000000b00097c02 */ /* 0x000fe40008000f00 */
[----:B------:R-:W-:Y:S01]  /*16f0*/  ISETP.EQ.OR P3, PT, R8, UR13, P2 ;  /* 0x0000000d08007c0c */ /* 0x000fe20009762670 */
[----:B------:R-:W-:Y:S01]  /*1700*/  IMAD.U32 R8, RZ, RZ, UR12 ;  /* 0x0000000cff087e24 */ /* 0x000fe2000f8e00ff */
[----:B------:R-:W-:-:S04]  /*1710*/  ISETP.EQ.OR P4, PT, R9, UR13, P2 ;  /* 0x0000000d09007c0c */ /* 0x000fc80009782670 */
[----:B------:R-:W-:Y:S01]  /*1720*/  VOTEU.ALL UP1, P1 ;  /* 0x0000000000ff7886 */ /* 0x000fe20000820000 */
[----:B------:R-:W-:-:S04]  /*1730*/  ISETP.EQ.OR P5, PT, R8, UR13, P2 ;  /* 0x0000000d08007c0c */ /* 0x000fc800097a2670 */
[----:B------:R-:W-:Y:S02]  /*1740*/  @!UP1 UIMAD UR8, UR5, UR18, UR6 ;  /* 0x00000012050892a4 */ /* 0x000fe4000f8e0206 */
[----:B------:R-:W-:Y:S02]  /*1750*/  VOTEU.ALL UP0, P3 ;  /* 0x0000000000ff7886 */ /* 0x000fe40001800000 */
[----:B------:R-:W-:Y:S01]  /*1760*/  @!UP1 UIMAD.WIDE.U32 UR8, UR8, 0x8, UR16 ;  /* 0x00000008080898a5 */ /* 0x000fe2000f8e0010 */
[----:B------:R-:W-:Y:S02]  /*1770*/  VOTEU.ALL UP1, P4 ;  /* 0x0000000000ff7886 */ /* 0x000fe40002020000 */
[----:B------:R-:W-:Y:S02]  /*1780*/  @!UP0 UIMAD UR10, UR10, UR18, UR6 ;  /* 0x000000120a0a82a4 */ /* 0x000fe4000f8e0206 */
[----:B------:R-:W-:Y:S01]  /*1790*/  VOTEU.ALL UP2, P5 ;  /* 0x0000000000ff7886 */ /* 0x000fe20002840000 */
[----:B------:R-:W-:Y:S01]  /*17a0*/  MOV R8, UR8 ;  /* 0x0000000800087c02 */ /* 0x000fe20008000f00 */
[----:B------:R-:W-:Y:S01]  /*17b0*/  @!UP1 UIMAD UR11, UR11, UR18, UR6 ;  /* 0x000000120b0b92a4 */ /* 0x000fe2000f8e0206 */
[----:B------:R-:W-:Y:S01]  /*17c0*/  MOV R9, UR9 ;  /* 0x0000000900097c02 */ /* 0x000fe20008000f00 */
[----:B------:R-:W-:-:S02]  /*17d0*/  @!UP0 UIMAD.WIDE.U32 UR8, UR10, 0x8, UR16 ;  /* 0x000000080a0888a5 */ /* 0x000fc4000f8e0010 */
[----:B------:R-:W-:-:S03]  /*17e0*/  @!UP1 UIMAD.WIDE.U32 UR10, UR11, 0x8, UR16 ;  /* 0x000000080b0a98a5 */ /* 0x000fc6000f8e0010 */
[----:B------:R-:W0:Y:S01]  /*17f0*/  @!P1 LDG.E.64 R8, desc[UR14][R8.64] ;  /* 0x0000000e08089981 */ /* 0x000e22000c1e1b00 */
[----:B------:R-:W-:Y:S01]  /*1800*/  @!UP2 UIMAD UR12, UR12, UR18, UR6 ;  /* 0x000000120c0ca2a4 */ /* 0x000fe2000f8e0206 */
[----:B------:R-:W-:Y:S01]  /*1810*/  MOV R10, UR8 ;  /* 0x00000008000a7c02 */ /* 0x000fe20008000f00 */
[----:B--2---:R-:W-:Y:S01]  /*1820*/  IMAD.U32 R13, RZ, RZ, UR11 ;  /* 0x0000000bff0d7e24 */ /* 0x004fe2000f8e00ff */
[----:B------:R-:W-:Y:S01]  /*1830*/  MOV R11, UR9 ;  /* 0x00000009000b7c02 */ /* 0x000fe20008000f00 */
[----:B------:R-:W-:Y:S01]  /*1840*/  @!UP2 UIMAD.WIDE.U32 UR8, UR12, 0x8, UR16 ;  /* 0x000000080c08a8a5 */ /* 0x000fe2000f8e0010 */
[----:B------:R-:W-:-:S04]  /*1850*/  MOV R12, UR10 ;  /* 0x0000000a000c7c02 */ /* 0x000fc80008000f00 */
[----:B------:R-:W2:Y:S01]  /*1860*/  @!P3 LDG.E.64 R10, desc[UR14][R10.64] ;  /* 0x0000000e0a0ab981 */ /* 0x000ea2000c1e1b00 */
[----:B-1----:R-:W-:Y:S02]  /*1870*/  MOV R14, UR8 ;  /* 0x00000008000e7c02 */ /* 0x002fe40008000f00 */
[----:B------:R-:W-:Y:S01]  /*1880*/  MOV R15, UR9 ;  /* 0x00000009000f7c02 */ /* 0x000fe20008000f00 */
[----:B------:R-:W3:Y:S05]  /*1890*/  @!P4 LDG.E.64 R12, desc[UR14][R12.64] ;  /* 0x0000000e0c0cc981 */ /* 0x000eea000c1e1b00 */
[----:B------:R-:W4:Y:S01]  /*18a0*/  @!P5 LDG.E.64 R14, desc[UR14][R14.64] ;  /* 0x0000000e0e0ed981 */ /* 0x000f22000c1e1b00 */
[----:B0-----:R-:W-:Y:S01]  /*18b0*/  @!P1 FADD.FTZ R18, R18, R8 ;  /* 0x0000000812129221 */ /* 0x001fe20000010000 */
[----:B------:R-:W-:Y:S01]  /*18c0*/  MOV R8, UR5 ;  /* 0x0000000500087c02 */ /* 0x000fe20008000f00 */
[----:B------:R-:W-:-:S03]  /*18d0*/  @!P1 FADD.FTZ R19, R19, R9 ;  /* 0x0000000913139221 */ /* 0x000fc60000010000 */
[----:B------:R-:W-:-:S04]  /*18e0*/  IADD3 R8, PT, PT, R8, 0x4, RZ ;  /* 0x0000000408087810 */ /* 0x000fc80007ffe0ff */
[----:B------:R-:W-:Y:S01]  /*18f0*/  R2UR UR5, R8 ;  /* 0x00000000080572ca */ /* 0x000fe200000e0000 */
[----:B--2---:R-:W-:Y:S01]  /*1900*/  @!P3 FADD.FTZ R18, R18, R10 ;  /* 0x0000000a1212b221 */ /* 0x004fe20000010000 */
[----:B------:R-:W-:-:S03]  /*1910*/  @!P3 FADD.FTZ R19, R19, R11 ;  /* 0x0000000b1313b221 */ /* 0x000fc60000010000 */
[----:B---3--:R-:W-:Y:S01]  /*1920*/  @!P4 FADD.FTZ R18, R18, R12 ;  /* 0x0000000c1212c221 */ /* 0x008fe20000010000 */
[----:B------:R-:W-:-:S03]  /*1930*/  @!P4 FADD.FTZ R19, R19, R13 ;  /* 0x0000000d1313c221 */ /* 0x000fc60000010000 */
[----:B----4-:R-:W-:Y:S01]  /*1940*/  @!P5 FADD.FTZ R18, R18, R14 ;  /* 0x0000000e1212d221 */ /* 0x010fe20000010000 */
[----:B------:R-:W-:-:S07]  /*1950*/  @!P5 FADD.FTZ R19, R19, R15 ;  /* 0x0000000f1313d221 */ /* 0x000fce0000010000 */
.L_x_1867:
[----:B------:R-:W-:-:S13]  /*1960*/  LOP3.LUT P1, R8, R4, 0x3, RZ, 0xc0, !PT ;  /* 0x0000000304087812 */ /* 0x000fda000782c0ff */
[----:B------:R-:W-:Y:S05]  /*1970*/  @!P1 BRA `(.L_x_1862) ;  /* 0x0000000000a09947 */ /* 0x000fea0003800000 */
[----:B------:R-:W-:-:S13]  /*1980*/  ISETP.NE.AND P1, PT, R8, 0x1, PT ;  /* 0x000000010800780c */ /* 0x000fda0003f25270 */
[----:B------:R-:W-:Y:S05]  /*1990*/  @!P1 BRA `(.L_x_1868) ;  /* 0x0000000000609947 */ /* 0x000fea0003800000 */
[----:B------:R-:W-:Y:S02]  /*19a0*/  UIADD3 UR8, UPT, UPT, UR5, 0x1, URZ ;  /* 0x0000000105087890 */ /* 0x000fe4000fffe0ff */
[----:B------:R-:W-:-:S04]  /*19b0*/  MOV R8, UR5 ;  /* 0x0000000500087c02 */ /* 0x000fc80008000f00 */
[----:B------:R-:W-:Y:S01]  /*19c0*/  ISETP.EQ.OR P3, PT, R8, UR13, P2 ;  /* 0x0000000d08007c0c */ /* 0x000fe20009762670 */
[----:B------:R-:W-:-:S05]  /*19d0*/  IMAD.U32 R8, RZ, RZ, UR8 ;  /* 0x00000008ff087e24 */ /* 0x000fca000f8e00ff */
[----:B------:R-:W-:-:S07]  /*19e0*/  ISETP.EQ.OR P1, PT, R8, UR13, P2 ;  /* 0x0000000d08007c0c */ /* 0x000fce0009722670 */
[----:B------:R-:W-:-:S05]  /*19f0*/  VOTEU.ALL UP0, P3 ;  /* 0x0000000000ff7886 */ /* 0x000fca0001800000 */
[----:B------:R-:W-:Y:S01]  /*1a00*/  @!UP0 UIMAD UR10, UR5, UR18, UR6 ;  /* 0x00000012050a82a4 */ /* 0x000fe2000f8e0206 */
[----:B------:R-:W-:-:S03]  /*1a10*/  VOTEU.ALL UP1, P1 ;  /* 0x0000000000ff7886 */ /* 0x000fc60000820000 */
[----:B------:R-:W-:Y:S02]  /*1a20*/  @!UP0 UIMAD.WIDE.U32 UR10, UR10, 0x8, UR16 ;  /* 0x000000080a0a88a5 */ /* 0x000fe4000f8e0010 */
[----:B------:R-:W-:-:S04]  /*1a30*/  @!UP1 UIMAD UR8, UR8, UR18, UR6 ;  /* 0x00000012080892a4 */ /* 0x000fc8000f8e0206 */
[----:B------:R-:W-:Y:S01]  /*1a40*/  MOV R8, UR10 ;  /* 0x0000000a00087c02 */ /* 0x000fe20008000f00 */
[----:B------:R-:W-:Y:S01]  /*1a50*/  @!UP1 UIMAD.WIDE.U32 UR8, UR8, 0x8, UR16 ;  /* 0x00000008080898a5 */ /* 0x000fe2000f8e0010 */
[----:B------:R-:W-:-:S05]  /*1a60*/  MOV R9, UR11 ;  /* 0x0000000b00097c02 */ /* 0x000fca0008000f00 */
[----:B------:R-:W-:Y:S01]  /*1a70*/  MOV R10, UR8 ;  /* 0x00000008000a7c02 */ /* 0x000fe20008000f00 */
[----:B------:R-:W0:Y:S01]  /*1a80*/  @!P3 LDG.E.64 R8, desc[UR14][R8.64] ;  /* 0x0000000e0808b981 */ /* 0x000e22000c1e1b00 */
[----:B------:R-:W-:-:S06]  /*1a90*/  MOV R11, UR9 ;  /* 0x00000009000b7c02 */ /* 0x000fcc0008000f00 */
[----:B------:R-:W3:Y:S01]  /*1aa0*/  @!P1 LDG.E.64 R10, desc[UR14][R10.64] ;  /* 0x0000000e0a0a9981 */ /* 0x000ee2000c1e1b00 */
[----:B------:R-:W-:-:S05]  /*1ab0*/  MOV R12, UR5 ;  /* 0x00000005000c7c02 */ /* 0x000fca0008000f00 */
[----:B------:R-:W-:-:S05]  /*1ac0*/  VIADD R12, R12, 0x2 ;  /* 0x000000020c0c7836 */ /* 0x000fca0000000000 */
[----:B------:R-:W-:Y:S01]  /*1ad0*/  R2UR UR5, R12 ;  /* 0x000000000c0572ca */ /* 0x000fe200000e0000 */
[----:B0-----:R-:W-:Y:S01]  /*1ae0*/  @!P3 FADD.FTZ R18, R18, R8 ;  /* 0x000000081212b221 */ /* 0x001fe20000010000 */
[----:B------:R-:W-:-:S03]  /*1af0*/  @!P3 FADD.FTZ R19, R19, R9 ;  /* 0x000000091313b221 */ /* 0x000fc60000010000 */
[----:B---3--:R-:W-:Y:S01]  /*1b00*/  @!P1 FADD.FTZ R18, R18, R10 ;  /* 0x0000000a12129221 */ /* 0x008fe20000010000 */
[----:B------:R-:W-:-:S09]  /*1b10*/  @!P1 FADD.FTZ R19, R19, R11 ;  /* 0x0000000b13139221 */ /* 0x000fd20000010000 */
.L_x_1868:
[----:B------:R-:W-:Y:S01]  /*1b20*/  MOV R9, UR5 ;  /* 0x0000000500097c02 */ /* 0x000fe20008000f00 */
[----:B------:R-:W-:Y:S01]  /*1b30*/  BSSY.RECONVERGENT B0, `(.L_x_1862) ;  /* 0x000000c000007945 */ /* 0x000fe20003800200 */
[----:B------:R-:W-:Y:S02]  /*1b40*/  LOP3.LUT R8, R4, 0x1, RZ, 0xc0, !PT ;  /* 0x0000000104087812 */ /* 0x000fe400078ec0ff */
[----:B------:R-:W-:-:S04]  /*1b50*/  ISETP.EQ.OR P1, PT, R9, UR13, P2 ;  /* 0x0000000d09007c0c */ /* 0x000fc80009722670 */
[----:B------:R-:W-:-:S13]  /*1b60*/  ISETP.NE.U32.OR P1, PT, R8, 0x1, P1 ;  /* 0x000000010800780c */ /* 0x000fda0000f25470 */
[----:B------:R-:W-:Y:S05]  /*1b70*/  @P1 BRA `(.L_x_1869) ;  /* 0x00000000001c1947 */ /* 0x000fea0003800000 */
[----:B------:R-:W-:Y:S01]  /*1b80*/  UIMAD UR8, UR18, UR5, UR6 ;  /* 0x00000005120872a4 */ /* 0x000fe2000f8e0206 */
[----:B------:R-:W-:-:S05]  /*1b90*/  HFMA2 R9, -RZ, RZ, 0, 4.76837158203125e-07 ;  /* 0x00000008ff097431 */ /* 0x000fca00000001ff */
[----:B------:R-:W-:-:S05]  /*1ba0*/  MOV R8, UR8 ;  /* 0x0000000800087c02 */ /* 0x000fca0008000f00 */
[----:B------:R-:W-:-:S06]  /*1bb0*/  IMAD.WIDE.U32 R8, R8, R9, UR16 ;  /* 0x0000001008087e25 */ /* 0x000fcc000f8e0009 */
[----:B------:R-:W0:Y:S02]  /*1bc0*/  LDG.E.64 R8, desc[UR14][R8.64] ;  /* 0x0000000e08087981 */ /* 0x000e24000c1e1b00 */
[----:B0-----:R-:W-:Y:S01]  /*1bd0*/  FADD.FTZ R18, R18, R8 ;  /* 0x0000000812127221 */ /* 0x001fe20000010000 */
[----:B------:R-:W-:-:S07]  /*1be0*/  FADD.FTZ R19, R19, R9 ;  /* 0x0000000913137221 */ /* 0x000fce0000010000 */
.L_x_1869:
[----:B------:R-:W-:Y:S05]  /*1bf0*/  BSYNC.RECONVERGENT B0 ;  /* 0x0000000000007941 */ /* 0x000fea0003800200 */
.L_x_1862:
[----:B------:R-:W4:Y:S01]  /*1c00*/  S2UR UR8, SR_CgaCtaId ;  /* 0x00000000000879c3 */ /* 0x000f220000008800 */
[----:B------:R-:W1:Y:S01]  /*1c10*/  LDCU UR9, c[0x0][0x414] ;  /* 0x00008280ff0977ac */ /* 0x000e620008000800 */
[----:B---3--:R-:W-:Y:S02]  /*1c20*/  MOV R15, UR7 ;  /* 0x00000007000f7c02 */ /* 0x008fe40008000f00 */
[----:B------:R-:W-:Y:S01]  /*1c30*/  LOP3.LUT R28, R20, 0xffff, RZ, 0xc0, !PT ;  /* 0x0000ffff141c7812 */ /* 0x000fe200078ec0ff */
[----:B------:R-:W-:-:S03]  /*1c40*/  UMOV UR5, 0x400 ;  /* 0x0000040000057882 */ /* 0x000fc60000000000 */
[----:B--2---:R-:W2:Y:S01]  /*1c50*/  @P0 LDC.64 R12, c[0x0][0x388] ;  /* 0x0000e200ff0c0b82 */ /* 0x004ea20000000a00 */
[----:B------:R-:W-:-:S07]  /*1c60*/  IADD3 R23, PT, PT, R23, R28, RZ ;  /* 0x0000001c17177210 */ /* 0x000fce0007ffe0ff */
[----:B------:R-:W3:Y:S01]  /*1c70*/  LDC.64 R10, c[0x0][0x398] ;  /* 0x0000e600ff0a7b82 */ /* 0x000ee20000000a00 */
[----:B-1----:R-:W-:Y:S01]  /*1c80*/  @P0 FMUL.FTZ R14, R18, UR9 ;  /* 0x00000009120e0c20 */ /* 0x002fe20008410000 */
[----:B----4-:R-:W-:-:S06]  /*1c90*/  ULEA UR5, UR8, UR5, 0x18 ;  /* 0x0000000508057291 */ /* 0x010fcc000f8ec0ff */
[----:B------:R-:W0:Y:S01]  /*1ca0*/  LDC.64 R8, c[0x0][0x3a0] ;  /* 0x0000e800ff087b82 */ /* 0x000e220000000a00 */
[----:B--2---:R-:W-:-:S04]  /*1cb0*/  @P0 IMAD.WIDE R12, R15, 0x8, R12 ;  /* 0x000000080f0c0825 */ /* 0x004fc800078e020c */
[----:B------:R-:W-:Y:S01]  /*1cc0*/  @P0 FMUL.FTZ R15, R19, UR9 ;  /* 0x00000009130f0c20 */ /* 0x000fe20008410000 */
[----:B------:R0:W-:Y:S04]  /*1cd0*/  @!P2 STS.64 [UR5+0xc0], R18 ;  /* 0x0000c012ff00a988 */ /* 0x0001e80008000a05 */
[----:B------:R-:W-:Y:S01]  /*1ce0*/  @P0 STG.E.64 desc[UR14][R12.64], R14 ;  /* 0x0000000e0c000986 */ /* 0x000fe2000c101b0e */
[C---:B---3--:R-:W-:Y:S01]  /*1cf0*/  IMAD.WIDE R10, R23.reuse, 0x4, R10 ;  /* 0x00000004170a7825 */ /* 0x048fe200078e020a */
[----:B------:R-:W-:Y:S03]  /*1d00*/  BAR.SYNC.DEFER_BLOCKING 0x0 ;  /* 0x0000000000007b1d */ /* 0x000fe60000010000 */
[----:B0-----:R-:W-:-:S03]  /*1d10*/  IMAD.WIDE R18, R23, 0x4, R8 ;  /* 0x0000000417127825 */ /* 0x001fc600078e0208 */
[----:B------:R-:W0:Y:S01]  /*1d20*/  LDS.64 R12, [UR5+0xc0] ;  /* 0x0000c005ff0c7984 */ /* 0x000e220008000a00 */
[----:B------:R-:W1:Y:S03]  /*1d30*/  LDCU.U8 UR5, c[0x0][0x3fc] ;  /* 0x00007f80ff0577ac */ /* 0x000e660008000000 */
[----:B------:R-:W5:Y:S04]  /*1d40*/  LDG.E.64 R8, desc[UR14][R10.64] ;  /* 0x0000000e0a087981 */ /* 0x000f68000c1e1b00 */
[----:B------:R2:W5:Y:S01]  /*1d50*/  LDG.E.64 R10, desc[UR14][R18.64] ;  /* 0x0000000e120a7981 */ /* 0x000562000c1e1b00 */
[----:B------:R-:W-:Y:S01]  /*1d60*/  BSSY.RECONVERGENT B0, `(.L_x_1870) ;  /* 0x0000079000007945 */ /* 0x000fe20003800200 */
[----:B-1----:R-:W-:Y:S01]  /*1d70*/  UISETP.NE.AND UP0, UPT, UR5, URZ, UPT ;  /* 0x000000ff0500728c */ /* 0x002fe2000bf05270 */
[----:B0-----:R-:W-:-:S04]  /*1d80*/  FMUL.FTZ R23, R12, UR9 ;  /* 0x000000090c177c20 */ /* 0x001fc80008410000 */
[----:B------:R-:W-:-:S04]  /*1d90*/  FMUL.FTZ R29, R23, R23 ;  /* 0x00000017171d7220 */ /* 0x000fc80000410000 */
[----:B------:R-:W-:-:S05]  /*1da0*/  FFMA.FTZ R29, R13, UR9, -R29 ;  /* 0x000000090d1d7c23 */ /* 0x000fca000801081d */
[----:B------:R-:W-:-:S13]  /*1db0*/  FSETP.GTU.FTZ.AND P1, PT, R29, RZ, PT ;  /* 0x000000ff1d00720b */ /* 0x000fda0003f3c000 */
[----:B--2---:R-:W0:Y:S02]  /*1dc0*/  @P1 LDC R18, c[0x0][0x3a8] ;  /* 0x0000ea00ff121b82 */ /* 0x004e240000000800 */
[----:B0-----:R-:W-:Y:S01]  /*1dd0*/  @P1 FADD.FTZ R12, R29, R18 ;  /* 0x000000121d0c1221 */ /* 0x001fe20000010000 */
[----:B------:R-:W-:-:S06]  /*1de0*/  IMAD.MOV.U32 R29, RZ, RZ, 0x3f800000 ;  /* 0x3f800000ff1d7424 */ /* 0x000fcc00078e00ff */
[----:B------:R0:W1:Y:S01]  /*1df0*/  @P1 MUFU.RSQ R29, R12 ;  /* 0x0000000c001d1308 */ /* 0x0000620000001400 */
[----:B------:R-:W-:Y:S05]  /*1e00*/  BRA.U UP0, `(.L_x_1871) ;  /* 0x0000000100b47547 */ /* 0x000fea000b800000 */
[----:B------:R-:W2:Y:S01]  /*1e10*/  LDCU.64 UR10, c[0x0][0x3e8] ;  /* 0x00007d00ff0a77ac */ /* 0x000ea20008000a00 */
[----:B------:R-:W-:Y:S01]  /*1e20*/  BSSY.RECONVERGENT B1, `(.L_x_1872) ;  /* 0x0000018000017945 */ /* 0x000fe20003800200 */
[----:B--2---:R-:W-:Y:S02]  /*1e30*/  ISETP.GE.U32.AND P1, PT, R22, UR10, PT ;  /* 0x0000000a16007c0c */ /* 0x004fe4000bf26070 */
[----:B------:R-:W-:Y:S02]  /*1e40*/  ISETP.GE.U32.AND P2, PT, R21, UR10, PT ;  /* 0x0000000a15007c0c */ /* 0x000fe4000bf46070 */
[----:B------:R-:W-:Y:S02]  /*1e50*/  ISETP.GE.AND.EX P1, PT, R17, UR11, PT, P1 ;  /* 0x0000000b11007c0c */ /* 0x000fe4000bf26310 */
[----:B------:R-:W-:-:S11]  /*1e60*/  ISETP.GE.AND.EX P2, PT, R7, UR11, PT, P2 ;  /* 0x0000000b07007c0c */ /* 0x000fd6000bf46320 */
[----:B------:R-:W-:Y:S05]  /*1e70*/  @P1 BRA `(.L_x_1873) ;  /* 0x0000000000481947 */ /* 0x000fea0003800000 */
[----:B------:R-:W2:Y:S01]  /*1e80*/  LDCU.64 UR16, c[0x0][0x3e0] ;  /* 0x00007c00ff1077ac */ /* 0x000ea20008000a00 */
[--C-:B------:R-:W-:Y:S01]  /*1e90*/  FADD.FTZ R14, R3, -R23.reuse ;  /* 0x80000017030e7221 */ /* 0x100fe20000010000 */
[----:B0-----:R-:W-:Y:S01]  /*1ea0*/  MOV R12, R24 ;  /* 0x00000018000c7202 */ /* 0x001fe20000000f00 */
[----:B------:R-:W-:Y:S01]  /*1eb0*/  FADD.FTZ R0, R0, -R23 ;  /* 0x8000001700007221 */ /* 0x000fe20000010000 */
[----:B------:R-:W0:Y:S01]  /*1ec0*/  LDCU.64 UR8, c[0x0][0x380] ;  /* 0x00007000ff0877ac */ /* 0x000e220008000a00 */
[----:B------:R-:W-:Y:S01]  /*1ed0*/  MOV R13, R27 ;  /* 0x0000001b000d7202 */ /* 0x000fe20000000f00 */
[-C--:B-1----:R-:W-:Y:S01]  /*1ee0*/  FMUL.FTZ R15, R14, R29.reuse ;  /* 0x0000001d0e0f7220 */ /* 0x082fe20000410000 */
[----:B------:R-:W-:-:S03]  /*1ef0*/  FMUL.FTZ R14, R0, R29 ;  /* 0x0000001d000e7220 */ /* 0x000fc60000410000 */
[----:B-----5:R-:W-:Y:S01]  /*1f00*/  FFMA.FTZ R0, R8, R15, R10 ;  /* 0x0000000f08007223 */ /* 0x020fe2000001000a */
[----:B------:R-:W-:Y:S01]  /*1f10*/  FFMA.FTZ R19, R9, R14, R11 ;  /* 0x0000000e09137223 */ /* 0x000fe2000001000b */
[----:B--2---:R-:W-:Y:S02]  /*1f20*/  IMAD R3, R17, UR16, RZ ;  /* 0x0000001011037c24 */ /* 0x004fe4000f8e02ff */
[----:B------:R-:W-:-:S04]  /*1f30*/  IMAD.WIDE.U32 R12, R22, UR16, R12 ;  /* 0x00000010160c7c25 */ /* 0x000fc8000f8e000c */
[----:B------:R-:W-:Y:S01]  /*1f40*/  IMAD R3, R22, UR17, R3 ;  /* 0x0000001116037c24 */ /* 0x000fe2000f8e0203 */
[----:B0-----:R-:W-:-:S04]  /*1f50*/  LEA R14, P1, R12, UR8, 0x1 ;  /* 0x000000080c0e7c11 */ /* 0x001fc8000f8208ff */
[----:B------:R-:W-:-:S04]  /*1f60*/  IADD3 R3, PT, PT, R13, R3, RZ ;  /* 0x000000030d037210 */ /* 0x000fc80007ffe0ff */
[----:B------:R-:W-:Y:S02]  /*1f70*/  LEA.HI.X R15, R12, UR9, R3, 0x1, P1 ;  /* 0x000000090c0f7c11 */ /* 0x000fe400088f0c03 */
[----:B------:R-:W-:-:S05]  /*1f80*/  F2FP.BF16.F32.PACK_AB R3, R19, R0 ;  /* 0x000000001303723e */ /* 0x000fca00000010ff */
[----:B------:R2:W-:Y:S02]  /*1f90*/  STG.E desc[UR14][R14.64], R3 ;  /* 0x000000030e007986 */ /* 0x0005e4000c10190e */
.L_x_1873:
[----:B------:R-:W-:Y:S05]  /*1fa0*/  BSYNC.RECONVERGENT B1 ;  /* 0x0000000000017941 */ /* 0x000fea0003800200 */
.L_x_1872:
[----:B------:R-:W-:Y:S05]  /*1fb0*/  @P2 BRA `(.L_x_1874) ;  /* 0x00000004004c2947 */ /* 0x000fea0003800000 */
[----:B------:R-:W0:Y:S01]  /*1fc0*/  LDCU.64 UR8, c[0x0][0x3e0] ;  /* 0x00007c00ff0877ac */ /* 0x000e220008000a00 */
[----:B------:R-:W-:Y:S01]  /*1fd0*/  MOV R25, R27 ;  /* 0x0000001b00197202 */ /* 0x000fe20000000f00 */
[--C-:B------:R-:W-:Y:S01]  /*1fe0*/  FADD.FTZ R0, R5, -R23.reuse ;  /* 0x8000001705007221 */ /* 0x100fe20000010000 */
[----:B------:R-:W-:Y:S01]  /*1ff0*/  FADD.FTZ R2, R2, -R23 ;  /* 0x8000001702027221 */ /* 0x000fe20000010000 */
[----:B------:R-:W3:Y:S02]  /*2000*/  LDCU.64 UR10, c[0x0][0x380] ;  /* 0x00007000ff0a77ac */ /* 0x000ee40008000a00 */
[-C--:B-12---:R-:W-:Y:S01]  /*2010*/  FMUL.FTZ R3, R0, R29.reuse ;  /* 0x0000001d00037220 */ /* 0x086fe20000410000 */
[----:B------:R-:W-:-:S03]  /*2020*/  FMUL.FTZ R2, R2, R29 ;  /* 0x0000001d02027220 */ /* 0x000fc60000410000 */
[----:B-----5:R-:W-:Y:S01]  /*2030*/  FFMA.FTZ R5, R8, R3, R10 ;  /* 0x0000000308057223 */ /* 0x020fe2000001000a */
[----:B------:R-:W-:-:S05]  /*2040*/  FFMA.FTZ R0, R9, R2, R11 ;  /* 0x0000000209007223 */ /* 0x000fca000001000b */
[----:B------:R-:W-:Y:S01]  /*2050*/  F2FP.BF16.F32.PACK_AB R5, R0, R5 ;  /* 0x000000050005723e */ /* 0x000fe200000010ff */
[----:B0-----:R-:W-:Y:S02]  /*2060*/  IMAD R12, R7, UR8, RZ ;  /* 0x00000008070c7c24 */ /* 0x001fe4000f8e02ff */
[----:B------:R-:W-:-:S04]  /*2070*/  IMAD.WIDE.U32 R24, R21, UR8, R24 ;  /* 0x0000000815187c25 */ /* 0x000fc8000f8e0018 */
[----:B------:R-:W-:Y:S01]  /*2080*/  IMAD R13, R21, UR9, R12 ;  /* 0x00000009150d7c24 */ /* 0x000fe2000f8e020c */
[----:B---3--:R-:W-:-:S04]  /*2090*/  LEA R2, P1, R24, UR10, 0x1 ;  /* 0x0000000a18027c11 */ /* 0x008fc8000f8208ff */
[----:B------:R-:W-:-:S04]  /*20a0*/  IADD3 R13, PT, PT, R25, R13, RZ ;  /* 0x0000000d190d7210 */ /* 0x000fc80007ffe0ff */
[----:B------:R-:W-:-:S05]  /*20b0*/  LEA.HI.X R3, R24, UR11, R13, 0x1, P1 ;  /* 0x0000000b18037c11 */ /* 0x000fca00088f0c0d */
[----:B------:R3:W-:Y:S01]  /*20c0*/  STG.E desc[UR14][R2.64], R5 ;  /* 0x0000000502007986 */ /* 0x0007e2000c10190e */
[----:B------:R-:W-:Y:S05]  /*20d0*/  BRA `(.L_x_1874) ;  /* 0x0000000400047947 */ /* 0x000fea0003800000 */
.L_x_1871:
[----:B------:R-:W2:Y:S01]  /*20e0*/  LDCU.64 UR8, c[0x0][0x3e8] ;  /* 0x00007d00ff0877ac */ /* 0x000ea20008000a00 */
[----:B------:R-:W-:Y:S01]  /*20f0*/  BSSY.RECONVERGENT B1, `(.L_x_1875) ;  /* 0x0000022000017945 */ /* 0x000fe20003800200 */
[----:B--2---:R-:W-:Y:S02]  /*2100*/  ISETP.GE.U32.AND P1, PT, R22, UR8, PT ;  /* 0x0000000816007c0c */ /* 0x004fe4000bf26070 */
[----:B------:R-:W-:Y:S02]  /*2110*/  ISETP.GE.U32.AND P2, PT, R21, UR8, PT ;  /* 0x0000000815007c0c */ /* 0x000fe4000bf46070 */
[----:B------:R-:W-:Y:S02]  /*2120*/  ISETP.GE.AND.EX P1, PT, R17, UR9, PT, P1 ;  /* 0x0000000911007c0c */ /* 0x000fe4000bf26310 */
[----:B------:R-:W-:-:S11]  /*2130*/  ISETP.GE.AND.EX P2, PT, R7, UR9, PT, P2 ;  /* 0x0000000907007c0c */ /* 0x000fd6000bf46320 */
[----:B------:R-:W-:Y:S05]  /*2140*/  @P1 BRA `(.L_x_1876) ;  /* 0x0000000000701947 */ /* 0x000fea0003800000 */
[--C-:B0-----:R-:W-:Y:S01]  /*2150*/  FADD.FTZ R12, R3, -R23.reuse ;  /* 0x80000017030c7221 */ /* 0x101fe20000010000 */
[----:B------:R-:W-:Y:S01]  /*2160*/  FADD.FTZ R0, R0, -R23 ;  /* 0x8000001700007221 */ /* 0x000fe20000010000 */
[----:B------:R-:W0:Y:S01]  /*2170*/  LDCU.64 UR10, c[0x0][0x3e0] ;  /* 0x00007c00ff0a77ac */ /* 0x000e220008000a00 */
[----:B------:R-:W-:Y:S01]  /*2180*/  MOV R15, R27 ;  /* 0x0000001b000f7202 */ /* 0x000fe20000000f00 */
[-C--:B-1----:R-:W-:Y:S01]  /*2190*/  FMUL.FTZ R13, R12, R29.reuse ;  /* 0x0000001d0c0d7220 */ /* 0x082fe20000410000 */
[----:B------:R-:W-:Y:S01]  /*21a0*/  FMUL.FTZ R0, R0, R29 ;  /* 0x0000001d00007220 */ /* 0x000fe20000410000 */
[----:B------:R-:W1:Y:S02]  /*21b0*/  LDCU.64 UR16, c[0x0][0x380] ;  /* 0x00007000ff1077ac */ /* 0x000e640008000a00 */
[----:B-----5:R-:W-:Y:S01]  /*21c0*/  FFMA.FTZ R13, R8, R13, R10 ;  /* 0x0000000d080d7223 */ /* 0x020fe2000001000a */
[----:B------:R-:W-:-:S03]  /*21d0*/  FFMA.FTZ R3, R9, R0, R11 ;  /* 0x0000000009037223 */ /* 0x000fc6000001000b */
[----:B------:R-:W-:Y:S01]  /*21e0*/  FMUL.FTZ R14, R13, -1.4426950216293334961 ;  /* 0xbfb8aa3b0d0e7820 */ /* 0x000fe20000410000 */
[----:B------:R-:W-:-:S05]  /*21f0*/  FMUL.FTZ R19, R3, -1.4426950216293334961 ;  /* 0xbfb8aa3b03137820 */ /* 0x000fca0000410000 */
[----:B------:R-:W2:Y:S08]  /*2200*/  MUFU.EX2 R14, R14 ;  /* 0x0000000e000e7308 */ /* 0x000eb00000000800 */
[----:B------:R-:W3:Y:S01]  /*2210*/  MUFU.EX2 R19, R19 ;  /* 0x0000001300137308 */ /* 0x000ee20000000800 */
[----:B--2---:R-:W-:Y:S01]  /*2220*/  FADD.FTZ R18, R14, 1 ;  /* 0x3f8000000e127421 */ /* 0x004fe20000010000 */
[----:B------:R-:W-:-:S06]  /*2230*/  IMAD.MOV.U32 R14, RZ, RZ, R24 ;  /* 0x000000ffff0e7224 */ /* 0x000fcc00078e0018 */
[----:B------:R-:W2:Y:S01]  /*2240*/  MUFU.RCP R0, R18 ;  /* 0x0000001200007308 */ /* 0x000ea20000001000 */
[----:B0-----:R-:W-:-:S04]  /*2250*/  IMAD.WIDE.U32 R14, R22, UR10, R14 ;  /* 0x0000000a160e7c25 */ /* 0x001fc8000f8e000e */
[----:B---3--:R-:W-:-:S04]  /*2260*/  FADD.FTZ R19, R19, 1 ;  /* 0x3f80000013137421 */ /* 0x008fc80000010000 */
[----:B------:R-:W0:Y:S01]  /*2270*/  MUFU.RCP R12, R19 ;  /* 0x00000013000c7308 */ /* 0x000e220000001000 */
[----:B--2---:R-:W-:Y:S01]  /*2280*/  FMUL.FTZ R0, R13, R0 ;  /* 0x000000000d007220 */ /* 0x004fe20000410000 */
[----:B------:R-:W-:-:S04]  /*2290*/  IMAD R13, R17, UR10, RZ ;  /* 0x0000000a110d7c24 */ /* 0x000fc8000f8e02ff */
[----:B------:R-:W-:Y:S02]  /*22a0*/  IMAD R13, R22, UR11, R13 ;  /* 0x0000000b160d7c24 */ /* 0x000fe4000f8e020d */
[----:B0-----:R-:W-:Y:S01]  /*22b0*/  FMUL.FTZ R3, R3, R12 ;  /* 0x0000000c03037220 */ /* 0x001fe20000410000 */
[C---:B-1----:R-:W-:Y:S02]  /*22c0*/  LEA R12, P1, R14.reuse, UR16, 0x1 ;  /* 0x000000100e0c7c11 */ /* 0x042fe4000f8208ff */
[----:B------:R-:W-:Y:S02]  /*22d0*/  IADD3 R13, PT, PT, R15, R13, RZ ;  /* 0x0000000d0f0d7210 */ /* 0x000fe40007ffe0ff */
[----:B------:R-:W-:Y:S02]  /*22e0*/  F2FP.BF16.F32.PACK_AB R3, R3, R0 ;  /* 0x000000000303723e */ /* 0x000fe400000010ff */
[----:B------:R-:W-:-:S05]  /*22f0*/  LEA.HI.X R13, R14, UR17, R13, 0x1, P1 ;  /* 0x000000110e0d7c11 */ /* 0x000fca00088f0c0d */
[----:B------:R2:W-:Y:S02]  /*2300*/  STG.E desc[UR14][R12.64], R3 ;  /* 0x000000030c007986 */ /* 0x0005e4000c10190e */
.L_x_1876:
[----:B------:R-:W-:Y:S05]  /*2310*/  BSYNC.RECONVERGENT B1 ;  /* 0x0000000000017941 */ /* 0x000fea0003800200 */
.L_x_1875:
[----:B------:R-:W-:Y:S05]  /*2320*/  @P2 BRA `(.L_x_1874) ;  /* 0x0000000000702947 */ /* 0x000fea0003800000 */
[--C-:B------:R-:W-:Y:S01]  /*2330*/  FADD.FTZ R0, R5, -R23.reuse ;  /* 0x8000001705007221 */ /* 0x100fe20000010000 */
[----:B------:R-:W-:Y:S01]  /*2340*/  FADD.FTZ R2, R2, -R23 ;  /* 0x8000001702027221 */ /* 0x000fe20000010000 */
[----:B------:R-:W3:Y:S02]  /*2350*/  LDCU.64 UR8, c[0x0][0x3e0] ;  /* 0x00007c00ff0877ac */ /* 0x000ee40008000a00 */
[-C--:B-12---:R-:W-:Y:S01]  /*2360*/  FMUL.FTZ R3, R0, R29.reuse ;  /* 0x0000001d00037220 */ /* 0x086fe20000410000 */
[----:B------:R-:W-:Y:S01]  /*2370*/  FMUL.FTZ R2, R2, R29 ;  /* 0x0000001d02027220 */ /* 0x000fe20000410000 */
[----:B------:R-:W1:Y:S02]  /*2380*/  LDCU.64 UR10, c[0x0][0x380] ;  /* 0x00007000ff0a77ac */ /* 0x000e640008000a00 */
[----:B-----5:R-:W-:Y:S01]  /*2390*/  FFMA.FTZ R8, R8, R3, R10 ;  /* 0x0000000308087223 */ /* 0x020fe2000001000a */
[----:B------:R-:W-:Y:S01]  /*23a0*/  FFMA.FTZ R9, R9, R2, R11 ;  /* 0x0000000209097223 */ /* 0x000fe2000001000b */
[----:B------:R-:W-:-:S02]  /*23b0*/  MOV R2, R24 ;  /* 0x0000001800027202 */ /* 0x000fc40000000f00 */
[----:B------:R-:W-:Y:S01]  /*23c0*/  FMUL.FTZ R0, R8, -1.4426950216293334961 ;  /* 0xbfb8aa3b08007820 */ /* 0x000fe20000410000 */
[----:B------:R-:W-:Y:S01]  /*23d0*/  FMUL.FTZ R10, R9, -1.4426950216293334961 ;  /* 0xbfb8aa3b090a7820 */ /* 0x000fe20000410000 */
[----:B------:R-:W-:-:S04]  /*23e0*/  MOV R3, R27 ;  /* 0x0000001b00037202 */ /* 0x000fc80000000f00 */
[----:B------:R-:W2:Y:S01]  /*23f0*/  MUFU.EX2 R0, R0 ;  /* 0x0000000000007308 */ /* 0x000ea20000000800 */
[----:B---3--:R-:W-:Y:S02]  /*2400*/  IMAD R14, R7, UR8, RZ ;  /* 0x00000008070e7c24 */ /* 0x008fe4000f8e02ff */
[----:B------:R-:W-:-:S05]  /*2410*/  IMAD.WIDE.U32 R2, R21, UR8, R2 ;  /* 0x0000000815027c25 */ /* 0x000fca000f8e0002 */
[----:B------:R-:W3:Y:S01]  /*2420*/  MUFU.EX2 R10, R10 ;  /* 0x0000000a000a7308 */ /* 0x000ee20000000800 */
[----:B------:R-:W-:-:S05]  /*2430*/  IMAD R15, R21, UR9, R14 ;  /* 0x00000009150f7c24 */ /* 0x000fca000f8e020e */
[----:B------:R-:W-:Y:S01]  /*2440*/  IADD3 R15, PT, PT, R3, R15, RZ ;  /* 0x0000000f030f7210 */ /* 0x000fe20007ffe0ff */
[----:B--2---:R-:W-:-:S06]  /*2450*/  FADD.FTZ R5, R0, 1 ;  /* 0x3f80000000057421 */ /* 0x004fcc0000010000 */
[----:B------:R-:W2:Y:S01]  /*2460*/  MUFU.RCP R5, R5 ;  /* 0x0000000500057308 */ /* 0x000ea20000001000 */
[----:B---3--:R-:W-:-:S07]  /*2470*/  FADD.FTZ R11, R10, 1 ;  /* 0x3f8000000a0b7421 */ /* 0x008fce0000010000 */
[----:B0-----:R-:W0:Y:S01]  /*2480*/  MUFU.RCP R12, R11 ;  /* 0x0000000b000c7308 */ /* 0x001e220000001000 */
[----:B--2---:R-:W-:Y:S01]  /*2490*/  FMUL.FTZ R0, R8, R5 ;  /* 0x0000000508007220 */ /* 0x004fe20000410000 */
[----:B-1----:R-:W-:Y:S01]  /*24a0*/  LEA R8, P1, R2, UR10, 0x1 ;  /* 0x0000000a02087c11 */ /* 0x002fe2000f8208ff */
[----:B0-----:R-:W-:-:S03]  /*24b0*/  FMUL.FTZ R13, R9, R12 ;  /* 0x0000000c090d7220 */ /* 0x001fc60000410000 */
[----:B------:R-:W-:Y:S02]  /*24c0*/  LEA.HI.X R9, R2, UR11, R15, 0x1, P1 ;  /* 0x0000000b02097c11 */ /* 0x000fe400088f0c0f */
[----:B------:R-:W-:-:S05]  /*24d0*/  F2FP.BF16.F32.PACK_AB R13, R13, R0 ;  /* 0x000000000d0d723e */ /* 0x000fca00000010ff */
[----:B------:R4:W-:Y:S02]  /*24e0*/  STG.E desc[UR14][R8.64], R13 ;  /* 0x0000000d08007986 */ /* 0x0009e4000c10190e */
.L_x_1874:
[----:B------:R-:W-:Y:S05]  /*24f0*/  BSYNC.RECONVERGENT B0 ;  /* 0x0000000000007941 */ /* 0x000fea0003800200 */
.L_x_1870:
[----:B------:R-:W0:Y:S01]  /*2500*/  LDCU UR5, c[0x0][0x3f8] ;  /* 0x00007f00ff0577ac */ /* 0x000e220008000800 */
[----:B------:R-:W0:Y:S01]  /*2510*/  LDCU UR8, c[0x0][0x3c8] ;  /* 0x00007900ff0877ac */ /* 0x000e220008000800 */
[----:B------:R-:W-:Y:S02]  /*2520*/  UIADD3 UR7, UPT, UPT, UR18, UR7, URZ ;  /* 0x0000000712077290 */ /* 0x000fe4000fffe0ff */
[----:B------:R-:W-:Y:S02]  /*2530*/  UIADD3 UR4, UPT, UPT, UR4, 0x1, URZ ;  /* 0x0000000104047890 */ /* 0x000fe4000fffe0ff */
[----:B0-----:R-:W-:-:S04]  /*2540*/  UIMAD UR5, UR5, UR8, URZ ;  /* 0x00000008050572a4 */ /* 0x001fc8000f8e02ff */
[----:B------:R-:W-:-:S09]  /*2550*/  UISETP.GE.AND UP0, UPT, UR7, UR5, UPT ;  /* 0x000000050700728c */ /* 0x000fd2000bf06270 */
[----:B------:R-:W-:Y:S05]  /*2560*/  BRA.U !UP0, `(.L_x_1877) ;  /* 0xffffffdd08347547 */ /* 0x000fea000b83ffff */
[----:B------:R-:W-:Y:S05]  /*2570*/  EXIT ;  /* 0x000000000000794d */ /* 0x000fea0003800000 */
.L_x_1878:
        /* <DEDUP_REMOVED lines=16> */
.L_x_3443:


//--------------------- .text._Z35group_norm_nhwc_fwd_one_pass_kernelI11Bf16IOFp32WLi128ELi40ELi640EEv26Group_norm_nhwc_fwd_params --------------------------
	.section	.text._Z35group_norm_nhwc_fwd_one_pass_kernelI11Bf16IOFp32WLi128ELi40ELi640EEv26Group_norm_nhwc_fwd_params,"ax",@progbits
	.align	128
        .global         _Z35group_norm_nhwc_fwd_one_pass_kernelI11Bf16IOFp32WLi128ELi40ELi640EEv26Group_norm_nhwc_fwd_params
        .type           _Z35group_norm_nhwc_fwd_one_pass_kernelI11Bf16IOFp32WLi128ELi40ELi640EEv26Group_norm_nhwc_fwd_params,@function
        .size           _Z35group_norm_nhwc_fwd_one_pass_kernelI11Bf16IOFp32WLi128ELi40ELi640EEv26Group_norm_nhwc_fwd_params,(.L_x_3444 - _Z35group_norm_nhwc_fwd_one_pass_kernelI11Bf16IOFp32WLi128ELi40ELi640EEv26Group_norm_nhwc_fwd_params)
        .other          _Z35group_norm_nhwc_fwd_one_pass_kernelI11Bf16IOFp32WLi128ELi40ELi640EEv26Group_norm_nhwc_fwd_params,@"STO_CUDA_ENTRY STV_DEFAULT"
_Z35group_norm_nhwc_fwd_one_pass_kernelI11Bf16IOFp32WLi128ELi40ELi640EEv26Group_norm_nhwc_fwd_params:
.text._Z35group_norm_nhwc_fwd_one_pass_kernelI11Bf16IOFp32WLi128ELi40ELi640EEv26Group_norm_nhwc_fwd_params:
        /* <DEDUP_REMOVED lines=9> */
[----:B------:R-:W-:Y:S01]  /*0090*/  S2UR UR20, SR_CTAID.X ;  /* 0x00000000001479c3 */ /* 0x000fe20000002500 */
[----:B------:R-:W1:Y:S01]  /*00a0*/  LDCU UR5, c[0x0][0x404] ;  /* 0x00008080ff0577ac */ /* 0x000e620008000800 */
[----:B------:R-:W2:Y:S01]  /*00b0*/  S2R R18, SR_LANEID ;  /* 0x0000000000127919 */ /* 0x000ea20000000000 */
[----:B------:R-:W3:Y:S05]  /*00c0*/  LDCU UR21, c[0x0][0x374] ;  /* 0x00006e80ff1577ac */ /* 0x000eea0008000800 */
[----:B------:R-:W4:Y:S01]  /*00d0*/  S2UR UR4, SR_CgaCtaId ;  /* 0x00000000000479c3 */ /* 0x000f220000008800 */
[----:B------:R-:W5:Y:S01]  /*00e0*/  LDCU.64 UR8, c[0x0][0x388] ;  /* 0x00007100ff0877ac */ /* 0x000f620008000a00 */
[----:B------:R-:W3:Y:S06]  /*00f0*/  LDCU.U8 UR10, c[0x0][0x3fc] ;  /* 0x00007f80ff0a77ac */ /* 0x000eec0008000000 */
[----:B------:R-:W2:Y:S01]  /*0100*/  LDC R17, c[0x0][0x370] ;  /* 0x0000dc00ff117b82 */ /* 0x000ea20000000800 */
[----:B------:R-:W2:Y:S01]  /*0110*/  LDCU.64 UR16, c[0x0][0x358] ;  /* 0x00006b00ff1077ac */ /* 0x000ea20008000a00 */
[----:B-1----:R-:W-:-:S02]  /*0120*/  MOV R2, UR5 ;  /* 0x0000000500027c02 */ /* 0x002fc40008000f00 */
[----:B-----5:R-:W-:Y:S01]  /*0130*/  ISETP.NE.U32.AND P1, PT, RZ, UR8, PT ;  /* 0x00000008ff007c0c */ /* 0x020fe2000bf25070 */
[----:B------:R-:W-:Y:S01]  /*0140*/  UMOV UR8, 0x400 ;  /* 0x0000040000087882 */ /* 0x000fe20000000000 */
[C---:B0-----:R-:W-:Y:S01]  /*0150*/  LOP3.LUT R0, R19.reuse, 0xffff, RZ, 0xc0, !PT ;  /* 0x0000ffff13007812 */ /* 0x041fe200078ec0ff */
[----:B----4-:R-:W-:Y:S01]  /*0160*/  ULEA UR8, UR4, UR8, 0x18 ;  /* 0x0000000804087291 */ /* 0x010fe2000f8ec0ff */
[----:B------:R-:W-:Y:S01]  /*0170*/  SHF.R.U32.HI R21, RZ, 0x2, R19 ;  /* 0x00000002ff157819 */ /* 0x000fe20000011613 */
[----:B---3--:R-:W-:Y:S01]  /*0180*/  UISETP.NE.AND UP0, UPT, UR10, URZ, UPT ;  /* 0x000000ff0a00728c */ /* 0x008fe2000bf05270 */
[----:B------:R-:W-:Y:S01]  /*0190*/  LOP3.LUT P0, RZ, R19, UR20, RZ, 0xfc, !PT ;  /* 0x0000001413ff7c12 */ /* 0x000fe2000f80fcff */
[----:B------:R-:W-:Y:S01]  /*01a0*/  IMAD R0, R0, 0xccd, RZ ;  /* 0x00000ccd00007824 */ /* 0x000fe200078e02ff */
[----:B------:R-:W-:Y:S01]  /*01b0*/  LOP3.LUT R21, R21, 0xf8, RZ, 0xc0, !PT ;  /* 0x000000f815157812 */ /* 0x000fe200078ec0ff */
[----:B------:R-:W-:Y:S01]  /*01c0*/  UMOV UR4, URZ ;  /* 0x000000ff00047c82 */ /* 0x000fe20008000000 */
[----:B------:R-:W-:Y:S01]  /*01d0*/  ISETP.NE.AND.EX P0, PT, RZ, UR9, !P0, P1 ;  /* 0x00000009ff007c0c */ /* 0x000fe2000c705310 */
[----:B------:R-:W-:Y:S01]  /*01e0*/  UMOV UR9, UR6 ;  /* 0x0000000600097c82 */ /* 0x000fe20008000000 */
[----:B------:R-:W-:-:S04]  /*01f0*/  SHF.R.U32.HI R23, RZ, 0x10, R0 ;  /* 0x00000010ff177819 */ /* 0x000fc80000011600 */
[----:B------:R-:W-:Y:S01]  /*0200*/  PRMT R0, R23, 0x9910, RZ ;  /* 0x0000991017007816 */ /* 0x000fe200000000ff */
[----:B------:R-:W-:-:S04]  /*0210*/  IMAD R23, R2, UR20, R23 ;  /* 0x0000001402177c24 */ /* 0x000fc8000f8e0217 */
[----:B------:R-:W-:Y:S01]  /*0220*/  IMAD R0, R0, 0x14, RZ ;  /* 0x0000001400007824 */ /* 0x000fe200078e02ff */
[----:B------:R-:W-:-:S04]  /*0230*/  IADD3 R20, PT, PT, R23, 0x60, RZ ;  /* 0x0000006017147810 */ /* 0x000fc80007ffe0ff */
[----:B------:R-:W-:-:S04]  /*0240*/  IADD3 R0, PT, PT, RZ, -R0, RZ ;  /* 0x80000000ff007210 */ /* 0x000fc80007ffe0ff */
[----:B------:R-:W-:-:S04]  /*0250*/  PRMT R22, R0, 0x7710, RZ ;  /* 0x0000771000167816 */ /* 0x000fc800000000ff */
[----:B------:R-:W-:-:S04]  /*0260*/  IADD3 R22, PT, PT, R22, R19, RZ ;  /* 0x0000001316167210 */ /* 0x000fc80007ffe0ff */
[----:B--2---:R-:W-:-:S07]  /*0270*/  SHF.L.U32 R22, R22, 0x1, RZ ;  /* 0x0000000116167819 */ /* 0x004fce00000006ff */
.L_x_1906:
[----:B0-----:R-:W0:Y:S01]  /*0280*/  LDCU UR5, c[0x0][0x3f8] ;  /* 0x00007f00ff0577ac */ /* 0x001e220008000800 */
[----:B------:R-:W-:Y:S02]  /*0290*/  IABS R6, UR9 ;  /* 0x0000000900067c13 */ /* 0x000fe40008000000 */
[C---:B------:R-:W-:Y:S01]  /*02a0*/  IADD3 R29, PT, PT, R23.reuse, 0x20, RZ ;  /* 0x00000020171d7810 */ /* 0x040fe20007ffe0ff */
[----:B-1----:R-:W1:Y:S01]  /*02b0*/  LDCU.64 UR14, c[0x0][0x3e8] ;  /* 0x00007d00ff0e77ac */ /* 0x002e620008000a00 */
[----:B------:R-:W-:Y:S02]  /*02c0*/  SHF.R.S32.HI R13, RZ, 0x1f, R23 ;  /* 0x0000001fff0d7819 */ /* 0x000fe40000011417 */
[----:B------:R-:W-:Y:S02]  /*02d0*/  LOP3.LUT R26, R22, 0xffff, RZ, 0xc0, !PT ;  /* 0x0000ffff161a7812 */ /* 0x000fe400078ec0ff */
[----:B------:R-:W-:Y:S01]  /*02e0*/  IADD3 R12, PT, PT, R23, 0x40, RZ ;  /* 0x00000040170c7810 */ /* 0x000fe20007ffe0ff */
[----:B0-----:R-:W-:Y:S01]  /*02f0*/  IMAD.U32 R0, RZ, RZ, UR5 ;  /* 0x00000005ff007e24 */ /* 0x001fe2000f8e00ff */
[----:B-1----:R-:W-:-:S04]  /*0300*/  ISETP.GE.U32.AND P2, PT, R29, UR14, PT ;  /* 0x0000000e1d007c0c */ /* 0x002fc8000bf46070 */
[----:B--23--:R-:W-:Y:S02]  /*0310*/  IABS R5, R0 ;  /* 0x0000000000057213 */ /* 0x00cfe40000000000 */
[----:B------:R-:W-:Y:S02]  /*0320*/  ISETP.GE.U32.AND P4, PT, R20, UR14, PT ;  /* 0x0000000e14007c0c */ /* 0x000fe4000bf86070 */
[----:B------:R-:W0:Y:S08]  /*0330*/  I2F.RP R0, R5 ;  /* 0x0000000500007306 */ /* 0x000e300000209400 */
[----:B0-----:R-:W0:Y:S02]  /*0340*/  MUFU.RCP R0, R0 ;  /* 0x0000000000007308 */ /* 0x001e240000001000 */
[----:B0-----:R-:W-:-:S06]  /*0350*/  IADD3 R2, PT, PT, R0, 0xffffffe, RZ ;  /* 0x0ffffffe00027810 */ /* 0x001fcc0007ffe0ff */
[----:B------:R0:W1:Y:S02]  /*0360*/  F2I.FTZ.U32.TRUNC.NTZ R3, R2 ;  /* 0x0000000200037305 */ /* 0x000064000021f000 */
[----:B0-----:R-:W-:Y:S01]  /*0370*/  HFMA2 R2, -RZ, RZ, 0, 0 ;  /* 0x00000000ff027431 */ /* 0x001fe200000001ff */
[----:B-1----:R-:W-:Y:S02]  /*0380*/  R2UR UR11, R3 ;  /* 0x00000000030b72ca */ /* 0x002fe400000e0000 */
[----:B------:R-:W-:Y:S02]  /*0390*/  IADD3 R4, PT, PT, RZ, -R3, RZ ;  /* 0x80000003ff047210 */ /* 0x000fe40007ffe0ff */
[----:B------:R-:W-:-:S03]  /*03a0*/  R2UR UR10, R2 ;  /* 0x00000000020a72ca */ /* 0x000fc600000e0000 */
[----:B------:R-:W-:Y:S01]  /*03b0*/  IMAD R7, R4, R5, RZ ;  /* 0x0000000504077224 */ /* 0x000fe200078e02ff */
[----:B------:R-:W-:-:S04]  /*03c0*/  MOV R4, R6 ;  /* 0x0000000600047202 */ /* 0x000fc80000000f00 */
[----:B------:R-:W-:-:S05]  /*03d0*/  R2UR UR12, R4 ;  /* 0x00000000040c72ca */ /* 0x000fca00000e0000 */
[----:B------:R-:W-:Y:S01]  /*03e0*/  IMAD.HI.U32 R7, R3, R7, UR10 ;  /* 0x0000000a03077e27 */ /* 0x000fe2000f8e0007 */
[----:B------:R-:W-:-:S04]  /*03f0*/  SHF.R.S32.HI R3, RZ, 0x1f, R29 ;  /* 0x0000001fff037819 */ /* 0x000fc8000001141d */
[----:B------:R-:W-:Y:S02]  /*0400*/  R2UR UR10, R7 ;  /* 0x00000000070a72ca */ /* 0x000fe400000e0000 */
[----:B------:R-:W-:-:S11]  /*0410*/  ISETP.GE.AND.EX P2, PT, R3, UR15, PT, P2 ;  /* 0x0000000f03007c0c */ /* 0x000fd6000bf46320 */
[----:B------:R-:W-:Y:S02]  /*0420*/  UIMAD.WIDE.U32 UR10, UR10, UR12, URZ ;  /* 0x0000000c0a0a72a5 */ /* 0x000fe4000f8e00ff */
[----:B------:R-:W-:-:S04]  /*0430*/  ULOP3.LUT UR10, UR9, UR5, URZ, 0x3c, !UPT ;  /* 0x00000005090a7292 */ /* 0x000fc8000f8e3cff */
[----:B------:R-:W-:-:S04]  /*0440*/  IMAD R0, RZ, RZ, -UR11 ;  /* 0x8000000bff007e24 */ /* 0x000fc8000f8e02ff */
[C---:B------:R-:W-:Y:S01]  /*0450*/  IMAD R0, R5.reuse, R0, UR12 ;  /* 0x0000000c05007e24 */ /* 0x040fe2000f8e0200 */
[----:B------:R-:W0:Y:S04]  /*0460*/  LDCU.64 UR12, c[0x0][0x3f0] ;  /* 0x00007e00ff0c77ac */ /* 0x000e280008000a00 */
[----:B------:R-:W-:-:S13]  /*0470*/  ISETP.GT.U32.AND P1, PT, R5, R0, PT ;  /* 0x000000000500720c */ /* 0x000fda0003f24070 */
[----:B------:R-:W-:Y:S01]  /*0480*/  VOTEU.ANY UP1, P1 ;  /* 0x0000000000ff7886 */ /* 0x000fe20000820100 */
[----:B------:R-:W-:Y:S01]  /*0490*/  PLOP3.LUT P1, PT, PT, PT, UP1, 0x80, 0x8 ;  /* 0x000000000008781c */ /* 0x000fe20003f2f018 */
[----:B0-----:R-:W-:-:S03]  /*04a0*/  IMAD.U32 R7, RZ, RZ, UR12 ;  /* 0x0000000cff077e24 */ /* 0x001fc6000f8e00ff */
[----:B------:R-:W-:Y:S02]  /*04b0*/  @!UP1 UIADD3 UR11, UPT, UPT, UR11, 0x1, URZ ;  /* 0x000000010b0b9890 */ /* 0x000fe4000fffe0ff */
[----:B------:R-:W-:-:S07]  /*04c0*/  UISETP.GE.AND UP1, UPT, UR10, URZ, UPT ;  /* 0x000000ff0a00728c */ /* 0x000fce000bf26270 */
[----:B------:R-:W-:-:S04]  /*04d0*/  @!P1 IADD3 R0, PT, PT, R0, -R5, RZ ;  /* 0x8000000500009210 */ /* 0x000fc80007ffe0ff */
[----:B------:R-:W-:Y:S02]  /*04e0*/  ISETP.GE.U32.AND P1, PT, R0, R5, PT ;  /* 0x000000050000720c */ /* 0x000fe40003f26070 */
[----:B------:R-:W0:Y:S11]  /*04f0*/  @!P2 LDC.64 R4, c[0x0][0x3e0] ;  /* 0x0000f800ff04ab82 */ /* 0x000e360000000a00 */
[----:B------:R-:W-:Y:S01]  /*0500*/  VOTEU.ANY UP2, P1 ;  /* 0x0000000000ff7886 */ /* 0x000fe20000840100 */
[----:B------:R-:W-:-:S04]  /*0510*/  ISETP.GE.U32.AND P1, PT, R23, UR14, PT ;  /* 0x0000000e17007c0c */ /* 0x000fc8000bf26070 */
[----:B------:R-:W-:Y:S01]  /*0520*/  @UP2 UIADD3 UR11, UPT, UPT, UR11, 0x1, URZ ;  /* 0x000000010b0b2890 */ /* 0x000fe2000fffe0ff */
[----:B------:R-:W-:Y:S01]  /*0530*/  ISETP.GE.AND.EX P1, PT, R13, UR15, PT, P1 ;  /* 0x0000000f0d007c0c */ /* 0x000fe2000bf26310 */
[----:B------:R-:W-:Y:S02]  /*0540*/  UISETP.NE.AND UP2, UPT, UR5, URZ, UPT ;  /* 0x000000ff0500728c */ /* 0x000fe4000bf45270 */
[----:B------:R-:W-:Y:S01]  /*0550*/  @!UP1 UIADD3 UR11, UPT, UPT, -UR11, URZ, URZ ;  /* 0x000000ff0b0b9290 */ /* 0x000fe2000fffe1ff */
[----:B0----5:R-:W-:-:S04]  /*0560*/  @!P2 IMAD R10, R3, R4, RZ ;  /* 0x00000004030aa224 */ /* 0x021fc800078e02ff */
[----:B------:R-:W-:-:S04]  /*0570*/  @!P2 IMAD R11, R29, R5, R10 ;  /* 0x000000051d0ba224 */ /* 0x000fc800078e020a */
[----:B------:R-:W-:Y:S01]  /*0580*/  @!UP2 ULOP3.LUT UR11, URZ, UR5, URZ, 0x33, !UPT ;  /* 0x00000005ff0ba292 */ /* 0x000fe2000f8e33ff */
[----:B------:R-:W0:Y:S03]  /*0590*/  @!P1 LDC.64 R8, c[0x0][0x3e0] ;  /* 0x0000f800ff089b82 */ /* 0x000e260000000a00 */
[----:B------:R-:W-:-:S04]  /*05a0*/  UIADD3 UR10, UPT, UPT, -UR11, URZ, URZ ;  /* 0x000000ff0b0a7290 */ /* 0x000fc8000fffe1ff */
[----:B------:R-:W-:Y:S01]  /*05b0*/  UIMAD UR10, UR5, UR10, UR9 ;  /* 0x0000000a050a72a4 */ /* 0x000fe2000f8e0209 */
[----:B------:R-:W1:Y:S01]  /*05c0*/  @!P1 LDC.64 R2, c[0x0][0x390] ;  /* 0x0000e400ff029b82 */ /* 0x000e620000000a00 */
[----:B------:R-:W-:Y:S02]  /*05d0*/  USHF.R.S32.HI UR5, URZ, 0x1f, UR11 ;  /* 0x0000001fff057899 */ /* 0x000fe4000801140b */
[----:B------:R-:W-:Y:S02]  /*05e0*/  UIMAD UR10, UR10, 0x28, URZ ;  /* 0x000000280a0a78a4 */ /* 0x000fe4000f8e02ff */
[----:B------:R-:W-:-:S04]  /*05f0*/  UIMAD UR5, UR5, UR12, URZ ;  /* 0x0000000c050572a4 */ /* 0x000fc8000f8e02ff */
[----:B------:R-:W-:Y:S01]  /*0600*/  IADD3 R26, P3, PT, R26, UR10, RZ ;  /* 0x0000000a1a1a7c10 */ /* 0x000fe2000ff7e0ff */
[----:B------:R-:W-:Y:S01]  /*0610*/  UIMAD UR5, UR11, UR13, UR5 ;  /* 0x0000000d0b0572a4 */ /* 0x000fe2000f8e0205 */
[----:B------:R-:W-:-:S04]  /*0620*/  MOV R0, UR10 ;  /* 0x0000000a00007c02 */ /* 0x000fc80008000f00 */
[----:B------:R-:W-:Y:S01]  /*0630*/  LEA.HI.X.SX32 R27, R0, RZ, 0x1, P3 ;  /* 0x000000ff001b7211 */ /* 0x000fe200018f0eff */
[----:B0-----:R-:W-:Y:S01]  /*0640*/  @!P1 IMAD R10, R13, R8, RZ ;  /* 0x000000080d0a9224 */ /* 0x001fe200078e02ff */
[----:B------:R-:W-:Y:S02]  /*0650*/  ISETP.GE.U32.AND P3, PT, R12, UR14, PT ;  /* 0x0000000e0c007c0c */ /* 0x000fe4000bf66070 */
[----:B------:R-:W-:Y:S01]  /*0660*/  SHF.R.S32.HI R0, RZ, 0x1f, R12 ;  /* 0x0000001fff007819 */ /* 0x000fe2000001140c */
[----:B------:R-:W-:Y:S01]  /*0670*/  IMAD.WIDE.U32 R26, R7, UR11, R26 ;  /* 0x0000000b071a7c25 */ /* 0x000fe2000f8e001a */
[----:B------:R-:W-:Y:S01]  /*0680*/  SHF.R.S32.HI R13, RZ, 0x1f, R20 ;  /* 0x0000001fff0d7819 */ /* 0x000fe20000011414 */
[----:B------:R-:W0:Y:S01]  /*0690*/  @!P2 LDC.64 R6, c[0x0][0x390] ;  /* 0x0000e400ff06ab82 */ /* 0x000e220000000a00 */
[----:B------:R-:W-:Y:S01]  /*06a0*/  ISETP.GE.AND.EX P3, PT, R0, UR15, PT, P3 ;  /* 0x0000000f00007c0c */ /* 0x000fe2000bf66330 */
[----:B------:R-:W-:Y:S01]  /*06b0*/  @!P1 IMAD R10, R23, R9, R10 ;  /* 0x00000009170a9224 */ /* 0x000fe200078e020a */
[----:B------:R-:W-:-:S02]  /*06c0*/  IADD3 R25, PT, PT, R27, UR5, RZ ;  /* 0x000000051b197c10 */ /* 0x000fc4000fffe0ff */
[-C--:B------:R-:W-:Y:S02]  /*06d0*/  @!P2 MOV R24, R26.reuse ;  /* 0x0000001a0018a202 */ /* 0x080fe40000000f00 */
[----:B------:R-:W-:Y:S02]  /*06e0*/  @!P1 MOV R14, R26 ;  /* 0x0000001a000e9202 */ /* 0x000fe40000000f00 */
[----:B------:R-:W-:Y:S01]  /*06f0*/  @!P1 MOV R15, R25 ;  /* 0x00000019000f9202 */ /* 0x000fe20000000f00 */
[----:B------:R-:W-:Y:S01]  /*0700*/  @!P2 IMAD.WIDE.U32 R28, R29, R4, R24 ;  /* 0x000000041d1ca225 */ /* 0x000fe200078e0018 */
[----:B------:R-:W-:-:S03]  /*0710*/  ISETP.GE.AND.EX P4, PT, R13, UR15, PT, P4 ;  /* 0x0000000f0d007c0c */ /* 0x000fc6000bf86340 */
[----:B------:R-:W2:Y:S01]  /*0720*/  @!P3 LDC.64 R4, c[0x0][0x3e0] ;  /* 0x0000f800ff04bb82 */ /* 0x000ea20000000a00 */
[----:B------:R-:W-:Y:S01]  /*0730*/  @!P1 IMAD.WIDE.U32 R14, R23, R8, R14 ;  /* 0x00000008170e9225 */ /* 0x000fe200078e000e */
[----:B------:R-:W-:-:S03]  /*0740*/  @!P2 IADD3 R11, PT, PT, R29, R11, RZ ;  /* 0x0000000b1d0ba210 */ /* 0x000fc60007ffe0ff */
[----:B------:R-:W-:-:S03]  /*0750*/  @!P1 IMAD.IADD R15, R15, 0x1, R10 ;  /* 0x000000010f0f9824 */ /* 0x000fc600078e020a */
[----:B------:R-:W3:Y:S01]  /*0760*/  @!P3 LDC.64 R8, c[0x0][0x390] ;  /* 0x0000e400ff08bb82 */ /* 0x000ee20000000a00 */
[----:B0-----:R-:W-:-:S04]  /*0770*/  @!P2 LEA R6, P5, R28, R6, 0x1 ;  /* 0x000000061c06a211 */ /* 0x001fc800078a08ff */
[----:B------:R-:W-:Y:S02]  /*0780*/  @!P2 LEA.HI.X R7, R28, R7, R11, 0x1, P5 ;  /* 0x000000071c07a211 */ /* 0x000fe400028f0c0b */
[C---:B-1----:R-:W-:Y:S01]  /*0790*/  @!P1 LEA R28, P5, R14.reuse, R2, 0x1 ;  /* 0x000000020e1c9211 */ /* 0x042fe200078a08ff */
[----:B------:R-:W0:Y:S01]  /*07a0*/  @!P4 LDC.64 R10, c[0x0][0x3e0] ;  /* 0x0000f800ff0acb82 */ /* 0x000e220000000a00 */
[----:B------:R-:W-:Y:S02]  /*07b0*/  @!P3 MOV R2, R26 ;  /* 0x0000001a0002b202 */ /* 0x000fe40000000f00 */
[----:B------:R-:W-:Y:S02]  /*07c0*/  @!P1 LEA.HI.X R29, R14, R3, R15, 0x1, P5 ;  /* 0x000000030e1d9211 */ /* 0x000fe400028f0c0f */
[----:B------:R-:W-:Y:S01]  /*07d0*/  @!P3 MOV R3, R25 ;  /* 0x000000190003b202 */ /* 0x000fe20000000f00 */
[----:B--2---:R-:W-:-:S04]  /*07e0*/  @!P3 IMAD R0, R0, R4, RZ ;  /* 0x000000040000b224 */ /* 0x004fc800078e02ff */
[C---:B------:R-:W-:Y:S02]  /*07f0*/  @!P3 IMAD R0, R12.reuse, R5, R0 ;  /* 0x000000050c00b224 */ /* 0x040fe400078e0200 */
[----:B------:R-:W-:-:S04]  /*0800*/  @!P3 IMAD.WIDE.U32 R4, R12, R4, R2 ;  /* 0x000000040c04b225 */ /* 0x000fc800078e0002 */
[----:B------:R-:W-:Y:S01]  /*0810*/  HFMA2 R12, -RZ, RZ, 0, 0 ;  /* 0x00000000ff0c7431 */ /* 0x000fe200000001ff */
[----:B------:R-:W1:Y:S01]  /*0820*/  @!P4 LDC.64 R2, c[0x0][0x390] ;  /* 0x0000e400ff02cb82 */ /* 0x000e620000000a00 */
[----:B------:R-:W-:-:S04]  /*0830*/  @!P3 IADD3 R0, PT, PT, R5, R0, RZ ;  /* 0x000000000500b210 */ /* 0x000fc80007ffe0ff */
[----:B------:R-:W2:Y:S01]  /*0840*/  @!P2 LDG.E R12, desc[UR16][R6.64] ;  /* 0x00000010060ca981 */ /* 0x000ea2000c1e1900 */
[C---:B---3--:R-:W-:Y:S01]  /*0850*/  @!P3 LEA R8, P2, R4.reuse, R8, 0x1 ;  /* 0x000000080408b211 */ /* 0x048fe200078408ff */
[----:B0-----:R-:W-:Y:S01]  /*0860*/  @!P4 IMAD R13, R13, R10, RZ ;  /* 0x0000000a0d0dc224 */ /* 0x001fe200078e02ff */
[----:B------:R-:W-:Y:S02]  /*0870*/  @!P4 MOV R5, R25 ;  /* 0x000000190005c202 */ /* 0x000fe40000000f00 */
[----:B------:R-:W-:Y:S02]  /*0880*/  @!P3 LEA.HI.X R9, R4, R9, R0, 0x1, P2 ;  /* 0x000000090409b211 */ /* 0x000fe400010f0c00 */
[----:B------:R-:W-:Y:S01]  /*0890*/  @!P4 MOV R4, R26 ;  /* 0x0000001a0004c202 */ /* 0x000fe20000000f00 */
[----:B------:R-:W-:Y:S01]  /*08a0*/  @!P4 IMAD R13, R20, R11, R13 ;  /* 0x0000000b140dc224 */ /* 0x000fe200078e020d */
[----:B------:R-:W-:-:S03]  /*08b0*/  MOV R16, RZ ;  /* 0x000000ff00107202 */ /* 0x000fc60000000f00 */
[----:B------:R-:W-:-:S03]  /*08c0*/  @!P4 IMAD.WIDE.U32 R4, R20, R10, R4 ;  /* 0x0000000a1404c225 */ /* 0x000fc600078e0004 */
[----:B------:R-:W3:Y:S01]  /*08d0*/  @!P1 LDG.E R16, desc[UR16][R28.64] ;  /* 0x000000101c109981 */ /* 0x000ee2000c1e1900 */
[----:B------:R-:W-:Y:S01]  /*08e0*/  IMAD.MOV.U32 R11, RZ, RZ, RZ ;  /* 0x000000ffff0b7224 */ /* 0x000fe200078e00ff */
[----:B------:R-:W-:Y:S02]  /*08f0*/  @!P4 IADD3 R0, PT, PT, R5, R13, RZ ;  /* 0x0000000d0500c210 */ /* 0x000fe40007ffe0ff */
[----:B-1----:R-:W-:-:S03]  /*0900*/  @!P4 LEA R2, P2, R4, R2, 0x1 ;  /* 0x000000020402c211 */ /* 0x002fc600078408ff */
[----:B------:R-:W4:Y:S01]  /*0910*/  @!P3 LDG.E R11, desc[UR16][R8.64] ;  /* 0x00000010080bb981 */ /* 0x000f22000c1e1900 */
[----:B------:R-:W-:Y:S01]  /*0920*/  @!P4 LEA.HI.X R3, R4, R3, R0, 0x1, P2 ;  /* 0x000000030403c211 */ /* 0x000fe200010f0c00 */
[----:B------:R-:W-:-:S06]  /*0930*/  HFMA2 R4, -RZ, RZ, 0, 0 ;  /* 0x00000000ff047431 */ /* 0x000fcc00000001ff */
[----:B------:R0:W5:Y:S01]  /*0940*/  @!P4 LDG.E R4, desc[UR16][R2.64] ;  /* 0x000000100204c981 */ /* 0x000162000c1e1900 */
[C---:B------:R-:W-:Y:S01]  /*0950*/  ISETP.GT.AND P2, PT, R18.reuse, 0x1e, PT ;  /* 0x0000001e1200780c */ /* 0x040fe20003f44270 */
[----:B------:R-:W-:Y:S01]  /*0960*/  BSSY.RECONVERGENT B0, `(.L_x_1879) ;  /* 0x000003e000007945 */ /* 0x000fe20003800200 */
[----:B------:R-:W-:Y:S02]  /*0970*/  ISETP.GT.AND P3, PT, R18, 0xf, PT ;  /* 0x0000000f1200780c */ /* 0x000fe40003f64270 */
[C---:B--2---:R-:W-:Y:S02]  /*0980*/  PRMT R5, R12.reuse, 0x7632, R5 ;  /* 0x000076320c057816 */ /* 0x044fe40000000005 */
[----:B------:R-:W-:Y:S02]  /*0990*/  SHF.L.U32 R6, R12, 0x10, RZ ;  /* 0x000000100c067819 */ /* 0x000fe400000006ff */
[----:B------:R-:W-:-:S05]  /*09a0*/  SHF.L.U32 R5, R5, 0x10, RZ ;  /* 0x0000001005057819 */ /* 0x000fca00000006ff */
[----:B0-----:R-:W-:Y:S01]  /*09b0*/  FMUL.FTZ R3, R5, R5 ;  /* 0x0000000505037220 */ /* 0x001fe20000410000 */
[----:B------:R-:W-:-:S03]  /*09c0*/  FADD.FTZ R13, R6, R5 ;  /* 0x00000005060d7221 */ /* 0x000fc60000010000 */
[----:B------:R-:W-:Y:S01]  /*09d0*/  FFMA.FTZ R10, R6, R6, R3 ;  /* 0x00000006060a7223 */ /* 0x000fe20000010003 */
[C---:B---3--:R-:W-:Y:S02]  /*09e0*/  PRMT R7, R16.reuse, 0x7632, R7 ;  /* 0x0000763210077816 */ /* 0x048fe40000000007 */
[----:B------:R-:W-:-:S03]  /*09f0*/  SHF.L.U32 R16, R16, 0x10, RZ ;  /* 0x0000001010107819 */ /* 0x000fc600000006ff */
[----:B------:R-:W-:Y:S01]  /*0a00*/  IMAD.U32 R7, R7, 0x10000, RZ ;  /* 0x0001000007077824 */ /* 0x000fe200078e00ff */
[----:B----4-:R-:W-:-:S03]  /*0a10*/  PRMT R0, R11, 0x7632, R0 ;  /* 0x000076320b007816 */ /* 0x010fc60000000000 */
[----:B------:R-:W-:Y:S01]  /*0a20*/  FMUL.FTZ R9, R7, R7 ;  /* 0x0000000707097220 */ /* 0x000fe20000410000 */
[----:B------:R-:W-:Y:S01]  /*0a30*/  FADD.FTZ R8, R16, R7 ;  /* 0x0000000710087221 */ /* 0x000fe20000010000 */
[----:B------:R-:W-:Y:S02]  /*0a40*/  SHF.L.U32 R0, R0, 0x10, RZ ;  /* 0x0000001000007819 */ /* 0x000fe400000006ff */
[----:B------:R-:W-:Y:S01]  /*0a50*/  FFMA.FTZ R9, R16, R16, R9 ;  /* 0x0000001010097223 */ /* 0x000fe20000010009 */
[----:B------:R-:W-:Y:S01]  /*0a60*/  FADD.FTZ R8, RZ, R8 ;  /* 0x00000008ff087221 */ /* 0x000fe20000010000 */
[----:B------:R-:W-:Y:S02]  /*0a70*/  SHF.L.U32 R2, R11, 0x10, RZ ;  /* 0x000000100b027819 */ /* 0x000fe400000006ff */
[----:B------:R-:W-:Y:S01]  /*0a80*/  FADD.FTZ R9, RZ, R9 ;  /* 0x00000009ff097221 */ /* 0x000fe20000010000 */
[----:B------:R-:W-:Y:S01]  /*0a90*/  FADD.FTZ R8, R8, R13 ;  /* 0x0000000d08087221 */ /* 0x000fe20000010000 */
[----:B-----5:R-:W-:Y:S01]  /*0aa0*/  PRMT R3, R4, 0x7632, R3 ;  /* 0x0000763204037816 */ /* 0x020fe20000000003 */
[----:B------:R-:W-:Y:S01]  /*0ab0*/  FMUL.FTZ R13, R0, R0 ;  /* 0x00000000000d7220 */ /* 0x000fe20000410000 */
[----:B------:R-:W-:Y:S01]  /*0ac0*/  FADD.FTZ R9, R9, R10 ;  /* 0x0000000a09097221 */ /* 0x000fe20000010000 */
[C---:B------:R-:W-:Y:S01]  /*0ad0*/  FADD.FTZ R11, R2.reuse, R0 ;  /* 0x00000000020b7221 */ /* 0x040fe20000010000 */
[----:B------:R-:W-:Y:S01]  /*0ae0*/  SHF.L.U32 R3, R3, 0x10, RZ ;  /* 0x0000001003037819 */ /* 0x000fe200000006ff */
[----:B------:R-:W-:Y:S01]  /*0af0*/  FFMA.FTZ R10, R2, R2, R13 ;  /* 0x00000002020a7223 */ /* 0x000fe2000001000d */
[----:B------:R-:W-:-:S02]  /*0b00*/  IMAD.U32 R4, R4, 0x10000, RZ ;  /* 0x0001000004047824 */ /* 0x000fc400078e00ff */
[----:B------:R-:W-:Y:S01]  /*0b10*/  FADD.FTZ R8, R8, R11 ;  /* 0x0000000b08087221 */ /* 0x000fe20000010000 */
[----:B------:R-:W-:Y:S01]  /*0b20*/  FMUL.FTZ R13, R3, R3 ;  /* 0x00000003030d7220 */ /* 0x000fe20000410000 */
[----:B------:R-:W-:Y:S01]  /*0b30*/  FADD.FTZ R9, R9, R10 ;  /* 0x0000000a09097221 */ /* 0x000fe20000010000 */
[C---:B------:R-:W-:Y:S02]  /*0b40*/  FADD.FTZ R11, R4.reuse, R3 ;  /* 0x00000003040b7221 */ /* 0x040fe40000010000 */
[----:B------:R-:W-:Y:S02]  /*0b50*/  FFMA.FTZ R10, R4, R4, R13 ;  /* 0x00000004040a7223 */ /* 0x000fe4000001000d */
        /* <DEDUP_REMOVED lines=30> */
.L_x_1880:
[----:B------:R-:W-:Y:S05]  /*0d40*/  BSYNC.RECONVERGENT B0 ;  /* 0x0000000000007941 */ /* 0x000fea0003800200 */
.L_x_1879:
        /* <DEDUP_REMOVED lines=8> */
[----:B------:R-:W4:Y:S02]  /*0dd0*/  LDS.128 R8, [UR5+0x20] ;  /* 0x00002005ff087984 */ /* 0x000f240008000c00 */
[----:B----4-:R-:W-:Y:S01]  /*0de0*/  FADD.FTZ R29, R12, R8 ;  /* 0x000000080c1d7221 */ /* 0x010fe20000010000 */
[----:B------:R-:W-:Y:S02]  /*0df0*/  FADD.FTZ R8, R13, R9 ;  /* 0x000000090d087221 */ /* 0x000fe40000010000 */
[----:B0123--:R-:W0:Y:S01]  /*0e00*/  LDS.128 R12, [UR5+0x30] ;  /* 0x00003005ff0c7984 */ /* 0x00fe220008000c00 */
        /* <DEDUP_REMOVED lines=44> */
.L_x_1882:
[----:B------:R-:W-:Y:S05]  /*10d0*/  BSYNC.RECONVERGENT B0 ;  /* 0x0000000000007941 */ /* 0x000fea0003800200 */
.L_x_1881:
[----:B------:R-:W-:Y:S05]  /*10e0*/  @!P2 BRA `(.L_x_1883) ;  /* 0x0000000c00b4a947 */ /* 0x000fea0003800000 */
[----:B------:R-:W4:Y:S01]  /*10f0*/  LDC.64 R8, c[0x0][0x3b8] ;  /* 0x0000ee00ff087b82 */ /* 0x000f220000000a00 */
[----:B------:R-:W-:Y:S01]  /*1100*/  ULOP3.LUT UR5, UR4, 0x1, URZ, 0xc0, !UPT ;  /* 0x0000000104057892 */ /* 0x000fe2000f8ec0ff */
[----:B------:R-:W-:-:S03]  /*1110*/  ISETP.GE.U32.AND P2, PT, R17, 0x8, PT ;  /* 0x000000081100780c */ /* 0x000fc60003f46070 */
[----:B------:R-:W-:-:S06]  /*1120*/  UIMAD UR5, UR5, UR21, URZ ;  /* 0x00000015050572a4 */ /* 0x000fcc000f8e02ff */
[----:B------:R-:W-:-:S05]  /*1130*/  IMAD R10, R17, UR5, RZ ;  /* 0x00000005110a7c24 */ /* 0x000fca000f8e02ff */
[----:B------:R-:W-:-:S05]  /*1140*/  SHF.L.U32 R11, R10, 0x1, RZ ;  /* 0x000000010a0b7819 */ /* 0x000fca00000006ff */
[----:B----4-:R-:W-:-:S03]  /*1150*/  IMAD.WIDE R8, R11, 0x4, R8 ;  /* 0x000000040b087825 */ /* 0x010fc600078e0208 */
[----:B------:R-:W-:Y:S02]  /*1160*/  R2UR UR18, R8 ;  /* 0x00000000081272ca */ /* 0x000fe400000e0000 */
[----:B------:R-:W-:Y:S01]  /*1170*/  R2UR UR19, R9 ;  /* 0x00000000091372ca */ /* 0x000fe200000e0000 */
[----:B------:R-:W-:-:S14]  /*1180*/  @P3 BRA `(.L_x_1884) ;  /* 0x00000000006c3947 */ /* 0x000fdc0003800000 */
[----:B------:R-:W4:Y:S01]  /*1190*/  LDC.64 R8, c[0x0][0x3b0] ;  /* 0x0000ec00ff087b82 */ /* 0x000f220000000a00 */
[----:B------:R-:W-:Y:S02]  /*11a0*/  UIADD3 UR14, UPT, UPT, UR5, UR6, URZ ;  /* 0x00000006050e7290 */ /* 0x000fe4000fffe0ff */
[----:B------:R-:W-:Y:S02]  /*11b0*/  ULOP3.LUT UP1, UR11, UR4, 0x2, URZ, 0xc0, !UPT ;  /* 0x00000002040b7892 */ /* 0x000fe4000f82c0ff */
[----:B------:R-:W-:Y:S02]  /*11c0*/  UIMAD UR12, UR20, UR21, UR6 ;  /* 0x00000015140c72a4 */ /* 0x000fe4000f8e0206 */
[----:B------:R-:W-:Y:S01]  /*11d0*/  MOV R11, UR14 ;  /* 0x0000000e000b7c02 */ /* 0x000fe20008000f00 */
[----:B------:R-:W-:Y:S01]  /*11e0*/  UIADD3 UR11, UPT, UPT, -UR11, 0x1, URZ ;  /* 0x000000010b0b7890 */ /* 0x000fe2000fffe1ff */
[----:B-1----:R-:W-:Y:S01]  /*11f0*/  MOV R14, UR14 ;  /* 0x0000000e000e7c02 */ /* 0x002fe20008000f00 */
[----:B------:R-:W-:-:S04]  /*1200*/  UIMAD.WIDE.U32 UR12, UR12, 0x8, UR18 ;  /* 0x000000080c0c78a5 */ /* 0x000fc8000f8e0012 */
[----:B------:R-:W-:Y:S02]  /*1210*/  IMAD.U32 R29, RZ, RZ, UR11 ;  /* 0x0000000bff1d7e24 */ /* 0x000fe4000f8e00ff */
[----:B------:R-:W-:Y:S02]  /*1220*/  MOV R10, UR12 ;  /* 0x0000000c000a7c02 */ /* 0x000fe40008000f00 */
[----:B----4-:R-:W-:Y:S02]  /*1230*/  LEA R8, P4, R11, R8, 0x2 ;  /* 0x000000080b087211 */ /* 0x010fe400078810ff */
[----:B------:R-:W-:Y:S02]  /*1240*/  MOV R11, UR13 ;  /* 0x0000000d000b7c02 */ /* 0x000fe40008000f00 */
[----:B------:R-:W-:Y:S02]  /*1250*/  LEA.HI.X R9, R14, R9, RZ, 0x2, P4 ;  /* 0x000000090e097211 */ /* 0x000fe400020f14ff */
[----:B------:R-:W-:Y:S01]  /*1260*/  PLOP3.LUT P4, PT, PT, PT, UP1, 0x80, 0x8 ;  /* 0x000000000008781c */ /* 0x000fe20003f8f018 */
[----:B------:R4:W-:Y:S03]  /*1270*/  STG.E.64 desc[UR16][R10.64], R12 ;  /* 0x0000000c0a007986 */ /* 0x0009e6000c101b10 */
[----:B--2---:R-:W-:Y:S01]  /*1280*/  SEL R15, R17, RZ, !P4 ;  /* 0x000000ff110f7207 */ /* 0x004fe20006000000 */
[----:B------:R-:W-:Y:S06]  /*1290*/  MEMBAR.ALL.GPU ;  /* 0x0000000000007992 */ /* 0x000fec000000a000 */
[----:B------:R-:W-:-:S00]  /*12a0*/  ERRBAR ;  /* 0x00000000000079ab */ /* 0x000fc00000000000 */
[----:B------:R-:W-:Y:S06]  /*12b0*/  CGAERRBAR ;  /* 0x00000000000075ab */ /* 0x000fec0000000000 */
[----:B------:R4:W-:Y:S01]  /*12c0*/  REDG.E.ADD.S32.STRONG.GPU desc[UR16][R8.64], R29 ;  /* 0x0000001d0800798e */ /* 0x0009e2000c12e310 */
[----:B------:R-:W-:-:S13]  /*12d0*/  ISETP.NE.AND P4, PT, R15, -0x1, PT ;  /* 0xffffffff0f00780c */ /* 0x000fda0003f85270 */
[----:B----4-:R-:W-:Y:S05]  /*12e0*/  @!P4 BRA `(.L_x_1884) ;  /* 0x000000000014c947 */ /* 0x010fea0003800000 */
.L_x_1885:
[----:B------:R-:W2:Y:S04]  /*12f0*/  LDG.E.STRONG.GPU R10, desc[UR16][R8.64] ;  /* 0x00000010080a7981 */ /* 0x000ea8000c1ef900 */
[----:B--2---:R-:W-:Y:S01]  /*1300*/  CCTL.IVALL ;  /* 0x00000000ff00798f */ /* 0x004fe20002000000 */
[----:B------:R-:W-:Y:S05]  /*1310*/  YIELD ;  /* 0x0000000000007946 */ /* 0x000fea0003800000 */
[----:B------:R-:W-:-:S13]  /*1320*/  ISETP.NE.AND P4, PT, R10, R15, PT ;  /* 0x0000000f0a00720c */ /* 0x000fda0003f85270 */
[----:B------:R-:W-:Y:S05]  /*1330*/  @P4 BRA `(.L_x_1885) ;  /* 0xfffffffc00ec4947 */ /* 0x000fea000383ffff */
.L_x_1884:
[----:B------:R-:W-:Y:S05]  /*1340*/  WARPSYNC.ALL ;  /* 0x0000000000007948 */ /* 0x000fea0003800000 */
[----:B------:R-:W-:Y:S06]  /*1350*/  BAR.SYNC.DEFER_BLOCKING 0x0 ;  /* 0x0000000000007b1d */ /* 0x000fec0000010000 */
[----:B------:R-:W-:Y:S01]  /*1360*/  UMOV UR5, URZ ;  /* 0x000000ff00057c82 */ /* 0x000fe20008000000 */
[----:B------:R-:W-:Y:S05]  /*1370*/  @!P2 BRA `(.L_x_1886) ;  /* 0x000000040098a947 */ /* 0x000fea0003800000 */
[----:B------:R-:W-:Y:S01]  /*1380*/  LOP3.LUT R28, R17, 0x7ffffff8, RZ, 0xc0, !PT ;  /* 0x7ffffff8111c7812 */ /* 0x000fe200078ec0ff */
[----:B------:R-:W-:Y:S02]  /*1390*/  UIMAD UR23, UR21, 0x3, UR6 ;  /* 0x00000003151778a4 */ /* 0x000fe4000f8e0206 */
[----:B------:R-:W-:Y:S02]  /*13a0*/  UIMAD UR25, UR21, 0x6, UR6 ;  /* 0x00000006151978a4 */ /* 0x000fe4000f8e0206 */
[----:B------:R-:W-:Y:S02]  /*13b0*/  ULEA UR24, UR21, UR6, 0x2 ;  /* 0x0000000615187291 */ /* 0x000fe4000f8e10ff */
[----:B------:R-:W-:Y:S02]  /*13c0*/  UIMAD UR12, UR21, 0x7, UR6 ;  /* 0x00000007150c78a4 */ /* 0x000fe4000f8e0206 */
[----:B------:R-:W-:Y:S02]  /*13d0*/  UIMAD UR13, UR21, 0x5, UR6 ;  /* 0x00000005150d78a4 */ /* 0x000fe4000f8e0206 */
[----:B------:R-:W-:-:S02]  /*13e0*/  ULEA UR14, UR21, UR6, 0x1 ;  /* 0x00000006150e7291 */ /* 0x000fc4000f8e08ff */
[----:B------:R-:W-:Y:S02]  /*13f0*/  UIADD3 UR15, UPT, UPT, UR6, UR21, URZ ;  /* 0x00000015060f7290 */ /* 0x000fe4000fffe0ff */
[----:B------:R-:W-:Y:S01]  /*1400*/  UIADD3 UR22, UPT, UPT, -UR20, URZ, URZ ;  /* 0x000000ff14167290 */ /* 0x000fe2000fffe1ff */
[----:B------:R-:W-:Y:S01]  /*1410*/  UMOV UR5, URZ ;  /* 0x000000ff00057c82 */ /* 0x000fe20008000000 */
[----:B------:R-:W-:-:S10]  /*1420*/  UMOV UR11, UR6 ;  /* 0x00000006000b7c82 */ /* 0x000fd40008000000 */
.L_x_1887:
[----:B------:R-:W-:Y:S01]  /*1430*/  UIADD3 UR26, UPT, UPT, UR5, 0x1, URZ ;  /* 0x00000001051a7890 */ /* 0x000fe2000fffe0ff */
[----:B------:R-:W-:-:S05]  /*1440*/  ISETP.EQ.OR P2, PT, RZ, UR22, P3 ;  /* 0x00000016ff007c0c */ /* 0x000fca0009f42670 */
[----:B------:R-:W-:-:S04]  /*1450*/  MOV R8, UR26 ;  /* 0x0000001a00087c02 */ /* 0x000fc80008000f00 */
[----:B------:R-:W-:-:S04]  /*1460*/  ISETP.EQ.OR P4, PT, R8, UR20, P3 ;  /* 0x0000001408007c0c */ /* 0x000fc80009f82670 */
[----:B------:R-:W-:-:S05]  /*1470*/  VOTEU.ALL UP1, P2 ;  /* 0x0000000000ff7886 */ /* 0x000fca0001020000 */
[----:B------:R-:W-:-:S04]  /*1480*/  @!UP1 UIMAD.WIDE.U32 UR26, UR11, 0x8, UR18 ;  /* 0x000000080b1a98a5 */ /* 0x000fc8000f8e0012 */
[----:B------:R-:W-:Y:S02]  /*1490*/  VOTEU.ALL UP1, P4 ;  /* 0x0000000000ff7886 */ /* 0x000fe40002020000 */
[----:B------:R-:W-:Y:S02]  /*14a0*/  MOV R8, UR26 ;  /* 0x0000001a00087c02 */ /* 0x000fe40008000f00 */
[----:B------:R-:W-:Y:S01]  /*14b0*/  MOV R9, UR27 ;  /* 0x0000001b00097c02 */ /* 0x000fe20008000f00 */
[----:B------:R-:W-:-:S05]  /*14c0*/  @!UP1 UIMAD.WIDE.U32 UR26, UR15, 0x8, UR18 ;  /* 0x000000080f1a98a5 */ /* 0x000fca000f8e0012 */
[----:B------:R-:W0:Y:S01]  /*14d0*/  @!P2 LDG.E.64 R8, desc[UR16][R8.64] ;  /* 0x000000100808a981 */ /* 0x000e22000c1e1b00 */
[----:B------:R-:W-:Y:S01]  /*14e0*/  MOV R10, UR26 ;  /* 0x0000001a000a7c02 */ /* 0x000fe20008000f00 */
[----:B------:R-:W-:Y:S01]  /*14f0*/  UIADD3 UR26, UPT, UPT, UR5, 0x2, URZ ;  /* 0x00000002051a7890 */ /* 0x000fe2000fffe0ff */
[----:B------:R-:W-:-:S05]  /*1500*/  MOV R11, UR27 ;  /* 0x0000001b000b7c02 */ /* 0x000fca0008000f00 */
[----:B-1----:R-:W-:Y:S01]  /*1510*/  IMAD.U32 R14, RZ, RZ, UR26 ;  /* 0x0000001aff0e7e24 */ /* 0x002fe2000f8e00ff */
[----:B------:R-:W4:Y:S01]  /*1520*/  @!P4 LDG.E.64 R10, desc[UR16][R10.64] ;  /* 0x000000100a0ac981 */ /* 0x000f22000c1e1b00 */
[----:B------:R-:W-:-:S03]  /*1530*/  UIADD3 UR26, UPT, UPT, UR5, 0x3, URZ ;  /* 0x00000003051a7890 */ /* 0x000fc6000fffe0ff */
[----:B------:R-:W-:-:S03]  /*1540*/  ISETP.EQ.OR P5, PT, R14, UR20, P3 ;  /* 0x000000140e007c0c */ /* 0x000fc60009fa2670 */
[----:B------:R-:W-:-:S04]  /*1550*/  MOV R14, UR26 ;  /* 0x0000001a000e7c02 */ /* 0x000fc80008000f00 */
[----:B------:R-:W-:-:S06]  /*1560*/  ISETP.EQ.OR P6, PT, R14, UR20, P3 ;  /* 0x000000140e007c0c */ /* 0x000fcc0009fc2670 */
[----:B------:R-:W-:-:S05]  /*1570*/  VOTEU.ALL UP1, P5 ;  /* 0x0000000000ff7886 */ /* 0x000fca0002820000 */
[----:B------:R-:W-:-:S06]  /*1580*/  @!UP1 UIMAD.WIDE.U32 UR26, UR14, 0x8, UR18 ;  /* 0x000000080e1a98a5 */ /* 0x000fcc000f8e0012 */
[----:B------:R-:W-:Y:S02]  /*1590*/  MOV R14, UR26 ;  /* 0x0000001a000e7c02 */ /* 0x000fe40008000f00 */
[----:B--2---:R-:W-:-:S06]  /*15a0*/  MOV R15, UR27 ;  /* 0x0000001b000f7c02 */ /* 0x004fcc0008000f00 */
[----:B------:R-:W2:Y:S01]  /*15b0*/  @!P5 LDG.E.64 R14, desc[UR16][R14.64] ;  /* 0x000000100e0ed981 */ /* 0x000ea2000c1e1b00 */
[----:B------:R-:W-:-:S05]  /*15c0*/  VOTEU.ALL UP1, P6 ;  /* 0x0000000000ff7886 */ /* 0x000fca0003020000 */
[----:B------:R-:W-:Y:S01]  /*15d0*/  @!UP1 UIMAD.WIDE.U32 UR26, UR23, 0x8, UR18 ;  /* 0x00000008171a98a5 */ /* 0x000fe2000f8e0012 */
[----:B0--3--:R-:W-:Y:S01]  /*15e0*/  @!P2 FADD.FTZ R12, R12, R8 ;  /* 0x000000080c0ca221 */ /* 0x009fe20000010000 */
[----:B------:R-:W-:-:S04]  /*15f0*/  @!P2 FADD.FTZ R13, R13, R9 ;  /* 0x000000090d0da221 */ /* 0x000fc80000010000 */
[----:B------:R-:W-:Y:S01]  /*1600*/  MOV R8, UR26 ;  /* 0x0000001a00087c02 */ /* 0x000fe20008000f00 */
[----:B------:R-:W-:Y:S01]  /*1610*/  UIADD3 UR26, UPT, UPT, UR5, 0x4, URZ ;  /* 0x00000004051a7890 */ /* 0x000fe2000fffe0ff */
[----:B------:R-:W-:Y:S01]  /*1620*/  MOV R9, UR27 ;  /* 0x0000001b00097c02 */ /* 0x000fe20008000f00 */
[----:B----4-:R-:W-:-:S05]  /*1630*/  @!P4 FADD.FTZ R12, R12, R10 ;  /* 0x0000000a0c0cc221 */ /* 0x010fca0000010000 */
[----:B------:R-:W3:Y:S01]  /*1640*/  @!P6 LDG.E.64 R8, desc[UR16][R8.64] ;  /* 0x000000100808e981 */ /* 0x000ee2000c1e1b00 */
[----:B------:R-:W-:Y:S02]  /*1650*/  IMAD.U32 R10, RZ, RZ, UR26 ;  /* 0x0000001aff0a7e24 */ /* 0x000fe4000f8e00ff */
[----:B------:R-:W-:-:S03]  /*1660*/  @!P4 FADD.FTZ R13, R13, R11 ;  /* 0x0000000b0d0dc221 */ /* 0x000fc60000010000 */
[----:B------:R-:W-:Y:S01]  /*1670*/  ISETP.EQ.OR P4, PT, R10, UR20, P3 ;  /* 0x000000140a007c0c */ /* 0x000fe20009f82670 */
[----:B------:R-:W-:-:S06]  /*1680*/  UIADD3 UR26, UPT, UPT, UR5, 0x5, URZ ;  /* 0x00000005051a7890 */ /* 0x000fcc000fffe0ff */
[----:B------:R-:W-:-:S06]  /*1690*/  MOV R10, UR26 ;  /* 0x0000001a000a7c02 */ /* 0x000fcc0008000f00 */
[----:B------:R-:W-:-:S05]  /*16a0*/  VOTEU.ALL UP1, P4 ;  /* 0x0000000000ff7886 */ /* 0x000fca0002020000 */
[----:B------:R-:W-:Y:S01]  /*16b0*/  @!UP1 UIMAD.WIDE.U32 UR26, UR24, 0x8, UR18 ;  /* 0x00000008181a98a5 */ /* 0x000fe2000f8e0012 */
[----:B--2---:R-:W-:Y:S01]  /*16c0*/  @!P5 FADD.FTZ R12, R12, R14 ;  /* 0x0000000e0c0cd221 */ /* 0x004fe20000010000 */
[----:B------:R-:W-:-:S04]  /*16d0*/  @!P5 FADD.FTZ R13, R13, R15 ;  /* 0x0000000f0d0dd221 */ /* 0x000fc80000010000 */
[----:B------:R-:W-:Y:S02]  /*16e0*/  MOV R14, UR26 ;  /* 0x0000001a000e7c02 */ /* 0x000fe40008000f00 */
[----:B------:R-:W-:-:S06]  /*16f0*/  MOV R15, UR27 ;  /* 0x0000001b000f7c02 */ /* 0x000fcc0008000f00 */
[----:B------:R-:W2:Y:S01]  /*1700*/  @!P4 LDG.E.64 R14, desc[UR16][R14.64] ;  /* 0x000000100e0ec981 */ /* 0x000ea2000c1e1b00 */
[----:B------:R-:W-:-:S13]  /*1710*/  ISETP.EQ.OR P2, PT, R10, UR20, P3 ;  /* 0x000000140a007c0c */ /* 0x000fda0009f42670 */
[----:B------:R-:W-:-:S05]  /*1720*/  VOTEU.ALL UP1, P2 ;  /* 0x0000000000ff7886 */ /* 0x000fca0001020000 */
[----:B------:R-:W-:-:S06]  /*1730*/  @!UP1 UIMAD.WIDE.U32 UR26, UR13, 0x8, UR18 ;  /* 0x000000080d1a98a5 */ /* 0x000fcc000f8e0012 */
[----:B------:R-:W-:Y:S01]  /*1740*/  MOV R10, UR26 ;  /* 0x0000001a000a7c02 */ /* 0x000fe20008000f00 */
[----:B------:R-:W-:Y:S01]  /*1750*/  UIADD3 UR26, UPT, UPT, UR5, 0x6, URZ ;  /* 0x00000006051a7890 */ /* 0x000fe2000fffe0ff */
[----:B------:R-:W-:-:S06]  /*1760*/  MOV R11, UR27 ;  /* 0x0000001b000b7c02 */ /* 0x000fcc0008000f00 */
[----:B------:R-:W4:Y:S01]  /*1770*/  @!P2 LDG.E.64 R10, desc[UR16][R10.64] ;  /* 0x000000100a0aa981 */ /* 0x000f22000c1e1b00 */
[----:B---3--:R-:W-:Y:S01]  /*1780*/  @!P6 FADD.FTZ R12, R12, R8 ;  /* 0x000000080c0ce221 */ /* 0x008fe20000010000 */
[----:B------:R-:W-:Y:S01]  /*1790*/  IMAD.U32 R8, RZ, RZ, UR26 ;  /* 0x0000001aff087e24 */ /* 0x000fe2000f8e00ff */
[----:B------:R-:W-:Y:S01]  /*17a0*/  UIADD3 UR26, UPT, UPT, UR5, 0x7, URZ ;  /* 0x00000007051a7890 */ /* 0x000fe2000fffe0ff */
[----:B------:R-:W-:-:S03]  /*17b0*/  @!P6 FADD.FTZ R13, R13, R9 ;  /* 0x000000090d0de221 */ /* 0x000fc60000010000 */
[----:B------:R-:W-:Y:S02]  /*17c0*/  ISETP.EQ.OR P6, PT, R8, UR20, P3 ;  /* 0x0000001408007c0c */ /* 0x000fe40009fc2670 */
[----:B------:R-:W-:-:S04]  /*17d0*/  MOV R8, UR26 ;  /* 0x0000001a00087c02 */ /* 0x000fc80008000f00 */
[----:B------:R-:W-:-:S07]  /*17e0*/  ISETP.EQ.OR P5, PT, R8, UR20, P3 ;  /* 0x0000001408007c0c */ /* 0x000fce0009fa2670 */
[----:B------:R-:W-:-:S05]  /*17f0*/  VOTEU.ALL UP1, P6 ;  /* 0x0000000000ff7886 */ /* 0x000fca0003020000 */
[----:B------:R-:W-:Y:S01]  /*1800*/  @!UP1 UIMAD.WIDE.U32 UR26, UR25, 0x8, UR18 ;  /* 0x00000008191a98a5 */ /* 0x000fe2000f8e0012 */
[----:B------:R-:W-:-:S05]  /*1810*/  VOTEU.ALL UP1, P5 ;  /* 0x0000000000ff7886 */ /* 0x000fca0002820000 */
[----:B------:R-:W-:Y:S02]  /*1820*/  MOV R8, UR26 ;  /* 0x0000001a00087c02 */ /* 0x000fe40008000f00 */
[----:B------:R-:W-:Y:S01]  /*1830*/  MOV R9, UR27 ;  /* 0x0000001b00097c02 */ /* 0x000fe20008000f00 */
[----:B------:R-:W-:-:S05]  /*1840*/  @!UP1 UIMAD.WIDE.U32 UR26, UR12, 0x8, UR18 ;  /* 0x000000080c1a98a5 */ /* 0x000fca000f8e0012 */
[----:B------:R-:W3:Y:S01]  /*1850*/  @!P6 LDG.E.64 R8, desc[UR16][R8.64] ;  /* 0x000000100808e981 */ /* 0x000ee2000c1e1b00 */
[----:B--2---:R-:W-:Y:S01]  /*1860*/  @!P4 FADD.FTZ R12, R12, R14 ;  /* 0x0000000e0c0cc221 */ /* 0x004fe20000010000 */
[----:B------:R-:W-:Y:S01]  /*1870*/  @!P4 FADD.FTZ R13, R13, R15 ;  /* 0x0000000f0d0dc221 */ /* 0x000fe20000010000 */
[----:B------:R-:W-:Y:S02]  /*1880*/  MOV R14, UR26 ;  /* 0x0000001a000e7c02 */ /* 0x000fe40008000f00 */
[----:B------:R-:W-:-:S06]  /*1890*/  MOV R15, UR27 ;  /* 0x0000001b000f7c02 */ /* 0x000fcc0008000f00 */
[----:B------:R-:W2:Y:S01]  /*18a0*/  @!P5 LDG.E.64 R14, desc[UR16][R14.64] ;  /* 0x000000100e0ed981 */ /* 0x000ea2000c1e1b00 */
[----:B------:R-:W-:Y:S02]  /*18b0*/  UIADD3 UR5, UPT, UPT, UR5, 0x8, URZ ;  /* 0x0000000805057890 */ /* 0x000fe4000fffe0ff */
[----:B------:R-:W-:Y:S02]  /*18c0*/  UIADD3 UR22, UPT, UPT, UR22, 0x8, URZ ;  /* 0x0000000816167890 */ /* 0x000fe4000fffe0ff */
[----:B------:R-:W-:Y:S02]  /*18d0*/  ULEA UR11, UR21, UR11, 0x3 ;  /* 0x0000000b150b7291 */ /* 0x000fe4000f8e18ff */
[----:B------:R-:W-:Y:S02]  /*18e0*/  ULEA UR15, UR21, UR15, 0x3 ;  /* 0x0000000f150f7291 */ /* 0x000fe4000f8e18ff */
[----:B------:R-:W-:Y:S01]  /*18f0*/  ULEA UR14, UR21, UR14, 0x3 ;  /* 0x0000000e150e7291 */ /* 0x000fe2000f8e18ff */
[----:B----4-:R-:W-:Y:S01]  /*1900*/  @!P2 FADD.FTZ R12, R12, R10 ;  /* 0x0000000a0c0ca221 */ /* 0x010fe20000010000 */
[----:B------:R-:W-:Y:S01]  /*1910*/  @!P2 FADD.FTZ R13, R13, R11 ;  /* 0x0000000b0d0da221 */ /* 0x000fe20000010000 */
[----:B------:R-:W-:Y:S01]  /*1920*/  ISETP.NE.AND P2, PT, R28, UR5, PT ;  /* 0x000000051c007c0c */ /* 0x000fe2000bf45270 */
[----:B------:R-:W-:-:S02]  /*1930*/  ULEA UR23, UR21, UR23, 0x3 ;  /* 0x0000001715177291 */ /* 0x000fc4000f8e18ff */
[----:B------:R-:W-:Y:S02]  /*1940*/  ULEA UR24, UR21, UR24, 0x3 ;  /* 0x0000001815187291 */ /* 0x000fe4000f8e18ff */
[----:B------:R-:W-:Y:S02]  /*1950*/  ULEA UR13, UR21, UR13, 0x3 ;  /* 0x0000000d150d7291 */ /* 0x000fe4000f8e18ff */
[----:B------:R-:W-:Y:S02]  /*1960*/  ULEA UR25, UR21, UR25, 0x3 ;  /* 0x0000001915197291 */ /* 0x000fe4000f8e18ff */
[----:B------:R-:W-:Y:S01]  /*1970*/  ULEA UR12, UR21, UR12, 0x3 ;  /* 0x0000000c150c7291 */ /* 0x000fe2000f8e18ff */
[----:B---3--:R-:W-:Y:S01]  /*1980*/  @!P6 FADD.FTZ R12, R12, R8 ;  /* 0x000000080c0ce221 */ /* 0x008fe20000010000 */
[----:B------:R-:W-:-:S03]  /*1990*/  @!P6 FADD.FTZ R13, R13, R9 ;  /* 0x000000090d0de221 */ /* 0x000fc60000010000 */
[----:B--2---:R-:W-:Y:S01]  /*19a0*/  @!P5 FADD.FTZ R12, R12, R14 ;  /* 0x0000000e0c0cd221 */ /* 0x004fe20000010000 */
[----:B------:R-:W-:Y:S01]  /*19b0*/  @!P5 FADD.FTZ R13, R13, R15 ;  /* 0x0000000f0d0dd221 */ /* 0x000fe20000010000 */
[----:B------:R-:W-:Y:S06]  /*19c0*/  @P2 BRA `(.L_x_1887) ;  /* 0xfffffff800982947 */ /* 0x000fec000383ffff */
[----:B------:R-:W-:-:S15]  /*19d0*/  R2UR UR5, R28 ;  /* 0x000000001c0572ca */ /* 0x000fde00000e0000 */
.L_x_1886:
[----:B------:R-:W-:-:S04]  /*19e0*/  LOP3.LUT R8, R17, 0x7, RZ, 0xc0, !PT ;  /* 0x0000000711087812 */ /* 0x000fc800078ec0ff */
[----:B------:R-:W-:-:S13]  /*19f0*/  ISETP.NE.AND P2, PT, R8, RZ, PT ;  /* 0x000000ff0800720c */ /* 0x000fda0003f45270 */
[----:B------:R-:W-:Y:S05]  /*1a00*/  @!P2 BRA `(.L_x_1883) ;  /* 0x00000004006ca947 */ /* 0x000fea0003800000 */
[----:B------:R-:W-:-:S05]  /*1a10*/  VIADD R8, R8, 0xffffffff ;  /* 0xffffffff08087836 */ /* 0x000fca0000000000 */
[----:B------:R-:W-:-:S13]  /*1a20*/  ISETP.GE.U32.AND P2, PT, R8, 0x3, PT ;  /* 0x000000030800780c */ /* 0x000fda0003f46070 */
[----:B------:R-:W-:Y:S05]  /*1a30*/  @!P2 BRA `(.L_x_1888) ;  /* 0x0000000000b8a947 */ /* 0x000fea0003800000 */
[----:B------:R-:W-:-:S04]  /*1a40*/  MOV R8, UR5 ;  /* 0x0000000500087c02 */ /* 0x000fc80008000f00 */
[----:B------:R-:W-:-:S13]  /*1a50*/  ISETP.EQ.OR P2, PT, R8, UR20, P3 ;  /* 0x0000001408007c0c */ /* 0x000fda0009f42670 */
[----:B------:R-:W-:-:S05]  /*1a60*/  VOTEU.ALL UP1, P2 ;  /* 0x0000000000ff7886 */ /* 0x000fca0001020000 */
[----:B------:R-:W-:-:S04]  /*1a70*/  @!UP1 UIMAD UR12, UR5, UR21, UR6 ;  /* 0x00000015050c92a4 */ /* 0x000fc8000f8e0206 */
[----:B------:R-:W-:-:S06]  /*1a80*/  @!UP1 UIMAD.WIDE.U32 UR12, UR12, 0x8, UR18 ;  /* 0x000000080c0c98a5 */ /* 0x000fcc000f8e0012 */
[----:B------:R-:W-:Y:S02]  /*1a90*/  MOV R10, UR12 ;  /* 0x0000000c000a7c02 */ /* 0x000fe40008000f00 */
[----:B------:R-:W-:-:S06]  /*1aa0*/  MOV R11, UR13 ;  /* 0x0000000d000b7c02 */ /* 0x000fcc0008000f00 */
[----:B------:R-:W0:Y:S01]  /*1ab0*/  @!P2 LDG.E.64 R10, desc[UR16][R10.64] ;  /* 0x000000100a0aa981 */ /* 0x000e22000c1e1b00 */
[----:B------:R-:W-:Y:S02]  /*1ac0*/  UIADD3 UR12, UPT, UPT, UR5, 0x1, URZ ;  /* 0x00000001050c7890 */ /* 0x000fe4000fffe0ff */
[----:B------:R-:W-:Y:S02]  /*1ad0*/  UIADD3 UR11, UPT, UPT, UR5, 0x2, URZ ;  /* 0x00000002050b7890 */ /* 0x000fe4000fffe0ff */
[----:B------:R-:W-:Y:S02]  /*1ae0*/  UIADD3 UR14, UPT, UPT, UR5, 0x3, URZ ;  /* 0x00000003050e7890 */ /* 0x000fe4000fffe0ff */
[----:B------:R-:W-:-:S04]  /*1af0*/  MOV R8, UR12 ;  /* 0x0000000c00087c02 */ /* 0x000fc80008000f00 */
[----:B------:R-:W-:Y:S02]  /*1b00*/  ISETP.EQ.OR P4, PT, R8, UR20, P3 ;  /* 0x0000001408007c0c */ /* 0x000fe40009f82670 */
[----:B------:R-:W-:-:S04]  /*1b10*/  MOV R8, UR11 ;  /* 0x0000000b00087c02 */ /* 0x000fc80008000f00 */
[----:B------:R-:W-:Y:S01]  /*1b20*/  ISETP.EQ.OR P5, PT, R8, UR20, P3 ;  /* 0x0000001408007c0c */ /* 0x000fe20009fa2670 */
[----:B------:R-:W-:-:S05]  /*1b30*/  IMAD.U32 R8, RZ, RZ, UR14 ;  /* 0x0000000eff087e24 */ /* 0x000fca000f8e00ff */
[----:B------:R-:W-:Y:S01]  /*1b40*/  ISETP.EQ.OR P6, PT, R8, UR20, P3 ;  /* 0x0000001408007c0c */ /* 0x000fe20009fc2670 */
[----:B------:R-:W-:-:S05]  /*1b50*/  VOTEU.ALL UP2, P4 ;  /* 0x0000000000ff7886 */ /* 0x000fca0002040000 */
[----:B------:R-:W-:Y:S01]  /*1b60*/  @!UP2 UIMAD UR12, UR12, UR21, UR6 ;  /* 0x000000150c0ca2a4 */ /* 0x000fe2000f8e0206 */
[----:B------:R-:W-:-:S03]  /*1b70*/  VOTEU.ALL UP1, P5 ;  /* 0x0000000000ff7886 */ /* 0x000fc60002820000 */
[----:B------:R-:W-:Y:S02]  /*1b80*/  @!UP2 UIMAD.WIDE.U32 UR12, UR12, 0x8, UR18 ;  /* 0x000000080c0ca8a5 */ /* 0x000fe4000f8e0012 */
[----:B------:R-:W-:Y:S01]  /*1b90*/  @!UP1 UIMAD UR11, UR11, UR21, UR6 ;  /* 0x000000150b0b92a4 */ /* 0x000fe2000f8e0206 */
[----:B------:R-:W-:-:S03]  /*1ba0*/  VOTEU.ALL UP2, P6 ;  /* 0x0000000000ff7886 */ /* 0x000fc60003040000 */
[----:B------:R-:W-:Y:S02]  /*1bb0*/  MOV R8, UR12 ;  /* 0x0000000c00087c02 */ /* 0x000fe40008000f00 */
[----:B------:R-:W-:Y:S01]  /*1bc0*/  MOV R9, UR13 ;  /* 0x0000000d00097c02 */ /* 0x000fe20008000f00 */
[----:B------:R-:W-:Y:S02]  /*1bd0*/  @!UP1 UIMAD.WIDE.U32 UR12, UR11, 0x8, UR18 ;  /* 0x000000080b0c98a5 */ /* 0x000fe4000f8e0012 */
[----:B------:R-:W-:-:S03]  /*1be0*/  @!UP2 UIMAD UR14, UR14, UR21, UR6 ;  /* 0x000000150e0ea2a4 */ /* 0x000fc6000f8e0206 */
[----:B------:R-:W4:Y:S01]  /*1bf0*/  @!P4 LDG.E.64 R8, desc[UR16][R8.64] ;  /* 0x000000100808c981 */ /* 0x000f22000c1e1b00 */
[----:B------:R-:W-:Y:S01]  /*1c00*/  @!UP2 UIMAD.WIDE.U32 UR14, UR14, 0x8, UR18 ;  /* 0x000000080e0ea8a5 */ /* 0x000fe2000f8e0012 */
[----:B-1----:R-:W-:Y:S02]  /*1c10*/  MOV R14, UR12 ;  /* 0x0000000c000e7c02 */ /* 0x002fe40008000f00 */
[----:B--2---:R-:W-:Y:S01]  /*1c20*/  MOV R15, UR13 ;  /* 0x0000000d000f7c02 */ /* 0x004fe20008000f00 */
[----:B0--3--:R-:W-:Y:S01]  /*1c30*/  @!P2 FADD.FTZ R12, R12, R10 ;  /* 0x0000000a0c0ca221 */ /* 0x009fe20000010000 */
[----:B------:R-:W-:-:S03]  /*1c40*/  @!P2 FADD.FTZ R13, R13, R11 ;  /* 0x0000000b0d0da221 */ /* 0x000fc60000010000 */
[----:B------:R0:W2:Y:S02]  /*1c50*/  @!P5 LDG.E.64 R10, desc[UR16][R14.64] ;  /* 0x000000100e0ad981 */ /* 0x0000a4000c1e1b00 */
[----:B0-----:R-:W-:Y:S01]  /*1c60*/  MOV R14, UR14 ;  /* 0x0000000e000e7c02 */ /* 0x001fe20008000f00 */
[----:B------:R-:W-:-:S06]  /*1c70*/  IMAD.U32 R15, RZ, RZ, UR15 ;  /* 0x0000000fff0f7e24 */ /* 0x000fcc000f8e00ff */
[----:B------:R-:W3:Y:S01]  /*1c80*/  @!P6 LDG.E.64 R14, desc[UR16][R14.64] ;  /* 0x000000100e0ee981 */ /* 0x000ee2000c1e1b00 */
[----:B------:R-:W-:Y:S01]  /*1c90*/  MOV R28, UR5 ;  /* 0x00000005001c7c02 */ /* 0x000fe20008000f00 */
[----:B----4-:R-:W-:-:S03]  /*1ca0*/  @!P4 FADD.FTZ R12, R12, R8 ;  /* 0x000000080c0cc221 */ /* 0x010fc60000010000 */
[----:B------:R-:W-:Y:S01]  /*1cb0*/  IADD3 R8, PT, PT, R28, 0x4, RZ ;  /* 0x000000041c087810 */ /* 0x000fe20007ffe0ff */
[----:B------:R-:W-:-:S03]  /*1cc0*/  @!P4 FADD.FTZ R13, R13, R9 ;  /* 0x000000090d0dc221 */ /* 0x000fc60000010000 */
[----:B------:R-:W-:Y:S01]  /*1cd0*/  R2UR UR5, R8 ;  /* 0x00000000080572ca */ /* 0x000fe200000e0000 */
[----:B--2---:R-:W-:Y:S01]  /*1ce0*/  @!P5 FADD.FTZ R12, R12, R10 ;  /* 0x0000000a0c0cd221 */ /* 0x004fe20000010000 */
[----:B------:R-:W-:-:S03]  /*1cf0*/  @!P5 FADD.FTZ R13, R13, R11 ;  /* 0x0000000b0d0dd221 */ /* 0x000fc60000010000 */
[----:B---3--:R-:W-:Y:S01]  /*1d00*/  @!P6 FADD.FTZ R12, R12, R14 ;  /* 0x0000000e0c0ce221 */ /* 0x008fe20000010000 */
[----:B------:R-:W-:-:S09]  /*1d10*/  @!P6 FADD.FTZ R13, R13, R15 ;  /* 0x0000000f0d0de221 */ /* 0x000fd20000010000 */
.L_x_1888:
[----:B------:R-:W-:-:S13]  /*1d20*/  LOP3.LUT P2, R8, R17, 0x3, RZ, 0xc0, !PT ;  /* 0x0000000311087812 */ /* 0x000fda000784c0ff */
[----:B------:R-:W-:Y:S05]  /*1d30*/  @!P2 BRA `(.L_x_1883) ;  /* 0x0000000000a0a947 */ /* 0x000fea0003800000 */
[----:B------:R-:W-:-:S13]  /*1d40*/  ISETP.NE.AND P2, PT, R8, 0x1, PT ;  /* 0x000000010800780c */ /* 0x000fda0003f45270 */
[----:B------:R-:W-:Y:S05]  /*1d50*/  @!P2 BRA `(.L_x_1889) ;  /* 0x000000000060a947 */ /* 0x000fea0003800000 */
[----:B------:R-:W-:Y:S02]  /*1d60*/  UIADD3 UR12, UPT, UPT, UR5, 0x1, URZ ;  /* 0x00000001050c7890 */ /* 0x000fe4000fffe0ff */
[----:B------:R-:W-:-:S04]  /*1d70*/  MOV R8, UR5 ;  /* 0x0000000500087c02 */ /* 0x000fc80008000f00 */
[----:B------:R-:W-:Y:S02]  /*1d80*/  ISETP.EQ.OR P4, PT, R8, UR20, P3 ;  /* 0x0000001408007c0c */ /* 0x000fe40009f82670 */
[----:B------:R-:W-:-:S04]  /*1d90*/  MOV R8, UR12 ;  /* 0x0000000c00087c02 */ /* 0x000fc80008000f00 */
        /* <DEDUP_REMOVED lines=8> */
[----:B------:R-:W-:-:S05]  /*1e20*/  IMAD.U32 R9, RZ, RZ, UR15 ;  /* 0x0000000fff097e24 */ /* 0x000fca000f8e00ff */
[----:B------:R-:W-:Y:S01]  /*1e30*/  MOV R10, UR12 ;  /* 0x0000000c000a7c02 */ /* 0x000fe20008000f00 */
[----:B------:R-:W0:Y:S01]  /*1e40*/  @!P4 LDG.E.64 R8, desc[UR16][R8.64] ;  /* 0x000000100808c981 */ /* 0x000e22000c1e1b00 */
[----:B------:R-:W-:-:S06]  /*1e50*/  MOV R11, UR13 ;  /* 0x0000000d000b7c02 */ /* 0x000fcc0008000f00 */
[----:B------:R-:W4:Y:S01]  /*1e60*/  @!P2 LDG.E.64 R10, desc[UR16][R10.64] ;  /* 0x000000100a0aa981 */ /* 0x000f22000c1e1b00 */
[----:B-1----:R-:W-:-:S04]  /*1e70*/  MOV R14, UR5 ;  /* 0x00000005000e7c02 */ /* 0x002fc80008000f00 */
[----:B------:R-:W-:-:S04]  /*1e80*/  IADD3 R14, PT, PT, R14, 0x2, RZ ;  /* 0x000000020e0e7810 */ /* 0x000fc80007ffe0ff */
[----:B------:R-:W-:Y:S01]  /*1e90*/  R2UR UR5, R14 ;  /* 0x000000000e0572ca */ /* 0x000fe200000e0000 */
[----:B0--3--:R-:W-:Y:S01]  /*1ea0*/  @!P4 FADD.FTZ R12, R12, R8 ;  /* 0x000000080c0cc221 */ /* 0x009fe20000010000 */
[----:B------:R-:W-:-:S03]  /*1eb0*/  @!P4 FADD.FTZ R13, R13, R9 ;  /* 0x000000090d0dc221 */ /* 0x000fc60000010000 */
[----:B----4-:R-:W-:Y:S01]  /*1ec0*/  @!P2 FADD.FTZ R12, R12, R10 ;  /* 0x0000000a0c0ca221 */ /* 0x010fe20000010000 */
[----:B------:R-:W-:-:S09]  /*1ed0*/  @!P2 FADD.FTZ R13, R13, R11 ;  /* 0x0000000b0d0da221 */ /* 0x000fd20000010000 */
.L_x_1889:
[----:B------:R-:W-:Y:S01]  /*1ee0*/  MOV R9, UR5 ;  /* 0x0000000500097c02 */ /* 0x000fe20008000f00 */
[----:B------:R-:W-:Y:S01]  /*1ef0*/  BSSY.RECONVERGENT B0, `(.L_x_1883) ;  /* 0x000000c000007945 */ /* 0x000fe20003800200 */
[----:B------:R-:W-:Y:S02]  /*1f00*/  LOP3.LUT R8, R17, 0x1, RZ, 0xc0, !PT ;  /* 0x0000000111087812 */ /* 0x000fe400078ec0ff */
[----:B------:R-:W-:-:S04]  /*1f10*/  ISETP.EQ.OR P2, PT, R9, UR20, P3 ;  /* 0x0000001409007c0c */ /* 0x000fc80009f42670 */
[----:B------:R-:W-:-:S13]  /*1f20*/  ISETP.NE.U32.OR P2, PT, R8, 0x1, P2 ;  /* 0x000000010800780c */ /* 0x000fda0001745470 */
[----:B------:R-:W-:Y:S05]  /*1f30*/  @P2 BRA `(.L_x_1890) ;  /* 0x00000000001c2947 */ /* 0x000fea0003800000 */
[----:B------:R-:W-:Y:S01]  /*1f40*/  UIMAD UR11, UR21, UR5, UR6 ;  /* 0x00000005150b72a4 */ /* 0x000fe2000f8e0206 */
[----:B------:R-:W-:-:S05]  /*1f50*/  IMAD.MOV.U32 R9, RZ, RZ, 0x8 ;  /* 0x00000008ff097424 */ /* 0x000fca00078e00ff */
[----:B------:R-:W-:-:S05]  /*1f60*/  MOV R8, UR11 ;  /* 0x0000000b00087c02 */ /* 0x000fca0008000f00 */
[----:B------:R-:W-:-:S06]  /*1f70*/  IMAD.WIDE.U32 R8, R8, R9, UR18 ;  /* 0x0000001208087e25 */ /* 0x000fcc000f8e0009 */
[----:B------:R-:W0:Y:S02]  /*1f80*/  LDG.E.64 R8, desc[UR16][R8.64] ;  /* 0x0000001008087981 */ /* 0x000e24000c1e1b00 */
[----:B0--3--:R-:W-:Y:S01]  /*1f90*/  FADD.FTZ R12, R12, R8 ;  /* 0x000000080c0c7221 */ /* 0x009fe20000010000 */
[----:B------:R-:W-:-:S07]  /*1fa0*/  FADD.FTZ R13, R13, R9 ;  /* 0x000000090d0d7221 */ /* 0x000fce0000010000 */
.L_x_1890:
[----:B------:R-:W-:Y:S05]  /*1fb0*/  BSYNC.RECONVERGENT B0 ;  /* 0x0000000000007941 */ /* 0x000fea0003800200 */
.L_x_1883:
[----:B------:R-:W4:Y:S01]  /*1fc0*/  @P0 LDC.64 R10, c[0x0][0x388] ;  /* 0x0000e200ff0a0b82 */ /* 0x000f220000000a00 */
[----:B------:R-:W0:Y:S01]  /*1fd0*/  LDCU UR12, c[0x0][0x414] ;  /* 0x00008280ff0c77ac */ /* 0x000e220008000800 */
[----:B------:R-:W-:Y:S02]  /*1fe0*/  MOV R9, UR9 ;  /* 0x0000000900097c02 */ /* 0x000fe40008000f00 */
[----:B--2---:R-:W-:Y:S01]  /*1ff0*/  LOP3.LUT R15, R22, 0xffff, RZ, 0xc0, !PT ;  /* 0x0000ffff160f7812 */ /* 0x004fe200078ec0ff */
[----:B------:R-:W-:-:S03]  /*2000*/  UMOV UR5, 0x400 ;  /* 0x0000040000057882 */ /* 0x000fc60000000000 */
[----:B------:R-:W2:Y:S01]  /*2010*/  S2UR UR11, SR_CgaCtaId ;  /* 0x00000000000b79c3 */ /* 0x000ea20000008800 */
[----:B------:R-:W-:Y:S01]  /*2020*/  IADD3 R15, PT, PT, R15, UR10, RZ ;  /* 0x0000000a0f0f7c10 */ /* 0x000fe2000fffe0ff */
[----:B0-----:R-:W-:Y:S01]  /*2030*/  @P0 FMUL.FTZ R8, R12, UR12 ;  /* 0x0000000c0c080c20 */ /* 0x001fe20008410000 */
[----:B----4-:R-:W-:-:S04]  /*2040*/  @P0 IMAD.WIDE R10, R9, 0x8, R10 ;  /* 0x00000008090a0825 */ /* 0x010fc800078e020a */
[----:B------:R-:W-:-:S05]  /*2050*/  @P0 FMUL.FTZ R9, R13, UR12 ;  /* 0x0000000c0d090c20 */ /* 0x000fca0008410000 */
[----:B------:R0:W-:Y:S01]  /*2060*/  @P0 STG.E.64 desc[UR16][R10.64], R8 ;  /* 0x000000080a000986 */ /* 0x0001e2000c101b10 */
[----:B--2---:R-:W-:-:S09]  /*2070*/  ULEA UR5, UR11, UR5, 0x18 ;  /* 0x000000050b057291 */ /* 0x004fd2000f8ec0ff */
[----:B------:R-:W-:Y:S01]  /*2080*/  @!P3 STS.64 [UR5+0xc0], R12 ;  /* 0x0000c00cff00b988 */ /* 0x000fe20008000a05 */
[----:B0-----:R-:W0:Y:S08]  /*2090*/  LDC.64 R8, c[0x0][0x398] ;  /* 0x0000e600ff087b82 */ /* 0x001e300000000a00 */
[----:B------:R-:W-:Y:S08]  /*20a0*/  BAR.SYNC.DEFER_BLOCKING 0x0 ;  /* 0x0000000000007b1d */ /* 0x000ff00000010000 */
[----:B------:R-:W2:Y:S01]  /*20b0*/  LDC.64 R10, c[0x0][0x3a0] ;  /* 0x0000e800ff0a7b82 */ /* 0x000ea20000000a00 */
[C---:B0-----:R-:W-:Y:S01]  /*20c0*/  IMAD.WIDE R8, R15.reuse, 0x4, R8 ;  /* 0x000000040f087825 */ /* 0x041fe200078e0208 */
[----:B---3--:R-:W0:Y:S05]  /*20d0*/  LDS.64 R12, [UR5+0xc0] ;  /* 0x0000c005ff0c7984 */ /* 0x008e2a0008000a00 */
[----:B------:R-:W5:Y:S01]  /*20e0*/  LDG.E.64 R8, desc[UR16][R8.64] ;  /* 0x0000001008087981 */ /* 0x000f62000c1e1b00 */
[----:B--2---:R-:W-:-:S06]  /*20f0*/  IMAD.WIDE R10, R15, 0x4, R10 ;  /* 0x000000040f0a7825 */ /* 0x004fcc00078e020a */
[----:B------:R-:W5:Y:S01]  /*2100*/  LDG.E.64 R10, desc[UR16][R10.64] ;  /* 0x000000100a0a7981 */ /* 0x000f62000c1e1b00 */
[----:B0-----:R-:W-:-:S04]  /*2110*/  FMUL.FTZ R12, R12, UR12 ;  /* 0x0000000c0c0c7c20 */ /* 0x001fc80008410000 */
[----:B-1----:R-:W-:-:S04]  /*2120*/  FMUL.FTZ R14, R12, R12 ;  /* 0x0000000c0c0e7220 */ /* 0x002fc80000410000 */
[----:B------:R-:W-:-:S05]  /*2130*/  FFMA.FTZ R14, R13, UR12, -R14 ;  /* 0x0000000c0d0e7c23 */ /* 0x000fca000801080e */
[----:B------:R-:W-:-:S13]  /*2140*/  FSETP.GTU.FTZ.AND P2, PT, R14, RZ, PT ;  /* 0x000000ff0e00720b */ /* 0x000fda0003f5c000 */
[----:B------:R-:W-:-:S05]  /*2150*/  VOTEU.ANY UP1, P2 ;  /* 0x0000000000ff7886 */ /* 0x000fca0001020100 */
[----:B------:R-:W0:Y:S01]  /*2160*/  @UP1 LDCU UR5, c[0x0][0x3a8] ;  /* 0x00007500ff0517ac */ /* 0x000e220008000800 */
[----:B------:R-:W-:-:S13]  /*2170*/  PLOP3.LUT P2, PT, PT, PT, UP1, 0x80, 0x8 ;  /* 0x000000000008781c */ /* 0x000fda0003f4f018 */
[----:B0-----:R-:W-:-:S06]  /*2180*/  @P2 FADD.FTZ R14, R14, UR5 ;  /* 0x000000050e0e2e21 */ /* 0x001fcc0008010000 */
[----:B------:R-:W0:Y:S01]  /*2190*/  @P2 MUFU.RSQ R14, R14 ;  /* 0x0000000e000e2308 */ /* 0x000e220000001400 */
[----:B------:R-:W-:Y:S01]  /*21a0*/  BSSY.RECONVERGENT B0, `(.L_x_1891) ;  /* 0x00000ec000007945 */ /* 0x000fe20003800200 */
[----:B------:R-:W-:Y:S01]  /*21b0*/  IADD3 R13, PT, PT, R23, 0x20, RZ ;  /* 0x00000020170d7810 */ /* 0x000fe20007ffe0ff */
[----:B------:R-:W-:Y:S01]  /*21c0*/  UMOV UR5, 0x3f800000 ;  /* 0x3f80000000057882 */ /* 0x000fe20000000000 */
[----:B0-----:R-:W-:-:S13]  /*21d0*/  @P2 R2UR UR10, R14 ;  /* 0x000000000e0a22ca */ /* 0x001fda00000e0000 */
[----:B------:R-:W-:Y:S01]  /*21e0*/  @UP1 UMOV UR5, UR10 ;  /* 0x0000000a00051c82 */ /* 0x000fe20008000000 */
[----:B------:R-:W-:Y:S05]  /*21f0*/  BRA.U UP0, `(.L_x_1892) ;  /* 0x0000000500807547 */ /* 0x000fea000b800000 */
[----:B------:R-:W0:Y:S01]  /*2200*/  LDCU.64 UR12, c[0x0][0x3e8] ;  /* 0x00007d00ff0c77ac */ /* 0x000e220008000a00 */
[----:B------:R-:W-:Y:S01]  /*2210*/  SHF.R.S32.HI R14, RZ, 0x1f, R23 ;  /* 0x0000001fff0e7819 */ /* 0x000fe20000011417 */
[----:B------:R-:W-:Y:S01]  /*2220*/  BSSY.RECONVERGENT B1, `(.L_x_1893) ;  /* 0x0000016000017945 */ /* 0x000fe20003800200 */
[----:B0-----:R-:W-:-:S04]  /*2230*/  ISETP.GE.U32.AND P1, PT, R23, UR12, PT ;  /* 0x0000000c17007c0c */ /* 0x001fc8000bf26070 */
[----:B------:R-:W-:-:S13]  /*2240*/  ISETP.GE.AND.EX P1, PT, R14, UR13, PT, P1 ;  /* 0x0000000d0e007c0c */ /* 0x000fda000bf26310 */
[----:B------:R-:W-:Y:S05]  /*2250*/  @P1 BRA `(.L_x_1894) ;  /* 0x0000000000481947 */ /* 0x000fea0003800000 */
[----:B------:R-:W0:Y:S01]  /*2260*/  LDCU.64 UR14, c[0x0][0x3e0] ;  /* 0x00007c00ff0e77ac */ /* 0x000e220008000a00 */
[--C-:B------:R-:W-:Y:S01]  /*2270*/  FADD.FTZ R16, R16, -R12.reuse ;  /* 0x8000000c10107221 */ /* 0x100fe20000010000 */
[----:B------:R-:W-:Y:S01]  /*2280*/  FADD.FTZ R15, R7, -R12 ;  /* 0x8000000c070f7221 */ /* 0x000fe20000010000 */
[----:B------:R-:W1:Y:S02]  /*2290*/  LDCU.64 UR10, c[0x0][0x380] ;  /* 0x00007000ff0a77ac */ /* 0x000e640008000a00 */
[----:B------:R-:W-:Y:S01]  /*22a0*/  FMUL.FTZ R7, R16, UR5 ;  /* 0x0000000510077c20 */ /* 0x000fe20008410000 */
[----:B------:R-:W-:Y:S01]  /*22b0*/  FMUL.FTZ R16, R15, UR5 ;  /* 0x000000050f107c20 */ /* 0x000fe20008410000 */
[----:B------:R-:W-:Y:S02]  /*22c0*/  IMAD.MOV.U32 R15, RZ, RZ, R25 ;  /* 0x000000ffff0f7224 */ /* 0x000fe400078e0019 */
[----:B-----5:R-:W-:Y:S01]  /*22d0*/  FFMA.FTZ R7, R8, R7, R10 ;  /* 0x0000000708077223 */ /* 0x020fe2000001000a */
[----:B------:R-:W-:-:S05]  /*22e0*/  FFMA.FTZ R16, R9, R16, R11 ;  /* 0x0000001009107223 */ /* 0x000fca000001000b */
[----:B------:R-:W-:Y:S01]  /*22f0*/  F2FP.BF16.F32.PACK_AB R7, R16, R7 ;  /* 0x000000071007723e */ /* 0x000fe200000010ff */
[----:B0-----:R-:W-:Y:S01]  /*2300*/  IMAD R16, R14, UR14, RZ ;  /* 0x0000000e0e107c24 */ /* 0x001fe2000f8e02ff */
[----:B------:R-:W-:-:S03]  /*2310*/  MOV R14, R26 ;  /* 0x0000001a000e7202 */ /* 0x000fc60000000f00 */
[C---:B------:R-:W-:Y:S02]  /*2320*/  IMAD R29, R23.reuse, UR15, R16 ;  /* 0x0000000f171d7c24 */ /* 0x040fe4000f8e0210 */
[----:B------:R-:W-:-:S05]  /*2330*/  IMAD.WIDE.U32 R14, R23, UR14, R14 ;  /* 0x0000000e170e7c25 */ /* 0x000fca000f8e000e */
[----:B------:R-:W-:Y:S02]  /*2340*/  IADD3 R29, PT, PT, R15, R29, RZ ;  /* 0x0000001d0f1d7210 */ /* 0x000fe40007ffe0ff */
[----:B-1----:R-:W-:-:S04]  /*2350*/  LEA R28, P1, R14, UR10, 0x1 ;  /* 0x0000000a0e1c7c11 */ /* 0x002fc8000f8208ff */
[----:B------:R-:W-:-:S05]  /*2360*/  LEA.HI.X R29, R14, UR11, R29, 0x1, P1 ;  /* 0x0000000b0e1d7c11 */ /* 0x000fca00088f0c1d */
[----:B------:R0:W-:Y:S04]  /*2370*/  STG.E desc[UR16][R28.64], R7 ;  /* 0x000000071c007986 */ /* 0x0001e8000c101910 */
.L_x_1894:
[----:B------:R-:W-:Y:S05]  /*2380*/  BSYNC.RECONVERGENT B1 ;  /* 0x0000000000017941 */ /* 0x000fea0003800200 */
.L_x_1893:
[----:B0-----:R-:W-:Y:S01]  /*2390*/  SHF.R.S32.HI R28, RZ, 0x1f, R13 ;  /* 0x0000001fff1c7819 */ /* 0x001fe2000001140d */
[----:B------:R-:W-:Y:S01]  /*23a0*/  BSSY.RECONVERGENT B1, `(.L_x_1895) ;  /* 0x0000017000017945 */ /* 0x000fe20003800200 */
[----:B------:R-:W-:Y:S02]  /*23b0*/  ISETP.GE.U32.AND P1, PT, R13, UR12, PT ;  /* 0x0000000c0d007c0c */ /* 0x000fe4000bf26070 */
[----:B------:R-:W-:Y:S02]  /*23c0*/  IADD3 R14, PT, PT, R23, 0x40, RZ ;  /* 0x00000040170e7810 */ /* 0x000fe40007ffe0ff */
[----:B------:R-:W-:-:S13]  /*23d0*/  ISETP.GE.AND.EX P1, PT, R28, UR13, PT, P1 ;  /* 0x0000000d1c007c0c */ /* 0x000fda000bf26310 */
[----:B------:R-:W-:Y:S05]  /*23e0*/  @P1 BRA `(.L_x_1896) ;  /* 0x0000000000481947 */ /* 0x000fea0003800000 */
[----:B------:R-:W0:Y:S01]  /*23f0*/  LDCU.64 UR10, c[0x0][0x3e0] ;  /* 0x00007c00ff0a77ac */ /* 0x000e220008000a00 */
[--C-:B------:R-:W-:Y:S01]  /*2400*/  FADD.FTZ R15, R6, -R12.reuse ;  /* 0x8000000c060f7221 */ /* 0x100fe20000010000 */
[----:B------:R-:W-:Y:S01]  /*2410*/  MOV R6, R26 ;  /* 0x0000001a00067202 */ /* 0x000fe20000000f00 */
[----:B------:R-:W-:Y:S01]  /*2420*/  FADD.FTZ R16, R5, -R12 ;  /* 0x8000000c05107221 */ /* 0x000fe20000010000 */
[----:B------:R-:W1:Y:S01]  /*2430*/  LDCU.64 UR14, c[0x0][0x380] ;  /* 0x00007000ff0e77ac */ /* 0x000e620008000a00 */
[----:B------:R-:W-:Y:S02]  /*2440*/  MOV R7, R25 ;  /* 0x0000001900077202 */ /* 0x000fe40000000f00 */
[----:B------:R-:W-:-:S04]  /*2450*/  FMUL.FTZ R16, R16, UR5 ;  /* 0x0000000510107c20 */ /* 0x000fc80008410000 */
[----:B-----5:R-:W-:Y:S01]  /*2460*/  FFMA.FTZ R16, R9, R16, R11 ;  /* 0x0000001009107223 */ /* 0x020fe2000001000b */
[----:B0-----:R-:W-:Y:S02]  /*2470*/  IMAD R28, R28, UR10, RZ ;  /* 0x0000000a1c1c7c24 */ /* 0x001fe4000f8e02ff */
[----:B------:R-:W-:-:S04]  /*2480*/  IMAD.WIDE.U32 R6, R13, UR10, R6 ;  /* 0x0000000a0d067c25 */ /* 0x000fc8000f8e0006 */
[----:B------:R-:W-:Y:S02]  /*2490*/  IMAD R5, R13, UR11, R28 ;  /* 0x0000000b0d057c24 */ /* 0x000fe4000f8e021c */
[----:B------:R-:W-:Y:S01]  /*24a0*/  FMUL.FTZ R13, R15, UR5 ;  /* 0x000000050f0d7c20 */ /* 0x000fe20008410000 */
[----:B-1----:R-:W-:-:S03]  /*24b0*/  LEA R28, P1, R6, UR14, 0x1 ;  /* 0x0000000e061c7c11 */ /* 0x002fc6000f8208ff */
[----:B------:R-:W-:Y:S01]  /*24c0*/  FFMA.FTZ R13, R8, R13, R10 ;  /* 0x0000000d080d7223 */ /* 0x000fe2000001000a */
[----:B------:R-:W-:-:S04]  /*24d0*/  IADD3 R5, PT, PT, R7, R5, RZ ;  /* 0x0000000507057210 */ /* 0x000fc80007ffe0ff */
[----:B------:R-:W-:Y:S02]  /*24e0*/  LEA.HI.X R29, R6, UR15, R5, 0x1, P1 ;  /* 0x0000000f061d7c11 */ /* 0x000fe400088f0c05 */
[----:B------:R-:W-:-:S05]  /*24f0*/  F2FP.BF16.F32.PACK_AB R13, R16, R13 ;  /* 0x0000000d100d723e */ /* 0x000fca00000010ff */
[----:B------:R0:W-:Y:S02]  /*2500*/  STG.E desc[UR16][R28.64], R13 ;  /* 0x0000000d1c007986 */ /* 0x0001e4000c101910 */
.L_x_1896:
[----:B------:R-:W-:Y:S05]  /*2510*/  BSYNC.RECONVERGENT B1 ;  /* 0x0000000000017941 */ /* 0x000fea0003800200 */
.L_x_1895:
[----:B------:R-:W-:Y:S01]  /*2520*/  ISETP.GE.U32.AND P1, PT, R14, UR12, PT ;  /* 0x0000000c0e007c0c */ /* 0x000fe2000bf26070 */
[----:B------:R-:W-:Y:S01]  /*2530*/  BSSY.RECONVERGENT B1, `(.L_x_1897) ;  /* 0x0000019000017945 */ /* 0x000fe20003800200 */
[----:B------:R-:W-:Y:S02]  /*2540*/  SHF.R.S32.HI R15, RZ, 0x1f, R14 ;  /* 0x0000001fff0f7819 */ /* 0x000fe4000001140e */
[----:B------:R-:W-:Y:S02]  /*2550*/  SHF.R.S32.HI R5, RZ, 0x1f, R20 ;  /* 0x0000001fff057819 */ /* 0x000fe40000011414 */
[----:B------:R-:W-:Y:S02]  /*2560*/  ISETP.GE.AND.EX P1, PT, R15, UR13, PT, P1 ;  /* 0x0000000d0f007c0c */ /* 0x000fe4000bf26310 */
[----:B------:R-:W-:-:S04]  /*2570*/  ISETP.GE.U32.AND P2, PT, R20, UR12, PT ;  /* 0x0000000c14007c0c */ /* 0x000fc8000bf46070 */
[----:B------:R-:W-:-:S07]  /*2580*/  ISETP.GE.AND.EX P2, PT, R5, UR13, PT, P2 ;  /* 0x0000000d05007c0c */ /* 0x000fce000bf46320 */
[----:B------:R-:W-:Y:S06]  /*2590*/  @P1 BRA `(.L_x_1898) ;  /* 0x0000000000481947 */ /* 0x000fec0003800000 */
[----:B------:R-:W1:Y:S01]  /*25a0*/  LDCU.64 UR10, c[0x0][0x3e0] ;  /* 0x00007c00ff0a77ac */ /* 0x000e620008000a00 */
[----:B------:R-:W-:Y:S01]  /*25b0*/  MOV R7, R25 ;  /* 0x0000001900077202 */ /* 0x000fe20000000f00 */
[--C-:B------:R-:W-:Y:S01]  /*25c0*/  FADD.FTZ R2, R2, -R12.reuse ;  /* 0x8000000c02027221 */ /* 0x100fe20000010000 */
[----:B------:R-:W-:Y:S01]  /*25d0*/  FADD.FTZ R0, R0, -R12 ;  /* 0x8000000c00007221 */ /* 0x000fe20000010000 */
[----:B------:R-:W2:Y:S01]  /*25e0*/  LDCU.64 UR14, c[0x0][0x380] ;  /* 0x00007000ff0e77ac */ /* 0x000ea20008000a00 */
[----:B------:R-:W-:Y:S02]  /*25f0*/  IMAD.MOV.U32 R6, RZ, RZ, R26 ;  /* 0x000000ffff067224 */ /* 0x000fe400078e001a */
[----:B0-----:R-:W-:Y:S01]  /*2600*/  FMUL.FTZ R13, R2, UR5 ;  /* 0x00000005020d7c20 */ /* 0x001fe20008410000 */
[----:B------:R-:W-:-:S03]  /*2610*/  FMUL.FTZ R0, R0, UR5 ;  /* 0x0000000500007c20 */ /* 0x000fc60008410000 */
[----:B-----5:R-:W-:Y:S01]  /*2620*/  FFMA.FTZ R13, R8, R13, R10 ;  /* 0x0000000d080d7223 */ /* 0x020fe2000001000a */
[----:B------:R-:W-:Y:S01]  /*2630*/  FFMA.FTZ R0, R9, R0, R11 ;  /* 0x0000000009007223 */ /* 0x000fe2000001000b */
[----:B-1----:R-:W-:Y:S02]  /*2640*/  IMAD R15, R15, UR10, RZ ;  /* 0x0000000a0f0f7c24 */ /* 0x002fe4000f8e02ff */
[----:B------:R-:W-:-:S04]  /*2650*/  IMAD.WIDE.U32 R6, R14, UR10, R6 ;  /* 0x0000000a0e067c25 */ /* 0x000fc8000f8e0006 */
[----:B------:R-:W-:Y:S01]  /*2660*/  IMAD R15, R14, UR11, R15 ;  /* 0x0000000b0e0f7c24 */ /* 0x000fe2000f8e020f */
[----:B--2---:R-:W-:-:S04]  /*2670*/  LEA R14, P1, R6, UR14, 0x1 ;  /* 0x0000000e060e7c11 */ /* 0x004fc8000f8208ff */
[----:B------:R-:W-:Y:S02]  /*2680*/  IADD3 R15, PT, PT, R7, R15, RZ ;  /* 0x0000000f070f7210 */ /* 0x000fe40007ffe0ff */
[----:B------:R-:W-:Y:S02]  /*2690*/  F2FP.BF16.F32.PACK_AB R7, R0, R13 ;  /* 0x0000000d0007723e */ /* 0x000fe400000010ff */
[----:B------:R-:W-:-:S05]  /*26a0*/  LEA.HI.X R15, R6, UR15, R15, 0x1, P1 ;  /* 0x0000000f060f7c11 */ /* 0x000fca00088f0c0f */
[----:B------:R1:W-:Y:S02]  /*26b0*/  STG.E desc[UR16][R14.64], R7 ;  /* 0x000000070e007986 */ /* 0x0003e4000c101910 */
.L_x_1898:
[----:B------:R-:W-:Y:S05]  /*26c0*/  BSYNC.RECONVERGENT B1 ;  /* 0x0000000000017941 */ /* 0x000fea0003800200 */
.L_x_1897:
[----:B------:R-:W-:Y:S05]  /*26d0*/  @P2 BRA `(.L_x_1899) ;  /* 0x0000000800602947 */ /* 0x000fea0003800000 */
[----:B------:R-:W2:Y:S01]  /*26e0*/  LDCU.64 UR10, c[0x0][0x3e0] ;  /* 0x00007c00ff0a77ac */ /* 0x000ea20008000a00 */
[--C-:B------:R-:W-:Y:S01]  /*26f0*/  FADD.FTZ R4, R4, -R12.reuse ;  /* 0x8000000c04047221 */ /* 0x100fe20000010000 */
[----:B------:R-:W-:Y:S01]  /*2700*/  MOV R24, R26 ;  /* 0x0000001a00187202 */ /* 0x000fe20000000f00 */
[----:B------:R-:W-:Y:S01]  /*2710*/  FADD.FTZ R12, R3, -R12 ;  /* 0x8000000c030c7221 */ /* 0x000fe20000010000 */
[----:B------:R-:W3:Y:S01]  /*2720*/  LDCU.64 UR12, c[0x0][0x380] ;  /* 0x00007000ff0c77ac */ /* 0x000ee20008000a00 */
[----:B------:R-:W-:Y:S02]  /*2730*/  FMUL.FTZ R3, R4, UR5 ;  /* 0x0000000504037c20 */ /* 0x000fe40008410000 */
[----:B------:R-:W-:-:S04]  /*2740*/  FMUL.FTZ R12, R12, UR5 ;  /* 0x000000050c0c7c20 */ /* 0x000fc80008410000 */
[----:B-----5:R-:W-:Y:S01]  /*2750*/  FFMA.FTZ R12, R9, R12, R11 ;  /* 0x0000000c090c7223 */ /* 0x020fe2000001000b */
[----:B--2---:R-:W-:Y:S02]  /*2760*/  IMAD R5, R5, UR10, RZ ;  /* 0x0000000a05057c24 */ /* 0x004fe4000f8e02ff */
[----:B------:R-:W-:-:S04]  /*2770*/  IMAD.WIDE.U32 R24, R20, UR10, R24 ;  /* 0x0000000a14187c25 */ /* 0x000fc8000f8e0018 */
[----:B-1----:R-:W-:Y:S02]  /*2780*/  IMAD R7, R20, UR11, R5 ;  /* 0x0000000b14077c24 */ /* 0x002fe4000f8e0205 */
[----:B------:R-:W-:Y:S01]  /*2790*/  FFMA.FTZ R5, R8, R3, R10 ;  /* 0x0000000308057223 */ /* 0x000fe2000001000a */
[----:B---3--:R-:W-:Y:S02]  /*27a0*/  LEA R2, P1, R24, UR12, 0x1 ;  /* 0x0000000c18027c11 */ /* 0x008fe4000f8208ff */
[----:B------:R-:W-:Y:S02]  /*27b0*/  IADD3 R7, PT, PT, R25, R7, RZ ;  /* 0x0000000719077210 */ /* 0x000fe40007ffe0ff */
[----:B------:R-:W-:Y:S02]  /*27c0*/  F2FP.BF16.F32.PACK_AB R5, R12, R5 ;  /* 0x000000050c05723e */ /* 0x000fe400000010ff */
[----:B------:R-:W-:-:S05]  /*27d0*/  LEA.HI.X R3, R24, UR13, R7, 0x1, P1 ;  /* 0x0000000d18037c11 */ /* 0x000fca00088f0c07 */
[----:B------:R2:W-:Y:S01]  /*27e0*/  STG.E desc[UR16][R2.64], R5 ;  /* 0x0000000502007986 */ /* 0x0005e2000c101910 */
[----:B------:R-:W-:Y:S05]  /*27f0*/  BRA `(.L_x_1899) ;  /* 0x0000000800187947 */ /* 0x000fea0003800000 */
.L_x_1892:
[----:B------:R-:W0:Y:S01]  /*2800*/  LDCU.64 UR14, c[0x0][0x3e8] ;  /* 0x00007d00ff0e77ac */ /* 0x000e220008000a00 */
[----:B------:R-:W-:Y:S04]  /*2810*/  BSSY.RECONVERGENT B1, `(.L_x_1900) ;  /* 0x000001f000017945 */ /* 0x000fe80003800200 */
[----:B------:R-:W-:Y:S05]  /*2820*/  @P1 BRA `(.L_x_1901) ;  /* 0x0000000000741947 */ /* 0x000fea0003800000 */
[--C-:B------:R-:W-:Y:S01]  /*2830*/  FADD.FTZ R16, R16, -R12.reuse ;  /* 0x8000000c10107221 */ /* 0x100fe20000010000 */
[----:B------:R-:W-:Y:S01]  /*2840*/  FADD.FTZ R7, R7, -R12 ;  /* 0x8000000c07077221 */ /* 0x000fe20000010000 */
[----:B------:R-:W1:Y:S02]  /*2850*/  LDCU.64 UR10, c[0x0][0x3e0] ;  /* 0x00007c00ff0a77ac */ /* 0x000e640008000a00 */
[----:B------:R-:W-:Y:S01]  /*2860*/  FMUL.FTZ R15, R16, UR5 ;  /* 0x00000005100f7c20 */ /* 0x000fe20008410000 */
[----:B------:R-:W-:Y:S01]  /*2870*/  FMUL.FTZ R16, R7, UR5 ;  /* 0x0000000507107c20 */ /* 0x000fe20008410000 */
[----:B------:R-:W2:Y:S02]  /*2880*/  LDCU.64 UR12, c[0x0][0x380] ;  /* 0x00007000ff0c77ac */ /* 0x000ea40008000a00 */
[----:B-----5:R-:W-:Y:S01]  /*2890*/  FFMA.FTZ R14, R8, R15, R10 ;  /* 0x0000000f080e7223 */ /* 0x020fe2000001000a */
[----:B------:R-:W-:-:S03]  /*28a0*/  FFMA.FTZ R7, R9, R16, R11 ;  /* 0x0000001009077223 */ /* 0x000fc6000001000b */
[----:B------:R-:W-:Y:S01]  /*28b0*/  FMUL.FTZ R15, R14, -1.4426950216293334961 ;  /* 0xbfb8aa3b0e0f7820 */ /* 0x000fe20000410000 */
[----:B------:R-:W-:-:S05]  /*28c0*/  FMUL.FTZ R28, R7, -1.4426950216293334961 ;  /* 0xbfb8aa3b071c7820 */ /* 0x000fca0000410000 */
[----:B------:R-:W3:Y:S08]  /*28d0*/  MUFU.EX2 R15, R15 ;  /* 0x0000000f000f7308 */ /* 0x000ef00000000800 */
[----:B------:R-:W4:Y:S01]  /*28e0*/  MUFU.EX2 R28, R28 ;  /* 0x0000001c001c7308 */ /* 0x000f220000000800 */
[----:B---3--:R-:W-:-:S07]  /*28f0*/  FADD.FTZ R16, R15, 1 ;  /* 0x3f8000000f107421 */ /* 0x008fce0000010000 */
[----:B------:R-:W3:Y:S01]  /*2900*/  MUFU.RCP R29, R16 ;  /* 0x00000010001d7308 */ /* 0x000ee20000001000 */
[----:B----4-:R-:W-:Y:S01]  /*2910*/  FADD.FTZ R15, R28, 1 ;  /* 0x3f8000001c0f7421 */ /* 0x010fe20000010000 */
[----:B------:R-:W-:-:S06]  /*2920*/  MOV R28, R26 ;  /* 0x0000001a001c7202 */ /* 0x000fcc0000000f00 */
[----:B------:R4:W0:Y:S01]  /*2930*/  MUFU.RCP R16, R15 ;  /* 0x0000000f00107308 */ /* 0x0008220000001000 */
[----:B---3--:R-:W-:Y:S01]  /*2940*/  FMUL.FTZ R29, R14, R29 ;  /* 0x0000001d0e1d7220 */ /* 0x008fe20000410000 */
[----:B----4-:R-:W-:Y:S01]  /*2950*/  SHF.R.S32.HI R15, RZ, 0x1f, R23 ;  /* 0x0000001fff0f7819 */ /* 0x010fe20000011417 */
[----:B0-----:R-:W-:-:S05]  /*2960*/  FMUL.FTZ R14, R7, R16 ;  /* 0x00000010070e7220 */ /* 0x001fca0000410000 */
[----:B------:R-:W-:Y:S01]  /*2970*/  F2FP.BF16.F32.PACK_AB R7, R14, R29 ;  /* 0x0000001d0e07723e */ /* 0x000fe200000010ff */
[----:B-1----:R-:W-:Y:S02]  /*2980*/  IMAD R14, R15, UR10, RZ ;  /* 0x0000000a0f0e7c24 */ /* 0x002fe4000f8e02ff */
[----:B------:R-:W-:Y:S02]  /*2990*/  IMAD.MOV.U32 R29, RZ, RZ, R25 ;  /* 0x000000ffff1d7224 */ /* 0x000fe400078e0019 */
[C---:B------:R-:W-:Y:S02]  /*29a0*/  IMAD R14, R23.reuse, UR11, R14 ;  /* 0x0000000b170e7c24 */ /* 0x040fe4000f8e020e */
[----:B------:R-:W-:-:S05]  /*29b0*/  IMAD.WIDE.U32 R28, R23, UR10, R28 ;  /* 0x0000000a171c7c25 */ /* 0x000fca000f8e001c */
[----:B------:R-:W-:Y:S02]  /*29c0*/  IADD3 R15, PT, PT, R29, R14, RZ ;  /* 0x0000000e1d0f7210 */ /* 0x000fe40007ffe0ff */
[----:B--2---:R-:W-:-:S04]  /*29d0*/  LEA R14, P1, R28, UR12, 0x1 ;  /* 0x0000000c1c0e7c11 */ /* 0x004fc8000f8208ff */
[----:B------:R-:W-:-:S05]  /*29e0*/  LEA.HI.X R15, R28, UR13, R15, 0x1, P1 ;  /* 0x0000000d1c0f7c11 */ /* 0x000fca00088f0c0f */
[----:B------:R1:W-:Y:S04]  /*29f0*/  STG.E desc[UR16][R14.64], R7 ;  /* 0x000000070e007986 */ /* 0x0003e8000c101910 */
.L_x_1901:
[----:B0-----:R-:W-:Y:S05]  /*2a00*/  BSYNC.RECONVERGENT B1 ;  /* 0x0000000000017941 */ /* 0x001fea0003800200 */
.L_x_1900:
[----:B-1----:R-:W-:Y:S01]  /*2a10*/  SHF.R.S32.HI R7, RZ, 0x1f, R13 ;  /* 0x0000001fff077819 */ /* 0x002fe2000001140d */
[----:B------:R-:W-:Y:S01]  /*2a20*/  BSSY.RECONVERGENT B1, `(.L_x_1902) ;  /* 0x0000021000017945 */ /* 0x000fe20003800200 */
[----:B------:R-:W-:Y:S02]  /*2a30*/  ISETP.GE.U32.AND P1, PT, R13, UR14, PT ;  /* 0x0000000e0d007c0c */ /* 0x000fe4000bf26070 */
[----:B------:R-:W-:Y:S02]  /*2a40*/  IADD3 R14, PT, PT, R23, 0x40, RZ ;  /* 0x00000040170e7810 */ /* 0x000fe40007ffe0ff */
[----:B------:R-:W-:-:S13]  /*2a50*/  ISETP.GE.AND.EX P1, PT, R7, UR15, PT, P1 ;  /* 0x0000000f07007c0c */ /* 0x000fda000bf26310 */
[----:B------:R-:W-:Y:S05]  /*2a60*/  @P1 BRA `(.L_x_1903) ;  /* 0x0000000000701947 */ /* 0x000fea0003800000 */
[--C-:B------:R-:W-:Y:S01]  /*2a70*/  FADD.FTZ R6, R6, -R12.reuse ;  /* 0x8000000c06067221 */ /* 0x100fe20000010000 */
[----:B------:R-:W0:Y:S03]  /*2a80*/  LDCU.64 UR10, c[0x0][0x3e0] ;  /* 0x00007c00ff0a77ac */ /* 0x000e260008000a00 */
[----:B------:R-:W-:Y:S01]  /*2a90*/  FMUL.FTZ R15, R6, UR5 ;  /* 0x00000005060f7c20 */ /* 0x000fe20008410000 */
[----:B------:R-:W-:Y:S01]  /*2aa0*/  FADD.FTZ R6, R5, -R12 ;  /* 0x8000000c05067221 */ /* 0x000fe20000010000 */
[----:B------:R-:W1:Y:S02]  /*2ab0*/  LDCU.64 UR12, c[0x0][0x380] ;  /* 0x00007000ff0c77ac */ /* 0x000e640008000a00 */
[----:B-----5:R-:W-:Y:S01]  /*2ac0*/  FFMA.FTZ R5, R8, R15, R10 ;  /* 0x0000000f08057223 */ /* 0x020fe2000001000a */
[----:B------:R-:W-:-:S03]  /*2ad0*/  FMUL.FTZ R6, R6, UR5 ;  /* 0x0000000506067c20 */ /* 0x000fc60008410000 */
[----:B------:R-:W-:Y:S01]  /*2ae0*/  FMUL.FTZ R15, R5, -1.4426950216293334961 ;  /* 0xbfb8aa3b050f7820 */ /* 0x000fe20000410000 */
[----:B------:R-:W-:-:S04]  /*2af0*/  FFMA.FTZ R16, R9, R6, R11 ;  /* 0x0000000609107223 */ /* 0x000fc8000001000b */
[----:B------:R-:W-:Y:S01]  /*2b00*/  FMUL.FTZ R6, R16, -1.4426950216293334961 ;  /* 0xbfb8aa3b10067820 */ /* 0x000fe20000410000 */
[----:B------:R-:W2:Y:S01]  /*2b10*/  MUFU.EX2 R15, R15 ;  /* 0x0000000f000f7308 */ /* 0x000ea20000000800 */
[----:B0-----:R-:W-:-:S07]  /*2b20*/  IMAD R7, R7, UR10, RZ ;  /* 0x0000000a07077c24 */ /* 0x001fce000f8e02ff */
[----:B------:R-:W0:Y:S01]  /*2b30*/  MUFU.EX2 R28, R6 ;  /* 0x00000006001c7308 */ /* 0x000e220000000800 */
[----:B--2---:R-:W-:Y:S01]  /*2b40*/  FADD.FTZ R29, R15, 1 ;  /* 0x3f8000000f1d7421 */ /* 0x004fe20000010000 */
[----:B------:R-:W-:Y:S01]  /*2b50*/  IMAD R15, R13, UR11, R7 ;  /* 0x0000000b0d0f7c24 */ /* 0x000fe2000f8e0207 */
[----:B------:R-:W-:-:S05]  /*2b60*/  MOV R7, R25 ;  /* 0x0000001900077202 */ /* 0x000fca0000000f00 */
[----:B------:R-:W2:Y:S01]  /*2b70*/  MUFU.RCP R6, R29 ;  /* 0x0000001d00067308 */ /* 0x000ea20000001000 */
[----:B0-----:R-:W-:-:S07]  /*2b80*/  FADD.FTZ R28, R28, 1 ;  /* 0x3f8000001c1c7421 */ /* 0x001fce0000010000 */
[----:B------:R-:W0:Y:S01]  /*2b90*/  MUFU.RCP R28, R28 ;  /* 0x0000001c001c7308 */ /* 0x000e220000001000 */
[----:B--2---:R-:W-:Y:S01]  /*2ba0*/  FMUL.FTZ R5, R5, R6 ;  /* 0x0000000605057220 */ /* 0x004fe20000410000 */
[----:B------:R-:W-:-:S05]  /*2bb0*/  MOV R6, R26 ;  /* 0x0000001a00067202 */ /* 0x000fca0000000f00 */
[----:B------:R-:W-:-:S04]  /*2bc0*/  IMAD.WIDE.U32 R6, R13, UR10, R6 ;  /* 0x0000000a0d067c25 */ /* 0x000fc8000f8e0006 */
[----:B0-----:R-:W-:Y:S01]  /*2bd0*/  FMUL.FTZ R16, R16, R28 ;  /* 0x0000001c10107220 */ /* 0x001fe20000410000 */
[----:B------:R-:W-:Y:S02]  /*2be0*/  IADD3 R15, PT, PT, R7, R15, RZ ;  /* 0x0000000f070f7210 */ /* 0x000fe40007ffe0ff */
[----:B-1----:R-:W-:Y:S02]  /*2bf0*/  LEA R28, P1, R6, UR12, 0x1 ;  /* 0x0000000c061c7c11 */ /* 0x002fe4000f8208ff */
[----:B------:R-:W-:Y:S02]  /*2c00*/  F2FP.BF16.F32.PACK_AB R5, R16, R5 ;  /* 0x000000051005723e */ /* 0x000fe400000010ff */
[----:B------:R-:W-:-:S05]  /*2c10*/  LEA.HI.X R29, R6, UR13, R15, 0x1, P1 ;  /* 0x0000000d061d7c11 */ /* 0x000fca00088f0c0f */
[----:B------:R0:W-:Y:S04]  /*2c20*/  STG.E desc[UR16][R28.64], R5 ;  /* 0x000000051c007986 */ /* 0x0001e8000c101910 */
.L_x_1903:
[----:B------:R-:W-:Y:S05]  /*2c30*/  BSYNC.RECONVERGENT B1 ;  /* 0x0000000000017941 */ /* 0x000fea0003800200 */
.L_x_1902:
[----:B------:R-:W-:Y:S01]  /*2c40*/  ISETP.GE.U32.AND P1, PT, R14, UR14, PT ;  /* 0x0000000e0e007c0c */ /* 0x000fe2000bf26070 */
[----:B------:R-:W-:Y:S01]  /*2c50*/  BSSY.RECONVERGENT B1, `(.L_x_1904) ;  /* 0x0000023000017945 */ /* 0x000fe20003800200 */
[----:B------:R-:W-:Y:S02]  /*2c60*/  SHF.R.S32.HI R6, RZ, 0x1f, R14 ;  /* 0x0000001fff067819 */ /* 0x000fe4000001140e */
[----:B0-----:R-:W-:Y:S02]  /*2c70*/  SHF.R.S32.HI R5, RZ, 0x1f, R20 ;  /* 0x0000001fff057819 */ /* 0x001fe40000011414 */
[----:B------:R-:W-:Y:S02]  /*2c80*/  ISETP.GE.AND.EX P1, PT, R6, UR15, PT, P1 ;  /* 0x0000000f06007c0c */ /* 0x000fe4000bf26310 */
[----:B------:R-:W-:-:S04]  /*2c90*/  ISETP.GE.U32.AND P2, PT, R20, UR14, PT ;  /* 0x0000000e14007c0c */ /* 0x000fc8000bf46070 */
[----:B------:R-:W-:-:S07]  /*2ca0*/  ISETP.GE.AND.EX P2, PT, R5, UR15, PT, P2 ;  /* 0x0000000f05007c0c */ /* 0x000fce000bf46320 */
[----:B------:R-:W-:Y:S06]  /*2cb0*/  @P1 BRA `(.L_x_1905) ;  /* 0x0000000000701947 */ /* 0x000fec0003800000 */
[--C-:B------:R-:W-:Y:S01]  /*2cc0*/  FADD.FTZ R0, R0, -R12.reuse ;  /* 0x8000000c00007221 */ /* 0x100fe20000010000 */
[----:B------:R-:W-:Y:S01]  /*2cd0*/  FADD.FTZ R2, R2, -R12 ;  /* 0x8000000c02027221 */ /* 0x000fe20000010000 */
[----:B------:R-:W0:Y:S02]  /*2ce0*/  LDCU.64 UR10, c[0x0][0x3e0] ;  /* 0x00007c00ff0a77ac */ /* 0x000e240008000a00 */
[----:B------:R-:W-:Y:S01]  /*2cf0*/  FMUL.FTZ R0, R0, UR5 ;  /* 0x0000000500007c20 */ /* 0x000fe20008410000 */
[----:B------:R-:W-:Y:S01]  /*2d00*/  FMUL.FTZ R7, R2, UR5 ;  /* 0x0000000502077c20 */ /* 0x000fe20008410000 */
[----:B------:R-:W1:Y:S02]  /*2d10*/  LDCU.64 UR12, c[0x0][0x380] ;  /* 0x00007000ff0c77ac */ /* 0x000e640008000a00 */
[----:B-----5:R-:W-:Y:S01]  /*2d20*/  FFMA.FTZ R13, R9, R0, R11 ;  /* 0x00000000090d7223 */ /* 0x020fe2000001000b */
[----:B------:R-:W-:-:S03]  /*2d30*/  FFMA.FTZ R2, R8, R7, R10 ;  /* 0x0000000708027223 */ /* 0x000fc6000001000a */
[----:B------:R-:W-:Y:S01]  /*2d40*/  FMUL.FTZ R28, R13, -1.4426950216293334961 ;  /* 0xbfb8aa3b0d1c7820 */ /* 0x000fe20000410000 */
[----:B------:R-:W-:-:S05]  /*2d50*/  FMUL.FTZ R7, R2, -1.4426950216293334961 ;  /* 0xbfb8aa3b02077820 */ /* 0x000fca0000410000 */
[----:B------:R-:W2:Y:S01]  /*2d60*/  MUFU.EX2 R28, R28 ;  /* 0x0000001c001c7308 */ /* 0x000ea20000000800 */
[----:B0-----:R-:W-:Y:S02]  /*2d70*/  IMAD R29, R6, UR10, RZ ;  /* 0x0000000a061d7c24 */ /* 0x001fe4000f8e02ff */
[----:B------:R-:W-:Y:S02]  /*2d80*/  IMAD.MOV.U32 R6, RZ, RZ, R26 ;  /* 0x000000ffff067224 */ /* 0x000fe400078e001a */
[----:B------:R-:W-:-:S03]  /*2d90*/  IMAD R29, R14, UR11, R29 ;  /* 0x0000000b0e1d7c24 */ /* 0x000fc6000f8e021d */
[----:B------:R-:W0:Y:S01]  /*2da0*/  MUFU.EX2 R7, R7 ;  /* 0x0000000700077308 */ /* 0x000e220000000800 */
[----:B--2---:R-:W-:-:S07]  /*2db0*/  FADD.FTZ R0, R28, 1 ;  /* 0x3f8000001c007421 */ /* 0x004fce0000010000 */
[----:B------:R-:W2:Y:S01]  /*2dc0*/  MUFU.RCP R0, R0 ;  /* 0x0000000000007308 */ /* 0x000ea20000001000 */
[----:B0-----:R-:W-:Y:S01]  /*2dd0*/  FADD.FTZ R16, R7, 1 ;  /* 0x3f80000007107421 */ /* 0x001fe20000010000 */
[----:B------:R-:W-:-:S06]  /*2de0*/  MOV R7, R25 ;  /* 0x0000001900077202 */ /* 0x000fcc0000000f00 */
[----:B------:R-:W0:Y:S01]  /*2df0*/  MUFU.RCP R15, R16 ;  /* 0x00000010000f7308 */ /* 0x000e220000001000 */
[----:B------:R-:W-:-:S03]  /*2e00*/  IMAD.WIDE.U32 R6, R14, UR10, R6 ;  /* 0x0000000a0e067c25 */ /* 0x000fc6000f8e0006 */
[----:B-1----:R-:W-:Y:S02]  /*2e10*/  LEA R14, P1, R6, UR12, 0x1 ;  /* 0x0000000c060e7c11 */ /* 0x002fe4000f8208ff */
[----:B------:R-:W-:Y:S01]  /*2e20*/  IADD3 R29, PT, PT, R7, R29, RZ ;  /* 0x0000001d071d7210 */ /* 0x000fe20007ffe0ff */
[----:B--2---:R-:W-:Y:S01]  /*2e30*/  FMUL.FTZ R13, R13, R0 ;  /* 0x000000000d0d7220 */ /* 0x004fe20000410000 */
[----:B0-----:R-:W-:Y:S02]  /*2e40*/  FMUL.FTZ R2, R2, R15 ;  /* 0x0000000f02027220 */ /* 0x001fe40000410000 */
[----:B------:R-:W-:-:S03]  /*2e50*/  LEA.HI.X R15, R6, UR13, R29, 0x1, P1 ;  /* 0x0000000d060f7c11 */ /* 0x000fc600088f0c1d */
[----:B------:R-:W-:-:S05]  /*2e60*/  F2FP.BF16.F32.PACK_AB R13, R13, R2 ;  /* 0x000000020d0d723e */ /* 0x000fca00000010ff */
[----:B------:R0:W-:Y:S02]  /*2e70*/  STG.E desc[UR16][R14.64], R13 ;  /* 0x0000000d0e007986 */ /* 0x0001e4000c101910 */
.L_x_1905:
[----:B------:R-:W-:Y:S05]  /*2e80*/  BSYNC.RECONVERGENT B1 ;  /* 0x0000000000017941 */ /* 0x000fea0003800200 */
.L_x_1904:
[----:B------:R-:W-:Y:S05]  /*2e90*/  @P2 BRA `(.L_x_1899) ;  /* 0x0000000000702947 */ /* 0x000fea0003800000 */
[--C-:B------:R-:W-:Y:S01]  /*2ea0*/  FADD.FTZ R4, R4, -R12.reuse ;  /* 0x8000000c04047221 */ /* 0x100fe20000010000 */
[----:B------:R-:W-:Y:S01]  /*2eb0*/  FADD.FTZ R3, R3, -R12 ;  /* 0x8000000c03037221 */ /* 0x000fe20000010000 */
[----:B------:R-:W1:Y:S02]  /*2ec0*/  LDCU.64 UR10, c[0x0][0x3e0] ;  /* 0x00007c00ff0a77ac */ /* 0x000e640008000a00 */
[----:B------:R-:W-:Y:S01]  /*2ed0*/  FMUL.FTZ R7, R4, UR5 ;  /* 0x0000000504077c20 */ /* 0x000fe20008410000 */
[----:B------:R-:W-:Y:S01]  /*2ee0*/  FMUL.FTZ R2, R3, UR5 ;  /* 0x0000000503027c20 */ /* 0x000fe20008410000 */
[----:B------:R-:W2:Y:S01]  /*2ef0*/  LDCU.64 UR12, c[0x0][0x380] ;  /* 0x00007000ff0c77ac */ /* 0x000ea20008000a00 */
[----:B------:R-:W-:Y:S01]  /*2f00*/  MOV R3, R25 ;  /* 0x0000001900037202 */ /* 0x000fe20000000f00 */
[----:B-----5:R-:W-:Y:S01]  /*2f10*/  FFMA.FTZ R8, R8, R7, R10 ;  /* 0x0000000708087223 */ /* 0x020fe2000001000a */
[----:B------:R-:W-:Y:S01]  /*2f20*/  FFMA.FTZ R10, R9, R2, R11 ;  /* 0x00000002090a7223 */ /* 0x000fe2000001000b */
[----:B------:R-:W-:-:S02]  /*2f30*/  MOV R2, R26 ;  /* 0x0000001a00027202 */ /* 0x000fc40000000f00 */
[----:B------:R-:W-:Y:S01]  /*2f40*/  FMUL.FTZ R0, R8, -1.4426950216293334961 ;  /* 0xbfb8aa3b08007820 */ /* 0x000fe20000410000 */
[----:B------:R-:W-:-:S05]  /*2f50*/  FMUL.FTZ R4, R10, -1.4426950216293334961 ;  /* 0xbfb8aa3b0a047820 */ /* 0x000fca0000410000 */
[----:B------:R-:W3:Y:S01]  /*2f60*/  MUFU.EX2 R0, R0 ;  /* 0x0000000000007308 */ /* 0x000ee20000000800 */
[----:B-1----:R-:W-:Y:S02]  /*2f70*/  IMAD R5, R5, UR10, RZ ;  /* 0x0000000a05057c24 */ /* 0x002fe4000f8e02ff */
[----:B------:R-:W-:-:S05]  /*2f80*/  IMAD.WIDE.U32 R2, R20, UR10, R2 ;  /* 0x0000000a14027c25 */ /* 0x000fca000f8e0002 */
[----:B------:R-:W1:Y:S01]  /*2f90*/  MUFU.EX2 R4, R4 ;  /* 0x0000000400047308 */ /* 0x000e620000000800 */
[----:B------:R-:W-:-:S05]  /*2fa0*/  IMAD R5, R20, UR11, R5 ;  /* 0x0000000b14057c24 */ /* 0x000fca000f8e0205 */
[----:B------:R-:W-:Y:S01]  /*2fb0*/  IADD3 R5, PT, PT, R3, R5, RZ ;  /* 0x0000000503057210 */ /* 0x000fe20007ffe0ff */
[----:B---3--:R-:W-:-:S04]  /*2fc0*/  FADD.FTZ R6, R0, 1 ;  /* 0x3f80000000067421 */ /* 0x008fc80000010000 */
[----:B------:R-:W3:Y:S01]  /*2fd0*/  MUFU.RCP R7, R6 ;  /* 0x0000000600077308 */ /* 0x000ee20000001000 */
[----:B-1----:R-:W-:Y:S01]  /*2fe0*/  FADD.FTZ R9, R4, 1 ;  /* 0x3f80000004097421 */ /* 0x002fe20000010000 */
[----:B--2---:R-:W-:-:S04]  /*2ff0*/  LEA R4, P1, R2, UR12, 0x1 ;  /* 0x0000000c02047c11 */ /* 0x004fc8000f8208ff */
[----:B------:R-:W-:Y:S02]  /*3000*/  LEA.HI.X R5, R2, UR13, R5, 0x1, P1 ;  /* 0x0000000d02057c11 */ /* 0x000fe400088f0c05 */
[----:B------:R-:W1:Y:S01]  /*3010*/  MUFU.RCP R9, R9 ;  /* 0x0000000900097308 */ /* 0x000e620000001000 */
[----:B---3--:R-:W-:Y:S01]  /*3020*/  FMUL.FTZ R7, R8, R7 ;  /* 0x0000000708077220 */ /* 0x008fe20000410000 */
[----:B-1----:R-:W-:-:S05]  /*3030*/  FMUL.FTZ R0, R10, R9 ;  /* 0x000000090a007220 */ /* 0x002fca0000410000 */
[----:B------:R-:W-:-:S05]  /*3040*/  F2FP.BF16.F32.PACK_AB R7, R0, R7 ;  /* 0x000000070007723e */ /* 0x000fca00000010ff */
[----:B------:R3:W-:Y:S02]  /*3050*/  STG.E desc[UR16][R4.64], R7 ;  /* 0x0000000704007986 */ /* 0x0007e4000c101910 */
.L_x_1899:
[----:B------:R-:W-:Y:S05]  /*3060*/  BSYNC.RECONVERGENT B0 ;  /* 0x0000000000007941 */ /* 0x000fea0003800200 */
.L_x_1891:
[----:B------:R-:W-:Y:S02]  /*3070*/  UIADD3 UR9, UPT, UPT, UR21, UR9, URZ ;  /* 0x0000000915097290 */ /* 0x000fe4000fffe0ff */
[----:B------:R-:W-:Y:S02]  /*3080*/  UIADD3 UR4, UPT, UPT, UR4, 0x1, URZ ;  /* 0x0000000104047890 */ /* 0x000fe4000fffe0ff */
[----:B------:R-:W-:-:S09]  /*3090*/  UISETP.GE.AND UP1, UPT, UR9, UR7, UPT ;  /* 0x000000070900728c */ /* 0x000fd2000bf26270 */
[----:B------:R-:W-:Y:S05]  /*30a0*/  BRA.U !UP1, `(.L_x_1906) ;  /* 0xffffffd109747547 */ /* 0x000fea000b83ffff */
[----:B------:R-:W-:Y:S05]  /*30b0*/  EXIT ;  /* 0x000000000000794d */ /* 0x000fea0003800000 */
.L_x_1907:
        /* <DEDUP_REMOVED lines=12> */
.L_x_3444:


//--------------------- .text._Z35group_norm_nhwc_fwd_one_pass_kernelI11Bf16IOFp32WLi256ELi40ELi640EEv26Group_norm_nhwc_fwd_params --------------------------
	.section	.text._Z35group_norm_nhwc_fwd_one_pass_kernelI11Bf16IOFp32WLi256ELi40ELi640EEv26Group_norm_nhwc_fwd_params,"ax",@progbits
	.align	128
        .global         _Z35group_norm_nhwc_fwd_one_pass_kernelI11Bf16IOFp32WLi256ELi40ELi640EEv26Group_norm_nhwc_fwd_params
        .type           _Z35group_norm_nhwc_fwd_one_pass_kernelI11Bf16IOFp32WLi256ELi40ELi640EEv26Group_norm_nhwc_fwd_params,@function
        .size           _Z35group_norm_nhwc_fwd_one_pass_kernelI11Bf16IOFp32WLi256ELi40ELi640EEv26Group_norm_nhwc_fwd_params,(.L_x_3445 - _Z35group_norm_nhwc_fwd_one_pass_kernelI11Bf16IOFp32WLi256ELi40ELi640EEv26Group_norm_nhwc_fwd_params)
        .other          _Z35group_norm_nhwc_fwd_one_pass_kernelI11Bf16IOFp32WLi256ELi40ELi640EEv26Group_norm_nhwc_fwd_params,@"STO_CUDA_ENTRY STV_DEFAULT"
_Z35group_norm_nhwc_fwd_one_pass_kernelI11Bf16IOFp32WLi256ELi40ELi640EEv26Group_norm_nhwc_fwd_params:
.text._Z35group_norm_nhwc_fwd_one_pass_kernelI11Bf16IOFp32WLi256ELi40ELi640EEv26Group_norm_nhwc_fwd_params:
        /* <DEDUP_REMOVED lines=11> */
[----:B------:R-:W3:Y:S01]  /*00b0*/  LDCU.64 UR8, c[0x0][0x388] ;  /* 0x00007100ff0877ac */ /* 0x000ee20008000a00 */
[----:B------:R-:W4:Y:S01]  /*00c0*/  LDCU UR20, c[0x0][0x374] ;  /* 0x00006e80ff1477ac */ /* 0x000f220008000800 */
[----:B------:R-:W0:Y:S01]  /*00d0*/  LDCU.64 UR16, c[0x0][0x358] ;  /* 0x00006b00ff1077ac */ /* 0x000e220008000a00 */
[----:B------:R-:W-:Y:S01]  /*00e0*/  UMOV UR7, UR6 ;  /* 0x0000000600077c82 */ /* 0x000fe20008000000 */
[----:B--2---:R-:W-:Y:S01]  /*00f0*/  MOV R3, UR4 ;  /* 0x0000000400037c02 */ /* 0x004fe20008000f00 */
[----:B------:R-:W-:Y:S01]  /*0100*/  UMOV UR4, URZ ;  /* 0x000000ff00047c82 */ /* 0x000fe20008000000 */
[----:B---3--:R-:W-:Y:S02]  /*0110*/  ISETP.NE.U32.AND P1, PT, RZ, UR8, PT ;  /* 0x00000008ff007c0c */ /* 0x008fe4000bf25070 */
[----:B0-----:R-:W-:-:S02]  /*0120*/  LOP3.LUT R0, R4, 0xffff, RZ, 0xc0, !PT ;  /* 0x0000ffff04007812 */ /* 0x001fc400078ec0ff */
[----:B-1----:R-:W-:-:S03]  /*0130*/  LOP3.LUT P0, RZ, R4, UR15, RZ, 0xfc, !PT ;  /* 0x0000000f04ff7c12 */ /* 0x002fc6000f80fcff */
[----:B------:R-:W-:Y:S01]  /*0140*/  IMAD R0, R0, 0xccd, RZ ;  /* 0x00000ccd00007824 */ /* 0x000fe200078e02ff */
[----:B------:R-:W-:-:S04]  /*0150*/  ISETP.NE.AND.EX P0, PT, RZ, UR9, !P0, P1 ;  /* 0x00000009ff007c0c */ /* 0x000fc8000c705310 */
[----:B------:R-:W-:-:S04]  /*0160*/  SHF.R.U32.HI R0, RZ, 0x10, R0 ;  /* 0x00000010ff007819 */ /* 0x000fc80000011600 */
[----:B------:R-:W-:Y:S01]  /*0170*/  PRMT R2, R0, 0x9910, RZ ;  /* 0x0000991000027816 */ /* 0x000fe200000000ff */
[----:B------:R-:W-:-:S03]  /*0180*/  IMAD R0, R3, UR15, R0 ;  /* 0x0000000f03007c24 */ /* 0x000fc6000f8e0200 */
[----:B------:R-:W-:Y:S01]  /*0190*/  MOV R3, R2 ;  /* 0x0000000200037202 */ /* 0x000fe20000000f00 */
[C---:B------:R-:W-:Y:S01]  /*01a0*/  VIADD R40, R0.reuse, 0xc0 ;  /* 0x000000c000287836 */ /* 0x040fe20000000000 */
[----:B------:R-:W0:Y:S01]  /*01b0*/  LDC R2, c[0x0][0x370] ;  /* 0x0000dc00ff027b82 */ /* 0x000e220000000800 */
[C---:B------:R-:W-:Y:S02]  /*01c0*/  IADD3 R42, PT, PT, R0.reuse, 0x20, RZ ;  /* 0x00000020002a7810 */ /* 0x040fe40007ffe0ff */
[----:B------:R-:W-:Y:S01]  /*01d0*/  IMAD R3, R3, 0x14, RZ ;  /* 0x0000001403037824 */ /* 0x000fe200078e02ff */
[C---:B------:R-:W-:Y:S02]  /*01e0*/  IADD3 R38, PT, PT, R0.reuse, 0x40, RZ ;  /* 0x0000004000267810 */ /* 0x040fe40007ffe0ff */
[----:B------:R-:W-:Y:S02]  /*01f0*/  IADD3 R37, PT, PT, R0, 0x60, RZ ;  /* 0x0000006000257810 */ /* 0x000fe40007ffe0ff */
[----:B------:R-:W-:-:S02]  /*0200*/  IADD3 R3, PT, PT, RZ, -R3, RZ ;  /* 0x80000003ff037210 */ /* 0x000fc40007ffe0ff */
[C---:B------:R-:W-:Y:S02]  /*0210*/  IADD3 R36, PT, PT, R0.reuse, 0x80, RZ ;  /* 0x0000008000247810 */ /* 0x040fe40007ffe0ff */
[----:B------:R-:W-:Y:S02]  /*0220*/  PRMT R41, R3, 0x7710, RZ ;  /* 0x0000771003297816 */ /* 0x000fe400000000ff */
[C---:B------:R-:W-:Y:S02]  /*0230*/  IADD3 R35, PT, PT, R0.reuse, 0xa0, RZ ;  /* 0x000000a000237810 */ /* 0x040fe40007ffe0ff */
[----:B------:R-:W-:Y:S02]  /*0240*/  IADD3 R39, PT, PT, R0, 0xe0, RZ ;  /* 0x000000e000277810 */ /* 0x000fe40007ffe0ff */
[----:B------:R-:W-:Y:S02]  /*0250*/  IADD3 R41, PT, PT, R41, R4, RZ ;  /* 0x0000000429297210 */ /* 0x000fe40007ffe0ff */
[----:B------:R-:W-:-:S02]  /*0260*/  SHF.R.S32.HI R5, RZ, 0x1f, R0 ;  /* 0x0000001fff057819 */ /* 0x000fc40000011400 */
[----:B------:R-:W-:Y:S02]  /*0270*/  SHF.R.S32.HI R5, RZ, 0x1f, R42 ;  /* 0x0000001fff057819 */ /* 0x000fe4000001142a */
[----:B------:R-:W-:Y:S02]  /*0280*/  SHF.R.S32.HI R6, RZ, 0x1f, R38 ;  /* 0x0000001fff067819 */ /* 0x000fe40000011426 */
[----:B------:R-:W-:Y:S02]  /*0290*/  SHF.R.S32.HI R5, RZ, 0x1f, R37 ;  /* 0x0000001fff057819 */ /* 0x000fe40000011425 */
[----:B------:R-:W-:Y:S02]  /*02a0*/  SHF.R.S32.HI R3, RZ, 0x1f, R36 ;  /* 0x0000001fff037819 */ /* 0x000fe40000011424 */
[----:B------:R-:W-:Y:S02]  /*02b0*/  SHF.R.S32.HI R45, RZ, 0x1f, R35 ;  /* 0x0000001fff2d7819 */ /* 0x000fe40000011423 */
[----:B------:R-:W-:-:S02]  /*02c0*/  SHF.R.S32.HI R44, RZ, 0x1f, R40 ;  /* 0x0000001fff2c7819 */ /* 0x000fc40000011428 */
[----:B------:R-:W-:Y:S02]  /*02d0*/  SHF.R.S32.HI R43, RZ, 0x1f, R39 ;  /* 0x0000001fff2b7819 */ /* 0x000fe40000011427 */
[----:B----4-:R-:W-:-:S07]  /*02e0*/  SHF.L.U32 R41, R41, 0x1, RZ ;  /* 0x0000000129297819 */ /* 0x010fce00000006ff */
.L_x_1951:
[----:B------:R-:W1:Y:S01]  /*02f0*/  LDCU UR5, c[0x0][0x3f8] ;  /* 0x00007f00ff0577ac */ /* 0x000e620008000800 */
[----:B------:R-:W-:Y:S02]  /*0300*/  IABS R8, UR7 ;  /* 0x0000000700087c13 */ /* 0x000fe40008000000 */
[----:B------:R-:W-:Y:S02]  /*0310*/  CS2R R32, SRZ ;  /* 0x0000000000207805 */ /* 0x000fe4000001ff00 */
[----:B------:R-:W-:Y:S01]  /*0320*/  SHF.R.S32.HI R9, RZ, 0x1f, R42 ;  /* 0x0000001fff097819 */ /* 0x000fe2000001142a */
[----:B--2---:R-:W2:Y:S01]  /*0330*/  LDCU.64 UR12, c[0x0][0x3f0] ;  /* 0x00007e00ff0c77ac */ /* 0x004ea20008000a00 */
[----:B------:R-:W-:Y:S02]  /*0340*/  R2UR UR10, R8 ;  /* 0x00000000080a72ca */ /* 0x000fe400000e0000 */
[----:B------:R-:W-:Y:S02]  /*0350*/  SHF.R.S32.HI R20, RZ, 0x1f, R38 ;  /* 0x0000001fff147819 */ /* 0x000fe40000011426 */
[----:B------:R-:W-:-:S02]  /*0360*/  SHF.R.S32.HI R28, RZ, 0x1f, R37 ;  /* 0x0000001fff1c7819 */ /* 0x000fc40000011425 */
[----:B------:R-:W-:Y:S02]  /*0370*/  SHF.R.S32.HI R27, RZ, 0x1f, R0 ;  /* 0x0000001fff1b7819 */ /* 0x000fe40000011400 */
[----:B------:R-:W-:Y:S02]  /*0380*/  SHF.R.S32.HI R24, RZ, 0x1f, R36 ;  /* 0x0000001fff187819 */ /* 0x000fe40000011424 */
[----:B01-34-:R-:W-:-:S04]  /*0390*/  MOV R3, UR5 ;  /* 0x0000000500037c02 */ /* 0x01bfc80008000f00 */
[----:B------:R-:W-:-:S04]  /*03a0*/  IABS R6, R3 ;  /* 0x0000000300067213 */ /* 0x000fc80000000000 */
[----:B------:R-:W1:Y:S08]  /*03b0*/  I2F.RP R3, R6 ;  /* 0x0000000600037306 */ /* 0x000e700000209400 */
[----:B-1----:R-:W1:Y:S02]  /*03c0*/  MUFU.RCP R3, R3 ;  /* 0x0000000300037308 */ /* 0x002e640000001000 */
[----:B-1----:R-:W-:-:S06]  /*03d0*/  IADD3 R4, PT, PT, R3, 0xffffffe, RZ ;  /* 0x0ffffffe03047810 */ /* 0x002fcc0007ffe0ff */
[----:B------:R1:W3:Y:S02]  /*03e0*/  F2I.FTZ.U32.TRUNC.NTZ R5, R4 ;  /* 0x0000000400057305 */ /* 0x0002e4000021f000 */
[----:B-1----:R-:W-:Y:S01]  /*03f0*/  HFMA2 R4, -RZ, RZ, 0, 0 ;  /* 0x00000000ff047431 */ /* 0x002fe200000001ff */
[----:B---3--:R-:W-:Y:S02]  /*0400*/  R2UR UR9, R5 ;  /* 0x00000000050972ca */ /* 0x008fe400000e0000 */
[----:B------:R-:W-:Y:S02]  /*0410*/  IADD3 R7, PT, PT, RZ, -R5, RZ ;  /* 0x80000005ff077210 */ /* 0x000fe40007ffe0ff */
[----:B------:R-:W-:-:S03]  /*0420*/  R2UR UR8, R4 ;  /* 0x00000000040872ca */ /* 0x000fc600000e0000 */
[----:B------:R-:W-:-:S10]  /*0430*/  IMAD R7, R7, R6, RZ ;  /* 0x0000000607077224 */ /* 0x000fd400078e02ff */
[----:B------:R-:W-:-:S05]  /*0440*/  IMAD.HI.U32 R7, R5, R7, UR8 ;  /* 0x0000000805077e27 */ /* 0x000fca000f8e0007 */
[----:B------:R-:W-:-:S13]  /*0450*/  R2UR UR8, R7 ;  /* 0x00000000070872ca */ /* 0x000fda00000e0000 */
[----:B------:R-:W-:Y:S02]  /*0460*/  UIMAD.WIDE.U32 UR8, UR8, UR10, URZ ;  /* 0x0000000a080872a5 */ /* 0x000fe4000f8e00ff */
[----:B------:R-:W-:-:S04]  /*0470*/  ULOP3.LUT UR8, UR7, UR5, URZ, 0x3c, !UPT ;  /* 0x0000000507087292 */ /* 0x000fc8000f8e3cff */
[----:B------:R-:W-:-:S05]  /*0480*/  IADD3 R3, PT, PT, RZ, -UR9, RZ ;  /* 0x80000009ff037c10 */ /* 0x000fca000fffe0ff */
[C---:B------:R-:W-:Y:S01]  /*0490*/  IMAD R3, R6.reuse, R3, UR10 ;  /* 0x0000000a06037e24 */ /* 0x040fe2000f8e0203 */
[----:B------:R-:W1:Y:S04]  /*04a0*/  LDCU.64 UR10, c[0x0][0x3e8] ;  /* 0x00007d00ff0a77ac */ /* 0x000e680008000a00 */
[----:B------:R-:W-:-:S13]  /*04b0*/  ISETP.GT.U32.AND P1, PT, R6, R3, PT ;  /* 0x000000030600720c */ /* 0x000fda0003f24070 */
[----:B------:R-:W-:Y:S01]  /*04c0*/  VOTEU.ANY UP1, P1 ;  /* 0x0000000000ff7886 */ /* 0x000fe20000820100 */
[----:B------:R-:W-:Y:S02]  /*04d0*/  PLOP3.LUT P1, PT, PT, PT, UP1, 0x80, 0x8 ;  /* 0x000000000008781c */ /* 0x000fe40003f2f018 */
[----:B-1----:R-:W-:Y:S02]  /*04e0*/  ISETP.GE.U32.AND P3, PT, R42, UR10, PT ;  /* 0x0000000a2a007c0c */ /* 0x002fe4000bf66070 */
[----:B------:R-:W-:Y:S01]  /*04f0*/  @!UP1 UIADD3 UR9, UPT, UPT, UR9, 0x1, URZ ;  /* 0x0000000109099890 */ /* 0x000fe2000fffe0ff */
[----:B------:R-:W-:Y:S01]  /*0500*/  ISETP.GE.U32.AND P5, PT, R38, UR10, PT ;  /* 0x0000000a26007c0c */ /* 0x000fe2000bfa6070 */
[----:B------:R-:W-:Y:S01]  /*0510*/  UISETP.GE.AND UP1, UPT, UR8, URZ, UPT ;  /* 0x000000ff0800728c */ /* 0x000fe2000bf26270 */
[----:B------:R-:W-:Y:S02]  /*0520*/  ISETP.GE.AND.EX P3, PT, R9, UR11, PT, P3 ;  /* 0x0000000b09007c0c */ /* 0x000fe4000bf66330 */
[----:B------:R-:W-:-:S02]  /*0530*/  ISETP.GE.AND.EX P5, PT, R20, UR11, PT, P5 ;  /* 0x0000000b14007c0c */ /* 0x000fc4000bfa6350 */
[----:B------:R-:W-:Y:S02]  /*0540*/  ISETP.GE.U32.AND P2, PT, R37, UR10, PT ;  /* 0x0000000a25007c0c */ /* 0x000fe4000bf46070 */
[----:B------:R-:W-:Y:S02]  /*0550*/  @!P1 IMAD.IADD R3, R3, 0x1, -R6 ;  /* 0x0000000103039824 */ /* 0x000fe400078e0a06 */
[----:B------:R-:W-:-:S03]  /*0560*/  ISETP.GE.AND.EX P2, PT, R28, UR11, PT, P2 ;  /* 0x0000000b1c007c0c */ /* 0x000fc6000bf46320 */
[----:B------:R-:W-:Y:S02]  /*0570*/  ISETP.GE.U32.AND P1, PT, R3, R6, PT ;  /* 0x000000060300720c */ /* 0x000fe40003f26070 */
[----:B------:R-:W1:Y:S01]  /*0580*/  @!P3 LDC.64 R12, c[0x0][0x3e0] ;  /* 0x0000f800ff0cbb82 */ /* 0x000e620000000a00 */
[----:B------:R-:W-:-:S07]  /*0590*/  LOP3.LUT R6, R41, 0xffff, RZ, 0xc0, !PT ;  /* 0x0000ffff29067812 */ /* 0x000fce00078ec0ff */
[----:B-----5:R-:W3:Y:S03]  /*05a0*/  @!P5 LDC.64 R18, c[0x0][0x3e0] ;  /* 0x0000f800ff12db82 */ /* 0x020ee60000000a00 */
[----:B------:R-:W-:Y:S01]  /*05b0*/  VOTEU.ANY UP0, P1 ;  /* 0x0000000000ff7886 */ /* 0x000fe20000800100 */
[----:B------:R-:W-:-:S04]  /*05c0*/  ISETP.GE.U32.AND P1, PT, R0, UR10, PT ;  /* 0x0000000a00007c0c */ /* 0x000fc8000bf26070 */
[----:B------:R-:W-:Y:S01]  /*05d0*/  @UP0 UIADD3 UR9, UPT, UPT, UR9, 0x1, URZ ;  /* 0x0000000109090890 */ /* 0x000fe2000fffe0ff */
[----:B------:R-:W4:Y:S01]  /*05e0*/  @!P3 LDC.64 R16, c[0x0][0x390] ;  /* 0x0000e400ff10bb82 */ /* 0x000f220000000a00 */
[----:B------:R-:W-:Y:S01]  /*05f0*/  UISETP.NE.AND UP0, UPT, UR5, URZ, UPT ;  /* 0x000000ff0500728c */ /* 0x000fe2000bf05270 */
[----:B------:R-:W-:Y:S01]  /*0600*/  ISETP.GE.AND.EX P1, PT, R27, UR11, PT, P1 ;  /* 0x0000000b1b007c0c */ /* 0x000fe2000bf26310 */
[----:B------:R-:W-:-:S05]  /*0610*/  @!UP1 UIADD3 UR9, UPT, UPT, -UR9, URZ, URZ ;  /* 0x000000ff09099290 */ /* 0x000fca000fffe1ff */
[----:B------:R-:W5:Y:S04]  /*0620*/  @!P2 LDC.64 R14, c[0x0][0x3e0] ;  /* 0x0000f800ff0eab82 */ /* 0x000f680000000a00 */
[----:B------:R-:W-:-:S04]  /*0630*/  @!UP0 ULOP3.LUT UR9, URZ, UR5, URZ, 0x33, !UPT ;  /* 0x00000005ff098292 */ /* 0x000fc8000f8e33ff */
[----:B------:R-:W-:Y:S01]  /*0640*/  UIADD3 UR8, UPT, UPT, -UR9, URZ, URZ ;  /* 0x000000ff09087290 */ /* 0x000fe2000fffe1ff */
[----:B------:R-:W0:Y:S03]  /*0650*/  @!P5 LDC.64 R4, c[0x0][0x390] ;  /* 0x0000e400ff04db82 */ /* 0x000e260000000a00 */
[----:B------:R-:W-:Y:S02]  /*0660*/  UIMAD UR8, UR5, UR8, UR7 ;  /* 0x00000008050872a4 */ /* 0x000fe4000f8e0207 */
[----:B------:R-:W-:Y:S02]  /*0670*/  USHF.R.S32.HI UR5, URZ, 0x1f, UR9 ;  /* 0x0000001fff057899 */ /* 0x000fe40008011409 */
[----:B------:R-:W-:Y:S01]  /*0680*/  UIMAD UR8, UR8, 0x28, URZ ;  /* 0x00000028080878a4 */ /* 0x000fe2000f8e02ff */
[----:B------:R-:W0:Y:S01]  /*0690*/  @!P1 LDC.64 R10, c[0x0][0x3e0] ;  /* 0x0000f800ff0a9b82 */ /* 0x000e220000000a00 */
[----:B--2---:R-:W-:-:S04]  /*06a0*/  UIMAD UR5, UR5, UR12, URZ ;  /* 0x0000000c050572a4 */ /* 0x004fc8000f8e02ff */
[----:B------:R-:W-:Y:S01]  /*06b0*/  IADD3 R6, P4, PT, R6, UR8, RZ ;  /* 0x0000000806067c10 */ /* 0x000fe2000ff9e0ff */
[----:B------:R-:W-:Y:S01]  /*06c0*/  UIMAD UR5, UR9, UR13, UR5 ;  /* 0x0000000d090572a4 */ /* 0x000fe2000f8e0205 */
[----:B------:R-:W-:-:S04]  /*06d0*/  MOV R3, UR8 ;  /* 0x0000000800037c02 */ /* 0x000fc80008000f00 */
[----:B------:R-:W-:Y:S02]  /*06e0*/  LEA.HI.X.SX32 R7, R3, RZ, 0x1, P4 ;  /* 0x000000ff03077211 */ /* 0x000fe400020f0eff */
[----:B------:R-:W-:-:S05]  /*06f0*/  MOV R3, UR12 ;  /* 0x0000000c00037c02 */ /* 0x000fca0008000f00 */
[----:B------:R-:W-:-:S04]  /*0700*/  IMAD.WIDE.U32 R6, R3, UR9, R6 ;  /* 0x0000000903067c25 */ /* 0x000fc8000f8e0006 */
[----:B-1----:R-:W-:Y:S01]  /*0710*/  @!P3 IMAD R3, R9, R12, RZ ;  /* 0x0000000c0903b224 */ /* 0x002fe200078e02ff */
[----:B------:R-:W-:Y:S02]  /*0720*/  IADD3 R9, PT, PT, R7, UR5, RZ ;  /* 0x0000000507097c10 */ /* 0x000fe4000fffe0ff */
[-C--:B------:R-:W-:Y:S01]  /*0730*/  @!P3 MOV R8, R6.reuse ;  /* 0x000000060008b202 */ /* 0x080fe20000000f00 */
[----:B------:R-:W-:Y:S01]  /*0740*/  @!P3 IMAD R21, R42, R13, R3 ;  /* 0x0000000d2a15b224 */ /* 0x000fe200078e0203 */
[----:B------:R-:W-:Y:S01]  /*0750*/  @!P5 MOV R22, R6 ;  /* 0x000000060016d202 */ /* 0x000fe20000000f00 */
[----:B---3--:R-:W-:Y:S01]  /*0760*/  @!P5 IMAD R3, R20, R18, RZ ;  /* 0x000000121403d224 */ /* 0x008fe200078e02ff */
[----:B------:R-:W-:Y:S01]  /*0770*/  @!P5 MOV R23, R9 ;  /* 0x000000090017d202 */ /* 0x000fe20000000f00 */
[----:B------:R-:W-:-:S04]  /*0780*/  @!P3 IMAD.WIDE.U32 R12, R42, R12, R8 ;  /* 0x0000000c2a0cb225 */ /* 0x000fc800078e0008 */
[C---:B------:R-:W-:Y:S01]  /*0790*/  @!P5 IMAD R3, R38.reuse, R19, R3 ;  /* 0x000000132603d224 */ /* 0x040fe200078e0203 */
[----:B------:R-:W-:Y:S01]  /*07a0*/  @!P3 IADD3 R13, PT, PT, R13, R21, RZ ;  /* 0x000000150d0db210 */ /* 0x000fe20007ffe0ff */
[----:B------:R-:W-:Y:S01]  /*07b0*/  @!P5 IMAD.WIDE.U32 R18, R38, R18, R22 ;  /* 0x000000122612d225 */ /* 0x000fe200078e0016 */
[----:B------:R-:W1:Y:S01]  /*07c0*/  @!P2 LDC.64 R20, c[0x0][0x390] ;  /* 0x0000e400ff14ab82 */ /* 0x000e620000000a00 */
[----:B----4-:R-:W-:Y:S02]  /*07d0*/  @!P3 LEA R16, P4, R12, R16, 0x1 ;  /* 0x000000100c10b211 */ /* 0x010fe400078808ff */
[----:B-----5:R-:W-:Y:S01]  /*07e0*/  @!P2 IMAD R22, R28, R14, RZ ;  /* 0x0000000e1c16a224 */ /* 0x020fe200078e02ff */
[----:B------:R-:W-:Y:S02]  /*07f0*/  @!P5 IADD3 R3, PT, PT, R19, R3, RZ ;  /* 0x000000031303d210 */ /* 0x000fe40007ffe0ff */
[----:B------:R-:W-:Y:S02]  /*0800*/  @!P3 LEA.HI.X R17, R12, R17, R13, 0x1, P4 ;  /* 0x000000110c11b211 */ /* 0x000fe400020f0c0d */
[----:B------:R-:W2:Y:S01]  /*0810*/  @!P1 LDC.64 R12, c[0x0][0x390] ;  /* 0x0000e400ff0c9b82 */ /* 0x000ea20000000a00 */
[----:B------:R-:W-:-:S02]  /*0820*/  ISETP.GE.U32.AND P4, PT, R36, UR10, PT ;  /* 0x0000000a24007c0c */ /* 0x000fc4000bf86070 */
[----:B------:R3:W4:Y:S01]  /*0830*/  @!P3 LDG.E R33, desc[UR16][R16.64] ;  /* 0x000000101021b981 */ /* 0x000722000c1e1900 */
[----:B0-----:R-:W-:Y:S02]  /*0840*/  @!P5 LEA R4, P6, R18, R4, 0x1 ;  /* 0x000000041204d211 */ /* 0x001fe400078c08ff */
[----:B------:R-:W-:Y:S02]  /*0850*/  ISETP.GE.AND.EX P3, PT, R24, UR11, PT, P4 ;  /* 0x0000000b18007c0c */ /* 0x000fe4000bf66340 */
[----:B------:R-:W-:Y:S01]  /*0860*/  ISETP.GE.U32.AND P4, PT, R35, UR10, PT ;  /* 0x0000000a23007c0c */ /* 0x000fe2000bf86070 */
[----:B------:R-:W-:Y:S01]  /*0870*/  @!P2 IMAD R19, R37, R15, R22 ;  /* 0x0000000f2513a224 */ /* 0x000fe200078e0216 */
[----:B---3--:R-:W-:Y:S01]  /*0880*/  @!P2 MOV R17, R9 ;  /* 0x000000090011a202 */ /* 0x008fe20000000f00 */
[----:B------:R-:W-:Y:S01]  /*0890*/  @!P2 IMAD.MOV.U32 R16, RZ, RZ, R6 ;  /* 0x000000ffff10a224 */ /* 0x000fe200078e0006 */
[----:B------:R-:W-:Y:S01]  /*08a0*/  @!P5 LEA.HI.X R5, R18, R5, R3, 0x1, P6 ;  /* 0x000000051205d211 */ /* 0x000fe200030f0c03 */
[----:B------:R-:W-:Y:S01]  /*08b0*/  @!P1 IMAD R3, R27, R10, RZ ;  /* 0x0000000a1b039224 */ /* 0x000fe200078e02ff */
[----:B------:R-:W-:Y:S01]  /*08c0*/  ISETP.GE.AND.EX P4, PT, R45, UR11, PT, P4 ;  /* 0x0000000b2d007c0c */ /* 0x000fe2000bf86340 */
[----:B------:R-:W-:Y:S01]  /*08d0*/  @!P2 IMAD.WIDE.U32 R14, R37, R14, R16 ;  /* 0x0000000e250ea225 */ /* 0x000fe200078e0010 */
[----:B------:R-:W-:Y:S01]  /*08e0*/  @!P1 MOV R16, R6 ;  /* 0x0000000600109202 */ /* 0x000fe20000000f00 */
[----:B------:R0:W3:Y:S01]  /*08f0*/  @!P5 LDG.E R32, desc[UR16][R4.64] ;  /* 0x000000100420d981 */ /* 0x0000e2000c1e1900 */
[----:B------:R-:W-:Y:S01]  /*0900*/  @!P1 MOV R17, R9 ;  /* 0x0000000900119202 */ /* 0x000fe20000000f00 */
[----:B------:R-:W-:Y:S01]  /*0910*/  @!P1 IMAD R3, R0, R11, R3 ;  /* 0x0000000b00039224 */ /* 0x000fe200078e0203 */
[----:B------:R-:W-:-:S02]  /*0920*/  @!P2 IADD3 R15, PT, PT, R15, R19, RZ ;  /* 0x000000130f0fa210 */ /* 0x000fc40007ffe0ff */
[----:B-1----:R-:W-:Y:S01]  /*0930*/  @!P2 LEA R20, P6, R14, R20, 0x1 ;  /* 0x000000140e14a211 */ /* 0x002fe200078c08ff */
[----:B------:R-:W-:Y:S01]  /*0940*/  @!P1 IMAD.WIDE.U32 R10, R0, R10, R16 ;  /* 0x0000000a000a9225 */ /* 0x000fe200078e0010 */
[----:B------:R-:W1:Y:S02]  /*0950*/  @!P3 LDC.64 R18, c[0x0][0x3e0] ;  /* 0x0000f800ff12bb82 */ /* 0x000e640000000a00 */
[----:B------:R-:W-:Y:S02]  /*0960*/  @!P2 LEA.HI.X R21, R14, R21, R15, 0x1, P6 ;  /* 0x000000150e15a211 */ /* 0x000fe400030f0c0f */
[----:B------:R-:W-:Y:S02]  /*0970*/  ISETP.GE.U32.AND P6, PT, R40, UR10, PT ;  /* 0x0000000a28007c0c */ /* 0x000fe4000bfc6070 */
[----:B------:R-:W-:Y:S02]  /*0980*/  @!P1 IADD3 R3, PT, PT, R11, R3, RZ ;  /* 0x000000030b039210 */ /* 0x000fe40007ffe0ff */
[----:B--2---:R-:W-:Y:S01]  /*0990*/  @!P1 LEA R12, P5, R10, R12, 0x1 ;  /* 0x0000000c0a0c9211 */ /* 0x004fe200078a08ff */
[----:B0-----:R-:W0:Y:S01]  /*09a0*/  @!P4 LDC.64 R4, c[0x0][0x3e0] ;  /* 0x0000f800ff04cb82 */ /* 0x001e220000000a00 */
[----:B------:R-:W-:Y:S01]  /*09b0*/  ISETP.GE.AND.EX P6, PT, R44, UR11, PT, P6 ;  /* 0x0000000b2c007c0c */ /* 0x000fe2000bfc6360 */
[----:B------:R-:W-:Y:S01]  /*09c0*/  HFMA2 R34, -RZ, RZ, 0, 0 ;  /* 0x00000000ff227431 */ /* 0x000fe200000001ff */
[----:B------:R-:W-:-:S02]  /*09d0*/  @!P1 LEA.HI.X R13, R10, R13, R3, 0x1, P5 ;  /* 0x0000000d0a0d9211 */ /* 0x000fc400028f0c03 */
[----:B------:R-:W-:-:S03]  /*09e0*/  ISETP.GE.U32.AND P5, PT, R39, UR10, PT ;  /* 0x0000000a27007c0c */ /* 0x000fc6000bfa6070 */
[----:B------:R-:W2:Y:S01]  /*09f0*/  @!P3 LDC.64 R10, c[0x0][0x390] ;  /* 0x0000e400ff0abb82 */ /* 0x000ea20000000a00 */
[----:B------:R-:W-:Y:S01]  /*0a00*/  ISETP.GE.AND.EX P5, PT, R43, UR11, PT, P5 ;  /* 0x0000000b2b007c0c */ /* 0x000fe2000bfa6350 */
[----:B------:R5:W3:Y:S06]  /*0a10*/  @!P1 LDG.E R34, desc[UR16][R12.64] ;  /* 0x000000100c229981 */ /* 0x000aec000c1e1900 */
[----:B------:R-:W2:Y:S01]  /*0a20*/  @!P6 LDC.64 R14, c[0x0][0x3e0] ;  /* 0x0000f800ff0eeb82 */ /* 0x000ea20000000a00 */
[----:B-1----:R-:W-:Y:S01]  /*0a30*/  @!P3 IMAD R24, R24, R18, RZ ;  /* 0x000000121818b224 */ /* 0x002fe200078e02ff */
[----:B------:R-:W-:-:S02]  /*0a40*/  CS2R R30, SRZ ;  /* 0x00000000001e7805 */ /* 0x000fc4000001ff00 */
[----:B------:R-:W-:-:S04]  /*0a50*/  @!P3 MOV R22, R6 ;  /* 0x000000060016b202 */ /* 0x000fc80000000f00 */
[----:B-----5:R-:W1:Y:S01]  /*0a60*/  @!P4 LDC.64 R12, c[0x0][0x390] ;  /* 0x0000e400ff0ccb82 */ /* 0x020e620000000a00 */
[----:B------:R-:W-:Y:S01]  /*0a70*/  @!P3 MOV R23, R9 ;  /* 0x000000090017b202 */ /* 0x000fe20000000f00 */
[C---:B------:R-:W-:Y:S01]  /*0a80*/  @!P3 IMAD R24, R36.reuse, R19, R24 ;  /* 0x000000132418b224 */ /* 0x040fe200078e0218 */
[----:B------:R5:W3:Y:S01]  /*0a90*/  @!P2 LDG.E R31, desc[UR16][R20.64] ;  /* 0x00000010141fa981 */ /* 0x000ae2000c1e1900 */
[----:B0-----:R-:W-:Y:S02]  /*0aa0*/  @!P4 IMAD R3, R45, R4, RZ ;  /* 0x000000042d03c224 */ /* 0x001fe400078e02ff */
[----:B------:R-:W-:Y:S02]  /*0ab0*/  @!P3 IMAD.WIDE.U32 R18, R36, R18, R22 ;  /* 0x000000122412b225 */ /* 0x000fe400078e0016 */
[----:B------:R-:W0:Y:S01]  /*0ac0*/  @!P5 LDC.64 R16, c[0x0][0x3e0] ;  /* 0x0000f800ff10db82 */ /* 0x000e220000000a00 */
[----:B------:R-:W-:Y:S02]  /*0ad0*/  @!P4 MOV R22, R6 ;  /* 0x000000060016c202 */ /* 0x000fe40000000f00 */
[----:B------:R-:W-:Y:S01]  /*0ae0*/  @!P4 MOV R23, R9 ;  /* 0x000000090017c202 */ /* 0x000fe20000000f00 */
[----:B------:R-:W-:Y:S01]  /*0af0*/  @!P3 IMAD.IADD R24, R19, 0x1, R24 ;  /* 0x000000011318b824 */ /* 0x000fe200078e0218 */
[----:B--2---:R-:W-:-:S03]  /*0b00*/  @!P3 LEA R10, P2, R18, R10, 0x1 ;  /* 0x0000000a120ab211 */ /* 0x004fc600078408ff */
[----:B-----5:R-:W2:Y:S01]  /*0b10*/  @!P6 LDC.64 R20, c[0x0][0x390] ;  /* 0x0000e400ff14eb82 */ /* 0x020ea20000000a00 */
[C---:B------:R-:W-:Y:S02]  /*0b20*/  @!P4 IMAD R3, R35.reuse, R5, R3 ;  /* 0x000000052303c224 */ /* 0x040fe400078e0203 */
[----:B------:R-:W-:Y:S01]  /*0b30*/  @!P4 IMAD.WIDE.U32 R22, R35, R4, R22 ;  /* 0x000000042316c225 */ /* 0x000fe200078e0016 */
[----:B------:R-:W-:-:S04]  /*0b40*/  @!P3 LEA.HI.X R11, R18, R11, R24, 0x1, P2 ;  /* 0x0000000b120bb211 */ /* 0x000fc800010f0c18 */
[----:B------:R-:W5:Y:S01]  /*0b50*/  @!P5 LDC.64 R4, c[0x0][0x390] ;  /* 0x0000e400ff04db82 */ /* 0x000f620000000a00 */
[----:B------:R-:W-:Y:S01]  /*0b60*/  @!P4 IADD3 R3, PT, PT, R23, R3, RZ ;  /* 0x000000031703c210 */ /* 0x000fe20007ffe0ff */
[----:B------:R1:W3:Y:S02]  /*0b70*/  @!P3 LDG.E R30, desc[UR16][R10.64] ;  /* 0x000000100a1eb981 */ /* 0x0002e4000c1e1900 */
[----:B-1----:R-:W-:Y:S01]  /*0b80*/  @!P4 LEA R12, P2, R22, R12, 0x1 ;  /* 0x0000000c160cc211 */ /* 0x002fe200078408ff */
[----:B------:R-:W-:-:S03]  /*0b90*/  @!P6 IMAD R18, R44, R14, RZ ;  /* 0x0000000e2c12e224 */ /* 0x000fc600078e02ff */
[----:B------:R-:W-:Y:S01]  /*0ba0*/  @!P4 LEA.HI.X R13, R22, R13, R3, 0x1, P2 ;  /* 0x0000000d160dc211 */ /* 0x000fe200010f0c03 */
[C---:B------:R-:W-:Y:S01]  /*0bb0*/  @!P6 IMAD R3, R40.reuse, R15, R18 ;  /* 0x0000000f2803e224 */ /* 0x040fe200078e0212 */
[----:B------:R-:W-:Y:S02]  /*0bc0*/  @!P6 MOV R10, R6 ;  /* 0x00000006000ae202 */ /* 0x000fe40000000f00 */
[-C--:B------:R-:W-:Y:S01]  /*0bd0*/  @!P6 MOV R11, R9.reuse ;  /* 0x00000009000be202 */ /* 0x080fe20000000f00 */
[----:B0-----:R-:W-:Y:S02]  /*0be0*/  @!P5 IMAD R19, R43, R16, RZ ;  /* 0x000000102b13d224 */ /* 0x001fe400078e02ff */
[----:B------:R-:W-:Y:S01]  /*0bf0*/  @!P6 IMAD.WIDE.U32 R14, R40, R14, R10 ;  /* 0x0000000e280ee225 */ /* 0x000fe200078e000a */
[----:B------:R-:W-:Y:S02]  /*0c00*/  @!P5 MOV R10, R6 ;  /* 0x00000006000ad202 */ /* 0x000fe40000000f00 */
[----:B------:R-:W-:-:S02]  /*0c10*/  @!P5 MOV R11, R9 ;  /* 0x00000009000bd202 */ /* 0x000fc40000000f00 */
[----:B------:R-:W-:Y:S01]  /*0c20*/  CS2R R28, SRZ ;  /* 0x00000000001c7805 */ /* 0x000fe2000001ff00 */
[----:B------:R-:W-:Y:S01]  /*0c30*/  @!P5 IMAD R17, R39, R17, R19 ;  /* 0x000000112711d224 */ /* 0x000fe200078e0213 */
[----:B------:R-:W-:Y:S01]  /*0c40*/  @!P6 IADD3 R3, PT, PT, R15, R3, RZ ;  /* 0x000000030f03e210 */ /* 0x000fe20007ffe0ff */
[----:B------:R-:W-:Y:S01]  /*0c50*/  @!P5 IMAD.WIDE.U32 R10, R39, R16, R10 ;  /* 0x00000010270ad225 */ /* 0x000fe200078e000a */
[----:B--2---:R-:W-:-:S03]  /*0c60*/  @!P6 LEA R20, P2, R14, R20, 0x1 ;  /* 0x000000140e14e211 */ /* 0x004fc600078408ff */
[----:B------:R-:W-:Y:S01]  /*0c70*/  HFMA2 R27, -RZ, RZ, 0, 0 ;  /* 0x00000000ff1b7431 */ /* 0x000fe200000001ff */
[----:B------:R-:W2:Y:S01]  /*0c80*/  @!P4 LDG.E R29, desc[UR16][R12.64] ;  /* 0x000000100c1dc981 */ /* 0x000ea2000c1e1900 */
[----:B------:R-:W-:Y:S01]  /*0c90*/  @!P5 IMAD.IADD R17, R11, 0x1, R17 ;  /* 0x000000010b11d824 */ /* 0x000fe200078e0211 */
[----:B------:R-:W-:Y:S02]  /*0ca0*/  @!P6 LEA.HI.X R21, R14, R21, R3, 0x1, P2 ;  /* 0x000000150e15e211 */ /* 0x000fe400010f0c03 */
[----:B-----5:R-:W-:-:S03]  /*0cb0*/  @!P5 LEA R4, P2, R10, R4, 0x1 ;  /* 0x000000040a04d211 */ /* 0x020fc600078408ff */
[----:B------:R-:W5:Y:S01]  /*0cc0*/  @!P6 LDG.E R28, desc[UR16][R20.64] ;  /* 0x00000010141ce981 */ /* 0x000f62000c1e1900 */
[----:B------:R-:W-:-:S05]  /*0cd0*/  @!P5 LEA.HI.X R5, R10, R5, R17, 0x1, P2 ;  /* 0x000000050a05d211 */ /* 0x000fca00010f0c11 */
[----:B------:R0:W5:Y:S01]  /*0ce0*/  @!P5 LDG.E R27, desc[UR16][R4.64] ;  /* 0x00000010041bd981 */ /* 0x000162000c1e1900 */
[----:B------:R-:W1:Y:S02]  /*0cf0*/  S2R R22, SR_LANEID ;  /* 0x0000000000167919 */ /* 0x000e640000000000 */
[----:B-1----:R-:W-:Y:S02]  /*0d00*/  ISETP.GT.AND P2, PT, R22, 0x1e, PT ;  /* 0x0000001e1600780c */ /* 0x002fe40003f44270 */
[C---:B----4-:R-:W-:Y:S02]  /*0d10*/  PRMT R25, R33.reuse, 0x7632, R25 ;  /* 0x0000763221197816 */ /* 0x050fe40000000019 */
[----:B------:R-:W-:Y:S02]  /*0d20*/  SHF.L.U32 R33, R33, 0x10, RZ ;  /* 0x0000001021217819 */ /* 0x000fe400000006ff */
[----:B------:R-:W-:-:S05]  /*0d30*/  SHF.L.U32 R25, R25, 0x10, RZ ;  /* 0x0000001019197819 */ /* 0x000fca00000006ff */
[----:B0-----:R-:W-:Y:S01]  /*0d40*/  FMUL.FTZ R4, R25, R25 ;  /* 0x0000001919047220 */ /* 0x001fe20000410000 */
[C---:B------:R-:W-:Y:S01]  /*0d50*/  FADD.FTZ R10, R33.reuse, R25 ;  /* 0x00000019210a7221 */ /* 0x040fe20000010000 */
[C---:B---3--:R-:W-:Y:S02]  /*0d60*/  PRMT R24, R32.reuse, 0x7632, R24 ;  /* 0x0000763220187816 */ /* 0x048fe40000000018 */
[----:B------:R-:W-:Y:S02]  /*0d70*/  SHF.L.U32 R32, R32, 0x10, RZ ;  /* 0x0000001020207819 */ /* 0x000fe400000006ff */
[----:B------:R-:W-:Y:S01]  /*0d80*/  SHF.L.U32 R24, R24, 0x10, RZ ;  /* 0x0000001018187819 */ /* 0x000fe200000006ff */
[----:B------:R-:W-:-:S04]  /*0d90*/  FFMA.FTZ R5, R33, R33, R4 ;  /* 0x0000002121057223 */ /* 0x000fc80000010004 */
[----:B------:R-:W-:Y:S01]  /*0da0*/  FMUL.FTZ R13, R24, R24 ;  /* 0x00000018180d7220 */ /* 0x000fe20000410000 */
[C---:B------:R-:W-:Y:S02]  /*0db0*/  PRMT R26, R34.reuse, 0x7632, R26 ;  /* 0x00007632221a7816 */ /* 0x040fe4000000001a */
[----:B------:R-:W-:Y:S02]  /*0dc0*/  SHF.L.U32 R34, R34, 0x10, RZ ;  /* 0x0000001022227819 */ /* 0x000fe400000006ff */
[----:B------:R-:W-:-:S05]  /*0dd0*/  SHF.L.U32 R26, R26, 0x10, RZ ;  /* 0x000000101a1a7819 */ /* 0x000fca00000006ff */
[----:B------:R-:W-:Y:S01]  /*0de0*/  FADD.FTZ R3, R34, R26 ;  /* 0x0000001a22037221 */ /* 0x000fe20000010000 */
[----:B------:R-:W-:-:S03]  /*0df0*/  FMUL.FTZ R11, R26, R26 ;  /* 0x0000001a1a0b7220 */ /* 0x000fc60000410000 */
[----:B------:R-:W-:Y:S01]  /*0e00*/  FADD.FTZ R3, RZ, R3 ;  /* 0x00000003ff037221 */ /* 0x000fe20000010000 */
[----:B------:R-:W-:-:S03]  /*0e10*/  FFMA.FTZ R11, R34, R34, R11 ;  /* 0x00000022220b7223 */ /* 0x000fc6000001000b */
[----:B------:R-:W-:Y:S01]  /*0e20*/  FADD.FTZ R3, R3, R10 ;  /* 0x0000000a03037221 */ /* 0x000fe20000010000 */
[--C-:B------:R-:W-:Y:S01]  /*0e30*/  FADD.FTZ R4, RZ, R11.reuse ;  /* 0x0000000bff047221 */ /* 0x100fe20000010000 */
[----:B------:R-:W-:Y:S01]  /*0e40*/  PRMT R11, R31, 0x7632, R11 ;  /* 0x000076321f0b7816 */ /* 0x000fe2000000000b */
[C---:B------:R-:W-:Y:S01]  /*0e50*/  FADD.FTZ R10, R32.reuse, R24 ;  /* 0x00000018200a7221 */ /* 0x040fe20000010000 */
[----:B------:R-:W-:Y:S01]  /*0e60*/  FFMA.FTZ R12, R32, R32, R13 ;  /* 0x00000020200c7223 */ /* 0x000fe2000001000d */
[----:B------:R-:W-:Y:S01]  /*0e70*/  FADD.FTZ R5, R4, R5 ;  /* 0x0000000504057221 */ /* 0x000fe20000010000 */
[----:B------:R-:W-:Y:S01]  /*0e80*/  SHF.L.U32 R11, R11, 0x10, RZ ;  /* 0x000000100b0b7819 */ /* 0x000fe200000006ff */
[----:B------:R-:W-:Y:S01]  /*0e90*/  FADD.FTZ R4, R3, R10 ;  /* 0x0000000a03047221 */ /* 0x000fe20000010000 */
[----:B------:R-:W-:Y:S02]  /*0ea0*/  IMAD.U32 R31, R31, 0x10000, RZ ;  /* 0x000100001f1f7824 */ /* 0x000fe400078e00ff */
[----:B------:R-:W-:Y:S01]  /*0eb0*/  FADD.FTZ R13, R5, R12 ;  /* 0x0000000c050d7221 */ /* 0x000fe20000010000 */
[----:B------:R-:W-:Y:S01]  /*0ec0*/  FMUL.FTZ R10, R11, R11 ;  /* 0x0000000b0b0a7220 */ /* 0x000fe20000410000 */
[----:B------:R-:W-:Y:S01]  /*0ed0*/  FADD.FTZ R5, R31, R11 ;  /* 0x0000000b1f057221 */ /* 0x000fe20000010000 */
[----:B------:R-:W-:-:S02]  /*0ee0*/  PRMT R3, R30, 0x7632, R3 ;  /* 0x000076321e037816 */ /* 0x000fc40000000003 */
[----:B------:R-:W-:Y:S02]  /*0ef0*/  SHF.L.U32 R30, R30, 0x10, RZ ;  /* 0x000000101e1e7819 */ /* 0x000fe400000006ff */
[----:B------:R-:W-:Y:S01]  /*0f00*/  SHF.L.U32 R3, R3, 0x10, RZ ;  /* 0x0000001003037819 */ /* 0x000fe200000006ff */
[----:B------:R-:W-:Y:S01]  /*0f10*/  FFMA.FTZ R10, R31, R31, R10 ;  /* 0x0000001f1f0a7223 */ /* 0x000fe2000001000a */
[----:B------:R-:W-:-:S03]  /*0f20*/  FADD.FTZ R12, R4, R5 ;  /* 0x00000005040c7221 */ /* 0x000fc60000010000 */
[----:B------:R-:W-:Y:S01]  /*0f30*/  FADD.FTZ R5, R30, R3 ;  /* 0x000000031e057221 */ /* 0x000fe20000010000 */
[----:B------:R-:W-:Y:S01]  /*0f40*/  FMUL.FTZ R15, R3, R3 ;  /* 0x00000003030f7220 */ /* 0x000fe20000410000 */
[----:B------:R-:W-:Y:S02]  /*0f50*/  FADD.FTZ R13, R13, R10 ;  /* 0x0000000a0d0d7221 */ /* 0x000fe40000010000 */
[----:B------:R-:W-:Y:S01]  /*0f60*/  FADD.FTZ R12, R12, R5 ;  /* 0x000000050c0c7221 */ /* 0x000fe20000010000 */
[----:B------:R-:W-:-:S04]  /*0f70*/  FFMA.FTZ R10, R30, R30, R15 ;  /* 0x0000001e1e0a7223 */ /* 0x000fc8000001000f */
[----:B------:R-:W-:Y:S01]  /*0f80*/  FADD.FTZ R13, R13, R10 ;  /* 0x0000000a0d0d7221 */ /* 0x000fe20000010000 */
[C---:B--2---:R-:W-:Y:S02]  /*0f90*/  PRMT R4, R29.reuse, 0x7632, R4 ;  /* 0x000076321d047816 */ /* 0x044fe40000000004 */
[----:B------:R-:W-:Y:S02]  /*0fa0*/  SHF.L.U32 R29, R29, 0x10, RZ ;  /* 0x000000101d1d7819 */ /* 0x000fe400000006ff */
[----:B------:R-:W-:Y:S02]  /*0fb0*/  SHF.L.U32 R4, R4, 0x10, RZ ;  /* 0x0000001004047819 */ /* 0x000fe400000006ff */
[----:B-----5:R-:W-:-:S03]  /*0fc0*/  PRMT R5, R28, 0x7632, R5 ;  /* 0x000076321c057816 */ /* 0x020fc60000000005 */
[----:B------:R-:W-:Y:S01]  /*0fd0*/  FMUL.FTZ R14, R4, R4 ;  /* 0x00000004040e7220 */ /* 0x000fe20000410000 */
[----:B------:R-:W-:Y:S01]  /*0fe0*/  FADD.FTZ R15, R29, R4 ;  /* 0x000000041d0f7221 */ /* 0x000fe20000010000 */
[----:B------:R-:W-:Y:S02]  /*0ff0*/  SHF.L.U32 R5, R5, 0x10, RZ ;  /* 0x0000001005057819 */ /* 0x000fe400000006ff */
[----:B------:R-:W-:Y:S01]  /*1000*/  PRMT R10, R27, 0x7632, R10 ;  /* 0x000076321b0a7816 */ /* 0x000fe2000000000a */
[----:B------:R-:W-:Y:S01]  /*1010*/  FFMA.FTZ R14, R29, R29, R14 ;  /* 0x0000001d1d0e7223 */ /* 0x000fe2000001000e */
[----:B------:R-:W-:Y:S01]  /*1020*/  FADD.FTZ R12, R12, R15 ;  /* 0x0000000f0c0c7221 */ /* 0x000fe20000010000 */
[----:B------:R-:W-:Y:S01]  /*1030*/  SHF.L.U32 R28, R28, 0x10, RZ ;  /* 0x000000101c1c7819 */ /* 0x000fe200000006ff */
[----:B------:R-:W-:Y:S01]  /*1040*/  FMUL.FTZ R15, R5, R5 ;  /* 0x00000005050f7220 */ /* 0x000fe20000410000 */
[----:B------:R-:W-:Y:S01]  /*1050*/  SHF.L.U32 R10, R10, 0x10, RZ ;  /* 0x000000100a0a7819 */ /* 0x000fe200000006ff */
[----:B------:R-:W-:Y:S01]  /*1060*/  FADD.FTZ R13, R13, R14 ;  /* 0x0000000e0d0d7221 */ /* 0x000fe20000010000 */
[----:B------:R-:W-:Y:S01]  /*1070*/  SHF.L.U32 R27, R27, 0x10, RZ ;  /* 0x000000101b1b7819 */ /* 0x000fe200000006ff */
[C---:B------:R-:W-:Y:S01]  /*1080*/  FADD.FTZ R17, R28.reuse, R5 ;  /* 0x000000051c117221 */ /* 0x040fe20000010000 */
[----:B------:R-:W-:Y:S01]  /*1090*/  FFMA.FTZ R16, R28, R28, R15 ;  /* 0x0000001c1c107223 */ /* 0x000fe2000001000f */
[----:B------:R-:W-:-:S02]  /*10a0*/  FMUL.FTZ R14, R10, R10 ;  /* 0x0000000a0a0e7220 */ /* 0x000fc40000410000 */
[----:B------:R-:W-:Y:S01]  /*10b0*/  FADD.FTZ R12, R12, R17 ;  /* 0x000000110c0c7221 */ /* 0x000fe20000010000 */
[----:B------:R-:W-:Y:S01]  /*10c0*/  FADD.FTZ R13, R13, R16 ;  /* 0x000000100d0d7221 */ /* 0x000fe20000010000 */
[C---:B------:R-:W-:Y:S01]  /*10d0*/  FADD.FTZ R19, R27.reuse, R10 ;  /* 0x0000000a1b137221 */ /* 0x040fe20000010000 */
[----:B------:R-:W-:-:S03]  /*10e0*/  FFMA.FTZ R14, R27, R27, R14 ;  /* 0x0000001b1b0e7223 */ /* 0x000fc6000001000e */
[----:B------:R-:W-:Y:S01]  /*10f0*/  FADD.FTZ R19, R12, R19 ;  /* 0x000000130c137221 */ /* 0x000fe20000010000 */
[----:B------:R-:W-:-:S04]  /*1100*/  FADD.FTZ R18, R13, R14 ;  /* 0x0000000e0d127221 */ /* 0x000fc80000010000 */
[----:B------:R-:W0:Y:S04]  /*1110*/  SHFL.DOWN PT, R12, R19, 0x1, 0x1f ;  /* 0x08201f00130c7f89 */ /* 0x000e2800000e0000 */
[----:B------:R-:W1:Y:S01]  /*1120*/  SHFL.DOWN PT, R13, R18, 0x1, 0x1f ;  /* 0x08201f00120d7f89 */ /* 0x000e6200000e0000 */
[----:B0-----:R-:W-:Y:S01]  /*1130*/  @!P2 FADD.FTZ R19, R19, R12 ;  /* 0x0000000c1313a221 */ /* 0x001fe20000010000 */
[----:B-1----:R-:W-:-:S04]  /*1140*/  @!P2 FADD.FTZ R18, R18, R13 ;  /* 0x0000000d1212a221 */ /* 0x002fc80000010000 */
[----:B------:R-:W0:Y:S04]  /*1150*/  SHFL.DOWN PT, R12, R19, 0x2, 0x1f ;  /* 0x08401f00130c7f89 */ /* 0x000e2800000e0000 */
[----:B------:R-:W1:Y:S01]  /*1160*/  SHFL.DOWN PT, R13, R18, 0x2, 0x1f ;  /* 0x08401f00120d7f89 */ /* 0x000e6200000e0000 */
[----:B------:R-:W-:-:S13]  /*1170*/  ISETP.GT.AND P2, PT, R22, 0x1d, PT ;  /* 0x0000001d1600780c */ /* 0x000fda0003f44270 */
        /* <DEDUP_REMOVED lines=9> */
[----:B------:R-:W2:Y:S01]  /*1210*/  S2R R23, SR_TID.X ;  /* 0x0000000000177919 */ /* 0x000ea20000002100 */
[C---:B------:R-:W-:Y:S02]  /*1220*/  ISETP.GT.AND P3, PT, R22.reuse, 0xf, PT ;  /* 0x0000000f1600780c */ /* 0x040fe40003f64270 */
[----:B------:R-:W-:Y:S01]  /*1230*/  ISETP.GT.AND P2, PT, R22, 0x17, PT ;  /* 0x000000171600780c */ /* 0x000fe20003f44270 */
[----:B------:R-:W-:Y:S01]  /*1240*/  BSSY.RECONVERGENT B0, `(.L_x_1908) ;  /* 0x0000012000007945 */ /* 0x000fe20003800200 */
[----:B0-----:R-:W-:Y:S01]  /*1250*/  FADD.FTZ R12, R19, R12 ;  /* 0x0000000c130c7221 */ /* 0x001fe20000010000 */
[----:B-1----:R-:W-:-:S04]  /*1260*/  FADD.FTZ R13, R18, R13 ;  /* 0x0000000d120d7221 */ /* 0x002fc80000010000 */
[----:B------:R-:W-:Y:S02]  /*1270*/  FSEL R16, R19, R12, P2 ;  /* 0x0000000c13107208 */ /* 0x000fe40001000000 */
[----:B------:R-:W-:-:S03]  /*1280*/  FSEL R17, R18, R13, P2 ;  /* 0x0000000d12117208 */ /* 0x000fc60001000000 */
[----:B------:R0:W1:Y:S04]  /*1290*/  SHFL.DOWN PT, R14, R16, 0x10, 0x1f ;  /* 0x0a001f00100e7f89 */ /* 0x00006800000e0000 */
[----:B------:R0:W3:Y:S01]  /*12a0*/  SHFL.DOWN PT, R15, R17, 0x10, 0x1f ;  /* 0x0a001f00110f7f89 */ /* 0x0000e200000e0000 */
[----:B--2---:R-:W-:Y:S05]  /*12b0*/  @P3 BRA `(.L_x_1909) ;  /* 0x0000000000283947 */ /* 0x004fea0003800000 */
[----:B------:R-:W-:Y:S01]  /*12c0*/  ISETP.NE.AND P2, PT, R22, RZ, PT ;  /* 0x000000ff1600720c */ /* 0x000fe20003f45270 */
[----:B0--3--:R-:W-:-:S12]  /*12d0*/  FADD.FTZ R17, R13, R15 ;  /* 0x0000000f0d117221 */ /* 0x009fd80000010000 */
[----:B------:R-:W0:Y:S01]  /*12e0*/  @!P2 S2R R18, SR_CgaCtaId ;  /* 0x000000000012a919 */ /* 0x000e220000008800 */
[----:B------:R-:W-:Y:S02]  /*12f0*/  @!P2 MOV R16, 0x400 ;  /* 0x000004000010a802 */ /* 0x000fe40000000f00 */
[----:B------:R-:W-:-:S04]  /*1300*/  @!P2 SHF.R.U32.HI R19, RZ, 0x2, R23 ;  /* 0x00000002ff13a819 */ /* 0x000fc80000011617 */
[----:B------:R-:W-:Y:S02]  /*1310*/  @!P2 LOP3.LUT R19, R19, 0xf8, RZ, 0xc0, !PT ;  /* 0x000000f81313a812 */ /* 0x000fe400078ec0ff */
[----:B0-----:R-:W-:Y:S01]  /*1320*/  @!P2 LEA R18, R18, R16, 0x18 ;  /* 0x000000101212a211 */ /* 0x001fe200078ec0ff */
[----:B-1----:R-:W-:-:S04]  /*1330*/  FADD.FTZ R16, R12, R14 ;  /* 0x0000000e0c107221 */ /* 0x002fc80000010000 */
[----:B------:R-:W-:-:S05]  /*1340*/  @!P2 IMAD.IADD R18, R19, 0x1, R18 ;  /* 0x000000011312a824 */ /* 0x000fca00078e0212 */
[----:B------:R2:W-:Y:S02]  /*1350*/  @!P2 STS.64 [R18+0x18], R16 ;  /* 0x000018101200a388 */ /* 0x0005e40000000a00 */
.L_x_1909:
[----:B------:R-:W-:Y:S05]  /*1360*/  BSYNC.RECONVERGENT B0 ;  /* 0x0000000000007941 */ /* 0x000fea0003800200 */
.L_x_1908:
        /* <DEDUP_REMOVED lines=8> */
[----:B-1-3--:R-:W1:Y:S04]  /*13f0*/  LDS.128 R12, [UR5+0x20] ;  /* 0x00002005ff0c7984 */ /* 0x00ae680008000c00 */
[----:B------:R-:W3:Y:S01]  /*1400*/  LDS.128 R20, [UR5+0x30] ;  /* 0x00003005ff147984 */ /* 0x000ee20008000c00 */
[----:B-1----:R-:W-:Y:S01]  /*1410*/  FADD.FTZ R12, R16, R12 ;  /* 0x0000000c100c7221 */ /* 0x002fe20000010000 */
[----:B------:R-:W-:Y:S02]  /*1420*/  FADD.FTZ R13, R17, R13 ;  /* 0x0000000d110d7221 */ /* 0x000fe40000010000 */
[----:B0-2---:R-:W0:Y:S01]  /*1430*/  LDS.128 R16, [UR5+0x40] ;  /* 0x00004005ff107984 */ /* 0x005e220008000c00 */
[----:B------:R-:W-:Y:S01]  /*1440*/  FADD.FTZ R14, R12, R14 ;  /* 0x0000000e0c0e7221 */ /* 0x000fe20000010000 */
[----:B------:R-:W-:-:S03]  /*1450*/  FADD.FTZ R13, R13, R15 ;  /* 0x0000000f0d0d7221 */ /* 0x000fc60000010000 */
[----:B---3--:R-:W-:Y:S01]  /*1460*/  FADD.FTZ R14, R14, R20 ;  /* 0x000000140e0e7221 */ /* 0x008fe20000010000 */
[----:B------:R-:W-:-:S03]  /*1470*/  FADD.FTZ R21, R13, R21 ;  /* 0x000000150d157221 */ /* 0x000fc60000010000 */
[----:B------:R-:W-:Y:S01]  /*1480*/  FADD.FTZ R22, R14, R22 ;  /* 0x000000160e167221 */ /* 0x000fe20000010000 */
[----:B------:R-:W-:Y:S01]  /*1490*/  FADD.FTZ R21, R21, R23 ;  /* 0x0000001715157221 */ /* 0x000fe20000010000 */
[----:B------:R-:W1:Y:S02]  /*14a0*/  LDS.128 R12, [UR5+0x50] ;  /* 0x00005005ff0c7984 */ /* 0x000e640008000c00 */
[----:B0-----:R-:W-:Y:S01]  /*14b0*/  FADD.FTZ R16, R22, R16 ;  /* 0x0000001016107221 */ /* 0x001fe20000010000 */
[----:B------:R-:W-:Y:S02]  /*14c0*/  FADD.FTZ R17, R21, R17 ;  /* 0x0000001115117221 */ /* 0x000fe40000010000 */
[----:B------:R-:W0:Y:S01]  /*14d0*/  LDS.128 R20, [UR5+0x60] ;  /* 0x00006005ff147984 */ /* 0x000e220008000c00 */
[----:B------:R-:W-:Y:S01]  /*14e0*/  FADD.FTZ R18, R16, R18 ;  /* 0x0000001210127221 */ /* 0x000fe20000010000 */
[----:B------:R-:W-:-:S03]  /*14f0*/  FADD.FTZ R17, R17, R19 ;  /* 0x0000001311117221 */ /* 0x000fc60000010000 */
[----:B-1----:R-:W-:Y:S01]  /*1500*/  FADD.FTZ R12, R18, R12 ;  /* 0x0000000c120c7221 */ /* 0x002fe20000010000 */
[----:B------:R-:W-:Y:S02]  /*1510*/  FADD.FTZ R13, R17, R13 ;  /* 0x0000000d110d7221 */ /* 0x000fe40000010000 */
[----:B------:R-:W1:Y:S01]  /*1520*/  LDS.128 R16, [UR5+0x70] ;  /* 0x00007005ff107984 */ /* 0x000e620008000c00 */
[----:B------:R-:W-:Y:S01]  /*1530*/  FADD.FTZ R14, R12, R14 ;  /* 0x0000000e0c0e7221 */ /* 0x000fe20000010000 */
[----:B------:R-:W-:-:S03]  /*1540*/  FADD.FTZ R13, R13, R15 ;  /* 0x0000000f0d0d7221 */ /* 0x000fc60000010000 */
[----:B0-----:R-:W-:Y:S01]  /*1550*/  FADD.FTZ R14, R14, R20 ;  /* 0x000000140e0e7221 */ /* 0x001fe20000010000 */
[----:B------:R-:W-:-:S03]  /*1560*/  FADD.FTZ R13, R13, R21 ;  /* 0x000000150d0d7221 */ /* 0x000fc60000010000 */
[----:B------:R-:W-:Y:S01]  /*1570*/  FADD.FTZ R22, R14, R22 ;  /* 0x000000160e167221 */ /* 0x000fe20000010000 */
[----:B------:R-:W-:Y:S02]  /*1580*/  FADD.FTZ R23, R13, R23 ;  /* 0x000000170d177221 */ /* 0x000fe40000010000 */
[----:B------:R-:W0:Y:S01]  /*1590*/  LDS.128 R12, [UR5+0x80] ;  /* 0x00008005ff0c7984 */ /* 0x000e220008000c00 */
        /* <DEDUP_REMOVED lines=21> */
.L_x_1911:
[----:B------:R-:W-:Y:S05]  /*16f0*/  BSYNC.RECONVERGENT B0 ;  /* 0x0000000000007941 */ /* 0x000fea0003800200 */
.L_x_1910:
[----:B------:R-:W-:Y:S05]  /*1700*/  @!P2 BRA `(.L_x_1912) ;  /* 0x0000000c00b4a947 */ /* 0x000fea0003800000 */
[----:B------:R-:W4:Y:S01]  /*1710*/  LDC.64 R12, c[0x0][0x3b8] ;  /* 0x0000ee00ff0c7b82 */ /* 0x000f220000000a00 */
[----:B------:R-:W-:Y:S01]  /*1720*/  ULOP3.LUT UR5, UR4, 0x1, URZ, 0xc0, !UPT ;  /* 0x0000000104057892 */ /* 0x000fe2000f8ec0ff */
[----:B------:R-:W-:-:S03]  /*1730*/  ISETP.GE.U32.AND P2, PT, R2, 0x8, PT ;  /* 0x000000080200780c */ /* 0x000fc60003f46070 */
[----:B------:R-:W-:-:S06]  /*1740*/  UIMAD UR5, UR5, UR20, URZ ;  /* 0x00000014050572a4 */ /* 0x000fcc000f8e02ff */
[----:B-1----:R-:W-:-:S05]  /*1750*/  IMAD R14, R2, UR5, RZ ;  /* 0x00000005020e7c24 */ /* 0x002fca000f8e02ff */
[----:B---3--:R-:W-:-:S05]  /*1760*/  SHF.L.U32 R15, R14, 0x1, RZ ;  /* 0x000000010e0f7819 */ /* 0x008fca00000006ff */
[----:B----4-:R-:W-:-:S03]  /*1770*/  IMAD.WIDE R12, R15, 0x4, R12 ;  /* 0x000000040f0c7825 */ /* 0x010fc600078e020c */
[----:B------:R-:W-:Y:S02]  /*1780*/  R2UR UR18, R12 ;  /* 0x000000000c1272ca */ /* 0x000fe400000e0000 */
[----:B------:R-:W-:Y:S01]  /*1790*/  R2UR UR19, R13 ;  /* 0x000000000d1372ca */ /* 0x000fe200000e0000 */
[----:B------:R-:W-:-:S14]  /*17a0*/  @P3 BRA `(.L_x_1913) ;  /* 0x00000000006c3947 */ /* 0x000fdc0003800000 */
[----:B------:R-:W1:Y:S01]  /*17b0*/  LDC.64 R12, c[0x0][0x3b0] ;  /* 0x0000ec00ff0c7b82 */ /* 0x000e620000000a00 */
[----:B------:R-:W-:Y:S02]  /*17c0*/  UIADD3 UR12, UPT, UPT, UR5, UR6, URZ ;  /* 0x00000006050c7290 */ /* 0x000fe4000fffe0ff */
[----:B------:R-:W-:Y:S02]  /*17d0*/  UIMAD UR10, UR15, UR20, UR6 ;  /* 0x000000140f0a72a4 */ /* 0x000fe4000f8e0206 */
[----:B------:R-:W-:Y:S02]  /*17e0*/  ULOP3.LUT UP0, UR9, UR4, 0x2, URZ, 0xc0, !UPT ;  /* 0x0000000204097892 */ /* 0x000fe4000f80c0ff */
[----:B------:R-:W-:Y:S01]  /*17f0*/  MOV R15, UR12 ;  /* 0x0000000c000f7c02 */ /* 0x000fe20008000f00 */
[----:B------:R-:W-:Y:S01]  /*1800*/  UIMAD.WIDE.U32 UR10, UR10, 0x8, UR18 ;  /* 0x000000080a0a78a5 */ /* 0x000fe2000f8e0012 */
[----:B--2---:R-:W-:Y:S01]  /*1810*/  MOV R18, UR12 ;  /* 0x0000000c00127c02 */ /* 0x004fe20008000f00 */
[----:B------:R-:W-:-:S04]  /*1820*/  UIADD3 UR9, UPT, UPT, -UR9, 0x1, URZ ;  /* 0x0000000109097890 */ /* 0x000fc8000fffe1ff */
[----:B------:R-:W-:Y:S02]  /*1830*/  MOV R14, UR10 ;  /* 0x0000000a000e7c02 */ /* 0x000fe40008000f00 */
[----:B-1----:R-:W-:Y:S02]  /*1840*/  LEA R12, P4, R15, R12, 0x2 ;  /* 0x0000000c0f0c7211 */ /* 0x002fe400078810ff */
[----:B------:R-:W-:Y:S02]  /*1850*/  MOV R15, UR11 ;  /* 0x0000000b000f7c02 */ /* 0x000fe40008000f00 */
[----:B------:R-:W-:Y:S02]  /*1860*/  LEA.HI.X R13, R18, R13, RZ, 0x2, P4 ;  /* 0x0000000d120d7211 */ /* 0x000fe400020f14ff */
[----:B------:R-:W-:Y:S01]  /*1870*/  PLOP3.LUT P4, PT, PT, PT, UP0, 0x80, 0x8 ;  /* 0x000000000008781c */ /* 0x000fe20003f8f008 */
[----:B------:R1:W-:Y:S01]  /*1880*/  STG.E.64 desc[UR16][R14.64], R16 ;  /* 0x000000100e007986 */ /* 0x0003e2000c101b10 */
[----:B------:R-:W-:Y:S01]  /*1890*/  MOV R18, UR9 ;  /* 0x0000000900127c02 */ /* 0x000fe20008000f00 */
[----:B------:R-:W-:Y:S06]  /*18a0*/  MEMBAR.ALL.GPU ;  /* 0x0000000000007992 */ /* 0x000fec000000a000 */
[----:B------:R-:W-:-:S00]  /*18b0*/  ERRBAR ;  /* 0x00000000000079ab */ /* 0x000fc00000000000 */
[----:B------:R-:W-:Y:S06]  /*18c0*/  CGAERRBAR ;  /* 0x00000000000075ab */ /* 0x000fec0000000000 */
[----:B------:R3:W-:Y:S01]  /*18d0*/  REDG.E.ADD.S32.STRONG.GPU desc[UR16][R12.64], R18 ;  /* 0x000000120c00798e */ /* 0x0007e2000c12e310 */
[----:B-1----:R-:W-:-:S04]  /*18e0*/  SEL R14, R2, RZ, !P4 ;  /* 0x000000ff020e7207 */ /* 0x002fc80006000000 */
[----:B------:R-:W-:-:S13]  /*18f0*/  ISETP.NE.AND P4, PT, R14, -0x1, PT ;  /* 0xffffffff0e00780c */ /* 0x000fda0003f85270 */
[----:B---3--:R-:W-:Y:S05]  /*1900*/  @!P4 BRA `(.L_x_1913) ;  /* 0x000000000014c947 */ /* 0x008fea0003800000 */
.L_x_1914:
[----:B------:R-:W2:Y:S04]  /*1910*/  LDG.E.STRONG.GPU R15, desc[UR16][R12.64] ;  /* 0x000000100c0f7981 */ /* 0x000ea8000c1ef900 */
[----:B--2---:R-:W-:Y:S01]  /*1920*/  CCTL.IVALL ;  /* 0x00000000ff00798f */ /* 0x004fe20002000000 */
[----:B------:R-:W-:Y:S05]  /*1930*/  YIELD ;  /* 0x0000000000007946 */ /* 0x000fea0003800000 */
[----:B------:R-:W-:-:S13]  /*1940*/  ISETP.NE.AND P4, PT, R15, R14, PT ;  /* 0x0000000e0f00720c */ /* 0x000fda0003f85270 */
[----:B------:R-:W-:Y:S05]  /*1950*/  @P4 BRA `(.L_x_1914) ;  /* 0xfffffffc00ec4947 */ /* 0x000fea000383ffff */
.L_x_1913:
[----:B------:R-:W-:Y:S05]  /*1960*/  WARPSYNC.ALL ;  /* 0x0000000000007948 */ /* 0x000fea0003800000 */
[----:B------:R-:W-:Y:S06]  /*1970*/  BAR.SYNC.DEFER_BLOCKING 0x0 ;  /* 0x0000000000007b1d */ /* 0x000fec0000010000 */
[----:B------:R-:W-:Y:S01]  /*1980*/  UMOV UR5, URZ ;  /* 0x000000ff00057c82 */ /* 0x000fe20008000000 */
[----:B------:R-:W-:Y:S05]  /*1990*/  @!P2 BRA `(.L_x_1915) ;  /* 0x000000040098a947 */ /* 0x000fea0003800000 */
[----:B------:R-:W-:Y:S01]  /*19a0*/  LOP3.LUT R22, R2, 0x7ffffff8, RZ, 0xc0, !PT ;  /* 0x7ffffff802167812 */ /* 0x000fe200078ec0ff */
[----:B------:R-:W-:Y:S02]  /*19b0*/  ULEA UR10, UR20, UR6, 0x1 ;  /* 0x00000006140a7291 */ /* 0x000fe4000f8e08ff */
[----:B------:R-:W-:Y:S02]  /*19c0*/  ULEA UR11, UR20, UR6, 0x2 ;  /* 0x00000006140b7291 */ /* 0x000fe4000f8e10ff */
[----:B------:R-:W-:Y:S02]  /*19d0*/  UIMAD UR12, UR20, 0x6, UR6 ;  /* 0x00000006140c78a4 */ /* 0x000fe4000f8e0206 */
[----:B------:R-:W-:Y:S02]  /*19e0*/  UIMAD UR13, UR20, 0x5, UR6 ;  /* 0x00000005140d78a4 */ /* 0x000fe4000f8e0206 */
[----:B------:R-:W-:Y:S02]  /*19f0*/  UIMAD UR14, UR20, 0x3, UR6 ;  /* 0x00000003140e78a4 */ /* 0x000fe4000f8e0206 */
[----:B------:R-:W-:-:S02]  /*1a00*/  UIMAD UR21, UR20, 0x7, UR6 ;  /* 0x00000007141578a4 */ /* 0x000fc4000f8e0206 */
[----:B------:R-:W-:Y:S02]  /*1a10*/  UIADD3 UR22, UPT, UPT, UR6, UR20, URZ ;  /* 0x0000001406167290 */ /* 0x000fe4000fffe0ff */
[----:B------:R-:W-:Y:S01]  /*1a20*/  UIADD3 UR23, UPT, UPT, -UR15, URZ, URZ ;  /* 0x000000ff0f177290 */ /* 0x000fe2000fffe1ff */
[----:B------:R-:W-:Y:S01]  /*1a30*/  UMOV UR5, URZ ;  /* 0x000000ff00057c82 */ /* 0x000fe20008000000 */
[----:B------:R-:W-:-:S10]  /*1a40*/  UMOV UR9, UR6 ;  /* 0x0000000600097c82 */ /* 0x000fd40008000000 */
.L_x_1916:
[----:B------:R-:W-:Y:S01]  /*1a50*/  UIADD3 UR24, UPT, UPT, UR5, 0x1, URZ ;  /* 0x0000000105187890 */ /* 0x000fe2000fffe0ff */
[----:B------:R-:W-:Y:S01]  /*1a60*/  ISETP.EQ.OR P4, PT, RZ, UR23, P3 ;  /* 0x00000017ff007c0c */ /* 0x000fe20009f82670 */
[----:B------:R-:W-:-:S04]  /*1a70*/  UIADD3 UR26, UPT, UPT, UR5, 0x3, URZ ;  /* 0x00000003051a7890 */ /* 0x000fc8000fffe0ff */
[----:B------:R-:W-:Y:S01]  /*1a80*/  MOV R12, UR24 ;  /* 0x00000018000c7c02 */ /* 0x000fe20008000f00 */
[----:B------:R-:W-:-:S03]  /*1a90*/  UIADD3 UR24, UPT, UPT, UR5, 0x2, URZ ;  /* 0x0000000205187890 */ /* 0x000fc6000fffe0ff */
[----:B------:R-:W-:-:S03]  /*1aa0*/  ISETP.EQ.OR P5, PT, R12, UR15, P3 ;  /* 0x0000000f0c007c0c */ /* 0x000fc60009fa2670 */
[----:B------:R-:W-:Y:S01]  /*1ab0*/  MOV R12, UR24 ;  /* 0x00000018000c7c02 */ /* 0x000fe20008000f00 */
[----:B------:R-:W-:-:S03]  /*1ac0*/  VOTEU.ALL UP0, P4 ;  /* 0x0000000000ff7886 */ /* 0x000fc60002000000 */
[----:B------:R-:W-:Y:S01]  /*1ad0*/  ISETP.EQ.OR P6, PT, R12, UR15, P3 ;  /* 0x0000000f0c007c0c */ /* 0x000fe20009fc2670 */
[----:B------:R-:W-:Y:S01]  /*1ae0*/  IMAD.U32 R12, RZ, RZ, UR26 ;  /* 0x0000001aff0c7e24 */ /* 0x000fe2000f8e00ff */
[----:B------:R-:W-:-:S04]  /*1af0*/  @!UP0 UIMAD.WIDE.U32 UR24, UR9, 0x8, UR18 ;  /* 0x00000008091888a5 */ /* 0x000fc8000f8e0012 */
[----:B------:R-:W-:Y:S01]  /*1b00*/  VOTEU.ALL UP0, P5 ;  /* 0x0000000000ff7886 */ /* 0x000fe20002800000 */
[----:B------:R-:W-:Y:S02]  /*1b10*/  ISETP.EQ.OR P2, PT, R12, UR15, P3 ;  /* 0x0000000f0c007c0c */ /* 0x000fe40009f42670 */
[----:B--2---:R-:W-:Y:S02]  /*1b20*/  MOV R18, UR24 ;  /* 0x0000001800127c02 */ /* 0x004fe40008000f00 */
[----:B------:R-:W-:Y:S01]  /*1b30*/  MOV R19, UR25 ;  /* 0x0000001900137c02 */ /* 0x000fe20008000f00 */
[----:B------:R-:W-:-:S05]  /*1b40*/  @!UP0 UIMAD.WIDE.U32 UR24, UR22, 0x8, UR18 ;  /* 0x00000008161888a5 */ /* 0x000fca000f8e0012 */
[----:B------:R-:W0:Y:S01]  /*1b50*/  @!P4 LDG.E.64 R18, desc[UR16][R18.64] ;  /* 0x000000101212c981 */ /* 0x000e22000c1e1b00 */
[----:B------:R-:W-:Y:S02]  /*1b60*/  MOV R14, UR24 ;  /* 0x00000018000e7c02 */ /* 0x000fe40008000f00 */
[----:B------:R-:W-:Y:S01]  /*1b70*/  MOV R15, UR25 ;  /* 0x00000019000f7c02 */ /* 0x000fe20008000f00 */
[----:B------:R-:W-:Y:S01]  /*1b80*/  VOTEU.ALL UP0, P6 ;  /* 0x0000000000ff7886 */ /* 0x000fe20003000000 */
[----:B------:R-:W-:-:S04]  /*1b90*/  VOTEU.ALL UP1, P2 ;  /* 0x0000000000ff7886 */ /* 0x000fc80001020000 */
[----:B------:R-:W2:Y:S01]  /*1ba0*/  @!P5 LDG.E.64 R14, desc[UR16][R14.64] ;  /* 0x000000100e0ed981 */ /* 0x000ea2000c1e1b00 */
[----:B------:R-:W-:Y:S02]  /*1bb0*/  @!UP0 UIMAD.WIDE.U32 UR24, UR10, 0x8, UR18 ;  /* 0x000000080a1888a5 */ /* 0x000fe4000f8e0012 */
[----:B------:R-:W-:-:S04]  /*1bc0*/  @!UP1 UIMAD.WIDE.U32 UR26, UR14, 0x8, UR18 ;  /* 0x000000080e1a98a5 */ /* 0x000fc8000f8e0012 */
[----:B------:R-:W-:Y:S02]  /*1bd0*/  MOV R12, UR24 ;  /* 0x00000018000c7c02 */ /* 0x000fe40008000f00 */
[----:B------:R-:W-:Y:S02]  /*1be0*/  MOV R13, UR25 ;  /* 0x00000019000d7c02 */ /* 0x000fe40008000f00 */
[----:B------:R-:W-:Y:S02]  /*1bf0*/  MOV R20, UR26 ;  /* 0x0000001a00147c02 */ /* 0x000fe40008000f00 */
[----:B------:R-:W-:Y:S02]  /*1c00*/  MOV R21, UR27 ;  /* 0x0000001b00157c02 */ /* 0x000fe40008000f00 */
[----:B------:R-:W3:Y:S04]  /*1c10*/  @!P6 LDG.E.64 R12, desc[UR16][R12.64] ;  /* 0x000000100c0ce981 */ /* 0x000ee8000c1e1b00 */
[----:B------:R-:W4:Y:S01]  /*1c20*/  @!P2 LDG.E.64 R20, desc[UR16][R20.64] ;  /* 0x000000101414a981 */ /* 0x000f22000c1e1b00 */
[----:B------:R-:W-:-:S02]  /*1c30*/  UIADD3 UR24, UPT, UPT, UR5, 0x4, URZ ;  /* 0x0000000405187890 */ /* 0x000fc4000fffe0ff */
[----:B------:R-:W-:Y:S01]  /*1c40*/  UIADD3 UR25, UPT, UPT, UR5, 0x5, URZ ;  /* 0x0000000505197890 */ /* 0x000fe2000fffe0ff */
[----:B0-----:R-:W-:Y:S01]  /*1c50*/  @!P4 FADD.FTZ R16, R16, R18 ;  /* 0x000000121010c221 */ /* 0x001fe20000010000 */
[----:B------:R-:W-:-:S03]  /*1c60*/  @!P4 FADD.FTZ R17, R17, R19 ;  /* 0x000000131111c221 */ /* 0x000fc60000010000 */
[----:B--2---:R-:W-:Y:S01]  /*1c70*/  @!P5 FADD.FTZ R16, R16, R14 ;  /* 0x0000000e1010d221 */ /* 0x004fe20000010000 */
[----:B------:R-:W-:Y:S01]  /*1c80*/  IMAD.U32 R14, RZ, RZ, UR24 ;  /* 0x00000018ff0e7e24 */ /* 0x000fe2000f8e00ff */
[----:B------:R-:W-:Y:S01]  /*1c90*/  UIADD3 UR24, UPT, UPT, UR5, 0x6, URZ ;  /* 0x0000000605187890 */ /* 0x000fe2000fffe0ff */
[----:B------:R-:W-:-:S03]  /*1ca0*/  @!P5 FADD.FTZ R17, R17, R15 ;  /* 0x0000000f1111d221 */ /* 0x000fc60000010000 */
[----:B------:R-:W-:Y:S02]  /*1cb0*/  ISETP.EQ.OR P4, PT, R14, UR15, P3 ;  /* 0x0000000f0e007c0c */ /* 0x000fe40009f82670 */
[----:B------:R-:W-:Y:S01]  /*1cc0*/  MOV R14, UR25 ;  /* 0x00000019000e7c02 */ /* 0x000fe20008000f00 */
[----:B------:R-:W-:-:S03]  /*1cd0*/  UIADD3 UR25, UPT, UPT, UR5, 0x7, URZ ;  /* 0x0000000705197890 */ /* 0x000fc6000fffe0ff */
[----:B------:R-:W-:Y:S02]  /*1ce0*/  ISETP.EQ.OR P5, PT, R14, UR15, P3 ;  /* 0x0000000f0e007c0c */ /* 0x000fe40009fa2670 */
[----:B------:R-:W-:Y:S01]  /*1cf0*/  MOV R14, UR24 ;  /* 0x00000018000e7c02 */ /* 0x000fe20008000f00 */
[----:B---3--:R-:W-:Y:S01]  /*1d00*/  @!P6 FADD.FTZ R16, R16, R12 ;  /* 0x0000000c1010e221 */ /* 0x008fe20000010000 */
[----:B------:R-:W-:Y:S01]  /*1d10*/  @!P6 FADD.FTZ R17, R17, R13 ;  /* 0x0000000d1111e221 */ /* 0x000fe20000010000 */
[----:B------:R-:W-:Y:S02]  /*1d20*/  MOV R12, UR25 ;  /* 0x00000019000c7c02 */ /* 0x000fe40008000f00 */
[----:B------:R-:W-:Y:S01]  /*1d30*/  ISETP.EQ.OR P6, PT, R14, UR15, P3 ;  /* 0x0000000f0e007c0c */ /* 0x000fe20009fc2670 */
[----:B------:R-:W-:Y:S01]  /*1d40*/  VOTEU.ALL UP0, P4 ;  /* 0x0000000000ff7886 */ /* 0x000fe20002000000 */
[----:B----4-:R-:W-:Y:S01]  /*1d50*/  @!P2 FADD.FTZ R16, R16, R20 ;  /* 0x000000141010a221 */ /* 0x010fe20000010000 */
[----:B------:R-:W-:Y:S01]  /*1d60*/  @!P2 FADD.FTZ R17, R17, R21 ;  /* 0x000000151111a221 */ /* 0x000fe20000010000 */
[----:B------:R-:W-:-:S02]  /*1d70*/  ISETP.EQ.OR P2, PT, R12, UR15, P3 ;  /* 0x0000000f0c007c0c */ /* 0x000fc40009f42670 */
[----:B------:R-:W-:Y:S01]  /*1d80*/  @!UP0 UIMAD.WIDE.U32 UR24, UR11, 0x8, UR18 ;  /* 0x000000080b1888a5 */ /* 0x000fe2000f8e0012 */
[----:B------:R-:W-:-:S05]  /*1d90*/  VOTEU.ALL UP1, P5 ;  /* 0x0000000000ff7886 */ /* 0x000fca0002820000 */
[----:B------:R-:W-:Y:S01]  /*1da0*/  MOV R18, UR24 ;  /* 0x0000001800127c02 */ /* 0x000fe20008000f00 */
[----:B------:R-:W-:Y:S01]  /*1db0*/  VOTEU.ALL UP0, P6 ;  /* 0x0000000000ff7886 */ /* 0x000fe20003000000 */
[----:B------:R-:W-:Y:S01]  /*1dc0*/  MOV R19, UR25 ;  /* 0x0000001900137c02 */ /* 0x000fe20008000f00 */
[----:B------:R-:W-:Y:S02]  /*1dd0*/  @!UP1 UIMAD.WIDE.U32 UR26, UR13, 0x8, UR18 ;  /* 0x000000080d1a98a5 */ /* 0x000fe4000f8e0012 */
[----:B------:R-:W-:Y:S01]  /*1de0*/  VOTEU.ALL UP1, P2 ;  /* 0x0000000000ff7886 */ /* 0x000fe20001020000 */
[----:B------:R-:W-:Y:S02]  /*1df0*/  @!UP0 UIMAD.WIDE.U32 UR24, UR12, 0x8, UR18 ;  /* 0x000000080c1888a5 */ /* 0x000fe4000f8e0012 */
[----:B------:R-:W2:Y:S01]  /*1e00*/  @!P4 LDG.E.64 R18, desc[UR16][R18.64] ;  /* 0x000000101212c981 */ /* 0x000ea2000c1e1b00 */
[----:B------:R-:W-:Y:S02]  /*1e10*/  MOV R14, UR26 ;  /* 0x0000001a000e7c02 */ /* 0x000fe40008000f00 */
[----:B------:R-:W-:Y:S01]  /*1e20*/  MOV R15, UR27 ;  /* 0x0000001b000f7c02 */ /* 0x000fe20008000f00 */
[----:B------:R-:W-:Y:S01]  /*1e30*/  @!UP1 UIMAD.WIDE.U32 UR26, UR21, 0x8, UR18 ;  /* 0x00000008151a98a5 */ /* 0x000fe2000f8e0012 */
[----:B------:R-:W-:Y:S01]  /*1e40*/  MOV R12, UR24 ;  /* 0x00000018000c7c02 */ /* 0x000fe20008000f00 */
[----:B------:R-:W-:-:S03]  /*1e50*/  IMAD.U32 R13, RZ, RZ, UR25 ;  /* 0x00000019ff0d7e24 */ /* 0x000fc6000f8e00ff */
[----:B------:R-:W3:Y:S01]  /*1e60*/  @!P5 LDG.E.64 R14, desc[UR16][R14.64] ;  /* 0x000000100e0ed981 */ /* 0x000ee2000c1e1b00 */
[----:B------:R-:W-:Y:S02]  /*1e70*/  MOV R20, UR26 ;  /* 0x0000001a00147c02 */ /* 0x000fe40008000f00 */
[----:B------:R-:W-:Y:S01]  /*1e80*/  MOV R21, UR27 ;  /* 0x0000001b00157c02 */ /* 0x000fe20008000f00 */
[----:B------:R-:W4:Y:S05]  /*1e90*/  @!P6 LDG.E.64 R12, desc[UR16][R12.64] ;  /* 0x000000100c0ce981 */ /* 0x000f2a000c1e1b00 */
[----:B------:R-:W5:Y:S01]  /*1ea0*/  @!P2 LDG.E.64 R20, desc[UR16][R20.64] ;  /* 0x000000101414a981 */ /* 0x000f62000c1e1b00 */
[----:B------:R-:W-:-:S02]  /*1eb0*/  UIADD3 UR5, UPT, UPT, UR5, 0x8, URZ ;  /* 0x0000000805057890 */ /* 0x000fc4000fffe0ff */
[----:B------:R-:W-:Y:S02]  /*1ec0*/  UIADD3 UR23, UPT, UPT, UR23, 0x8, URZ ;  /* 0x0000000817177890 */ /* 0x000fe4000fffe0ff */
[----:B------:R-:W-:Y:S02]  /*1ed0*/  ULEA UR9, UR20, UR9, 0x3 ;  /* 0x0000000914097291 */ /* 0x000fe4000f8e18ff */
[----:B------:R-:W-:Y:S02]  /*1ee0*/  ULEA UR22, UR20, UR22, 0x3 ;  /* 0x0000001614167291 */ /* 0x000fe4000f8e18ff */
[----:B------:R-:W-:Y:S02]  /*1ef0*/  ULEA UR10, UR20, UR10, 0x3 ;  /* 0x0000000a140a7291 */ /* 0x000fe4000f8e18ff */
[----:B------:R-:W-:Y:S02]  /*1f00*/  ULEA UR14, UR20, UR14, 0x3 ;  /* 0x0000000e140e7291 */ /* 0x000fe4000f8e18ff */
[----:B------:R-:W-:-:S02]  /*1f10*/  ULEA UR11, UR20, UR11, 0x3 ;  /* 0x0000000b140b7291 */ /* 0x000fc4000f8e18ff */
        /* <DEDUP_REMOVED lines=13> */
[----:B------:R-:W-:-:S15]  /*1ff0*/  R2UR UR5, R22 ;  /* 0x00000000160572ca */ /* 0x000fde00000e0000 */
.L_x_1915:
[----:B------:R-:W-:-:S13]  /*2000*/  LOP3.LUT P2, RZ, R2, 0x7, RZ, 0xc0, !PT ;  /* 0x0000000702ff7812 */ /* 0x000fda000784c0ff */
[----:B------:R-:W-:Y:S05]  /*2010*/  @!P2 BRA `(.L_x_1912) ;  /* 0x000000040070a947 */ /* 0x000fea0003800000 */
[----:B------:R-:W-:-:S04]  /*2020*/  LOP3.LUT R12, R2, 0x7, RZ, 0xc0, !PT ;  /* 0x00000007020c7812 */ /* 0x000fc800078ec0ff */
        /* <DEDUP_REMOVED lines=10> */
[----:B------:R-:W-:-:S02]  /*20d0*/  ISETP.EQ.OR P4, PT, R12, UR15, P3 ;  /* 0x0000000f0c007c0c */ /* 0x000fc40009f82670 */
[----:B------:R-:W-:Y:S02]  /*20e0*/  ISETP.EQ.OR P5, PT, R13, UR15, P3 ;  /* 0x0000000f0d007c0c */ /* 0x000fe40009fa2670 */
[----:B------:R-:W-:Y:S02]  /*20f0*/  MOV R12, UR14 ;  /* 0x0000000e000c7c02 */ /* 0x000fe40008000f00 */
[----:B------:R-:W-:Y:S02]  /*2100*/  VOTEU.ALL UP1, P2 ;  /* 0x0000000000ff7886 */ /* 0x000fe40001020000 */
[----:B------:R-:W-:-:S03]  /*2110*/  ISETP.EQ.OR P6, PT, R12, UR15, P3 ;  /* 0x0000000f0c007c0c */ /* 0x000fc60009fc2670 */
[----:B------:R-:W-:Y:S02]  /*2120*/  @!UP1 UIMAD UR10, UR5, UR20, UR6 ;  /* 0x00000014050a92a4 */ /* 0x000fe4000f8e0206 */
[----:B------:R-:W-:Y:S02]  /*2130*/  VOTEU.ALL UP0, P4 ;  /* 0x0000000000ff7886 */ /* 0x000fe40002000000 */
[----:B------:R-:W-:Y:S01]  /*2140*/  @!UP1 UIMAD.WIDE.U32 UR10, UR10, 0x8, UR18 ;  /* 0x000000080a0a98a5 */ /* 0x000fe2000f8e0012 */
[----:B------:R-:W-:Y:S02]  /*2150*/  VOTEU.ALL UP1, P5 ;  /* 0x0000000000ff7886 */ /* 0x000fe40002820000 */
[----:B------:R-:W-:-:S03]  /*2160*/  @!UP0 UIMAD UR9, UR9, UR20, UR6 ;  /* 0x00000014090982a4 */ /* 0x000fc6000f8e0206 */
[----:B--2---:R-:W-:Y:S01]  /*2170*/  MOV R18, UR10 ;  /* 0x0000000a00127c02 */ /* 0x004fe20008000f00 */
[----:B------:R-:W-:Y:S01]  /*2180*/  IMAD.U32 R19, RZ, RZ, UR11 ;  /* 0x0000000bff137e24 */ /* 0x000fe2000f8e00ff */
[----:B------:R-:W-:Y:S01]  /*2190*/  VOTEU.ALL UP2, P6 ;  /* 0x0000000000ff7886 */ /* 0x000fe20003040000 */
[----:B------:R-:W-:Y:S02]  /*21a0*/  @!UP1 UIMAD UR12, UR12, UR20, UR6 ;  /* 0x000000140c0c92a4 */ /* 0x000fe4000f8e0206 */
[----:B------:R-:W-:Y:S02]  /*21b0*/  @!UP0 UIMAD.WIDE.U32 UR10, UR9, 0x8, UR18 ;  /* 0x00000008090a88a5 */ /* 0x000fe4000f8e0012 */
[----:B------:R-:W0:Y:S01]  /*21c0*/  @!P2 LDG.E.64 R18, desc[UR16][R18.64] ;  /* 0x000000101212a981 */ /* 0x000e22000c1e1b00 */
[----:B------:R-:W-:Y:S02]  /*21d0*/  @!UP1 UIMAD.WIDE.U32 UR12, UR12, 0x8, UR18 ;  /* 0x000000080c0c98a5 */ /* 0x000fe4000f8e0012 */
[----:B------:R-:W-:Y:S01]  /*21e0*/  @!UP2 UIMAD UR9, UR14, UR20, UR6 ;  /* 0x000000140e09a2a4 */ /* 0x000fe2000f8e0206 */
[----:B------:R-:W-:-:S02]  /*21f0*/  MOV R14, UR10 ;  /* 0x0000000a000e7c02 */ /* 0x000fc40008000f00 */
[----:B------:R-:W-:Y:S01]  /*2200*/  MOV R15, UR11 ;  /* 0x0000000b000f7c02 */ /* 0x000fe20008000f00 */
[----:B------:R-:W-:Y:S01]  /*2210*/  @!UP2 UIMAD.WIDE.U32 UR10, UR9, 0x8, UR18 ;  /* 0x00000008090aa8a5 */ /* 0x000fe2000f8e0012 */
[----:B------:R-:W-:Y:S02]  /*2220*/  MOV R12, UR12 ;  /* 0x0000000c000c7c02 */ /* 0x000fe40008000f00 */
[----:B------:R-:W-:Y:S02]  /*2230*/  MOV R13, UR13 ;  /* 0x0000000d000d7c02 */ /* 0x000fe40008000f00 */
[----:B------:R-:W2:Y:S01]  /*2240*/  @!P4 LDG.E.64 R14, desc[UR16][R14.64] ;  /* 0x000000100e0ec981 */ /* 0x000ea2000c1e1b00 */
[----:B------:R-:W-:Y:S02]  /*2250*/  MOV R20, UR10 ;  /* 0x0000000a00147c02 */ /* 0x000fe40008000f00 */
        /* <DEDUP_REMOVED lines=14> */
.L_x_1917:
        /* <DEDUP_REMOVED lines=21> */
[----:B--2---:R-:W-:-:S04]  /*2490*/  MOV R18, UR5 ;  /* 0x0000000500127c02 */ /* 0x004fc80008000f00 */
[----:B------:R-:W-:-:S04]  /*24a0*/  IADD3 R18, PT, PT, R18, 0x2, RZ ;  /* 0x0000000212127810 */ /* 0x000fc80007ffe0ff */
[----:B------:R-:W-:Y:S01]  /*24b0*/  R2UR UR5, R18 ;  /* 0x00000000120572ca */ /* 0x000fe200000e0000 */
[----:B0-----:R-:W-:Y:S01]  /*24c0*/  @!P4 FADD.FTZ R16, R16, R14 ;  /* 0x0000000e1010c221 */ /* 0x001fe20000010000 */
[----:B------:R-:W-:-:S03]  /*24d0*/  @!P4 FADD.FTZ R17, R17, R15 ;  /* 0x0000000f1111c221 */ /* 0x000fc60000010000 */
[----:B---3--:R-:W-:Y:S01]  /*24e0*/  @!P2 FADD.FTZ R16, R16, R12 ;  /* 0x0000000c1010a221 */ /* 0x008fe20000010000 */
[----:B------:R-:W-:-:S09]  /*24f0*/  @!P2 FADD.FTZ R17, R17, R13 ;  /* 0x0000000d1111a221 */ /* 0x000fd20000010000 */
.L_x_1918:
        /* <DEDUP_REMOVED lines=11> */
[----:B0-2---:R-:W-:Y:S01]  /*25b0*/  FADD.FTZ R16, R16, R12 ;  /* 0x0000000c10107221 */ /* 0x005fe20000010000 */
[----:B------:R-:W-:-:S07]  /*25c0*/  FADD.FTZ R17, R17, R13 ;  /* 0x0000000d11117221 */ /* 0x000fce0000010000 */
.L_x_1919:
[----:B------:R-:W-:Y:S05]  /*25d0*/  BSYNC.RECONVERGENT B0 ;  /* 0x0000000000007941 */ /* 0x000fea0003800200 */
.L_x_1912:
[----:B------:R-:W4:Y:S01]  /*25e0*/  S2UR UR9, SR_CgaCtaId ;  /* 0x00000000000979c3 */ /* 0x000f220000008800 */
[----:B------:R-:W3:Y:S01]  /*25f0*/  LDCU UR10, c[0x0][0x414] ;  /* 0x00008280ff0a77ac */ /* 0x000ee20008000800 */
[----:B-1----:R-:W-:Y:S01]  /*2600*/  IMAD.U32 R14, RZ, RZ, UR7 ;  /* 0x00000007ff0e7e24 */ /* 0x002fe2000f8e00ff */
[----:B------:R-:W-:-:S05]  /*2610*/  UMOV UR5, 0x400 ;  /* 0x0000040000057882 */ /* 0x000fca0000000000 */
[----:B------:R-:W1:Y:S08]  /*2620*/  @P0 LDC.64 R12, c[0x0][0x388] ;  /* 0x0000e200ff0c0b82 */ /* 0x000e700000000a00 */
[----:B--2---:R-:W2:Y:S01]  /*2630*/  LDC.64 R18, c[0x0][0x398] ;  /* 0x0000e600ff127b82 */ /* 0x004ea20000000a00 */
[----:B---3--:R-:W-:Y:S01]  /*2640*/  @P0 FMUL.FTZ R15, R17, UR10 ;  /* 0x0000000a110f0c20 */ /* 0x008fe20008410000 */
[----:B----4-:R-:W-:-:S06]  /*2650*/  ULEA UR5, UR9, UR5, 0x18 ;  /* 0x0000000509057291 */ /* 0x010fcc000f8ec0ff */
[----:B------:R-:W3:Y:S01]  /*2660*/  LDC.64 R20, c[0x0][0x3a0] ;  /* 0x0000e800ff147b82 */ /* 0x000ee20000000a00 */
[----:B-1----:R-:W-:-:S04]  /*2670*/  @P0 IMAD.WIDE R12, R14, 0x8, R12 ;  /* 0x000000080e0c0825 */ /* 0x002fc800078e020c */
[----:B------:R-:W-:Y:S01]  /*2680*/  @P0 FMUL.FTZ R14, R16, UR10 ;  /* 0x0000000a100e0c20 */ /* 0x000fe20008410000 */
[----:B------:R-:W-:Y:S04]  /*2690*/  @!P3 STS.64 [UR5+0xc0], R16 ;  /* 0x0000c010ff00b988 */ /* 0x000fe80008000a05 */
[----:B------:R1:W-:Y:S02]  /*26a0*/  @P0 STG.E.64 desc[UR16][R12.64], R14 ;  /* 0x0000000e0c000986 */ /* 0x0003e4000c101b10 */
[----:B-1----:R-:W-:-:S04]  /*26b0*/  LOP3.LUT R12, R41, 0xffff, RZ, 0xc0, !PT ;  /* 0x0000ffff290c7812 */ /* 0x002fc800078ec0ff */
[----:B------:R-:W-:-:S05]  /*26c0*/  IADD3 R12, PT, PT, R12, UR8, RZ ;  /* 0x000000080c0c7c10 */ /* 0x000fca000fffe0ff */
[C---:B--2---:R-:W-:Y:S01]  /*26d0*/  IMAD.WIDE R14, R12.reuse, 0x4, R18 ;  /* 0x000000040c0e7825 */ /* 0x044fe200078e0212 */
[----:B------:R-:W-:Y:S03]  /*26e0*/  BAR.SYNC.DEFER_BLOCKING 0x0 ;  /* 0x0000000000007b1d */ /* 0x000fe60000010000 */
[----:B---3--:R-:W-:-:S03]  /*26f0*/  IMAD.WIDE R12, R12, 0x4, R20 ;  /* 0x000000040c0c7825 */ /* 0x008fc600078e0214 */
[----:B------:R-:W5:Y:S04]  /*2700*/  LDG.E.64 R14, desc[UR16][R14.64] ;  /* 0x000000100e0e7981 */ /* 0x000f68000c1e1b00 */
[----:B------:R1:W5:Y:S01]  /*2710*/  LDG.E.64 R18, desc[UR16][R12.64] ;  /* 0x000000100c127981 */ /* 0x000362000c1e1b00 */
[----:B------:R-:W-:Y:S03]  /*2720*/  BSSY.RECONVERGENT B0, `(.L_x_1920) ;  /* 0x00001da000007945 */ /* 0x000fe60003800200 */
[----:B-1----:R-:W1:Y:S02]  /*2730*/  LDS.64 R12, [UR5+0xc0] ;  /* 0x0000c005ff0c7984 */ /* 0x002e640008000a00 */
[----:B-1----:R-:W-:-:S05]  /*2740*/  FMUL.FTZ R12, R12, UR10 ;  /* 0x0000000a0c0c7c20 */ /* 0x002fca0008410000 */
[----:B------:R-:W-:-:S13]  /*2750*/  R2UR UR5, R12 ;  /* 0x000000000c0572ca */ /* 0x000fda00000e0000 */
[----:B------:R-:W-:-:S05]  /*2760*/  MOV R12, UR5 ;  /* 0x00000005000c7c02 */ /* 0x000fca0008000f00 */
[----:B------:R-:W-:-:S04]  /*2770*/  FMUL.FTZ R12, R12, UR5 ;  /* 0x000000050c0c7c20 */ /* 0x000fc80008410000 */
[----:B------:R-:W-:-:S05]  /*2780*/  FFMA.FTZ R20, R13, UR10, -R12 ;  /* 0x0000000a0d147c23 */ /* 0x000fca000801080c */
[----:B------:R-:W-:-:S13]  /*2790*/  FSETP.GTU.FTZ.AND P2, PT, R20, RZ, PT ;  /* 0x000000ff1400720b */ /* 0x000fda0003f5c000 */
[----:B------:R-:W-:Y:S01]  /*27a0*/  VOTEU.ANY UP0, P2 ;  /* 0x0000000000ff7886 */ /* 0x000fe20001000100 */
[----:B------:R-:W-:-:S04]  /*27b0*/  PLOP3.LUT P2, PT, PT, PT, UP0, 0x80, 0x8 ;  /* 0x000000000008781c */ /* 0x000fc80003f4f008 */
[----:B------:R-:W1:Y:S09]  /*27c0*/  @UP0 LDCU UR8, c[0x0][0x3a8] ;  /* 0x00007500ff0807ac */ /* 0x000e720008000800 */
[----:B-1----:R-:W-:Y:S01]  /*27d0*/  @P2 FADD.FTZ R20, R20, UR8 ;  /* 0x0000000814142e21 */ /* 0x002fe20008010000 */
[----:B------:R-:W1:Y:S05]  /*27e0*/  LDCU.U8 UR8, c[0x0][0x3fc] ;  /* 0x00007f80ff0877ac */ /* 0x000e6a0008000000 */
[----:B------:R-:W2:Y:S01]  /*27f0*/  @P2 MUFU.RSQ R20, R20 ;  /* 0x0000001400142308 */ /* 0x000ea20000001400 */
[----:B-1----:R-:W-:-:S03]  /*2800*/  UISETP.NE.AND UP1, UPT, UR8, URZ, UPT ;  /* 0x000000ff0800728c */ /* 0x002fc6000bf25270 */
[----:B------:R-:W-:Y:S01]  /*2810*/  UMOV UR8, 0x3f800000 ;  /* 0x3f80000000087882 */ /* 0x000fe20000000000 */
[----:B--2---:R-:W-:-:S13]  /*2820*/  @P2 R2UR UR9, R20 ;  /* 0x00000000140922ca */ /* 0x004fda00000e0000 */
[----:B------:R-:W-:Y:S01]  /*2830*/  @UP0 UMOV UR8, UR9 ;  /* 0x0000000900080c82 */ /* 0x000fe20008000000 */
[----:B------:R-:W-:Y:S05]  /*2840*/  BRA.U UP1, `(.L_x_1921) ;  /* 0x0000000901f07547 */ /* 0x000fea000b800000 */
[----:B------:R-:W1:Y:S01]  /*2850*/  LDCU.64 UR12, c[0x0][0x3e8] ;  /* 0x00007d00ff0c77ac */ /* 0x000e620008000a00 */
[----:B------:R-:W-:Y:S01]  /*2860*/  SHF.R.S32.HI R23, RZ, 0x1f, R0 ;  /* 0x0000001fff177819 */ /* 0x000fe20000011400 */
[----:B------:R-:W-:Y:S01]  /*2870*/  BSSY.RECONVERGENT B1, `(.L_x_1922) ;  /* 0x000001b000017945 */ /* 0x000fe20003800200 */
[----:B------:R-:W-:Y:S02]  /*2880*/  SHF.R.S32.HI R22, RZ, 0x1f, R42 ;  /* 0x0000001fff167819 */ /* 0x000fe4000001142a */
[----:B-1----:R-:W-:Y:S02]  /*2890*/  ISETP.GE.U32.AND P2, PT, R0, UR12, PT ;  /* 0x0000000c00007c0c */ /* 0x002fe4000bf46070 */
[----:B------:R-:W-:Y:S02]  /*28a0*/  ISETP.GE.U32.AND P3, PT, R42, UR12, PT ;  /* 0x0000000c2a007c0c */ /* 0x000fe4000bf66070 */
[----:B------:R-:W-:Y:S02]  /*28b0*/  ISETP.GE.AND.EX P2, PT, R23, UR13, PT, P2 ;  /* 0x0000000d17007c0c */ /* 0x000fe4000bf46320 */
[----:B------:R-:W-:-:S02]  /*28c0*/  ISETP.GE.U32.AND P5, PT, R38, UR12, PT ;  /* 0x0000000c26007c0c */ /* 0x000fc4000bfa6070 */
[----:B------:R-:W-:Y:S02]  /*28d0*/  ISETP.GE.U32.AND P1, PT, R37, UR12, PT ;  /* 0x0000000c25007c0c */ /* 0x000fe4000bf26070 */
[----:B------:R-:W-:-:S07]  /*28e0*/  ISETP.GE.AND.EX P3, PT, R22, UR13, PT, P3 ;  /* 0x0000000d16007c0c */ /* 0x000fce000bf66330 */
[----:B------:R-:W-:Y:S06]  /*28f0*/  @P2 BRA `(.L_x_1923) ;  /* 0x0000000000482947 */ /* 0x000fec0003800000 */
[----:B------:R-:W0:Y:S01]  /*2900*/  LDCU.64 UR18, c[0x0][0x3e0] ;  /* 0x00007c00ff1277ac */ /* 0x000e220008000a00 */
[----:B------:R-:W-:Y:S01]  /*2910*/  MOV R12, R6 ;  /* 0x00000006000c7202 */ /* 0x000fe20000000f00 */
[----:B------:R-:W-:Y:S01]  /*2920*/  FADD.FTZ R34, R34, -UR5 ;  /* 0x8000000522227e21 */ /* 0x000fe20008010000 */
[----:B------:R-:W-:Y:S01]  /*2930*/  MOV R13, R9 ;  /* 0x00000009000d7202 */ /* 0x000fe20000000f00 */
[----:B------:R-:W1:Y:S01]  /*2940*/  LDCU.64 UR10, c[0x0][0x380] ;  /* 0x00007000ff0a77ac */ /* 0x000e620008000a00 */
[----:B------:R-:W-:Y:S01]  /*2950*/  FADD.FTZ R26, R26, -UR5 ;  /* 0x800000051a1a7e21 */ /* 0x000fe20008010000 */
[----:B------:R-:W-:-:S03]  /*2960*/  FMUL.FTZ R20, R34, UR8 ;  /* 0x0000000822147c20 */ /* 0x000fc60008410000 */
[----:B------:R-:W-:Y:S01]  /*2970*/  FMUL.FTZ R21, R26, UR8 ;  /* 0x000000081a157c20 */ /* 0x000fe20008410000 */
[----:B-----5:R-:W-:-:S03]  /*2980*/  FFMA.FTZ R20, R14, R20, R18 ;  /* 0x000000140e147223 */ /* 0x020fc60000010012 */
[----:B------:R-:W-:Y:S01]  /*2990*/  FFMA.FTZ R21, R15, R21, R19 ;  /* 0x000000150f157223 */ /* 0x000fe20000010013 */
[----:B0-----:R-:W-:-:S04]  /*29a0*/  IMAD R16, R23, UR18, RZ ;  /* 0x0000001217107c24 */ /* 0x001fc8000f8e02ff */
[----:B------:R-:W-:Y:S01]  /*29b0*/  F2FP.BF16.F32.PACK_AB R21, R21, R20 ;  /* 0x000000141515723e */ /* 0x000fe200000010ff */
[----:B------:R-:W-:-:S04]  /*29c0*/  IMAD.WIDE.U32 R12, R0, UR18, R12 ;  /* 0x00000012000c7c25 */ /* 0x000fc8000f8e000c */
[----:B------:R-:W-:-:S05]  /*29d0*/  IMAD R16, R0, UR19, R16 ;  /* 0x0000001300107c24 */ /* 0x000fca000f8e0210 */
[----:B------:R-:W-:Y:S02]  /*29e0*/  IADD3 R13, PT, PT, R13, R16, RZ ;  /* 0x000000100d0d7210 */ /* 0x000fe40007ffe0ff */
[----:B-1----:R-:W-:-:S04]  /*29f0*/  LEA R16, P2, R12, UR10, 0x1 ;  /* 0x0000000a0c107c11 */ /* 0x002fc8000f8408ff */
[----:B------:R-:W-:-:S05]  /*2a00*/  LEA.HI.X R17, R12, UR11, R13, 0x1, P2 ;  /* 0x0000000b0c117c11 */ /* 0x000fca00090f0c0d */
[----:B------:R1:W-:Y:S04]  /*2a10*/  STG.E desc[UR16][R16.64], R21 ;  /* 0x0000001510007986 */ /* 0x0003e8000c101910 */
.L_x_1923:
[----:B------:R-:W-:Y:S05]  /*2a20*/  BSYNC.RECONVERGENT B1 ;  /* 0x0000000000017941 */ /* 0x000fea0003800200 */
.L_x_1922:
[----:B------:R-:W-:Y:S04]  /*2a30*/  BSSY.RECONVERGENT B1, `(.L_x_1924) ;  /* 0x0000014000017945 */ /* 0x000fe80003800200 */
[----:B------:R-:W-:Y:S05]  /*2a40*/  @P3 BRA `(.L_x_1925) ;  /* 0x0000000000483947 */ /* 0x000fea0003800000 */
[----:B------:R-:W2:Y:S01]  /*2a50*/  LDCU.64 UR10, c[0x0][0x3e0] ;  /* 0x00007c00ff0a77ac */ /* 0x000ea20008000a00 */
[----:B------:R-:W-:Y:S01]  /*2a60*/  MOV R12, R6 ;  /* 0x00000006000c7202 */ /* 0x000fe20000000f00 */
[----:B------:R-:W-:Y:S01]  /*2a70*/  FADD.FTZ R20, R33, -UR5 ;  /* 0x8000000521147e21 */ /* 0x000fe20008010000 */
[----:B------:R-:W-:Y:S01]  /*2a80*/  MOV R13, R9 ;  /* 0x00000009000d7202 */ /* 0x000fe20000000f00 */
[----:B------:R-:W3:Y:S01]  /*2a90*/  LDCU.64 UR18, c[0x0][0x380] ;  /* 0x00007000ff1277ac */ /* 0x000ee20008000a00 */
[----:B01----:R-:W-:Y:S01]  /*2aa0*/  FADD.FTZ R16, R25, -UR5 ;  /* 0x8000000519107e21 */ /* 0x003fe20008010000 */
[----:B------:R-:W-:-:S03]  /*2ab0*/  FMUL.FTZ R20, R20, UR8 ;  /* 0x0000000814147c20 */ /* 0x000fc60008410000 */
[----:B------:R-:W-:Y:S01]  /*2ac0*/  FMUL.FTZ R16, R16, UR8 ;  /* 0x0000000810107c20 */ /* 0x000fe20008410000 */
[----:B-----5:R-:W-:-:S03]  /*2ad0*/  FFMA.FTZ R20, R14, R20, R18 ;  /* 0x000000140e147223 */ /* 0x020fc60000010012 */
[----:B------:R-:W-:Y:S01]  /*2ae0*/  FFMA.FTZ R21, R15, R16, R19 ;  /* 0x000000100f157223 */ /* 0x000fe20000010013 */
[----:B--2---:R-:W-:-:S04]  /*2af0*/  IMAD R17, R22, UR10, RZ ;  /* 0x0000000a16117c24 */ /* 0x004fc8000f8e02ff */
[----:B------:R-:W-:Y:S01]  /*2b00*/  F2FP.BF16.F32.PACK_AB R21, R21, R20 ;  /* 0x000000141515723e */ /* 0x000fe200000010ff */
[----:B------:R-:W-:-:S04]  /*2b10*/  IMAD.WIDE.U32 R12, R42, UR10, R12 ;  /* 0x0000000a2a0c7c25 */ /* 0x000fc8000f8e000c */
[----:B------:R-:W-:Y:S01]  /*2b20*/  IMAD R17, R42, UR11, R17 ;  /* 0x0000000b2a117c24 */ /* 0x000fe2000f8e0211 */
[----:B---3--:R-:W-:-:S04]  /*2b30*/  LEA R16, P2, R12, UR18, 0x1 ;  /* 0x000000120c107c11 */ /* 0x008fc8000f8408ff */
[----:B------:R-:W-:-:S04]  /*2b40*/  IADD3 R17, PT, PT, R13, R17, RZ ;  /* 0x000000110d117210 */ /* 0x000fc80007ffe0ff */
[----:B------:R-:W-:-:S05]  /*2b50*/  LEA.HI.X R17, R12, UR19, R17, 0x1, P2 ;  /* 0x000000130c117c11 */ /* 0x000fca00090f0c11 */
[----:B------:R2:W-:Y:S02]  /*2b60*/  STG.E desc[UR16][R16.64], R21 ;  /* 0x0000001510007986 */ /* 0x0005e4000c101910 */
.L_x_1925:
[----:B------:R-:W-:Y:S05]  /*2b70*/  BSYNC.RECONVERGENT B1 ;  /* 0x0000000000017941 */ /* 0x000fea0003800200 */
.L_x_1924:
[----:B012---:R-:W-:Y:S01]  /*2b80*/  SHF.R.S32.HI R17, RZ, 0x1f, R38 ;  /* 0x0000001fff117819 */ /* 0x007fe20000011426 */
[----:B------:R-:W-:Y:S01]  /*2b90*/  BSSY.RECONVERGENT B1, `(.L_x_1926) ;  /* 0x0000020000017945 */ /* 0x000fe20003800200 */
[----:B------:R-:W-:Y:S02]  /*2ba0*/  ISETP.GE.U32.AND P6, PT, R36, UR12, PT ;  /* 0x0000000c24007c0c */ /* 0x000fe4000bfc6070 */
[----:B------:R-:W-:Y:S02]  /*2bb0*/  ISETP.GE.AND.EX P5, PT, R17, UR13, PT, P5 ;  /* 0x0000000d11007c0c */ /* 0x000fe4000bfa6350 */
[----:B------:R-:W-:Y:S02]  /*2bc0*/  ISETP.GE.U32.AND P2, PT, R35, UR12, PT ;  /* 0x0000000c23007c0c */ /* 0x000fe4000bf46070 */
[----:B------:R-:W-:Y:S02]  /*2bd0*/  ISETP.GE.U32.AND P3, PT, R40, UR12, PT ;  /* 0x0000000c28007c0c */ /* 0x000fe4000bf66070 */
[----:B------:R-:W-:-:S02]  /*2be0*/  SHF.R.S32.HI R23, RZ, 0x1f, R37 ;  /* 0x0000001fff177819 */ /* 0x000fc40000011425 */
[----:B------:R-:W-:Y:S02]  /*2bf0*/  SHF.R.S32.HI R22, RZ, 0x1f, R36 ;  /* 0x0000001fff167819 */ /* 0x000fe40000011424 */
[----:B------:R-:W-:Y:S02]  /*2c00*/  ISETP.GE.U32.AND P4, PT, R39, UR12, PT ;  /* 0x0000000c27007c0c */ /* 0x000fe4000bf86070 */
[----:B------:R-:W-:Y:S02]  /*2c10*/  ISETP.GE.AND.EX P1, PT, R23, UR13, PT, P1 ;  /* 0x0000000d17007c0c */ /* 0x000fe4000bf26310 */
[----:B------:R-:W-:Y:S02]  /*2c20*/  ISETP.GE.AND.EX P6, PT, R22, UR13, PT, P6 ;  /* 0x0000000d16007c0c */ /* 0x000fe4000bfc6360 */
[----:B------:R-:W-:Y:S02]  /*2c30*/  ISETP.GE.AND.EX P2, PT, R45, UR13, PT, P2 ;  /* 0x0000000d2d007c0c */ /* 0x000fe4000bf46320 */
[----:B------:R-:W-:-:S02]  /*2c40*/  ISETP.GE.AND.EX P3, PT, R44, UR13, PT, P3 ;  /* 0x0000000d2c007c0c */ /* 0x000fc4000bf66330 */
[----:B------:R-:W-:Y:S01]  /*2c50*/  ISETP.GE.AND.EX P4, PT, R43, UR13, PT, P4 ;  /* 0x0000000d2b007c0c */ /* 0x000fe2000bf86340 */
[----:B------:R-:W-:-:S12]  /*2c60*/  @P5 BRA `(.L_x_1927) ;  /* 0x0000000000485947 */ /* 0x000fd80003800000 */
[----:B------:R-:W0:Y:S01]  /*2c70*/  LDCU.64 UR10, c[0x0][0x3e0] ;  /* 0x00007c00ff0a77ac */ /* 0x000e220008000a00 */
[----:B------:R-:W-:Y:S01]  /*2c80*/  MOV R12, R6 ;  /* 0x00000006000c7202 */ /* 0x000fe20000000f00 */
[----:B------:R-:W-:Y:S01]  /*2c90*/  FADD.FTZ R21, R32, -UR5 ;  /* 0x8000000520157e21 */ /* 0x000fe20008010000 */
[----:B------:R-:W-:Y:S01]  /*2ca0*/  FADD.FTZ R16, R24, -UR5 ;  /* 0x8000000518107e21 */ /* 0x000fe20008010000 */
[----:B------:R-:W1:Y:S01]  /*2cb0*/  LDCU.64 UR18, c[0x0][0x380] ;  /* 0x00007000ff1277ac */ /* 0x000e620008000a00 */
[----:B------:R-:W-:Y:S02]  /*2cc0*/  IMAD.MOV.U32 R13, RZ, RZ, R9 ;  /* 0x000000ffff0d7224 */ /* 0x000fe400078e0009 */
[----:B------:R-:W-:Y:S01]  /*2cd0*/  FMUL.FTZ R21, R21, UR8 ;  /* 0x0000000815157c20 */ /* 0x000fe20008410000 */
[----:B------:R-:W-:-:S03]  /*2ce0*/  FMUL.FTZ R16, R16, UR8 ;  /* 0x0000000810107c20 */ /* 0x000fc60008410000 */
[----:B-----5:R-:W-:Y:S01]  /*2cf0*/  FFMA.FTZ R21, R14, R21, R18 ;  /* 0x000000150e157223 */ /* 0x020fe20000010012 */
[----:B------:R-:W-:-:S05]  /*2d00*/  FFMA.FTZ R20, R15, R16, R19 ;  /* 0x000000100f147223 */ /* 0x000fca0000010013 */
        /* <DEDUP_REMOVED lines=8> */
.L_x_1927:
[----:B------:R-:W-:Y:S05]  /*2d90*/  BSYNC.RECONVERGENT B1 ;  /* 0x0000000000017941 */ /* 0x000fea0003800200 */
.L_x_1926:
[----:B------:R-:W-:Y:S04]  /*2da0*/  BSSY.RECONVERGENT B1, `(.L_x_1928) ;  /* 0x0000014000017945 */ /* 0x000fe80003800200 */
[----:B------:R-:W-:Y:S05]  /*2db0*/  @P1 BRA `(.L_x_1929) ;  /* 0x0000000000481947 */ /* 0x000fea0003800000 */
[----:B------:R-:W1:Y:S01]  /*2dc0*/  LDCU.64 UR10, c[0x0][0x3e0] ;  /* 0x00007c00ff0a77ac */ /* 0x000e620008000a00 */
[----:B------:R-:W-:Y:S01]  /*2dd0*/  MOV R12, R6 ;  /* 0x00000006000c7202 */ /* 0x000fe20000000f00 */
[----:B------:R-:W-:Y:S01]  /*2de0*/  FADD.FTZ R31, R31, -UR5 ;  /* 0x800000051f1f7e21 */ /* 0x000fe20008010000 */
[----:B------:R-:W-:Y:S01]  /*2df0*/  MOV R13, R9 ;  /* 0x00000009000d7202 */ /* 0x000fe20000000f00 */
[----:B------:R-:W2:Y:S01]  /*2e00*/  LDCU.64 UR18, c[0x0][0x380] ;  /* 0x00007000ff1277ac */ /* 0x000ea20008000a00 */
[----:B------:R-:W-:Y:S01]  /*2e10*/  FADD.FTZ R11, R11, -UR5 ;  /* 0x800000050b0b7e21 */ /* 0x000fe20008010000 */
[----:B------:R-:W-:-:S03]  /*2e20*/  FMUL.FTZ R31, R31, UR8 ;  /* 0x000000081f1f7c20 */ /* 0x000fc60008410000 */
[----:B0-----:R-:W-:Y:S01]  /*2e30*/  FMUL.FTZ R16, R11, UR8 ;  /* 0x000000080b107c20 */ /* 0x001fe20008410000 */
[----:B-----5:R-:W-:Y:S01]  /*2e40*/  FFMA.FTZ R11, R14, R31, R18 ;  /* 0x0000001f0e0b7223 */ /* 0x020fe20000010012 */
[----:B-1----:R-:W-:Y:S02]  /*2e50*/  IMAD R20, R23, UR10, RZ ;  /* 0x0000000a17147c24 */ /* 0x002fe4000f8e02ff */
[----:B------:R-:W-:-:S04]  /*2e60*/  IMAD.WIDE.U32 R12, R37, UR10, R12 ;  /* 0x0000000a250c7c25 */ /* 0x000fc8000f8e000c */
[----:B------:R-:W-:Y:S02]  /*2e70*/  IMAD R17, R37, UR11, R20 ;  /* 0x0000000b25117c24 */ /* 0x000fe4000f8e0214 */
[----:B------:R-:W-:Y:S01]  /*2e80*/  FFMA.FTZ R20, R15, R16, R19 ;  /* 0x000000100f147223 */ /* 0x000fe20000010013 */
[----:B--2---:R-:W-:Y:S02]  /*2e90*/  LEA R16, P1, R12, UR18, 0x1 ;  /* 0x000000120c107c11 */ /* 0x004fe4000f8208ff */
[----:B------:R-:W-:Y:S02]  /*2ea0*/  IADD3 R17, PT, PT, R13, R17, RZ ;  /* 0x000000110d117210 */ /* 0x000fe40007ffe0ff */
[----:B------:R-:W-:Y:S02]  /*2eb0*/  F2FP.BF16.F32.PACK_AB R11, R20, R11 ;  /* 0x0000000b140b723e */ /* 0x000fe400000010ff */
[----:B------:R-:W-:-:S05]  /*2ec0*/  LEA.HI.X R17, R12, UR19, R17, 0x1, P1 ;  /* 0x000000130c117c11 */ /* 0x000fca00088f0c11 */
[----:B------:R1:W-:Y:S02]  /*2ed0*/  STG.E desc[UR16][R16.64], R11 ;  /* 0x0000000b10007986 */ /* 0x0003e4000c101910 */
.L_x_1929:
[----:B------:R-:W-:Y:S05]  /*2ee0*/  BSYNC.RECONVERGENT B1 ;  /* 0x0000000000017941 */ /* 0x000fea0003800200 */
.L_x_1928:
[----:B------:R-:W-:Y:S04]  /*2ef0*/  BSSY.RECONVERGENT B1, `(.L_x_1930) ;  /* 0x0000014000017945 */ /* 0x000fe80003800200 */
[----:B------:R-:W-:Y:S05]  /*2f00*/  @P6 BRA `(.L_x_1931) ;  /* 0x0000000000486947 */ /* 0x000fea0003800000 */
[----:B------:R-:W2:Y:S01]  /*2f10*/  LDCU.64 UR10, c[0x0][0x3e0] ;  /* 0x00007c00ff0a77ac */ /* 0x000ea20008000a00 */
[----:B------:R-:W-:Y:S01]  /*2f20*/  MOV R12, R6 ;  /* 0x00000006000c7202 */ /* 0x000fe20000000f00 */
[----:B------:R-:W-:Y:S01]  /*2f30*/  FADD.FTZ R30, R30, -UR5 ;  /* 0x800000051e1e7e21 */ /* 0x000fe20008010000 */
[----:B------:R-:W-:Y:S01]  /*2f40*/  MOV R13, R9 ;  /* 0x00000009000d7202 */ /* 0x000fe20000000f00 */
[----:B------:R-:W3:Y:S01]  /*2f50*/  LDCU.64 UR18, c[0x0][0x380] ;  /* 0x00007000ff1277ac */ /* 0x000ee20008000a00 */
[----:B-1----:R-:W-:Y:S01]  /*2f60*/  FADD.FTZ R11, R3, -UR5 ;  /* 0x80000005030b7e21 */ /* 0x002fe20008010000 */
[----:B------:R-:W-:-:S03]  /*2f70*/  FMUL.FTZ R3, R30, UR8 ;  /* 0x000000081e037c20 */ /* 0x000fc60008410000 */
[----:B0-----:R-:W-:Y:S01]  /*2f80*/  FMUL.FTZ R16, R11, UR8 ;  /* 0x000000080b107c20 */ /* 0x001fe20008410000 */
        /* <DEDUP_REMOVED lines=10> */
.L_x_1931:
[----:B------:R-:W-:Y:S05]  /*3030*/  BSYNC.RECONVERGENT B1 ;  /* 0x0000000000017941 */ /* 0x000fea0003800200 */
.L_x_1930:
[----:B------:R-:W-:Y:S04]  /*3040*/  BSSY.RECONVERGENT B1, `(.L_x_1932) ;  /* 0x0000014000017945 */ /* 0x000fe80003800200 */
[----:B------:R-:W-:Y:S05]  /*3050*/  @P2 BRA `(.L_x_1933) ;  /* 0x0000000000482947 */ /* 0x000fea0003800000 */
[----:B------:R-:W0:Y:S01]  /*3060*/  LDCU.64 UR10, c[0x0][0x3e0] ;  /* 0x00007c00ff0a77ac */ /* 0x000e220008000a00 */
[----:B------:R-:W-:Y:S01]  /*3070*/  MOV R12, R6 ;  /* 0x00000006000c7202 */ /* 0x000fe20000000f00 */
[----:B------:R-:W-:Y:S01]  /*3080*/  FADD.FTZ R29, R29, -UR5 ;  /* 0x800000051d1d7e21 */ /* 0x000fe20008010000 */
[----:B------:R-:W-:Y:S01]  /*3090*/  MOV R13, R9 ;  /* 0x00000009000d7202 */ /* 0x000fe20000000f00 */
[----:B------:R-:W3:Y:S01]  /*30a0*/  LDCU.64 UR18, c[0x0][0x380] ;  /* 0x00007000ff1277ac */ /* 0x000ee20008000a00 */
[----:B------:R-:W-:Y:S01]  /*30b0*/  FADD.FTZ R4, R4, -UR5 ;  /* 0x8000000504047e21 */ /* 0x000fe20008010000 */
[----:B------:R-:W-:-:S03]  /*30c0*/  FMUL.FTZ R29, R29, UR8 ;  /* 0x000000081d1d7c20 */ /* 0x000fc60008410000 */
[----:B------:R-:W-:Y:S01]  /*30d0*/  FMUL.FTZ R4, R4, UR8 ;  /* 0x0000000804047c20 */ /* 0x000fe20008410000 */
[----:B--2--5:R-:W-:-:S03]  /*30e0*/  FFMA.FTZ R3, R14, R29, R18 ;  /* 0x0000001d0e037223 */ /* 0x024fc60000010012 */
[----:B------:R-:W-:Y:S01]  /*30f0*/  FFMA.FTZ R4, R15, R4, R19 ;  /* 0x000000040f047223 */ /* 0x000fe20000010013 */
[----:B01----:R-:W-:-:S04]  /*3100*/  IMAD R16, R45, UR10, RZ ;  /* 0x0000000a2d107c24 */ /* 0x003fc8000f8e02ff */
[----:B------:R-:W-:Y:S01]  /*3110*/  F2FP.BF16.F32.PACK_AB R3, R4, R3 ;  /* 0x000000030403723e */ /* 0x000fe200000010ff */
[----:B------:R-:W-:-:S04]  /*3120*/  IMAD.WIDE.U32 R12, R35, UR10, R12 ;  /* 0x0000000a230c7c25 */ /* 0x000fc8000f8e000c */
[----:B------:R-:W-:Y:S01]  /*3130*/  IMAD R11, R35, UR11, R16 ;  /* 0x0000000b230b7c24 */ /* 0x000fe2000f8e0210 */
[----:B---3--:R-:W-:-:S03]  /*3140*/  LEA R16, P1, R12, UR18, 0x1 ;  /* 0x000000120c107c11 */ /* 0x008fc6000f8208ff */
[----:B------:R-:W-:-:S05]  /*3150*/  IMAD.IADD R11, R13, 0x1, R11 ;  /* 0x000000010d0b7824 */ /* 0x000fca00078e020b */
[----:B------:R-:W-:-:S05]  /*3160*/  LEA.HI.X R17, R12, UR19, R11, 0x1, P1 ;  /* 0x000000130c117c11 */ /* 0x000fca00088f0c0b */
[----:B------:R3:W-:Y:S02]  /*3170*/  STG.E desc[UR16][R16.64], R3 ;  /* 0x0000000310007986 */ /* 0x0007e4000c101910 */
.L_x_1933:
[----:B------:R-:W-:Y:S05]  /*3180*/  BSYNC.RECONVERGENT B1 ;  /* 0x0000000000017941 */ /* 0x000fea0003800200 */
.L_x_1932:
[----:B------:R-:W-:Y:S04]  /*3190*/  BSSY.RECONVERGENT B1, `(.L_x_1934) ;  /* 0x0000014000017945 */ /* 0x000fe80003800200 */
[----:B------:R-:W-:Y:S05]  /*31a0*/  @P3 BRA `(.L_x_1935) ;  /* 0x0000000000483947 */ /* 0x000fea0003800000 */
[----:B------:R-:W4:Y:S01]  /*31b0*/  LDCU.64 UR10, c[0x0][0x3e0] ;  /* 0x00007c00ff0a77ac */ /* 0x000f220008000a00 */
[----:B-1----:R-:W-:Y:S01]  /*31c0*/  FADD.FTZ R11, R5, -UR5 ;  /* 0x80000005050b7e21 */ /* 0x002fe20008010000 */
[----:B------:R-:W-:Y:S01]  /*31d0*/  MOV R4, R6 ;  /* 0x0000000600047202 */ /* 0x000fe20000000f00 */
[----:B------:R-:W-:Y:S01]  /*31e0*/  FADD.FTZ R28, R28, -UR5 ;  /* 0x800000051c1c7e21 */ /* 0x000fe20008010000 */
[----:B------:R-:W1:Y:S01]  /*31f0*/  LDCU.64 UR18, c[0x0][0x380] ;  /* 0x00007000ff1277ac */ /* 0x000e620008000a00 */
[----:B------:R-:W-:Y:S01]  /*3200*/  MOV R5, R9 ;  /* 0x0000000900057202 */ /* 0x000fe20000000f00 */
[----:B------:R-:W-:Y:S01]  /*3210*/  FMUL.FTZ R12, R11, UR8 ;  /* 0x000000080b0c7c20 */ /* 0x000fe20008410000 */
[----:B--23--:R-:W-:-:S03]  /*3220*/  FMUL.FTZ R3, R28, UR8 ;  /* 0x000000081c037c20 */ /* 0x00cfc60008410000 */
[----:B0----5:R-:W-:Y:S01]  /*3230*/  FFMA.FTZ R16, R15, R12, R19 ;  /* 0x0000000c0f107223 */ /* 0x021fe20000010013 */
[----:B------:R-:W-:-:S05]  /*3240*/  FFMA.FTZ R3, R14, R3, R18 ;  /* 0x000000030e037223 */ /* 0x000fca0000010012 */
[----:B------:R-:W-:Y:S01]  /*3250*/  F2FP.BF16.F32.PACK_AB R3, R16, R3 ;  /* 0x000000031003723e */ /* 0x000fe200000010ff */
[----:B----4-:R-:W-:Y:S02]  /*3260*/  IMAD R13, R44, UR10, RZ ;  /* 0x0000000a2c0d7c24 */ /* 0x010fe4000f8e02ff */
[----:B------:R-:W-:-:S04]  /*3270*/  IMAD.WIDE.U32 R4, R40, UR10, R4 ;  /* 0x0000000a28047c25 */ /* 0x000fc8000f8e0004 */
[----:B------:R-:W-:Y:S01]  /*3280*/  IMAD R13, R40, UR11, R13 ;  /* 0x0000000b280d7c24 */ /* 0x000fe2000f8e020d */
[----:B-1----:R-:W-:-:S04]  /*3290*/  LEA R12, P1, R4, UR18, 0x1 ;  /* 0x00000012040c7c11 */ /* 0x002fc8000f8208ff */
[----:B------:R-:W-:-:S04]  /*32a0*/  IADD3 R13, PT, PT, R5, R13, RZ ;  /* 0x0000000d050d7210 */ /* 0x000fc80007ffe0ff */
[----:B------:R-:W-:-:S05]  /*32b0*/  LEA.HI.X R13, R4, UR19, R13, 0x1, P1 ;  /* 0x00000013040d7c11 */ /* 0x000fca00088f0c0d */
[----:B------:R4:W-:Y:S02]  /*32c0*/  STG.E desc[UR16][R12.64], R3 ;  /* 0x000000030c007986 */ /* 0x0009e4000c101910 */
.L_x_1935:
[----:B------:R-:W-:Y:S05]  /*32d0*/  BSYNC.RECONVERGENT B1 ;  /* 0x0000000000017941 */ /* 0x000fea0003800200 */
.L_x_1934:
[----:B------:R-:W-:Y:S05]  /*32e0*/  @P4 BRA `(.L_x_1936) ;  /* 0x0000001000744947 */ /* 0x000fea0003800000 */
[----:B------:R-:W0:Y:S01]  /*32f0*/  LDCU.64 UR10, c[0x0][0x3e0] ;  /* 0x00007c00ff0a77ac */ /* 0x000e220008000a00 */
[----:B------:R-:W-:Y:S01]  /*3300*/  MOV R7, R9 ;  /* 0x0000000900077202 */ /* 0x000fe20000000f00 */
[----:B------:R-:W-:Y:S01]  /*3310*/  FADD.FTZ R27, R27, -UR5 ;  /* 0x800000051b1b7e21 */ /* 0x000fe20008010000 */
[----:B------:R-:W-:Y:S01]  /*3320*/  FADD.FTZ R10, R10, -UR5 ;  /* 0x800000050a0a7e21 */ /* 0x000fe20008010000 */
[----:B------:R-:W1:Y:S02]  /*3330*/  LDCU.64 UR12, c[0x0][0x380] ;  /* 0x00007000ff0c77ac */ /* 0x000e640008000a00 */
[----:B------:R-:W-:Y:S01]  /*3340*/  FMUL.FTZ R27, R27, UR8 ;  /* 0x000000081b1b7c20 */ /* 0x000fe20008410000 */
[----:B------:R-:W-:-:S03]  /*3350*/  FMUL.FTZ R10, R10, UR8 ;  /* 0x000000080a0a7c20 */ /* 0x000fc60008410000 */
[----:B--2345:R-:W-:Y:S01]  /*3360*/  FFMA.FTZ R3, R14, R27, R18 ;  /* 0x0000001b0e037223 */ /* 0x03cfe20000010012 */
        /* <DEDUP_REMOVED lines=8> */
[----:B------:R0:W-:Y:S01]  /*33f0*/  STG.E desc[UR16][R4.64], R3 ;  /* 0x0000000304007986 */ /* 0x0001e2000c101910 */
[----:B------:R-:W-:Y:S05]  /*3400*/  BRA `(.L_x_1936) ;  /* 0x00000010002c7947 */ /* 0x000fea0003800000 */
.L_x_1921:
[----:B------:R-:W1:Y:S01]  /*3410*/  LDCU.64 UR18, c[0x0][0x3e8] ;  /* 0x00007d00ff1277ac */ /* 0x000e620008000a00 */
[----:B------:R-:W-:Y:S01]  /*3420*/  SHF.R.S32.HI R12, RZ, 0x1f, R42 ;  /* 0x0000001fff0c7819 */ /* 0x000fe2000001142a */
[----:B------:R-:W-:Y:S01]  /*3430*/  BSSY.RECONVERGENT B1, `(.L_x_1937) ;  /* 0x0000023000017945 */ /* 0x000fe20003800200 */
[----:B-1----:R-:W-:Y:S02]  /*3440*/  ISETP.GE.U32.AND P2, PT, R42, UR18, PT ;  /* 0x000000122a007c0c */ /* 0x002fe4000bf46070 */
[----:B------:R-:W-:Y:S02]  /*3450*/  ISETP.GE.U32.AND P5, PT, R38, UR18, PT ;  /* 0x0000001226007c0c */ /* 0x000fe4000bfa6070 */
[----:B------:R-:W-:Y:S02]  /*3460*/  ISETP.GE.U32.AND P6, PT, R37, UR18, PT ;  /* 0x0000001225007c0c */ /* 0x000fe4000bfc6070 */
[----:B------:R-:W-:Y:S01]  /*3470*/  ISETP.GE.AND.EX P2, PT, R12, UR19, PT, P2 ;  /* 0x000000130c007c0c */ /* 0x000fe2000bf46320 */
[----:B------:R-:W-:-:S12]  /*3480*/  @P1 BRA `(.L_x_1938) ;  /* 0x0000000000741947 */ /* 0x000fd80003800000 */
[----:B------:R-:W-:Y:S01]  /*3490*/  FADD.FTZ R26, R26, -UR5 ;  /* 0x800000051a1a7e21 */ /* 0x000fe20008010000 */
[----:B------:R-:W-:Y:S01]  /*34a0*/  FADD.FTZ R34, R34, -UR5 ;  /* 0x8000000522227e21 */ /* 0x000fe20008010000 */
[----:B------:R-:W1:Y:S01]  /*34b0*/  LDCU.64 UR10, c[0x0][0x3e0] ;  /* 0x00007c00ff0a77ac */ /* 0x000e620008000a00 */
[----:B------:R-:W-:Y:S01]  /*34c0*/  SHF.R.S32.HI R22, RZ, 0x1f, R0 ;  /* 0x0000001fff167819 */ /* 0x000fe20000011400 */
[----:B------:R-:W-:Y:S01]  /*34d0*/  FMUL.FTZ R26, R26, UR8 ;  /* 0x000000081a1a7c20 */ /* 0x000fe20008410000 */
[----:B------:R-:W-:Y:S01]  /*34e0*/  FMUL.FTZ R13, R34, UR8 ;  /* 0x00000008220d7c20 */ /* 0x000fe20008410000 */
[----:B------:R-:W2:Y:S02]  /*34f0*/  LDCU.64 UR12, c[0x0][0x380] ;  /* 0x00007000ff0c77ac */ /* 0x000ea40008000a00 */
[----:B0----5:R-:W-:Y:S01]  /*3500*/  FFMA.FTZ R17, R15, R26, R19 ;  /* 0x0000001a0f117223 */ /* 0x021fe20000010013 */
[----:B------:R-:W-:-:S03]  /*3510*/  FFMA.FTZ R16, R14, R13, R18 ;  /* 0x0000000d0e107223 */ /* 0x000fc60000010012 */
[----:B------:R-:W-:Y:S01]  /*3520*/  FMUL.FTZ R12, R17, -1.4426950216293334961 ;  /* 0xbfb8aa3b110c7820 */ /* 0x000fe20000410000 */
[----:B------:R-:W-:-:S04]  /*3530*/  FMUL.FTZ R23, R16, -1.4426950216293334961 ;  /* 0xbfb8aa3b10177820 */ /* 0x000fc80000410000 */
[----:B------:R-:W0:Y:S01]  /*3540*/  MUFU.EX2 R13, R23 ;  /* 0x00000017000d7308 */ /* 0x000e220000000800 */
[----:B-1----:R-:W-:-:S04]  /*3550*/  IMAD R22, R22, UR10, RZ ;  /* 0x0000000a16167c24 */ /* 0x002fc8000f8e02ff */
[----:B------:R-:W-:-:S03]  /*3560*/  IMAD R22, R0, UR11, R22 ;  /* 0x0000000b00167c24 */ /* 0x000fc6000f8e0216 */
[----:B------:R-:W1:Y:S01]  /*3570*/  MUFU.EX2 R12, R12 ;  /* 0x0000000c000c7308 */ /* 0x000e620000000800 */
[----:B0-----:R-:W-:-:S07]  /*3580*/  FADD.FTZ R13, R13, 1 ;  /* 0x3f8000000d0d7421 */ /* 0x001fce0000010000 */
[----:B------:R0:W3:Y:S01]  /*3590*/  MUFU.RCP R20, R13 ;  /* 0x0000000d00147308 */ /* 0x0000e20000001000 */
[----:B-1----:R-:W-:-:S07]  /*35a0*/  FADD.FTZ R12, R12, 1 ;  /* 0x3f8000000c0c7421 */ /* 0x002fce0000010000 */
[----:B------:R1:W4:Y:S01]  /*35b0*/  MUFU.RCP R21, R12 ;  /* 0x0000000c00157308 */ /* 0x0003220000001000 */
[----:B0-----:R-:W-:Y:S02]  /*35c0*/  MOV R13, R9 ;  /* 0x00000009000d7202 */ /* 0x001fe40000000f00 */
[----:B-1----:R-:W-:Y:S01]  /*35d0*/  MOV R12, R6 ;  /* 0x00000006000c7202 */ /* 0x002fe20000000f00 */
[----:B---3--:R-:W-:-:S04]  /*35e0*/  FMUL.FTZ R20, R16, R20 ;  /* 0x0000001410147220 */ /* 0x008fc80000410000 */
[----:B------:R-:W-:-:S04]  /*35f0*/  IMAD.WIDE.U32 R12, R0, UR10, R12 ;  /* 0x0000000a000c7c25 */ /* 0x000fc8000f8e000c */
[----:B----4-:R-:W-:Y:S01]  /*3600*/  FMUL.FTZ R21, R17, R21 ;  /* 0x0000001511157220 */ /* 0x010fe20000410000 */
[----:B------:R-:W-:Y:S02]  /*3610*/  IADD3 R22, PT, PT, R13, R22, RZ ;  /* 0x000000160d167210 */ /* 0x000fe40007ffe0ff */
[C---:B--2---:R-:W-:Y:S02]  /*3620*/  LEA R16, P1, R12.reuse, UR12, 0x1 ;  /* 0x0000000c0c107c11 */ /* 0x044fe4000f8208ff */
[----:B------:R-:W-:Y:S02]  /*3630*/  F2FP.BF16.F32.PACK_AB R21, R21, R20 ;  /* 0x000000141515723e */ /* 0x000fe400000010ff */
[----:B------:R-:W-:-:S05]  /*3640*/  LEA.HI.X R17, R12, UR13, R22, 0x1, P1 ;  /* 0x0000000d0c117c11 */ /* 0x000fca00088f0c16 */
[----:B------:R1:W-:Y:S04]  /*3650*/  STG.E desc[UR16][R16.64], R21 ;  /* 0x0000001510007986 */ /* 0x0003e8000c101910 */
.L_x_1938:
[----:B------:R-:W-:Y:S05]  /*3660*/  BSYNC.RECONVERGENT B1 ;  /* 0x0000000000017941 */ /* 0x000fea0003800200 */
.L_x_1937:
[----:B------:R-:W-:Y:S04]  /*3670*/  BSSY.RECONVERGENT B1, `(.L_x_1939) ;  /* 0x000001f000017945 */ /* 0x000fe80003800200 */
[----:B------:R-:W-:Y:S05]  /*3680*/  @P2 BRA `(.L_x_1940) ;  /* 0x0000000000742947 */ /* 0x000fea0003800000 */
[----:B------:R-:W-:Y:S01]  /*3690*/  FADD.FTZ R33, R33, -UR5 ;  /* 0x8000000521217e21 */ /* 0x000fe20008010000 */
[----:B------:R-:W-:Y:S01]  /*36a0*/  FADD.FTZ R25, R25, -UR5 ;  /* 0x8000000519197e21 */ /* 0x000fe20008010000 */
[----:B------:R-:W2:Y:S01]  /*36b0*/  LDCU.64 UR10, c[0x0][0x3e0] ;  /* 0x00007c00ff0a77ac */ /* 0x000ea20008000a00 */
[----:B------:R-:W-:Y:S01]  /*36c0*/  SHF.R.S32.HI R22, RZ, 0x1f, R42 ;  /* 0x0000001fff167819 */ /* 0x000fe2000001142a */
[----:B------:R-:W-:Y:S01]  /*36d0*/  FMUL.FTZ R33, R33, UR8 ;  /* 0x0000000821217c20 */ /* 0x000fe20008410000 */
[----:B------:R-:W-:Y:S01]  /*36e0*/  FMUL.FTZ R12, R25, UR8 ;  /* 0x00000008190c7c20 */ /* 0x000fe20008410000 */
[----:B------:R-:W3:Y:S02]  /*36f0*/  LDCU.64 UR12, c[0x0][0x380] ;  /* 0x00007000ff0c77ac */ /* 0x000ee40008000a00 */
[----:B-----5:R-:W-:Y:S01]  /*3700*/  FFMA.FTZ R20, R14, R33, R18 ;  /* 0x000000210e147223 */ /* 0x020fe20000010012 */
[----:B01----:R-:W-:-:S03]  /*3710*/  FFMA.FTZ R17, R15, R12, R19 ;  /* 0x0000000c0f117223 */ /* 0x003fc60000010013 */
[----:B------:R-:W-:Y:S01]  /*3720*/  FMUL.FTZ R13, R20, -1.4426950216293334961 ;  /* 0xbfb8aa3b140d7820 */ /* 0x000fe20000410000 */
[----:B------:R-:W-:-:S04]  /*3730*/  FMUL.FTZ R25, R17, -1.4426950216293334961 ;  /* 0xbfb8aa3b11197820 */ /* 0x000fc80000410000 */
[----:B------:R-:W0:Y:S01]  /*3740*/  MUFU.EX2 R12, R25 ;  /* 0x00000019000c7308 */ /* 0x000e220000000800 */
[----:B--2---:R-:W-:-:S04]  /*3750*/  IMAD R22, R22, UR10, RZ ;  /* 0x0000000a16167c24 */ /* 0x004fc8000f8e02ff */
[----:B------:R-:W-:-:S03]  /*3760*/  IMAD R22, R42, UR11, R22 ;  /* 0x0000000b2a167c24 */ /* 0x000fc6000f8e0216 */
[----:B------:R-:W1:Y:S01]  /*3770*/  MUFU.EX2 R13, R13 ;  /* 0x0000000d000d7308 */ /* 0x000e620000000800 */
[----:B0-----:R-:W-:Y:S01]  /*3780*/  FADD.FTZ R26, R12, 1 ;  /* 0x3f8000000c1a7421 */ /* 0x001fe20000010000 */
[----:B------:R-:W-:-:S06]  /*3790*/  MOV R12, R6 ;  /* 0x00000006000c7202 */ /* 0x000fcc0000000f00 */
[----:B------:R-:W-:Y:S01]  /*37a0*/  MUFU.RCP R16, R26 ;  /* 0x0000001a00107308 */ /* 0x000fe20000001000 */
[----:B-1----:R-:W-:Y:S01]  /*37b0*/  FADD.FTZ R23, R13, 1 ;  /* 0x3f8000000d177421 */ /* 0x002fe20000010000 */
[----:B------:R-:W-:-:S06]  /*37c0*/  IMAD.MOV.U32 R13, RZ, RZ, R9 ;  /* 0x000000ffff0d7224 */ /* 0x000fcc00078e0009 */
[----:B------:R-:W0:Y:S01]  /*37d0*/  MUFU.RCP R21, R23 ;  /* 0x0000001700157308 */ /* 0x000e220000001000 */
[----:B------:R-:W-:-:S05]  /*37e0*/  IMAD.WIDE.U32 R12, R42, UR10, R12 ;  /* 0x0000000a2a0c7c25 */ /* 0x000fca000f8e000c */
[----:B------:R-:W-:Y:S01]  /*37f0*/  IADD3 R22, PT, PT, R13, R22, RZ ;  /* 0x000000160d167210 */ /* 0x000fe20007ffe0ff */
[----:B0-----:R-:W-:Y:S01]  /*3800*/  FMUL.FTZ R21, R20, R21 ;  /* 0x0000001514157220 */ /* 0x001fe20000410000 */
[----:B------:R-:W-:Y:S01]  /*3810*/  FMUL.FTZ R20, R17, R16 ;  /* 0x0000001011147220 */ /* 0x000fe20000410000 */
[----:B---3--:R-:W-:-:S04]  /*3820*/  LEA R16, P1, R12, UR12, 0x1 ;  /* 0x0000000c0c107c11 */ /* 0x008fc8000f8208ff */
[----:B------:R-:W-:Y:S02]  /*3830*/  LEA.HI.X R17, R12, UR13, R22, 0x1, P1 ;  /* 0x0000000d0c117c11 */ /* 0x000fe400088f0c16 */
[----:B------:R-:W-:-:S05]  /*3840*/  F2FP.BF16.F32.PACK_AB R21, R20, R21 ;  /* 0x000000151415723e */ /* 0x000fca00000010ff */
[----:B------:R2:W-:Y:S02]  /*3850*/  STG.E desc[UR16][R16.64], R21 ;  /* 0x0000001510007986 */ /* 0x0005e4000c101910 */
.L_x_1940:
[----:B------:R-:W-:Y:S05]  /*3860*/  BSYNC.RECONVERGENT B1 ;  /* 0x0000000000017941 */ /* 0x000fea0003800200 */
.L_x_1939:
[----:B------:R-:W-:Y:S01]  /*3870*/  SHF.R.S32.HI R22, RZ, 0x1f, R38 ;  /* 0x0000001fff167819 */ /* 0x000fe20000011426 */
        /* <DEDUP_REMOVED lines=14> */
[----:B------:R-:W-:Y:S01]  /*3960*/  FADD.FTZ R32, R32, -UR5 ;  /* 0x8000000520207e21 */ /* 0x000fe20008010000 */
[----:B------:R-:W-:Y:S01]  /*3970*/  FADD.FTZ R24, R24, -UR5 ;  /* 0x8000000518187e21 */ /* 0x000fe20008010000 */
[----:B------:R-:W3:Y:S02]  /*3980*/  LDCU.64 UR10, c[0x0][0x3e0] ;  /* 0x00007c00ff0a77ac */ /* 0x000ee40008000a00 */
[----:B------:R-:W-:Y:S01]  /*3990*/  FMUL.FTZ R13, R32, UR8 ;  /* 0x00000008200d7c20 */ /* 0x000fe20008410000 */
[----:B------:R-:W-:Y:S01]  /*39a0*/  FMUL.FTZ R24, R24, UR8 ;  /* 0x0000000818187c20 */ /* 0x000fe20008410000 */
[----:B------:R-:W4:Y:S02]  /*39b0*/  LDCU.64 UR12, c[0x0][0x380] ;  /* 0x00007000ff0c77ac */ /* 0x000f240008000a00 */
[----:B-----5:R-:W-:Y:S01]  /*39c0*/  FFMA.FTZ R20, R14, R13, R18 ;  /* 0x0000000d0e147223 */ /* 0x020fe20000010012 */
[----:B012---:R-:W-:Y:S01]  /*39d0*/  FFMA.FTZ R17, R15, R24, R19 ;  /* 0x000000180f117223 */ /* 0x007fe20000010013 */
[----:B------:R-:W-:-:S02]  /*39e0*/  MOV R13, R9 ;  /* 0x00000009000d7202 */ /* 0x000fc40000000f00 */
[----:B------:R-:W-:Y:S01]  /*39f0*/  FMUL.FTZ R12, R20, -1.4426950216293334961 ;  /* 0xbfb8aa3b140c7820 */ /* 0x000fe20000410000 */
[----:B------:R-:W-:-:S05]  /*3a00*/  FMUL.FTZ R24, R17, -1.4426950216293334961 ;  /* 0xbfb8aa3b11187820 */ /* 0x000fca0000410000 */
[----:B------:R-:W0:Y:S01]  /*3a10*/  MUFU.EX2 R12, R12 ;  /* 0x0000000c000c7308 */ /* 0x000e220000000800 */
[----:B---3--:R-:W-:-:S04]  /*3a20*/  IMAD R22, R22, UR10, RZ ;  /* 0x0000000a16167c24 */ /* 0x008fc8000f8e02ff */
[----:B------:R-:W-:-:S03]  /*3a30*/  IMAD R22, R38, UR11, R22 ;  /* 0x0000000b26167c24 */ /* 0x000fc6000f8e0216 */
[----:B------:R-:W1:Y:S01]  /*3a40*/  MUFU.EX2 R24, R24 ;  /* 0x0000001800187308 */ /* 0x000e620000000800 */
[----:B0-----:R-:W-:Y:S01]  /*3a50*/  FADD.FTZ R23, R12, 1 ;  /* 0x3f8000000c177421 */ /* 0x001fe20000010000 */
[----:B------:R-:W-:-:S06]  /*3a60*/  MOV R12, R6 ;  /* 0x00000006000c7202 */ /* 0x000fcc0000000f00 */
[----:B------:R-:W0:Y:S01]  /*3a70*/  MUFU.RCP R21, R23 ;  /* 0x0000001700157308 */ /* 0x000e220000001000 */
[----:B------:R-:W-:-:S04]  /*3a80*/  IMAD.WIDE.U32 R12, R38, UR10, R12 ;  /* 0x0000000a260c7c25 */ /* 0x000fc8000f8e000c */
[----:B-1----:R-:W-:Y:S01]  /*3a90*/  FADD.FTZ R25, R24, 1 ;  /* 0x3f80000018197421 */ /* 0x002fe20000010000 */
[----:B------:R-:W-:-:S03]  /*3aa0*/  IADD3 R13, PT, PT, R13, R22, RZ ;  /* 0x000000160d0d7210 */ /* 0x000fc60007ffe0ff */
[----:B------:R-:W1:Y:S01]  /*3ab0*/  MUFU.RCP R16, R25 ;  /* 0x0000001900107308 */ /* 0x000e620000001000 */
[----:B0-----:R-:W-:Y:S01]  /*3ac0*/  FMUL.FTZ R21, R20, R21 ;  /* 0x0000001514157220 */ /* 0x001fe20000410000 */
[----:B-1----:R-:W-:Y:S01]  /*3ad0*/  FMUL.FTZ R20, R17, R16 ;  /* 0x0000001011147220 */ /* 0x002fe20000410000 */
[----:B----4-:R-:W-:-:S04]  /*3ae0*/  LEA R16, P5, R12, UR12, 0x1 ;  /* 0x0000000c0c107c11 */ /* 0x010fc8000f8a08ff */
[----:B------:R-:W-:Y:S02]  /*3af0*/  LEA.HI.X R17, R12, UR13, R13, 0x1, P5 ;  /* 0x0000000d0c117c11 */ /* 0x000fe4000a8f0c0d */
[----:B------:R-:W-:-:S05]  /*3b00*/  F2FP.BF16.F32.PACK_AB R21, R20, R21 ;  /* 0x000000151415723e */ /* 0x000fca00000010ff */
[----:B------:R3:W-:Y:S02]  /*3b10*/  STG.E desc[UR16][R16.64], R21 ;  /* 0x0000001510007986 */ /* 0x0007e4000c101910 */
.L_x_1942:
[----:B------:R-:W-:Y:S05]  /*3b20*/  BSYNC.RECONVERGENT B1 ;  /* 0x0000000000017941 */ /* 0x000fea0003800200 */
.L_x_1941:
[----:B------:R-:W-:Y:S04]  /*3b30*/  BSSY.RECONVERGENT B1, `(.L_x_1943) ;  /* 0x000001e000017945 */ /* 0x000fe80003800200 */
[----:B------:R-:W-:Y:S05]  /*3b40*/  @P6 BRA `(.L_x_1944) ;  /* 0x0000000000706947 */ /* 0x000fea0003800000 */
[----:B------:R-:W-:Y:S01]  /*3b50*/  FADD.FTZ R31, R31, -UR5 ;  /* 0x800000051f1f7e21 */ /* 0x000fe20008010000 */
[----:B------:R-:W-:Y:S01]  /*3b60*/  FADD.FTZ R11, R11, -UR5 ;  /* 0x800000050b0b7e21 */ /* 0x000fe20008010000 */
[----:B------:R-:W4:Y:S01]  /*3b70*/  LDCU.64 UR10, c[0x0][0x3e0] ;  /* 0x00007c00ff0a77ac */ /* 0x000f220008000a00 */
[----:B------:R-:W-:Y:S01]  /*3b80*/  MOV R12, R6 ;  /* 0x00000006000c7202 */ /* 0x000fe20000000f00 */
[----:B------:R-:W-:Y:S01]  /*3b90*/  FMUL.FTZ R31, R31, UR8 ;  /* 0x000000081f1f7c20 */ /* 0x000fe20008410000 */
[----:B0123--:R-:W-:Y:S01]  /*3ba0*/  FMUL.FTZ R16, R11, UR8 ;  /* 0x000000080b107c20 */ /* 0x00ffe20008410000 */
[----:B------:R-:W0:Y:S01]  /*3bb0*/  LDCU.64 UR12, c[0x0][0x380] ;  /* 0x00007000ff0c77ac */ /* 0x000e220008000a00 */
[----:B------:R-:W-:Y:S01]  /*3bc0*/  MOV R13, R9 ;  /* 0x00000009000d7202 */ /* 0x000fe20000000f00 */
[----:B-----5:R-:W-:Y:S01]  /*3bd0*/  FFMA.FTZ R20, R14, R31, R18 ;  /* 0x0000001f0e147223 */ /* 0x020fe20000010012 */
[----:B------:R-:W-:-:S03]  /*3be0*/  FFMA.FTZ R16, R15, R16, R19 ;  /* 0x000000100f107223 */ /* 0x000fc60000010013 */
[----:B------:R-:W-:Y:S01]  /*3bf0*/  FMUL.FTZ R11, R20, -1.4426950216293334961 ;  /* 0xbfb8aa3b140b7820 */ /* 0x000fe20000410000 */
[----:B------:R-:W-:-:S05]  /*3c00*/  FMUL.FTZ R23, R16, -1.4426950216293334961 ;  /* 0xbfb8aa3b10177820 */ /* 0x000fca0000410000 */
[----:B------:R-:W1:Y:S01]  /*3c10*/  MUFU.EX2 R11, R11 ;  /* 0x0000000b000b7308 */ /* 0x000e620000000800 */
[----:B----4-:R-:W-:Y:S02]  /*3c20*/  IMAD R26, R26, UR10, RZ ;  /* 0x0000000a1a1a7c24 */ /* 0x010fe4000f8e02ff */
[----:B------:R-:W-:-:S05]  /*3c30*/  IMAD.WIDE.U32 R12, R37, UR10, R12 ;  /* 0x0000000a250c7c25 */ /* 0x000fca000f8e000c */
[----:B------:R-:W2:Y:S01]  /*3c40*/  MUFU.EX2 R23, R23 ;  /* 0x0000001700177308 */ /* 0x000ea20000000800 */
[----:B-1----:R-:W-:Y:S01]  /*3c50*/  FADD.FTZ R22, R11, 1 ;  /* 0x3f8000000b167421 */ /* 0x002fe20000010000 */
[----:B------:R-:W-:-:S06]  /*3c60*/  IMAD R11, R37, UR11, R26 ;  /* 0x0000000b250b7c24 */ /* 0x000fcc000f8e021a */
[----:B------:R-:W1:Y:S01]  /*3c70*/  MUFU.RCP R21, R22 ;  /* 0x0000001600157308 */ /* 0x000e620000001000 */
[----:B------:R-:W-:Y:S01]  /*3c80*/  IADD3 R11, PT, PT, R13, R11, RZ ;  /* 0x0000000b0d0b7210 */ /* 0x000fe20007ffe0ff */
[----:B--2---:R-:W-:-:S06]  /*3c90*/  FADD.FTZ R24, R23, 1 ;  /* 0x3f80000017187421 */ /* 0x004fcc0000010000 */
[----:B------:R-:W2:Y:S01]  /*3ca0*/  MUFU.RCP R17, R24 ;  /* 0x0000001800117308 */ /* 0x000ea20000001000 */
[----:B-1----:R-:W-:Y:S01]  /*3cb0*/  FMUL.FTZ R21, R20, R21 ;  /* 0x0000001514157220 */ /* 0x002fe20000410000 */
[----:B--2---:R-:W-:Y:S01]  /*3cc0*/  FMUL.FTZ R20, R16, R17 ;  /* 0x0000001110147220 */ /* 0x004fe20000410000 */
[----:B0-----:R-:W-:-:S04]  /*3cd0*/  LEA R16, P5, R12, UR12, 0x1 ;  /* 0x0000000c0c107c11 */ /* 0x001fc8000f8a08ff */
[----:B------:R-:W-:Y:S02]  /*3ce0*/  LEA.HI.X R17, R12, UR13, R11, 0x1, P5 ;  /* 0x0000000d0c117c11 */ /* 0x000fe4000a8f0c0b */
[----:B------:R-:W-:-:S05]  /*3cf0*/  F2FP.BF16.F32.PACK_AB R21, R20, R21 ;  /* 0x000000151415723e */ /* 0x000fca00000010ff */
[----:B------:R4:W-:Y:S02]  /*3d00*/  STG.E desc[UR16][R16.64], R21 ;  /* 0x0000001510007986 */ /* 0x0009e4000c101910 */
.L_x_1944:
[----:B------:R-:W-:Y:S05]  /*3d10*/  BSYNC.RECONVERGENT B1 ;  /* 0x0000000000017941 */ /* 0x000fea0003800200 */
.L_x_1943:
[----:B------:R-:W-:Y:S04]  /*3d20*/  BSSY.RECONVERGENT B1, `(.L_x_1945) ;  /* 0x000001e000017945 */ /* 0x000fe80003800200 */
[----:B------:R-:W-:Y:S05]  /*3d30*/  @P1 BRA `(.L_x_1946) ;  /* 0x0000000000701947 */ /* 0x000fea0003800000 */
[----:B------:R-:W-:Y:S01]  /*3d40*/  FADD.FTZ R30, R30, -UR5 ;  /* 0x800000051e1e7e21 */ /* 0x000fe20008010000 */
[----:B------:R-:W-:Y:S01]  /*3d50*/  FADD.FTZ R3, R3, -UR5 ;  /* 0x8000000503037e21 */ /* 0x000fe20008010000 */
[----:B------:R-:W0:Y:S01]  /*3d60*/  LDCU.64 UR10, c[0x0][0x3e0] ;  /* 0x00007c00ff0a77ac */ /* 0x000e220008000a00 */
[----:B------:R-:W-:Y:S01]  /*3d70*/  MOV R13, R9 ;  /* 0x00000009000d7202 */ /* 0x000fe20000000f00 */
[----:B------:R-:W-:Y:S01]  /*3d80*/  FMUL.FTZ R11, R30, UR8 ;  /* 0x000000081e0b7c20 */ /* 0x000fe20008410000 */
[----:B01234-:R-:W-:Y:S01]  /*3d90*/  FMUL.FTZ R16, R3, UR8 ;  /* 0x0000000803107c20 */ /* 0x01ffe20008410000 */
[----:B------:R-:W0:Y:S02]  /*3da0*/  LDCU.64 UR12, c[0x0][0x380] ;  /* 0x00007000ff0c77ac */ /* 0x000e240008000a00 */
[----:B-----5:R-:W-:Y:S01]  /*3db0*/  FFMA.FTZ R11, R14, R11, R18 ;  /* 0x0000000b0e0b7223 */ /* 0x020fe20000010012 */
[----:B------:R-:W-:-:S03]  /*3dc0*/  FFMA.FTZ R3, R15, R16, R19 ;  /* 0x000000100f037223 */ /* 0x000fc60000010013 */
[----:B------:R-:W-:Y:S01]  /*3dd0*/  FMUL.FTZ R12, R11, -1.4426950216293334961 ;  /* 0xbfb8aa3b0b0c7820 */ /* 0x000fe20000410000 */
[----:B------:R-:W-:-:S05]  /*3de0*/  FMUL.FTZ R17, R3, -1.4426950216293334961 ;  /* 0xbfb8aa3b03117820 */ /* 0x000fca0000410000 */
[----:B------:R-:W1:Y:S01]  /*3df0*/  MUFU.EX2 R12, R12 ;  /* 0x0000000c000c7308 */ /* 0x000e620000000800 */
[----:B------:R-:W-:-:S04]  /*3e00*/  IMAD R23, R33, UR10, RZ ;  /* 0x0000000a21177c24 */ /* 0x000fc8000f8e02ff */
[----:B------:R-:W-:-:S03]  /*3e10*/  IMAD R23, R36, UR11, R23 ;  /* 0x0000000b24177c24 */ /* 0x000fc6000f8e0217 */
[----:B------:R-:W2:Y:S01]  /*3e20*/  MUFU.EX2 R17, R17 ;  /* 0x0000001100117308 */ /* 0x000ea20000000800 */
[----:B-1----:R-:W-:Y:S01]  /*3e30*/  FADD.FTZ R20, R12, 1 ;  /* 0x3f8000000c147421 */ /* 0x002fe20000010000 */
[----:B------:R-:W-:-:S06]  /*3e40*/  MOV R12, R6 ;  /* 0x00000006000c7202 */ /* 0x000fcc0000000f00 */
[----:B------:R-:W1:Y:S01]  /*3e50*/  MUFU.RCP R16, R20 ;  /* 0x0000001400107308 */ /* 0x000e620000001000 */
[----:B------:R-:W-:-:S04]  /*3e60*/  IMAD.WIDE.U32 R12, R36, UR10, R12 ;  /* 0x0000000a240c7c25 */ /* 0x000fc8000f8e000c */
[----:B--2---:R-:W-:Y:S01]  /*3e70*/  FADD.FTZ R21, R17, 1 ;  /* 0x3f80000011157421 */ /* 0x004fe20000010000 */
[----:B------:R-:W-:-:S03]  /*3e80*/  IMAD.IADD R23, R13, 0x1, R23 ;  /* 0x000000010d177824 */ /* 0x000fc600078e0217 */
[----:B------:R-:W2:Y:S01]  /*3e90*/  MUFU.RCP R22, R21 ;  /* 0x0000001500167308 */ /* 0x000ea20000001000 */
[----:B-1----:R-:W-:Y:S01]  /*3ea0*/  FMUL.FTZ R11, R11, R16 ;  /* 0x000000100b0b7220 */ /* 0x002fe20000410000 */
[----:B0-----:R-:W-:-:S04]  /*3eb0*/  LEA R16, P1, R12, UR12, 0x1 ;  /* 0x0000000c0c107c11 */ /* 0x001fc8000f8208ff */
[----:B------:R-:W-:Y:S01]  /*3ec0*/  LEA.HI.X R17, R12, UR13, R23, 0x1, P1 ;  /* 0x0000000d0c117c11 */ /* 0x000fe200088f0c17 */
[----:B--2---:R-:W-:-:S05]  /*3ed0*/  FMUL.FTZ R22, R3, R22 ;  /* 0x0000001603167220 */ /* 0x004fca0000410000 */
[----:B------:R-:W-:-:S05]  /*3ee0*/  F2FP.BF16.F32.PACK_AB R11, R22, R11 ;  /* 0x0000000b160b723e */ /* 0x000fca00000010ff */
[----:B------:R0:W-:Y:S02]  /*3ef0*/  STG.E desc[UR16][R16.64], R11 ;  /* 0x0000000b10007986 */ /* 0x0001e4000c101910 */
.L_x_1946:
[----:B------:R-:W-:Y:S05]  /*3f00*/  BSYNC.RECONVERGENT B1 ;  /* 0x0000000000017941 */ /* 0x000fea0003800200 */
.L_x_1945:
[----:B------:R-:W-:Y:S04]  /*3f10*/  BSSY.RECONVERGENT B1, `(.L_x_1947) ;  /* 0x000001e000017945 */ /* 0x000fe80003800200 */
[----:B------:R-:W-:Y:S05]  /*3f20*/  @P2 BRA `(.L_x_1948) ;  /* 0x0000000000702947 */ /* 0x000fea0003800000 */
[----:B------:R-:W-:Y:S01]  /*3f30*/  FADD.FTZ R29, R29, -UR5 ;  /* 0x800000051d1d7e21 */ /* 0x000fe20008010000 */
[----:B------:R-:W-:Y:S01]  /*3f40*/  FADD.FTZ R3, R4, -UR5 ;  /* 0x8000000504037e21 */ /* 0x000fe20008010000 */
[----:B------:R-:W1:Y:S01]  /*3f50*/  LDCU.64 UR10, c[0x0][0x3e0] ;  /* 0x00007c00ff0a77ac */ /* 0x000e620008000a00 */
[----:B------:R-:W-:Y:S01]  /*3f60*/  MOV R13, R9 ;  /* 0x00000009000d7202 */ /* 0x000fe20000000f00 */
[----:B------:R-:W-:Y:S01]  /*3f70*/  FMUL.FTZ R29, R29, UR8 ;  /* 0x000000081d1d7c20 */ /* 0x000fe20008410000 */
[----:B------:R-:W-:Y:S01]  /*3f80*/  FMUL.FTZ R12, R3, UR8 ;  /* 0x00000008030c7c20 */ /* 0x000fe20008410000 */
[----:B------:R-:W1:Y:S02]  /*3f90*/  LDCU.64 UR12, c[0x0][0x380] ;  /* 0x00007000ff0c77ac */ /* 0x000e640008000a00 */
[----:B-----5:R-:W-:Y:S01]  /*3fa0*/  FFMA.FTZ R4, R14, R29, R18 ;  /* 0x0000001d0e047223 */ /* 0x020fe20000010012 */
[----:B------:R-:W-:Y:S01]  /*3fb0*/  FFMA.FTZ R3, R15, R12, R19 ;  /* 0x0000000c0f037223 */ /* 0x000fe20000010013 */
[----:B------:R-:W-:-:S02]  /*3fc0*/  MOV R12, R6 ;  /* 0x00000006000c7202 */ /* 0x000fc40000000f00 */
[----:B0-----:R-:W-:Y:S01]  /*3fd0*/  FMUL.FTZ R11, R4, -1.4426950216293334961 ;  /* 0xbfb8aa3b040b7820 */ /* 0x001fe20000410000 */
[----:B-1234-:R-:W-:-:S05]  /*3fe0*/  FMUL.FTZ R16, R3, -1.4426950216293334961 ;  /* 0xbfb8aa3b03107820 */ /* 0x01efca0000410000 */
[----:B------:R-:W0:Y:S01]  /*3ff0*/  MUFU.EX2 R11, R11 ;  /* 0x0000000b000b7308 */ /* 0x000e220000000800 */
[----:B------:R-:W-:Y:S02]  /*4000*/  IMAD R24, R45, UR10, RZ ;  /* 0x0000000a2d187c24 */ /* 0x000fe4000f8e02ff */
[----:B------:R-:W-:-:S05]  /*4010*/  IMAD.WIDE.U32 R12, R35, UR10, R12 ;  /* 0x0000000a230c7c25 */ /* 0x000fca000f8e000c */
[----:B------:R-:W1:Y:S01]  /*4020*/  MUFU.EX2 R16, R16 ;  /* 0x0000001000107308 */ /* 0x000e620000000800 */
[----:B0-----:R-:W-:Y:S01]  /*4030*/  FADD.FTZ R20, R11, 1 ;  /* 0x3f8000000b147421 */ /* 0x001fe20000010000 */
[----:B------:R-:W-:-:S06]  /*4040*/  IMAD R11, R35, UR11, R24 ;  /* 0x0000000b230b7c24 */ /* 0x000fcc000f8e0218 */
[----:B------:R-:W0:Y:S01]  /*4050*/  MUFU.RCP R17, R20 ;  /* 0x0000001400117308 */ /* 0x000e220000001000 */
[----:B------:R-:W-:Y:S01]  /*4060*/  IADD3 R11, PT, PT, R13, R11, RZ ;  /* 0x0000000b0d0b7210 */ /* 0x000fe20007ffe0ff */
[----:B-1----:R-:W-:Y:S01]  /*4070*/  FADD.FTZ R21, R16, 1 ;  /* 0x3f80000010157421 */ /* 0x002fe20000010000 */
[----:B------:R-:W-:-:S05]  /*4080*/  LEA R16, P1, R12, UR12, 0x1 ;  /* 0x0000000c0c107c11 */ /* 0x000fca000f8208ff */
[----:B------:R-:W1:Y:S01]  /*4090*/  MUFU.RCP R22, R21 ;  /* 0x0000001500167308 */ /* 0x000e620000001000 */
[----:B0-----:R-:W-:Y:S01]  /*40a0*/  FMUL.FTZ R4, R4, R17 ;  /* 0x0000001104047220 */ /* 0x001fe20000410000 */
[----:B------:R-:W-:Y:S01]  /*40b0*/  LEA.HI.X R17, R12, UR13, R11, 0x1, P1 ;  /* 0x0000000d0c117c11 */ /* 0x000fe200088f0c0b */
[----:B-1----:R-:W-:-:S05]  /*40c0*/  FMUL.FTZ R3, R3, R22 ;  /* 0x0000001603037220 */ /* 0x002fca0000410000 */
[----:B------:R-:W-:-:S05]  /*40d0*/  F2FP.BF16.F32.PACK_AB R3, R3, R4 ;  /* 0x000000040303723e */ /* 0x000fca00000010ff */
[----:B------:R0:W-:Y:S02]  /*40e0*/  STG.E desc[UR16][R16.64], R3 ;  /* 0x0000000310007986 */ /* 0x0001e4000c101910 */
.L_x_1948:
[----:B------:R-:W-:Y:S05]  /*40f0*/  BSYNC.RECONVERGENT B1 ;  /* 0x0000000000017941 */ /* 0x000fea0003800200 */
.L_x_1947:
[----:B------:R-:W-:Y:S04]  /*4100*/  BSSY.RECONVERGENT B1, `(.L_x_1949) ;  /* 0x000001e000017945 */ /* 0x000fe80003800200 */
[----:B------:R-:W-:Y:S05]  /*4110*/  @P3 BRA `(.L_x_1950) ;  /* 0x0000000000703947 */ /* 0x000fea0003800000 */
[----:B------:R-:W-:Y:S01]  /*4120*/  FADD.FTZ R28, R28, -UR5 ;  /* 0x800000051c1c7e21 */ /* 0x000fe20008010000 */
[----:B------:R-:W-:Y:S01]  /*4130*/  FADD.FTZ R5, R5, -UR5 ;  /* 0x8000000505057e21 */ /* 0x000fe20008010000 */
[----:B------:R-:W1:Y:S02]  /*4140*/  LDCU.64 UR10, c[0x0][0x3e0] ;  /* 0x00007c00ff0a77ac */ /* 0x000e640008000a00 */
[----:B0-----:R-:W-:Y:S01]  /*4150*/  FMUL.FTZ R3, R28, UR8 ;  /* 0x000000081c037c20 */ /* 0x001fe20008410000 */
[----:B------:R-:W-:Y:S01]  /*4160*/  FMUL.FTZ R12, R5, UR8 ;  /* 0x00000008050c7c20 */ /* 0x000fe20008410000 */
[----:B------:R-:W0:Y:S01]  /*4170*/  LDCU.64 UR12, c[0x0][0x380] ;  /* 0x00007000ff0c77ac */ /* 0x000e220008000a00 */
[----:B------:R-:W-:Y:S01]  /*4180*/  MOV R5, R9 ;  /* 0x0000000900057202 */ /* 0x000fe20000000f00 */
[----:B-----5:R-:W-:Y:S01]  /*4190*/  FFMA.FTZ R3, R14, R3, R18 ;  /* 0x000000030e037223 */ /* 0x020fe20000010012 */
[----:B------:R-:W-:-:S03]  /*41a0*/  FFMA.FTZ R11, R15, R12, R19 ;  /* 0x0000000c0f0b7223 */ /* 0x000fc60000010013 */
[----:B------:R-:W-:Y:S01]  /*41b0*/  FMUL.FTZ R4, R3, -1.4426950216293334961 ;  /* 0xbfb8aa3b03047820 */ /* 0x000fe20000410000 */
[----:B------:R-:W-:-:S05]  /*41c0*/  FMUL.FTZ R12, R11, -1.4426950216293334961 ;  /* 0xbfb8aa3b0b0c7820 */ /* 0x000fca0000410000 */
[----:B------:R-:W2:Y:S01]  /*41d0*/  MUFU.EX2 R4, R4 ;  /* 0x0000000400047308 */ /* 0x000ea20000000800 */
[----:B-1----:R-:W-:-:S04]  /*41e0*/  IMAD R13, R44, UR10, RZ ;  /* 0x0000000a2c0d7c24 */ /* 0x002fc8000f8e02ff */
[----:B------:R-:W-:-:S03]  /*41f0*/  IMAD R13, R40, UR11, R13 ;  /* 0x0000000b280d7c24 */ /* 0x000fc6000f8e020d */
[----:B------:R-:W1:Y:S01]  /*4200*/  MUFU.EX2 R12, R12 ;  /* 0x0000000c000c7308 */ /* 0x000e620000000800 */
[----:B--234-:R-:W-:Y:S01]  /*4210*/  FADD.FTZ R16, R4, 1 ;  /* 0x3f80000004107421 */ /* 0x01cfe20000010000 */
[----:B------:R-:W-:-:S06]  /*4220*/  MOV R4, R6 ;  /* 0x0000000600047202 */ /* 0x000fcc0000000f00 */
[----:B------:R-:W2:Y:S01]  /*4230*/  MUFU.RCP R16, R16 ;  /* 0x0000001000107308 */ /* 0x000ea20000001000 */
[----:B------:R-:W-:-:S04]  /*4240*/  IMAD.WIDE.U32 R4, R40, UR10, R4 ;  /* 0x0000000a28047c25 */ /* 0x000fc8000f8e0004 */
[----:B-1----:R-:W-:Y:S01]  /*4250*/  FADD.FTZ R17, R12, 1 ;  /* 0x3f8000000c117421 */ /* 0x002fe20000010000 */
[----:B0-----:R-:W-:-:S03]  /*4260*/  LEA R12, P1, R4, UR12, 0x1 ;  /* 0x0000000c040c7c11 */ /* 0x001fc6000f8208ff */
[----:B------:R-:W0:Y:S01]  /*4270*/  MUFU.RCP R20, R17 ;  /* 0x0000001100147308 */ /* 0x000e220000001000 */
[----:B------:R-:W-:-:S04]  /*4280*/  IADD3 R13, PT, PT, R5, R13, RZ ;  /* 0x0000000d050d7210 */ /* 0x000fc80007ffe0ff */
[----:B------:R-:W-:Y:S01]  /*4290*/  LEA.HI.X R13, R4, UR13, R13, 0x1, P1 ;  /* 0x0000000d040d7c11 */ /* 0x000fe200088f0c0d */
[----:B--2---:R-:W-:Y:S01]  /*42a0*/  FMUL.FTZ R3, R3, R16 ;  /* 0x0000001003037220 */ /* 0x004fe20000410000 */
[----:B0-----:R-:W-:-:S05]  /*42b0*/  FMUL.FTZ R20, R11, R20 ;  /* 0x000000140b147220 */ /* 0x001fca0000410000 */
[----:B------:R-:W-:-:S05]  /*42c0*/  F2FP.BF16.F32.PACK_AB R3, R20, R3 ;  /* 0x000000031403723e */ /* 0x000fca00000010ff */
[----:B------:R0:W-:Y:S02]  /*42d0*/  STG.E desc[UR16][R12.64], R3 ;  /* 0x000000030c007986 */ /* 0x0001e4000c101910 */
.L_x_1950:
[----:B------:R-:W-:Y:S05]  /*42e0*/  BSYNC.RECONVERGENT B1 ;  /* 0x0000000000017941 */ /* 0x000fea0003800200 */
.L_x_1949:
[----:B------:R-:W-:Y:S05]  /*42f0*/  @P4 BRA `(.L_x_1936) ;  /* 0x0000000000704947 */ /* 0x000fea0003800000 */
[----:B------:R-:W-:Y:S01]  /*4300*/  FADD.FTZ R27, R27, -UR5 ;  /* 0x800000051b1b7e21 */ /* 0x000fe20008010000 */
[----:B------:R-:W-:Y:S01]  /*4310*/  FADD.FTZ R10, R10, -UR5 ;  /* 0x800000050a0a7e21 */ /* 0x000fe20008010000 */
[----:B------:R-:W1:Y:S01]  /*4320*/  LDCU.64 UR10, c[0x0][0x3e0] ;  /* 0x00007c00ff0a77ac */ /* 0x000e620008000a00 */
[----:B------:R-:W-:Y:S01]  /*4330*/  MOV R4, R6 ;  /* 0x0000000600047202 */ /* 0x000fe20000000f00 */
[----:B------:R-:W-:Y:S01]  /*4340*/  FMUL.FTZ R27, R27, UR8 ;  /* 0x000000081b1b7c20 */ /* 0x000fe20008410000 */
[----:B------:R-:W-:Y:S01]  /*4350*/  FMUL.FTZ R10, R10, UR8 ;  /* 0x000000080a0a7c20 */ /* 0x000fe20008410000 */
[----:B------:R-:W2:Y:S01]  /*4360*/  LDCU.64 UR12, c[0x0][0x380] ;  /* 0x00007000ff0c77ac */ /* 0x000ea20008000a00 */
[----:B------:R-:W-:Y:S01]  /*4370*/  MOV R5, R9 ;  /* 0x0000000900057202 */ /* 0x000fe20000000f00 */
[----:B-----5:R-:W-:Y:S01]  /*4380*/  FFMA.FTZ R27, R14, R27, R18 ;  /* 0x0000001b0e1b7223 */ /* 0x020fe20000010012 */
[----:B------:R-:W-:-:S03]  /*4390*/  FFMA.FTZ R15, R15, R10, R19 ;  /* 0x0000000a0f0f7223 */ /* 0x000fc60000010013 */
[----:B0-----:R-:W-:Y:S01]  /*43a0*/  FMUL.FTZ R3, R27, -1.4426950216293334961 ;  /* 0xbfb8aa3b1b037820 */ /* 0x001fe20000410000 */
[----:B------:R-:W-:-:S05]  /*43b0*/  FMUL.FTZ R7, R15, -1.4426950216293334961 ;  /* 0xbfb8aa3b0f077820 */ /* 0x000fca0000410000 */
[----:B------:R-:W0:Y:S01]  /*43c0*/  MUFU.EX2 R3, R3 ;  /* 0x0000000300037308 */ /* 0x000e220000000800 */
[----:B-1----:R-:W-:Y:S02]  /*43d0*/  IMAD R12, R43, UR10, RZ ;  /* 0x0000000a2b0c7c24 */ /* 0x002fe4000f8e02ff */
[----:B------:R-:W-:-:S05]  /*43e0*/  IMAD.WIDE.U32 R4, R39, UR10, R4 ;  /* 0x0000000a27047c25 */ /* 0x000fca000f8e0004 */
[----:B------:R-:W1:Y:S01]  /*43f0*/  MUFU.EX2 R7, R7 ;  /* 0x0000000700077308 */ /* 0x000e620000000800 */
[----:B------:R-:W-:Y:S01]  /*4400*/  IMAD R9, R39, UR11, R12 ;  /* 0x0000000b27097c24 */ /* 0x000fe2000f8e020c */
[----:B--2---:R-:W-:-:S04]  /*4410*/  LEA R6, P1, R4, UR12, 0x1 ;  /* 0x0000000c04067c11 */ /* 0x004fc8000f8208ff */
[----:B------:R-:W-:Y:S01]  /*4420*/  IADD3 R9, PT, PT, R5, R9, RZ ;  /* 0x0000000905097210 */ /* 0x000fe20007ffe0ff */
[----:B0-----:R-:W-:-:S06]  /*4430*/  FADD.FTZ R8, R3, 1 ;  /* 0x3f80000003087421 */ /* 0x001fcc0000010000 */
[----:B------:R-:W0:Y:S01]  /*4440*/  MUFU.RCP R8, R8 ;  /* 0x0000000800087308 */ /* 0x000e220000001000 */
[----:B-1----:R-:W-:Y:S01]  /*4450*/  FADD.FTZ R10, R7, 1 ;  /* 0x3f800000070a7421 */ /* 0x002fe20000010000 */
[----:B------:R-:W-:-:S06]  /*4460*/  LEA.HI.X R7, R4, UR13, R9, 0x1, P1 ;  /* 0x0000000d04077c11 */ /* 0x000fcc00088f0c09 */
[----:B------:R-:W1:Y:S01]  /*4470*/  MUFU.RCP R10, R10 ;  /* 0x0000000a000a7308 */ /* 0x000e620000001000 */
[----:B0-----:R-:W-:Y:S01]  /*4480*/  FMUL.FTZ R3, R27, R8 ;  /* 0x000000081b037220 */ /* 0x001fe20000410000 */
[----:B-1----:R-:W-:-:S05]  /*4490*/  FMUL.FTZ R12, R15, R10 ;  /* 0x0000000a0f0c7220 */ /* 0x002fca0000410000 */
[----:B------:R-:W-:-:S05]  /*44a0*/  F2FP.BF16.F32.PACK_AB R3, R12, R3 ;  /* 0x000000030c03723e */ /* 0x000fca00000010ff */
[----:B------:R0:W-:Y:S02]  /*44b0*/  STG.E desc[UR16][R6.64], R3 ;  /* 0x0000000306007986 */ /* 0x0001e4000c101910 */
.L_x_1936:
[----:B------:R-:W-:Y:S05]  /*44c0*/  BSYNC.RECONVERGENT B0 ;  /* 0x0000000000007941 */ /* 0x000fea0003800200 */
.L_x_1920:
[----:B------:R-:W1:Y:S01]  /*44d0*/  LDCU UR5, c[0x0][0x3f8] ;  /* 0x00007f00ff0577ac */ /* 0x000e620008000800 */
[----:B------:R-:W1:Y:S01]  /*44e0*/  LDCU UR8, c[0x0][0x3c8] ;  /* 0x00007900ff0877ac */ /* 0x000e620008000800 */
[----:B------:R-:W-:Y:S02]  /*44f0*/  UIADD3 UR7, UPT, UPT, UR20, UR7, URZ ;  /* 0x0000000714077290 */ /* 0x000fe4000fffe0ff */
[----:B------:R-:W-:Y:S02]  /*4500*/  UIADD3 UR4, UPT, UPT, UR4, 0x1, URZ ;  /* 0x0000000104047890 */ /* 0x000fe4000fffe0ff */
[----:B-1----:R-:W-:-:S04]  /*4510*/  UIMAD UR5, UR5, UR8, URZ ;  /* 0x00000008050572a4 */ /* 0x002fc8000f8e02ff */
[----:B------:R-:W-:-:S09]  /*4520*/  UISETP.GE.AND UP0, UPT, UR7, UR5, UPT ;  /* 0x000000050700728c */ /* 0x000fd2000bf06270 */
[----:B------:R-:W-:Y:S05]  /*4530*/  BRA.U !UP0, `(.L_x_1951) ;  /* 0xffffffbd086c7547 */ /* 0x000fea000b83ffff */
[----:B------:R-:W-:Y:S05]  /*4540*/  EXIT ;  /* 0x000000000000794d */ /* 0x000fea0003800000 */
.L_x_1952:
        /* <DEDUP_REMOVED lines=11> */
.L_x_3445:


//--------------------- .text._Z35group_norm_nhwc_fwd_one_pass_kernelI11Bf16IOFp32WLi512ELi40ELi640EEv26Group_norm_nhwc_fwd_params --------------------------
	.section	.text._Z35group_norm_nhwc_fwd_one_pass_kernelI11Bf16IOFp32WLi512ELi40ELi640EEv26Group_norm_nhwc_fwd_params,"ax",@progbits
	.align	128
        .global         _Z35group_norm_nhwc_fwd_one_pass_kernelI11Bf16IOFp32WLi512ELi40ELi640EEv26Group_norm_nhwc_fwd_params
        .type           _Z35group_norm_nhwc_fwd_one_pass_kernelI11Bf16IOFp32WLi512ELi40ELi640EEv26Group_norm_nhwc_fwd_params,@function
        .size           _Z35group_norm_nhwc_fwd_one_pass_kernelI11Bf16IOFp32WLi512ELi40ELi640EEv26Group_norm_nhwc_fwd_params,(.L_x_3446 - _Z35group_norm_nhwc_fwd_one_pass_kernelI11Bf16IOFp32WLi512ELi40ELi640EEv26Group_norm_nhwc_fwd_params)
        .other          _Z35group_norm_nhwc_fwd_one_pass_kernelI11Bf16IOFp32WLi512ELi40ELi640EEv26Group_norm_nhwc_fwd_params,@"STO_CUDA_ENTRY STV_DEFAULT"
_Z35group_norm_nhwc_fwd_one_pass_kernelI11Bf16IOFp32WLi512ELi40ELi640EEv26Group_norm_nhwc_fwd_params:
.text._Z35group_norm_nhwc_fwd_one_pass_kernelI11Bf16IOFp32WLi512ELi40ELi640EEv26Group_norm_nhwc_fwd_params:
[----:B------:R-:W-:Y:S01]  /*0000*/  LDC R1, c[0x0][0x37c] ;  /* 0x0000df00ff017b82 */ /* 0x000fe20000000800 */
[----:B------:R-:W0:Y:S01]  /*0010*/  S2R R63, SR_CTAID.Y ;  /* 0x00000000003f7919 */ /* 0x000e220000002600 */
[----:B------:R-:W1:Y:S01]  /*0020*/  LDCU UR4, c[0x0][0x3f8] ;  /* 0x00007f00ff0477ac */ /* 0x000e620008000800 */
[----:B------:R-:W1:Y:S02]  /*0030*/  LDCU UR5, c[0x0][0x3c8] ;  /* 0x00007900ff0577ac */ /* 0x000e640008000800 */
[----:B-1----:R-:W-:-:S06]  /*0040*/  UIMAD UR4, UR4, UR5, URZ ;  /* 0x00000005040472a4 */ /* 0x002fcc000f8e02ff */
[----:B0-----:R-:W-:-:S13]  /*0050*/  ISETP.GE.AND P0, PT, R63, UR4, PT ;  /* 0x000000043f007c0c */ /* 0x001fda000bf06270 */
[----:B------:R-:W-:Y:S05]  /*0060*/  @P0 EXIT ;  /* 0x000000000000094d */ /* 0x000fea0003800000 */
[----:B------:R-:W0:Y:S01]  /*0070*/  S2R R0, SR_TID.X ;  /* 0x0000000000007919 */ /* 0x000e220000002100 */
[----:B------:R-:W1:Y:S01]  /*0080*/  LDCU UR4, c[0x0][0x404] ;  /* 0x00008080ff0477ac */ /* 0x000e620008000800 */
[----:B------:R-:W2:Y:S01]  /*0090*/  LDC R4, c[0x0][0x374] ;  /* 0x0000dd00ff047b82 */ /* 0x000ea20000000800 */
[----:B------:R-:W-:Y:S01]  /*00a0*/  HFMA2 R50, -RZ, RZ, 0, 0 ;  /* 0x00000000ff327431 */ /* 0x000fe200000001ff */
[----:B------:R-:W3:Y:S01]  /*00b0*/  S2R R3, SR_CTAID.X ;  /* 0x0000000000037919 */ /* 0x000ee20000002500 */
[----:B------:R-:W4:Y:S01]  /*00c0*/  LDCU.64 UR6, c[0x0][0x388] ;  /* 0x00007100ff0677ac */ /* 0x000f220008000a00 */
[----:B------:R-:W-:Y:S02]  /*00d0*/  MOV R65, R63 ;  /* 0x0000003f00417202 */ /* 0x000fe40000000f00 */
[----:B----4-:R-:W-:Y:S02]  /*00e0*/  ISETP.NE.U32.AND P1, PT, RZ, UR6, PT ;  /* 0x00000006ff007c0c */ /* 0x010fe4000bf25070 */
[----:B0-----:R-:W-:-:S02]  /*00f0*/  LOP3.LUT R2, R0, 0xffff, RZ, 0xc0, !PT ;  /* 0x0000ffff00027812 */ /* 0x001fc400078ec0ff */
[----:B---3--:R-:W-:-:S03]  /*0100*/  LOP3.LUT P0, RZ, R0, R3, RZ, 0xfc, !PT ;  /* 0x0000000300ff7212 */ /* 0x008fc6000780fcff */
[----:B------:R-:W-:Y:S01]  /*0110*/  IMAD R2, R2, 0xccd, RZ ;  /* 0x00000ccd02027824 */ /* 0x000fe200078e02ff */
[----:B------:R-:W-:Y:S01]  /*0120*/  ISETP.NE.AND.EX P0, PT, RZ, UR7, !P0, P1 ;  /* 0x00000007ff007c0c */ /* 0x000fe2000c705310 */
[----:B------:R-:W0:Y:S03]  /*0130*/  LDCU.64 UR6, c[0x0][0x358] ;  /* 0x00006b00ff0677ac */ /* 0x000e260008000a00 */
[----:B------:R-:W-:Y:S02]  /*0140*/  SHF.R.U32.HI R68, RZ, 0x10, R2 ;  /* 0x00000010ff447819 */ /* 0x000fe40000011602 */
[----:B------:R-:W3:Y:S02]  /*0150*/  S2R R2, SR_LANEID ;  /* 0x0000000000027919 */ /* 0x000ee40000000000 */
[----:B------:R-:W-:Y:S01]  /*0160*/  PRMT R5, R68, 0x9910, RZ ;  /* 0x0000991044057816 */ /* 0x000fe200000000ff */
[----:B-1----:R-:W-:-:S04]  /*0170*/  IMAD R54, R3, UR4, R68 ;  /* 0x0000000403367c24 */ /* 0x002fc8000f8e0244 */
[----:B------:R-:W-:Y:S01]  /*0180*/  IMAD R5, R5, 0x14, RZ ;  /* 0x0000001405057824 */ /* 0x000fe200078e02ff */
[C---:B------:R-:W-:Y:S02]  /*0190*/  IADD3 R66, PT, PT, R54.reuse, 0x60, RZ ;  /* 0x0000006036427810 */ /* 0x040fe40007ffe0ff */
[C---:B------:R-:W-:Y:S02]  /*01a0*/  IADD3 R64, PT, PT, R54.reuse, 0xe0, RZ ;  /* 0x000000e036407810 */ /* 0x040fe40007ffe0ff */
[----:B------:R-:W-:Y:S02]  /*01b0*/  IADD3 R13, PT, PT, RZ, -R5, RZ ;  /* 0x80000005ff0d7210 */ /* 0x000fe40007ffe0ff */
[C---:B------:R-:W-:Y:S02]  /*01c0*/  IADD3 R62, PT, PT, R54.reuse, 0x100, RZ ;  /* 0x00000100363e7810 */ /* 0x040fe40007ffe0ff */
[----:B------:R-:W-:Y:S02]  /*01d0*/  PRMT R13, R13, 0x7710, RZ ;  /* 0x000077100d0d7816 */ /* 0x000fe400000000ff */
[----:B------:R-:W-:-:S02]  /*01e0*/  IADD3 R60, PT, PT, R54, 0x120, RZ ;  /* 0x00000120363c7810 */ /* 0x000fc40007ffe0ff */
[C---:B------:R-:W-:Y:S02]  /*01f0*/  IADD3 R58, PT, PT, R54.reuse, 0x160, RZ ;  /* 0x00000160363a7810 */ /* 0x040fe40007ffe0ff */
[C---:B------:R-:W-:Y:S02]  /*0200*/  IADD3 R56, PT, PT, R54.reuse, 0x180, RZ ;  /* 0x0000018036387810 */ /* 0x040fe40007ffe0ff */
[----:B------:R-:W-:Y:S02]  /*0210*/  IADD3 R54, PT, PT, R54, 0x1c0, RZ ;  /* 0x000001c036367810 */ /* 0x000fe40007ffe0ff */
[----:B------:R-:W-:Y:S02]  /*0220*/  IADD3 R52, PT, PT, R13, R0, RZ ;  /* 0x000000000d347210 */ /* 0x000fe40007ffe0ff */
[----:B------:R-:W-:Y:S02]  /*0230*/  SHF.R.S32.HI R5, RZ, 0x1f, R66 ;  /* 0x0000001fff057819 */ /* 0x000fe40000011442 */
[----:B------:R-:W-:-:S02]  /*0240*/  SHF.R.S32.HI R7, RZ, 0x1f, R64 ;  /* 0x0000001fff077819 */ /* 0x000fc40000011440 */
[----:B------:R-:W-:Y:S02]  /*0250*/  SHF.R.S32.HI R9, RZ, 0x1f, R62 ;  /* 0x0000001fff097819 */ /* 0x000fe4000001143e */
[----:B------:R-:W-:Y:S02]  /*0260*/  SHF.R.S32.HI R11, RZ, 0x1f, R60 ;  /* 0x0000001fff0b7819 */ /* 0x000fe4000001143c */
[----:B------:R-:W-:Y:S02]  /*0270*/  SHF.R.S32.HI R13, RZ, 0x1f, R58 ;  /* 0x0000001fff0d7819 */ /* 0x000fe4000001143a */
[----:B------:R-:W-:Y:S02]  /*0280*/  SHF.R.S32.HI R15, RZ, 0x1f, R56 ;  /* 0x0000001fff0f7819 */ /* 0x000fe40000011438 */
[----:B------:R-:W-:Y:S02]  /*0290*/  SHF.R.S32.HI R17, RZ, 0x1f, R54 ;  /* 0x0000001fff117819 */ /* 0x000fe40000011436 */
[----:B0-23--:R-:W-:-:S07]  /*02a0*/  SHF.L.U32 R52, R52, 0x1, RZ ;  /* 0x0000000134347819 */ /* 0x00dfce00000006ff */
.L_x_2028:
[----:B0-----:R-:W0:Y:S01]  /*02b0*/  LDC R10, c[0x0][0x3f8] ;  /* 0x0000fe00ff0a7b82 */ /* 0x001e220000000800 */
[----:B------:R-:W1:Y:S01]  /*02c0*/  LDCU UR8, c[0x0][0x404] ;  /* 0x00008080ff0877ac */ /* 0x000e620008000800 */
[----:B------:R-:W-:Y:S01]  /*02d0*/  LOP3.LUT R70, R52, 0xffff, RZ, 0xc0, !PT ;  /* 0x0000ffff34467812 */ /* 0x000fe200078ec0ff */
[----:B--2---:R-:W2:Y:S01]  /*02e0*/  LDCU.64 UR4, c[0x0][0x3e8] ;  /* 0x00007d00ff0477ac */ /* 0x004ea20008000a00 */
[----:B-1----:R-:W-:Y:S01]  /*02f0*/  IMAD R25, R3, UR8, R68 ;  /* 0x0000000803197c24 */ /* 0x002fe2000f8e0244 */
[----:B------:R-:W1:Y:S01]  /*0300*/  LDCU.64 UR8, c[0x0][0x3f0] ;  /* 0x00007e00ff0877ac */ /* 0x000e620008000a00 */
[----:B0---4-:R-:W-:-:S03]  /*0310*/  IABS R21, R10 ;  /* 0x0000000a00157213 */ /* 0x011fc60000000000 */
[----:B-----5:R-:W-:Y:S01]  /*0320*/  SHF.R.S32.HI R29, RZ, 0x1f, R25 ;  /* 0x0000001fff1d7819 */ /* 0x020fe20000011419 */
[----:B------:R-:W0:Y:S01]  /*0330*/  I2F.RP R6, R21 ;  /* 0x0000001500067306 */ /* 0x000e220000209400 */
[----:B------:R-:W-:Y:S02]  /*0340*/  ISETP.NE.AND P2, PT, R10, RZ, PT ;  /* 0x000000ff0a00720c */ /* 0x000fe40003f45270 */
[C---:B---3--:R-:W-:Y:S02]  /*0350*/  IADD3 R35, PT, PT, R25.reuse, 0x20, RZ ;  /* 0x0000002019237810 */ /* 0x048fe40007ffe0ff */
[----:B------:R-:W-:Y:S02]  /*0360*/  IADD3 R37, PT, PT, R25, 0x40, RZ ;  /* 0x0000004019257810 */ /* 0x000fe40007ffe0ff */
[----:B------:R-:W-:Y:S02]  /*0370*/  SHF.R.S32.HI R31, RZ, 0x1f, R35 ;  /* 0x0000001fff1f7819 */ /* 0x000fe40000011423 */
[----:B--2---:R-:W-:-:S02]  /*0380*/  ISETP.GE.U32.AND P6, PT, R37, UR4, PT ;  /* 0x0000000425007c0c */ /* 0x004fc4000bfc6070 */
[----:B------:R-:W-:Y:S02]  /*0390*/  SHF.R.S32.HI R39, RZ, 0x1f, R37 ;  /* 0x0000001fff277819 */ /* 0x000fe40000011425 */
[----:B------:R-:W-:Y:S01]  /*03a0*/  IADD3 R16, PT, PT, R25, 0xa0, RZ ;  /* 0x000000a019107810 */ /* 0x000fe20007ffe0ff */
[----:B0-----:R-:W0:Y:S01]  /*03b0*/  MUFU.RCP R6, R6 ;  /* 0x0000000600067308 */ /* 0x001e220000001000 */
[----:B------:R-:W-:Y:S02]  /*03c0*/  ISETP.GE.AND.EX P6, PT, R39, UR5, PT, P6 ;  /* 0x0000000527007c0c */ /* 0x000fe4000bfc6360 */
[----:B------:R-:W-:Y:S02]  /*03d0*/  IADD3 R12, PT, PT, R25, 0xc0, RZ ;  /* 0x000000c0190c7810 */ /* 0x000fe40007ffe0ff */
[----:B0-----:R-:W-:-:S04]  /*03e0*/  IADD3 R18, PT, PT, R6, 0xffffffe, RZ ;  /* 0x0ffffffe06127810 */ /* 0x001fc80007ffe0ff */
[----:B------:R0:W2:Y:S02]  /*03f0*/  F2I.FTZ.U32.TRUNC.NTZ R19, R18 ;  /* 0x0000001200137305 */ /* 0x0000a4000021f000 */
[----:B0-----:R-:W-:Y:S02]  /*0400*/  MOV R18, RZ ;  /* 0x000000ff00127202 */ /* 0x001fe40000000f00 */
[----:B--2---:R-:W-:-:S05]  /*0410*/  IADD3 R8, PT, PT, RZ, -R19, RZ ;  /* 0x80000013ff087210 */ /* 0x004fca0007ffe0ff */
[----:B------:R-:W-:Y:S01]  /*0420*/  IMAD R23, R8, R21, RZ ;  /* 0x0000001508177224 */ /* 0x000fe200078e02ff */
[----:B------:R-:W-:-:S03]  /*0430*/  IABS R8, R65 ;  /* 0x0000004100087213 */ /* 0x000fc60000000000 */
[----:B------:R-:W-:-:S06]  /*0440*/  IMAD.HI.U32 R19, R19, R23, R18 ;  /* 0x0000001713137227 */ /* 0x000fcc00078e0012 */
[----:B------:R-:W-:-:S05]  /*0450*/  IMAD.HI.U32 R19, R19, R8, RZ ;  /* 0x0000000813137227 */ /* 0x000fca00078e00ff */
[----:B------:R-:W-:-:S05]  /*0460*/  IADD3 R6, PT, PT, -R19, RZ, RZ ;  /* 0x000000ff13067210 */ /* 0x000fca0007ffe1ff */
[----:B------:R-:W-:-:S05]  /*0470*/  IMAD R6, R21, R6, R8 ;  /* 0x0000000615067224 */ /* 0x000fca00078e0208 */
[----:B------:R-:W-:-:S13]  /*0480*/  ISETP.GT.U32.AND P1, PT, R21, R6, PT ;  /* 0x000000061500720c */ /* 0x000fda0003f24070 */
[-C--:B------:R-:W-:Y:S02]  /*0490*/  @!P1 IADD3 R6, PT, PT, R6, -R21.reuse, RZ ;  /* 0x8000001506069210 */ /* 0x080fe40007ffe0ff */
[----:B------:R-:W-:Y:S02]  /*04a0*/  @!P1 IADD3 R19, PT, PT, R19, 0x1, RZ ;  /* 0x0000000113139810 */ /* 0x000fe40007ffe0ff */
[----:B------:R-:W-:Y:S02]  /*04b0*/  ISETP.GE.U32.AND P4, PT, R6, R21, PT ;  /* 0x000000150600720c */ /* 0x000fe40003f86070 */
[----:B------:R-:W-:Y:S02]  /*04c0*/  LOP3.LUT R6, R65, R10, RZ, 0x3c, !PT ;  /* 0x0000000a41067212 */ /* 0x000fe400078e3cff */
[----:B------:R-:W-:Y:S02]  /*04d0*/  ISETP.GE.U32.AND P1, PT, R25, UR4, PT ;  /* 0x0000000419007c0c */ /* 0x000fe4000bf26070 */
[----:B------:R-:W-:-:S02]  /*04e0*/  ISETP.GE.AND P3, PT, R6, RZ, PT ;  /* 0x000000ff0600720c */ /* 0x000fc40003f66270 */
[----:B------:R-:W-:-:S05]  /*04f0*/  ISETP.GE.AND.EX P1, PT, R29, UR5, PT, P1 ;  /* 0x000000051d007c0c */ /* 0x000fca000bf26310 */
[----:B------:R-:W-:Y:S02]  /*0500*/  @P4 IADD3 R19, PT, PT, R19, 0x1, RZ ;  /* 0x0000000113134810 */ /* 0x000fe40007ffe0ff */
[----:B------:R-:W-:Y:S02]  /*0510*/  ISETP.GE.U32.AND P4, PT, R35, UR4, PT ;  /* 0x0000000423007c0c */ /* 0x000fe4000bf86070 */
[----:B------:R-:W-:Y:S02]  /*0520*/  MOV R21, R19 ;  /* 0x0000001300157202 */ /* 0x000fe40000000f00 */
[----:B------:R-:W-:Y:S02]  /*0530*/  ISETP.GE.AND.EX P4, PT, R31, UR5, PT, P4 ;  /* 0x000000051f007c0c */ /* 0x000fe4000bf86340 */
[----:B------:R-:W-:Y:S01]  /*0540*/  @!P3 IADD3 R21, PT, PT, -R21, RZ, RZ ;  /* 0x000000ff1515b210 */ /* 0x000fe20007ffe1ff */
[----:B------:R-:W0:Y:S01]  /*0550*/  @!P1 LDC.64 R22, c[0x0][0x3e0] ;  /* 0x0000f800ff169b82 */ /* 0x000e220000000a00 */
[----:B------:R-:W-:-:S04]  /*0560*/  @!P2 LOP3.LUT R21, RZ, R10, RZ, 0x33, !PT ;  /* 0x0000000aff15a212 */ /* 0x000fc800078e33ff */
[----:B------:R-:W-:-:S03]  /*0570*/  IADD3 R6, PT, PT, -R21, RZ, RZ ;  /* 0x000000ff15067210 */ /* 0x000fc60007ffe1ff */
[----:B------:R-:W2:Y:S02]  /*0580*/  @!P1 LDC.64 R26, c[0x0][0x390] ;  /* 0x0000e400ff1a9b82 */ /* 0x000ea40000000a00 */
[----:B------:R-:W-:Y:S01]  /*0590*/  IMAD R67, R10, R6, R65 ;  /* 0x000000060a437224 */ /* 0x000fe200078e0241 */
[----:B------:R-:W-:Y:S02]  /*05a0*/  SHF.R.S32.HI R6, RZ, 0x1f, R21 ;  /* 0x0000001fff067819 */ /* 0x000fe40000011415 */
[----:B------:R-:W-:Y:S01]  /*05b0*/  IADD3 R10, PT, PT, R25, 0x80, RZ ;  /* 0x00000080190a7810 */ /* 0x000fe20007ffe0ff */
[----:B------:R-:W-:Y:S02]  /*05c0*/  IMAD R67, R67, 0x28, RZ ;  /* 0x0000002843437824 */ /* 0x000fe400078e02ff */
[----:B------:R-:W3:Y:S01]  /*05d0*/  @!P4 LDC.64 R18, c[0x0][0x3e0] ;  /* 0x0000f800ff12cb82 */ /* 0x000ee20000000a00 */
[----:B-1----:R-:W-:Y:S01]  /*05e0*/  IMAD R6, R6, UR8, RZ ;  /* 0x0000000806067c24 */ /* 0x002fe2000f8e02ff */
[----:B------:R-:W-:-:S02]  /*05f0*/  ISETP.GE.U32.AND P3, PT, R10, UR4, PT ;  /* 0x000000040a007c0c */ /* 0x000fc4000bf66070 */
[----:B------:R-:W-:Y:S01]  /*0600*/  IADD3 R70, P2, PT, R67, R70, RZ ;  /* 0x0000004643467210 */ /* 0x000fe20007f5e0ff */
[----:B------:R-:W-:Y:S01]  /*0610*/  IMAD R73, R21, UR9, R6 ;  /* 0x0000000915497c24 */ /* 0x000fe2000f8e0206 */
[----:B------:R-:W-:Y:S02]  /*0620*/  SHF.R.S32.HI R41, RZ, 0x1f, R10 ;  /* 0x0000001fff297819 */ /* 0x000fe4000001140a */
[----:B------:R-:W-:Y:S01]  /*0630*/  LEA.HI.X.SX32 R71, R67, RZ, 0x1, P2 ;  /* 0x000000ff43477211 */ /* 0x000fe200010f0eff */
[----:B0-----:R-:W-:Y:S01]  /*0640*/  @!P1 IMAD R6, R29, R22, RZ ;  /* 0x000000161d069224 */ /* 0x001fe200078e02ff */
[----:B------:R-:W-:Y:S01]  /*0650*/  ISETP.GE.AND.EX P3, PT, R41, UR5, PT, P3 ;  /* 0x0000000529007c0c */ /* 0x000fe2000bf66330 */
[----:B------:R-:W0:Y:S01]  /*0660*/  @!P4 LDC.64 R28, c[0x0][0x390] ;  /* 0x0000e400ff1ccb82 */ /* 0x000e220000000a00 */
[----:B------:R-:W-:Y:S01]  /*0670*/  ISETP.GE.U32.AND P2, PT, R16, UR4, PT ;  /* 0x0000000410007c0c */ /* 0x000fe2000bf46070 */
[----:B------:R-:W-:-:S04]  /*0680*/  IMAD.WIDE.U32 R70, R21, UR8, R70 ;  /* 0x0000000815467c25 */ /* 0x000fc8000f8e0046 */
[----:B------:R-:W-:Y:S01]  /*0690*/  @!P1 IMAD R43, R25, R23, R6 ;  /* 0x00000017192b9224 */ /* 0x000fe200078e0206 */
[----:B------:R-:W-:Y:S01]  /*06a0*/  IADD3 R73, PT, PT, R71, R73, RZ ;  /* 0x0000004947497210 */ /* 0x000fe20007ffe0ff */
[----:B------:R-:W1:Y:S01]  /*06b0*/  @!P6 LDC.64 R20, c[0x0][0x3e0] ;  /* 0x0000f800ff14eb82 */ /* 0x000e620000000a00 */
[-C--:B------:R-:W-:Y:S02]  /*06c0*/  @!P1 MOV R72, R70.reuse ;  /* 0x0000004600489202 */ /* 0x080fe40000000f00 */
[----:B------:R-:W-:Y:S01]  /*06d0*/  @!P4 MOV R30, R70 ;  /* 0x00000046001ec202 */ /* 0x000fe20000000f00 */
[----:B---3--:R-:W-:Y:S01]  /*06e0*/  @!P4 IMAD R8, R31, R18, RZ ;  /* 0x000000121f08c224 */ /* 0x008fe200078e02ff */
[----:B------:R-:W-:Y:S01]  /*06f0*/  @!P4 MOV R31, R73 ;  /* 0x00000049001fc202 */ /* 0x000fe20000000f00 */
[----:B------:R-:W-:Y:S02]  /*0700*/  @!P1 IMAD.WIDE.U32 R32, R25, R22, R72 ;  /* 0x0000001619209225 */ /* 0x000fe400078e0048 */
[----:B------:R-:W3:Y:S02]  /*0710*/  @!P6 LDC.64 R22, c[0x0][0x390] ;  /* 0x0000e400ff16eb82 */ /* 0x000ee40000000a00 */
[----:B------:R-:W-:Y:S01]  /*0720*/  @!P4 IMAD R45, R35, R19, R8 ;  /* 0x00000013232dc224 */ /* 0x000fe200078e0208 */
[----:B------:R-:W-:Y:S01]  /*0730*/  @!P1 IADD3 R6, PT, PT, R33, R43, RZ ;  /* 0x0000002b21069210 */ /* 0x000fe20007ffe0ff */
[----:B------:R-:W-:Y:S01]  /*0740*/  @!P4 IMAD.WIDE.U32 R30, R35, R18, R30 ;  /* 0x00000012231ec225 */ /* 0x000fe200078e001e */
[----:B------:R-:W-:-:S02]  /*0750*/  SHF.R.S32.HI R43, RZ, 0x1f, R16 ;  /* 0x0000001fff2b7819 */ /* 0x000fc40000011410 */
[C---:B--2---:R-:W-:Y:S01]  /*0760*/  @!P1 LEA R34, P5, R32.reuse, R26, 0x1 ;  /* 0x0000001a20229211 */ /* 0x044fe200078a08ff */
[----:B------:R-:W2:Y:S01]  /*0770*/  @!P3 LDC.64 R18, c[0x0][0x3e0] ;  /* 0x0000f800ff12bb82 */ /* 0x000ea20000000a00 */
[----:B------:R-:W-:Y:S02]  /*0780*/  ISETP.GE.AND.EX P2, PT, R43, UR5, PT, P2 ;  /* 0x000000052b007c0c */ /* 0x000fe4000bf46320 */
[----:B------:R-:W-:Y:S02]  /*0790*/  @!P1 LEA.HI.X R35, R32, R27, R6, 0x1, P5 ;  /* 0x0000001b20239211 */ /* 0x000fe400028f0c06 */
[----:B------:R-:W-:Y:S02]  /*07a0*/  @!P4 IADD3 R8, PT, PT, R31, R45, RZ ;  /* 0x0000002d1f08c210 */ /* 0x000fe40007ffe0ff */
[----:B0-----:R-:W-:Y:S01]  /*07b0*/  @!P4 LEA R26, P5, R30, R28, 0x1 ;  /* 0x0000001c1e1ac211 */ /* 0x001fe200078a08ff */
[----:B-1----:R-:W-:Y:S01]  /*07c0*/  @!P6 IMAD R14, R39, R20, RZ ;  /* 0x00000014270ee224 */ /* 0x002fe200078e02ff */
[----:B------:R-:W-:-:S02]  /*07d0*/  @!P6 MOV R32, R70 ;  /* 0x000000460020e202 */ /* 0x000fc40000000f00 */
[----:B------:R-:W-:Y:S02]  /*07e0*/  @!P6 MOV R33, R73 ;  /* 0x000000490021e202 */ /* 0x000fe40000000f00 */
[----:B------:R-:W-:Y:S02]  /*07f0*/  @!P4 LEA.HI.X R27, R30, R29, R8, 0x1, P5 ;  /* 0x0000001d1e1bc211 */ /* 0x000fe400028f0c08 */
[----:B------:R-:W-:Y:S02]  /*0800*/  ISETP.GE.U32.AND P5, PT, R12, UR4, PT ;  /* 0x000000040c007c0c */ /* 0x000fe4000bfa6070 */
[----:B------:R-:W-:Y:S02]  /*0810*/  SHF.R.S32.HI R39, RZ, 0x1f, R12 ;  /* 0x0000001fff277819 */ /* 0x000fe4000001140c */
[----:B------:R-:W-:Y:S01]  /*0820*/  MOV R6, RZ ;  /* 0x000000ff00067202 */ /* 0x000fe20000000f00 */
[----:B------:R-:W-:Y:S01]  /*0830*/  @!P6 IMAD R31, R37, R21, R14 ;  /* 0x00000015251fe224 */ /* 0x000fe200078e020e */
[----:B------:R-:W-:Y:S01]  /*0840*/  ISETP.GE.AND.EX P5, PT, R39, UR5, PT, P5 ;  /* 0x0000000527007c0c */ /* 0x000fe2000bfa6350 */
[----:B------:R-:W-:Y:S01]  /*0850*/  @!P6 IMAD.WIDE.U32 R32, R37, R20, R32 ;  /* 0x000000142520e225 */ /* 0x000fe200078e0020 */
[----:B------:R-:W0:Y:S02]  /*0860*/  @!P3 LDC.64 R28, c[0x0][0x390] ;  /* 0x0000e400ff1cbb82 */ /* 0x000e240000000a00 */
[----:B------:R-:W4:Y:S01]  /*0870*/  @!P1 LDG.E R6, desc[UR6][R34.64] ;  /* 0x0000000622069981 */ /* 0x000f22000c1e1900 */
[----:B------:R-:W-:Y:S01]  /*0880*/  MOV R8, RZ ;  /* 0x000000ff00087202 */ /* 0x000fe20000000f00 */
[----:B--2---:R-:W-:Y:S01]  /*0890*/  @!P3 IMAD R41, R41, R18, RZ ;  /* 0x000000122929b224 */ /* 0x004fe200078e02ff */
[----:B------:R-:W-:-:S02]  /*08a0*/  @!P6 IADD3 R14, PT, PT, R33, R31, RZ ;  /* 0x0000001f210ee210 */ /* 0x000fc40007ffe0ff */
[C---:B---3--:R-:W-:Y:S01]  /*08b0*/  @!P6 LEA R30, P1, R32.reuse, R22, 0x1 ;  /* 0x00000016201ee211 */ /* 0x048fe200078208ff */
[----:B------:R-:W1:Y:S01]  /*08c0*/  @!P2 LDC.64 R20, c[0x0][0x3e0] ;  /* 0x0000f800ff14ab82 */ /* 0x000e620000000a00 */
[----:B------:R-:W-:Y:S01]  /*08d0*/  @!P3 MOV R22, R70 ;  /* 0x000000460016b202 */ /* 0x000fe20000000f00 */
[----:B------:R2:W3:Y:S01]  /*08e0*/  @!P4 LDG.E R8, desc[UR6][R26.64] ;  /* 0x000000061a08c981 */ /* 0x0004e2000c1e1900 */
[----:B------:R-:W-:Y:S01]  /*08f0*/  @!P6 LEA.HI.X R31, R32, R23, R14, 0x1, P1 ;  /* 0x00000017201fe211 */ /* 0x000fe200008f0c0e */
[C---:B------:R-:W-:Y:S01]  /*0900*/  @!P3 IMAD R33, R10.reuse, R19, R41 ;  /* 0x000000130a21b224 */ /* 0x040fe200078e0229 */
[----:B------:R-:W-:Y:S02]  /*0910*/  @!P3 MOV R23, R73 ;  /* 0x000000490017b202 */ /* 0x000fe40000000f00 */
[C---:B------:R-:W-:Y:S02]  /*0920*/  IADD3 R24, PT, PT, R25.reuse, 0x140, RZ ;  /* 0x0000014019187810 */ /* 0x040fe40007ffe0ff */
[----:B------:R-:W-:Y:S01]  /*0930*/  IADD3 R14, PT, PT, R25, 0x1a0, RZ ;  /* 0x000001a0190e7810 */ /* 0x000fe20007ffe0ff */
[----:B------:R-:W-:Y:S01]  /*0940*/  @!P3 IMAD.WIDE.U32 R18, R10, R18, R22 ;  /* 0x000000120a12b225 */ /* 0x000fe200078e0016 */
[----:B------:R-:W-:Y:S01]  /*0950*/  ISETP.GE.U32.AND P1, PT, R24, UR4, PT ;  /* 0x0000000418007c0c */ /* 0x000fe2000bf26070 */
[----:B--2---:R-:W2:Y:S01]  /*0960*/  @!P5 LDC.64 R26, c[0x0][0x3e0] ;  /* 0x0000f800ff1adb82 */ /* 0x004ea20000000a00 */
[----:B------:R-:W-:-:S02]  /*0970*/  SHF.R.S32.HI R37, RZ, 0x1f, R24 ;  /* 0x0000001fff257819 */ /* 0x000fc40000011418 */
[----:B------:R-:W-:Y:S02]  /*0980*/  ISETP.GE.U32.AND P4, PT, R14, UR4, PT ;  /* 0x000000040e007c0c */ /* 0x000fe4000bf86070 */
[----:B------:R-:W-:Y:S02]  /*0990*/  SHF.R.S32.HI R41, RZ, 0x1f, R14 ;  /* 0x0000001fff297819 */ /* 0x000fe4000001140e */
[----:B------:R-:W-:Y:S01]  /*09a0*/  MOV R10, RZ ;  /* 0x000000ff000a7202 */ /* 0x000fe20000000f00 */
[----:B------:R-:W5:Y:S01]  /*09b0*/  @!P2 LDC.64 R22, c[0x0][0x390] ;  /* 0x0000e400ff16ab82 */ /* 0x000f620000000a00 */
[----:B------:R-:W-:Y:S02]  /*09c0*/  ISETP.GE.AND.EX P1, PT, R37, UR5, PT, P1 ;  /* 0x0000000525007c0c */ /* 0x000fe4000bf26310 */
[----:B------:R-:W-:Y:S01]  /*09d0*/  ISETP.GE.AND.EX P4, PT, R41, UR5, PT, P4 ;  /* 0x0000000529007c0c */ /* 0x000fe2000bf86340 */
[----:B-1----:R-:W-:Y:S01]  /*09e0*/  @!P2 IMAD R43, R43, R20, RZ ;  /* 0x000000142b2ba224 */ /* 0x002fe200078e02ff */
[----:B------:R-:W-:Y:S01]  /*09f0*/  @!P2 MOV R34, R70 ;  /* 0x000000460022a202 */ /* 0x000fe20000000f00 */
[----:B------:R1:W3:Y:S01]  /*0a00*/  @!P6 LDG.E R10, desc[UR6][R30.64] ;  /* 0x000000061e0ae981 */ /* 0x0002e2000c1e1900 */
[----:B------:R-:W-:-:S02]  /*0a10*/  @!P2 MOV R35, R73 ;  /* 0x000000490023a202 */ /* 0x000fc40000000f00 */
[----:B------:R-:W-:Y:S01]  /*0a20*/  @!P3 IADD3 R19, PT, PT, R19, R33, RZ ;  /* 0x000000211313b210 */ /* 0x000fe20007ffe0ff */
[----:B------:R-:W-:Y:S01]  /*0a30*/  @!P2 IMAD R33, R16, R21, R43 ;  /* 0x000000151021a224 */ /* 0x000fe200078e022b */
[----:B0-----:R-:W-:Y:S01]  /*0a40*/  @!P3 LEA R28, P6, R18, R28, 0x1 ;  /* 0x0000001c121cb211 */ /* 0x001fe200078c08ff */
[----:B------:R-:W-:Y:S01]  /*0a50*/  @!P2 IMAD.WIDE.U32 R34, R16, R20, R34 ;  /* 0x000000141022a225 */ /* 0x000fe200078e0022 */
[----:B------:R-:W-:Y:S01]  /*0a60*/  MOV R16, RZ ;  /* 0x000000ff00107202 */ /* 0x000fe20000000f00 */
[----:B------:R-:W0:Y:S01]  /*0a70*/  @!P1 LDC.64 R20, c[0x0][0x3e0] ;  /* 0x0000f800ff149b82 */ /* 0x000e220000000a00 */
[----:B------:R-:W-:-:S07]  /*0a80*/  @!P3 LEA.HI.X R29, R18, R29, R19, 0x1, P6 ;  /* 0x0000001d121db211 */ /* 0x000fce00030f0c13 */
[----:B-1----:R-:W1:Y:S01]  /*0a90*/  @!P5 LDC.64 R30, c[0x0][0x390] ;  /* 0x0000e400ff1edb82 */ /* 0x002e620000000a00 */
[----:B--2---:R-:W-:Y:S01]  /*0aa0*/  @!P5 IMAD R39, R39, R26, RZ ;  /* 0x0000001a2727d224 */ /* 0x004fe200078e02ff */
[----:B------:R2:W3:Y:S01]  /*0ab0*/  @!P3 LDG.E R16, desc[UR6][R28.64] ;  /* 0x000000061c10b981 */ /* 0x0004e2000c1e1900 */
[----:B------:R-:W-:Y:S02]  /*0ac0*/  @!P2 IADD3 R33, PT, PT, R35, R33, RZ ;  /* 0x000000212321a210 */ /* 0x000fe40007ffe0ff */
[----:B-----5:R-:W-:Y:S01]  /*0ad0*/  @!P2 LEA R32, P3, R34, R22, 0x1 ;  /* 0x000000162220a211 */ /* 0x020fe200078608ff */
[----:B------:R-:W-:Y:S01]  /*0ae0*/  @!P5 IMAD R43, R12, R27, R39 ;  /* 0x0000001b0c2bd224 */ /* 0x000fe200078e0227 */
[----:B------:R-:W-:Y:S01]  /*0af0*/  ISETP.GE.U32.AND P6, PT, R64, UR4, PT ;  /* 0x0000000440007c0c */ /* 0x000fe2000bfc6070 */
[----:B------:R-:W5:Y:S01]  /*0b00*/  @!P4 LDC.64 R18, c[0x0][0x3e0] ;  /* 0x0000f800ff12cb82 */ /* 0x000f620000000a00 */
[----:B------:R-:W-:Y:S02]  /*0b10*/  @!P5 MOV R38, R70 ;  /* 0x000000460026d202 */ /* 0x000fe40000000f00 */
[----:B------:R-:W-:-:S02]  /*0b20*/  @!P5 MOV R39, R73 ;  /* 0x000000490027d202 */ /* 0x000fc40000000f00 */
[----:B------:R-:W-:Y:S02]  /*0b30*/  @!P2 LEA.HI.X R33, R34, R23, R33, 0x1, P3 ;  /* 0x000000172221a211 */ /* 0x000fe400018f0c21 */
[----:B------:R-:W-:Y:S02]  /*0b40*/  CS2R R34, SRZ ;  /* 0x0000000000227805 */ /* 0x000fe4000001ff00 */
[----:B------:R-:W-:Y:S01]  /*0b50*/  ISETP.GE.U32.AND P3, PT, R66, UR4, PT ;  /* 0x0000000442007c0c */ /* 0x000fe2000bf66070 */
[----:B------:R-:W2:Y:S01]  /*0b60*/  @!P1 LDC.64 R22, c[0x0][0x390] ;  /* 0x0000e400ff169b82 */ /* 0x000ea20000000a00 */
[----:B------:R-:W-:Y:S01]  /*0b70*/  ISETP.GE.AND.EX P6, PT, R7, UR5, PT, P6 ;  /* 0x0000000507007c0c */ /* 0x000fe2000bfc6360 */
[----:B------:R-:W-:Y:S01]  /*0b80*/  @!P5 IMAD.WIDE.U32 R38, R12, R26, R38 ;  /* 0x0000001a0c26d225 */ /* 0x000fe200078e0026 */
[----:B------:R-:W-:Y:S01]  /*0b90*/  ISETP.GE.AND.EX P3, PT, R5, UR5, PT, P3 ;  /* 0x0000000505007c0c */ /* 0x000fe2000bf66330 */
[----:B------:R2:W3:Y:S01]  /*0ba0*/  @!P2 LDG.E R35, desc[UR6][R32.64] ;  /* 0x000000062023a981 */ /* 0x0004e2000c1e1900 */
[----:B------:R-:W-:-:S02]  /*0bb0*/  @!P1 MOV R40, R70 ;  /* 0x0000004600289202 */ /* 0x000fc40000000f00 */
[----:B------:R-:W-:Y:S01]  /*0bc0*/  @!P5 IADD3 R12, PT, PT, R39, R43, RZ ;  /* 0x0000002b270cd210 */ /* 0x000fe20007ffe0ff */
[----:B------:R-:W2:Y:S01]  /*0bd0*/  @!P4 LDC.64 R26, c[0x0][0x390] ;  /* 0x0000e400ff1acb82 */ /* 0x000ea20000000a00 */
[----:B-1----:R-:W-:Y:S01]  /*0be0*/  @!P5 LEA R36, P2, R38, R30, 0x1 ;  /* 0x0000001e2624d211 */ /* 0x002fe200078408ff */
[----:B0-----:R-:W-:-:S03]  /*0bf0*/  @!P1 IMAD R30, R37, R20, RZ ;  /* 0x00000014251e9224 */ /* 0x001fc600078e02ff */
[----:B------:R-:W-:Y:S01]  /*0c00*/  @!P5 LEA.HI.X R37, R38, R31, R12, 0x1, P2 ;  /* 0x0000001f2625d211 */ /* 0x000fe200010f0c0c */
[C---:B------:R-:W-:Y:S02]  /*0c10*/  @!P1 IMAD R39, R24.reuse, R21, R30 ;  /* 0x0000001518279224 */ /* 0x040fe400078e021e */
[----:B-----5:R-:W-:Y:S01]  /*0c20*/  @!P4 IMAD R12, R41, R18, RZ ;  /* 0x00000012290cc224 */ /* 0x020fe200078e02ff */
[----:B------:R-:W-:Y:S01]  /*0c30*/  @!P1 MOV R41, R73 ;  /* 0x0000004900299202 */ /* 0x000fe20000000f00 */
[----:B--2---:R-:W0:Y:S01]  /*0c40*/  @!P6 LDC.64 R28, c[0x0][0x3e0] ;  /* 0x0000f800ff1ceb82 */ /* 0x004e220000000a00 */
[----:B------:R-:W-:Y:S01]  /*0c50*/  @!P4 MOV R38, R70 ;  /* 0x000000460026c202 */ /* 0x000fe20000000f00 */
[----:B------:R1:W2:Y:S01]  /*0c60*/  @!P5 LDG.E R34, desc[UR6][R36.64] ;  /* 0x000000062422d981 */ /* 0x0002a2000c1e1900 */
[----:B------:R-:W-:-:S05]  /*0c70*/  @!P1 IMAD.WIDE.U32 R40, R24, R20, R40 ;  /* 0x0000001418289225 */ /* 0x000fca00078e0028 */
[----:B------:R-:W5:Y:S01]  /*0c80*/  @!P3 LDC.64 R30, c[0x0][0x3e0] ;  /* 0x0000f800ff1ebb82 */ /* 0x000f620000000a00 */
[----:B------:R-:W-:Y:S01]  /*0c90*/  @!P4 IMAD R19, R14, R19, R12 ;  /* 0x000000130e13c224 */ /* 0x000fe200078e020c */
[----:B------:R-:W-:Y:S02]  /*0ca0*/  @!P1 IADD3 R12, PT, PT, R41, R39, RZ ;  /* 0x00000027290c9210 */ /* 0x000fe40007ffe0ff */
[----:B------:R-:W-:-:S04]  /*0cb0*/  @!P1 LEA R32, P2, R40, R22, 0x1 ;  /* 0x0000001628209211 */ /* 0x000fc800078408ff */
[----:B------:R-:W5:Y:S01]  /*0cc0*/  @!P6 LDC.64 R20, c[0x0][0x390] ;  /* 0x0000e400ff14eb82 */ /* 0x000f620000000a00 */
[----:B------:R-:W-:Y:S02]  /*0cd0*/  @!P4 MOV R39, R73 ;  /* 0x000000490027c202 */ /* 0x000fe40000000f00 */
[----:B------:R-:W-:-:S05]  /*0ce0*/  @!P1 LEA.HI.X R33, R40, R23, R12, 0x1, P2 ;  /* 0x0000001728219211 */ /* 0x000fca00010f0c0c */
[----:B------:R-:W5:Y:S01]  /*0cf0*/  @!P3 LDC.64 R22, c[0x0][0x390] ;  /* 0x0000e400ff16bb82 */ /* 0x000f620000000a00 */
[----:B------:R-:W-:Y:S01]  /*0d00*/  @!P4 IMAD.WIDE.U32 R38, R14, R18, R38 ;  /* 0x000000120e26c225 */ /* 0x000fe200078e0026 */
[----:B------:R-:W-:Y:S02]  /*0d10*/  ISETP.GE.U32.AND P5, PT, R62, UR4, PT ;  /* 0x000000043e007c0c */ /* 0x000fe4000bfa6070 */
[----:B-1----:R-:W-:Y:S02]  /*0d20*/  @!P6 MOV R36, R70 ;  /* 0x000000460024e202 */ /* 0x002fe40000000f00 */
[----:B------:R-:W-:Y:S02]  /*0d30*/  ISETP.GE.AND.EX P5, PT, R9, UR5, PT, P5 ;  /* 0x0000000509007c0c */ /* 0x000fe4000bfa6350 */
[----:B------:R-:W-:Y:S02]  /*0d40*/  @!P4 IADD3 R12, PT, PT, R39, R19, RZ ;  /* 0x00000013270cc210 */ /* 0x000fe40007ffe0ff */
[----:B------:R-:W-:Y:S01]  /*0d50*/  @!P4 LEA R18, P2, R38, R26, 0x1 ;  /* 0x0000001a2612c211 */ /* 0x000fe200078408ff */
[----:B0-----:R-:W-:Y:S01]  /*0d60*/  @!P6 IMAD R14, R7, R28, RZ ;  /* 0x0000001c070ee224 */ /* 0x001fe200078e02ff */
[----:B------:R-:W-:-:S02]  /*0d70*/  @!P6 MOV R37, R73 ;  /* 0x000000490025e202 */ /* 0x000fc40000000f00 */
[----:B------:R-:W-:Y:S02]  /*0d80*/  MOV R51, RZ ;  /* 0x000000ff00337202 */ /* 0x000fe40000000f00 */
[----:B------:R-:W-:Y:S01]  /*0d90*/  @!P4 LEA.HI.X R19, R38, R27, R12, 0x1, P2 ;  /* 0x0000001b2613c211 */ /* 0x000fe200010f0c0c */
[----:B-----5:R-:W-:Y:S01]  /*0da0*/  @!P3 IMAD R12, R5, R30, RZ ;  /* 0x0000001e050cb224 */ /* 0x020fe200078e02ff */
[----:B------:R-:W-:Y:S01]  /*0db0*/  @!P3 MOV R26, R70 ;  /* 0x00000046001ab202 */ /* 0x000fe20000000f00 */
[C---:B------:R-:W-:Y:S01]  /*0dc0*/  @!P6 IMAD R41, R64.reuse, R29, R14 ;  /* 0x0000001d4029e224 */ /* 0x040fe200078e020e */
[----:B------:R-:W-:Y:S01]  /*0dd0*/  @!P3 MOV R27, R73 ;  /* 0x00000049001bb202 */ /* 0x000fe20000000f00 */
[----:B------:R-:W-:Y:S01]  /*0de0*/  @!P6 IMAD.WIDE.U32 R36, R64, R28, R36 ;  /* 0x0000001c4024e225 */ /* 0x000fe200078e0024 */
[----:B------:R0:W5:Y:S01]  /*0df0*/  @!P1 LDG.E R51, desc[UR6][R32.64] ;  /* 0x0000000620339981 */ /* 0x000162000c1e1900 */
[----:B------:R-:W-:Y:S01]  /*0e00*/  ISETP.GE.U32.AND P2, PT, R60, UR4, PT ;  /* 0x000000043c007c0c */ /* 0x000fe2000bf46070 */
[----:B------:R-:W1:Y:S01]  /*0e10*/  @!P5 LDC.64 R28, c[0x0][0x3e0] ;  /* 0x0000f800ff1cdb82 */ /* 0x000e620000000a00 */
[C---:B------:R-:W-:Y:S01]  /*0e20*/  @!P3 IMAD R39, R66.reuse, R31, R12 ;  /* 0x0000001f4227b224 */ /* 0x040fe200078e020c */
[----:B------:R-:W-:Y:S01]  /*0e30*/  @!P6 IADD3 R12, PT, PT, R37, R41, RZ ;  /* 0x00000029250ce210 */ /* 0x000fe20007ffe0ff */
[----:B------:R-:W-:Y:S01]  /*0e40*/  @!P3 IMAD.WIDE.U32 R30, R66, R30, R26 ;  /* 0x0000001e421eb225 */ /* 0x000fe200078e001a */
[----:B------:R-:W-:-:S02]  /*0e50*/  @!P6 LEA R26, P1, R36, R20, 0x1 ;  /* 0x00000014241ae211 */ /* 0x000fc400078208ff */
[----:B------:R-:W-:Y:S02]  /*0e60*/  ISETP.GE.AND.EX P2, PT, R11, UR5, PT, P2 ;  /* 0x000000050b007c0c */ /* 0x000fe4000bf46320 */
[----:B------:R-:W-:Y:S02]  /*0e70*/  @!P6 LEA.HI.X R27, R36, R21, R12, 0x1, P1 ;  /* 0x00000015241be211 */ /* 0x000fe400008f0c0c */
[----:B------:R-:W-:Y:S02]  /*0e80*/  @!P3 IADD3 R12, PT, PT, R31, R39, RZ ;  /* 0x000000271f0cb210 */ /* 0x000fe40007ffe0ff */
[C---:B------:R-:W-:Y:S01]  /*0e90*/  @!P3 LEA R40, P1, R30.reuse, R22, 0x1 ;  /* 0x000000161e28b211 */ /* 0x040fe200078208ff */
[----:B------:R-:W1:Y:S03]  /*0ea0*/  @!P5 LDC.64 R38, c[0x0][0x390] ;  /* 0x0000e400ff26db82 */ /* 0x000e660000000a00 */
[----:B------:R-:W-:-:S02]  /*0eb0*/  @!P3 LEA.HI.X R41, R30, R23, R12, 0x1, P1 ;  /* 0x000000171e29b211 */ /* 0x000fc400008f0c0c */
[----:B------:R-:W-:-:S03]  /*0ec0*/  ISETP.GE.U32.AND P1, PT, R58, UR4, PT ;  /* 0x000000043a007c0c */ /* 0x000fc6000bf26070 */
[----:B0-----:R-:W0:Y:S01]  /*0ed0*/  @!P2 LDC.64 R32, c[0x0][0x3e0] ;  /* 0x0000f800ff20ab82 */ /* 0x001e220000000a00 */
[----:B------:R-:W-:Y:S02]  /*0ee0*/  ISETP.GE.AND.EX P1, PT, R13, UR5, PT, P1 ;  /* 0x000000050d007c0c */ /* 0x000fe4000bf26310 */
[----:B------:R-:W-:Y:S01]  /*0ef0*/  @!P5 MOV R42, R70 ;  /* 0x00000046002ad202 */ /* 0x000fe20000000f00 */
[-C--:B-1----:R-:W-:Y:S01]  /*0f00*/  @!P5 IMAD R12, R9, R28.reuse, RZ ;  /* 0x0000001c090cd224 */ /* 0x082fe200078e02ff */
[----:B------:R-:W-:Y:S02]  /*0f10*/  @!P5 MOV R43, R73 ;  /* 0x00000049002bd202 */ /* 0x000fe40000000f00 */
[----:B------:R-:W-:Y:S01]  /*0f20*/  CS2R R36, SRZ ;  /* 0x0000000000247805 */ /* 0x000fe2000001ff00 */
[----:B------:R-:W1:Y:S01]  /*0f30*/  @!P2 LDC.64 R22, c[0x0][0x390] ;  /* 0x0000e400ff16ab82 */ /* 0x000e620000000a00 */
[C---:B------:R-:W-:Y:S02]  /*0f40*/  @!P5 IMAD R29, R62.reuse, R29, R12 ;  /* 0x0000001d3e1dd224 */ /* 0x040fe400078e020c */
[----:B------:R-:W-:-:S02]  /*0f50*/  @!P5 IMAD.WIDE.U32 R42, R62, R28, R42 ;  /* 0x0000001c3e2ad225 */ /* 0x000fc400078e002a */
[----:B------:R0:W5:Y:S03]  /*0f60*/  @!P6 LDG.E R36, desc[UR6][R26.64] ;  /* 0x000000061a24e981 */ /* 0x000166000c1e1900 */
[----:B------:R-:W1:Y:S01]  /*0f70*/  @!P1 LDC.64 R20, c[0x0][0x3e0] ;  /* 0x0000f800ff149b82 */ /* 0x000e620000000a00 */
[----:B------:R-:W-:Y:S02]  /*0f80*/  @!P5 IADD3 R12, PT, PT, R43, R29, RZ ;  /* 0x0000001d2b0cd210 */ /* 0x000fe40007ffe0ff */
[----:B------:R-:W-:-:S05]  /*0f90*/  @!P5 LEA R28, P6, R42, R38, 0x1 ;  /* 0x000000262a1cd211 */ /* 0x000fca00078c08ff */
[----:B------:R-:W4:Y:S01]  /*0fa0*/  @!P1 LDC.64 R30, c[0x0][0x390] ;  /* 0x0000e400ff1e9b82 */ /* 0x000f220000000a00 */
[----:B------:R-:W-:Y:S01]  /*0fb0*/  @!P5 LEA.HI.X R29, R42, R39, R12, 0x1, P6 ;  /* 0x000000272a1dd211 */ /* 0x000fe200030f0c0c */
[----:B0-----:R-:W-:Y:S01]  /*0fc0*/  @!P2 IMAD R24, R11, R32, RZ ;  /* 0x000000200b18a224 */ /* 0x001fe200078e02ff */
[----:B------:R-:W-:Y:S02]  /*0fd0*/  ISETP.GE.U32.AND P6, PT, R56, UR4, PT ;  /* 0x0000000438007c0c */ /* 0x000fe4000bfc6070 */
[----:B------:R-:W-:Y:S02]  /*0fe0*/  @!P2 MOV R26, R70 ;  /* 0x00000046001aa202 */ /* 0x000fe40000000f00 */
[----:B------:R-:W-:Y:S01]  /*0ff0*/  @!P2 MOV R27, R73 ;  /* 0x00000049001ba202 */ /* 0x000fe20000000f00 */
[C---:B------:R-:W-:Y:S01]  /*1000*/  @!P2 IMAD R39, R60.reuse, R33, R24 ;  /* 0x000000213c27a224 */ /* 0x040fe200078e0218 */
[----:B------:R-:W-:Y:S01]  /*1010*/  ISETP.GE.AND.EX P6, PT, R15, UR5, PT, P6 ;  /* 0x000000050f007c0c */ /* 0x000fe2000bfc6360 */
[----:B------:R-:W5:Y:S01]  /*1020*/  @!P5 LDG.E R37, desc[UR6][R28.64] ;  /* 0x000000061c25d981 */ /* 0x000f62000c1e1900 */
[----:B------:R-:W-:Y:S01]  /*1030*/  @!P2 IMAD.WIDE.U32 R32, R60, R32, R26 ;  /* 0x000000203c20a225 */ /* 0x000fe200078e001a */
[----:B------:R-:W-:-:S02]  /*1040*/  MOV R14, RZ ;  /* 0x000000ff000e7202 */ /* 0x000fc40000000f00 */
[----:B------:R-:W-:Y:S01]  /*1050*/  @!P1 MOV R26, R70 ;  /* 0x00000046001a9202 */ /* 0x000fe20000000f00 */
[----:B-1----:R-:W-:Y:S01]  /*1060*/  @!P1 IMAD R24, R13, R20, RZ ;  /* 0x000000140d189224 */ /* 0x002fe200078e02ff */
[----:B------:R-:W-:Y:S02]  /*1070*/  @!P2 IADD3 R12, PT, PT, R33, R39, RZ ;  /* 0x00000027210ca210 */ /* 0x000fe40007ffe0ff */
[C---:B------:R-:W-:Y:S01]  /*1080*/  @!P2 LEA R22, P5, R32.reuse, R22, 0x1 ;  /* 0x000000162016a211 */ /* 0x040fe200078a08ff */
[----:B------:R0:W5:Y:S01]  /*1090*/  @!P3 LDG.E R14, desc[UR6][R40.64] ;  /* 0x00000006280eb981 */ /* 0x000162000c1e1900 */
[----:B------:R-:W-:Y:S02]  /*10a0*/  @!P1 MOV R27, R73 ;  /* 0x00000049001b9202 */ /* 0x000fe40000000f00 */
[----:B------:R-:W-:Y:S02]  /*10b0*/  MOV R38, RZ ;  /* 0x000000ff00267202 */ /* 0x000fe40000000f00 */
[----:B------:R-:W-:-:S02]  /*10c0*/  @!P2 LEA.HI.X R23, R32, R23, R12, 0x1, P5 ;  /* 0x000000172017a211 */ /* 0x000fc400028f0c0c */
[----:B------:R-:W1:Y:S01]  /*10d0*/  @!P6 LDC.64 R32, c[0x0][0x3e0] ;  /* 0x0000f800ff20eb82 */ /* 0x000e620000000a00 */
[C---:B0-----:R-:W-:Y:S02]  /*10e0*/  @!P1 IMAD R41, R58.reuse, R21, R24 ;  /* 0x000000153a299224 */ /* 0x041fe400078e0218 */
[----:B------:R0:W5:Y:S01]  /*10f0*/  @!P2 LDG.E R38, desc[UR6][R22.64] ;  /* 0x000000061626a981 */ /* 0x000162000c1e1900 */
[----:B------:R-:W-:Y:S01]  /*1100*/  @!P1 IMAD.WIDE.U32 R20, R58, R20, R26 ;  /* 0x000000143a149225 */ /* 0x000fe200078e001a */
[----:B------:R-:W-:Y:S02]  /*1110*/  ISETP.GE.U32.AND P2, PT, R54, UR4, PT ;  /* 0x0000000436007c0c */ /* 0x000fe4000bf46070 */
[----:B------:R-:W-:Y:S01]  /*1120*/  IADD3 R39, PT, PT, R25, 0x1e0, RZ ;  /* 0x000001e019277810 */ /* 0x000fe20007ffe0ff */
[----:B------:R-:W0:Y:S01]  /*1130*/  @!P6 LDC.64 R26, c[0x0][0x390] ;  /* 0x0000e400ff1aeb82 */ /* 0x000e220000000a00 */
[----:B------:R-:W-:Y:S02]  /*1140*/  @!P1 IADD3 R12, PT, PT, R21, R41, RZ ;  /* 0x00000029150c9210 */ /* 0x000fe40007ffe0ff */
[----:B----4-:R-:W-:-:S02]  /*1150*/  @!P1 LEA R30, P5, R20, R30, 0x1 ;  /* 0x0000001e141e9211 */ /* 0x010fc400078a08ff */
[----:B------:R-:W-:Y:S02]  /*1160*/  ISETP.GE.AND.EX P2, PT, R17, UR5, PT, P2 ;  /* 0x0000000511007c0c */ /* 0x000fe4000bf46320 */
[----:B------:R-:W-:Y:S02]  /*1170*/  @!P1 LEA.HI.X R31, R20, R31, R12, 0x1, P5 ;  /* 0x0000001f141f9211 */ /* 0x000fe400028f0c0c */
[----:B------:R-:W-:Y:S02]  /*1180*/  ISETP.GE.U32.AND P5, PT, R39, UR4, PT ;  /* 0x0000000427007c0c */ /* 0x000fe4000bfa6070 */
[----:B------:R-:W-:-:S04]  /*1190*/  SHF.R.S32.HI R41, RZ, 0x1f, R39 ;  /* 0x0000001fff297819 */ /* 0x000fc80000011427 */
[----:B------:R-:W-:-:S03]  /*11a0*/  ISETP.GE.AND.EX P5, PT, R41, UR5, PT, P5 ;  /* 0x0000000529007c0c */ /* 0x000fc6000bfa6350 */
[----:B------:R-:W4:Y:S01]  /*11b0*/  @!P2 LDC.64 R28, c[0x0][0x3e0] ;  /* 0x0000f800ff1cab82 */ /* 0x000f220000000a00 */
[----:B-1----:R-:W-:Y:S01]  /*11c0*/  @!P6 IMAD R12, R15, R32, RZ ;  /* 0x000000200f0ce224 */ /* 0x002fe200078e02ff */
[----:B------:R-:W-:Y:S02]  /*11d0*/  @!P6 MOV R20, R70 ;  /* 0x000000460014e202 */ /* 0x000fe40000000f00 */
[----:B------:R-:W-:Y:S01]  /*11e0*/  @!P6 MOV R21, R73 ;  /* 0x000000490015e202 */ /* 0x000fe20000000f00 */
[----:B0-----:R-:W-:Y:S01]  /*11f0*/  @!P6 IMAD R23, R56, R33, R12 ;  /* 0x000000213817e224 */ /* 0x001fe200078e020c */
[----:B------:R-:W-:-:S04]  /*1200*/  MOV R53, RZ ;  /* 0x000000ff00357202 */ /* 0x000fc80000000f00 */
[----:B------:R-:W0:Y:S01]  /*1210*/  @!P5 LDC.64 R24, c[0x0][0x3e0] ;  /* 0x0000f800ff18db82 */ /* 0x000e220000000a00 */
[----:B------:R-:W-:Y:S01]  /*1220*/  @!P6 IMAD.WIDE.U32 R32, R56, R32, R20 ;  /* 0x000000203820e225 */ /* 0x000fe200078e0014 */
[----:B------:R-:W5:Y:S06]  /*1230*/  @!P1 LDG.E R53, desc[UR6][R30.64] ;  /* 0x000000061e359981 */ /* 0x000f6c000c1e1900 */
[----:B------:R-:W1:Y:S01]  /*1240*/  @!P2 LDC.64 R20, c[0x0][0x390] ;  /* 0x0000e400ff14ab82 */ /* 0x000e620000000a00 */
[----:B------:R-:W-:Y:S02]  /*1250*/  @!P6 IADD3 R12, PT, PT, R33, R23, RZ ;  /* 0x00000017210ce210 */ /* 0x000fe40007ffe0ff */
[----:B------:R-:W-:-:S02]  /*1260*/  @!P6 LEA R26, P1, R32, R26, 0x1 ;  /* 0x0000001a201ae211 */ /* 0x000fc400078208ff */
[----:B------:R-:W-:-:S03]  /*1270*/  MOV R42, RZ ;  /* 0x000000ff002a7202 */ /* 0x000fc60000000f00 */
[----:B------:R-:W3:Y:S01]  /*1280*/  @!P5 LDC.64 R22, c[0x0][0x390] ;  /* 0x0000e400ff16db82 */ /* 0x000ee20000000a00 */
[----:B------:R-:W-:Y:S01]  /*1290*/  @!P6 LEA.HI.X R27, R32, R27, R12, 0x1, P1 ;  /* 0x0000001b201be211 */ /* 0x000fe200008f0c0c */
[----:B----4-:R-:W-:-:S04]  /*12a0*/  @!P2 IMAD R12, R17, R28, RZ ;  /* 0x0000001c110ca224 */ /* 0x010fc800078e02ff */
[----:B------:R4:W5:Y:S01]  /*12b0*/  @!P6 LDG.E R42, desc[UR6][R26.64] ;  /* 0x000000061a2ae981 */ /* 0x000962000c1e1900 */
[----:B------:R-:W-:Y:S02]  /*12c0*/  @!P2 IMAD R33, R54, R29, R12 ;  /* 0x0000001d3621a224 */ /* 0x000fe400078e020c */
[----:B0-----:R-:W-:Y:S01]  /*12d0*/  @!P5 IMAD R32, R41, R24, RZ ;  /* 0x000000182920d224 */ /* 0x001fe200078e02ff */
[----:B----4-:R-:W-:Y:S02]  /*12e0*/  @!P2 MOV R26, R70 ;  /* 0x00000046001aa202 */ /* 0x010fe40000000f00 */
[----:B------:R-:W-:-:S03]  /*12f0*/  @!P2 MOV R27, R73 ;  /* 0x00000049001ba202 */ /* 0x000fc60000000f00 */
[----:B------:R-:W-:Y:S01]  /*1300*/  @!P2 IMAD.WIDE.U32 R28, R54, R28, R26 ;  /* 0x0000001c361ca225 */ /* 0x000fe200078e001a */
[----:B------:R-:W-:Y:S02]  /*1310*/  @!P5 MOV R26, R70 ;  /* 0x00000046001ad202 */ /* 0x000fe40000000f00 */
[----:B------:R-:W-:Y:S01]  /*1320*/  @!P5 MOV R27, R73 ;  /* 0x00000049001bd202 */ /* 0x000fe20000000f00 */
[----:B------:R-:W-:Y:S01]  /*1330*/  @!P5 IMAD R41, R39, R25, R32 ;  /* 0x000000192729d224 */ /* 0x000fe200078e0220 */
[----:B------:R-:W-:Y:S02]  /*1340*/  MOV R57, RZ ;  /* 0x000000ff00397202 */ /* 0x000fe40000000f00 */
[----:B------:R-:W-:Y:S01]  /*1350*/  @!P2 IADD3 R12, PT, PT, R29, R33, RZ ;  /* 0x000000211d0ca210 */ /* 0x000fe20007ffe0ff */
[----:B------:R-:W-:Y:S01]  /*1360*/  @!P5 IMAD.WIDE.U32 R24, R39, R24, R26 ;  /* 0x000000182718d225 */ /* 0x000fe200078e001a */
[C---:B-1----:R-:W-:Y:S02]  /*1370*/  @!P2 LEA R30, P1, R28.reuse, R20, 0x1 ;  /* 0x000000141c1ea211 */ /* 0x042fe400078208ff */
[----:B------:R-:W-:Y:S01]  /*1380*/  MOV R59, RZ ;  /* 0x000000ff003b7202 */ /* 0x000fe20000000f00 */
[----:B------:R0:W4:Y:S01]  /*1390*/  @!P4 LDG.E R57, desc[UR6][R18.64] ;  /* 0x000000061239c981 */ /* 0x000122000c1e1900 */
[----:B------:R-:W-:-:S02]  /*13a0*/  @!P2 LEA.HI.X R31, R28, R21, R12, 0x1, P1 ;  /* 0x000000151c1fa211 */ /* 0x000fc400008f0c0c */
[----:B------:R-:W-:Y:S02]  /*13b0*/  @!P5 IADD3 R12, PT, PT, R25, R41, RZ ;  /* 0x00000029190cd210 */ /* 0x000fe40007ffe0ff */
[C---:B---3--:R-:W-:Y:S01]  /*13c0*/  @!P5 LEA R22, P1, R24.reuse, R22, 0x1 ;  /* 0x000000161816d211 */ /* 0x048fe200078208ff */
[----:B------:R-:W3:Y:S01]  /*13d0*/  @!P2 LDG.E R59, desc[UR6][R30.64] ;  /* 0x000000061e3ba981 */ /* 0x000ee2000c1e1900 */
[----:B------:R-:W-:Y:S02]  /*13e0*/  MOV R61, RZ ;  /* 0x000000ff003d7202 */ /* 0x000fe40000000f00 */
[----:B------:R-:W-:-:S05]  /*13f0*/  @!P5 LEA.HI.X R23, R24, R23, R12, 0x1, P1 ;  /* 0x000000171817d211 */ /* 0x000fca00008f0c0c */
[----:B------:R1:W3:Y:S01]  /*1400*/  @!P5 LDG.E R61, desc[UR6][R22.64] ;  /* 0x00000006163dd981 */ /* 0x0002e2000c1e1900 */
[----:B------:R-:W-:Y:S02]  /*1410*/  PRMT R12, R6, 0x7632, R12 ;  /* 0x00007632060c7816 */ /* 0x000fe4000000000c */
[----:B------:R-:W-:Y:S02]  /*1420*/  PRMT R21, R8, 0x7632, R21 ;  /* 0x0000763208157816 */ /* 0x000fe40000000015 */
[----:B0-----:R-:W-:Y:S02]  /*1430*/  SHF.L.U32 R19, R12, 0x10, RZ ;  /* 0x000000100c137819 */ /* 0x001fe400000006ff */
[----:B------:R-:W-:Y:S02]  /*1440*/  SHF.L.U32 R21, R21, 0x10, RZ ;  /* 0x0000001015157819 */ /* 0x000fe400000006ff */
[----:B------:R-:W-:Y:S01]  /*1450*/  SHF.L.U32 R6, R6, 0x10, RZ ;  /* 0x0000001006067819 */ /* 0x000fe200000006ff */
[----:B------:R-:W-:Y:S01]  /*1460*/  FMUL.FTZ R25, R19, R19 ;  /* 0x0000001313197220 */ /* 0x000fe20000410000 */
[----:B------:R-:W-:Y:S01]  /*1470*/  SHF.L.U32 R8, R8, 0x10, RZ ;  /* 0x0000001008087819 */ /* 0x000fe200000006ff */
[----:B-1----:R-:W-:-:S02]  /*1480*/  FMUL.FTZ R23, R21, R21 ;  /* 0x0000001515177220 */ /* 0x002fc40000410000 */
[C---:B------:R-:W-:Y:S01]  /*1490*/  FADD.FTZ R20, R6.reuse, R19 ;  /* 0x0000001306147221 */ /* 0x040fe20000010000 */
[----:B------:R-:W-:Y:S01]  /*14a0*/  FFMA.FTZ R25, R6, R6, R25 ;  /* 0x0000000606197223 */ /* 0x000fe20000010019 */
[C---:B------:R-:W-:Y:S01]  /*14b0*/  FFMA.FTZ R22, R8.reuse, R8, R23 ;  /* 0x0000000808167223 */ /* 0x040fe20000010017 */
[----:B------:R-:W-:Y:S01]  /*14c0*/  FADD.FTZ R27, R8, R21 ;  /* 0x00000015081b7221 */ /* 0x000fe20000010000 */
[----:B------:R-:W-:Y:S01]  /*14d0*/  FADD.FTZ R20, RZ, R20 ;  /* 0x00000014ff147221 */ /* 0x000fe20000010000 */
[----:B------:R-:W-:Y:S01]  /*14e0*/  FADD.FTZ R25, RZ, R25 ;  /* 0x00000019ff197221 */ /* 0x000fe20000010000 */
[----:B------:R-:W-:-:S04]  /*14f0*/  PRMT R12, R10, 0x7632, R12 ;  /* 0x000076320a0c7816 */ /* 0x000fc8000000000c */
[----:B------:R-:W-:Y:S02]  /*1500*/  SHF.L.U32 R23, R12, 0x10, RZ ;  /* 0x000000100c177819 */ /* 0x000fe400000006ff */
[----:B------:R-:W-:Y:S01]  /*1510*/  SHF.L.U32 R10, R10, 0x10, RZ ;  /* 0x000000100a0a7819 */ /* 0x000fe200000006ff */
[----:B------:R-:W-:Y:S02]  /*1520*/  FADD.FTZ R20, R20, R27 ;  /* 0x0000001b14147221 */ /* 0x000fe40000010000 */
[----:B------:R-:W-:Y:S01]  /*1530*/  FMUL.FTZ R29, R23, R23 ;  /* 0x00000017171d7220 */ /* 0x000fe20000410000 */
[----:B------:R-:W-:Y:S01]  /*1540*/  FADD.FTZ R22, R25, R22 ;  /* 0x0000001619167221 */ /* 0x000fe20000010000 */
[C---:B------:R-:W-:Y:S02]  /*1550*/  FADD.FTZ R27, R10.reuse, R23 ;  /* 0x000000170a1b7221 */ /* 0x040fe40000010000 */
[----:B------:R-:W-:Y:S02]  /*1560*/  FFMA.FTZ R29, R10, R10, R29 ;  /* 0x0000000a0a1d7223 */ /* 0x000fe4000001001d */
[----:B------:R-:W-:-:S02]  /*1570*/  FADD.FTZ R20, R20, R27 ;  /* 0x0000001b14147221 */ /* 0x000fc40000010000 */
[----:B------:R-:W-:Y:S01]  /*1580*/  FADD.FTZ R22, R22, R29 ;  /* 0x0000001d16167221 */ /* 0x000fe20000010000 */
[----:B------:R-:W-:Y:S02]  /*1590*/  SHF.L.U32 R27, R16, 0x10, RZ ;  /* 0x00000010101b7819 */ /* 0x000fe400000006ff */
[----:B------:R-:W-:-:S04]  /*15a0*/  PRMT R41, R35, 0x7632, R41 ;  /* 0x0000763223297816 */ /* 0x000fc80000000029 */
[----:B------:R-:W-:Y:S02]  /*15b0*/  SHF.L.U32 R41, R41, 0x10, RZ ;  /* 0x0000001029297819 */ /* 0x000fe400000006ff */
[----:B--2---:R-:W-:-:S04]  /*15c0*/  PRMT R43, R34, 0x7632, R43 ;  /* 0x00007632222b7816 */ /* 0x004fc8000000002b */
[----:B------:R-:W-:-:S05]  /*15d0*/  SHF.L.U32 R43, R43, 0x10, RZ ;  /* 0x000000102b2b7819 */ /* 0x000fca00000006ff */
[----:B------:R-:W-:Y:S01]  /*15e0*/  FMUL.FTZ R33, R43, R43 ;  /* 0x0000002b2b217220 */ /* 0x000fe20000410000 */
[----:B-----5:R-:W-:-:S04]  /*15f0*/  PRMT R26, R51, 0x7632, R26 ;  /* 0x00007632331a7816 */ /* 0x020fc8000000001a */
[----:B------:R-:W-:Y:S02]  /*1600*/  SHF.L.U32 R26, R26, 0x10, RZ ;  /* 0x000000101a1a7819 */ /* 0x000fe400000006ff */
[----:B------:R-:W-:-:S03]  /*1610*/  SHF.L.U32 R51, R51, 0x10, RZ ;  /* 0x0000001033337819 */ /* 0x000fc600000006ff */
[----:B------:R-:W-:Y:S01]  /*1620*/  FMUL.FTZ R32, R26, R26 ;  /* 0x0000001a1a207220 */ /* 0x000fe20000410000 */
[----:B------:R-:W-:-:S04]  /*1630*/  PRMT R45, R36, 0x7632, R45 ;  /* 0x00007632242d7816 */ /* 0x000fc8000000002d */
[----:B------:R-:W-:Y:S02]  /*1640*/  SHF.L.U32 R45, R45, 0x10, RZ ;  /* 0x000000102d2d7819 */ /* 0x000fe400000006ff */
[----:B------:R-:W-:-:S04]  /*1650*/  PRMT R18, R14, 0x7632, R18 ;  /* 0x000076320e127816 */ /* 0x000fc80000000012 */
[----:B------:R-:W-:Y:S02]  /*1660*/  SHF.L.U32 R12, R18, 0x10, RZ ;  /* 0x00000010120c7819 */ /* 0x000fe400000006ff */
[----:B------:R-:W-:Y:S02]  /*1670*/  PRMT R18, R16, 0x7632, R18 ;  /* 0x0000763210127816 */ /* 0x000fe40000000012 */
[----:B------:R-:W-:Y:S01]  /*1680*/  SHF.L.U32 R25, R14, 0x10, RZ ;  /* 0x000000100e197819 */ /* 0x000fe200000006ff */
[----:B------:R-:W-:Y:S01]  /*1690*/  FMUL.FTZ R24, R12, R12 ;  /* 0x0000000c0c187220 */ /* 0x000fe20000410000 */
[----:B------:R-:W-:-:S03]  /*16a0*/  SHF.L.U32 R14, R18, 0x10, RZ ;  /* 0x00000010120e7819 */ /* 0x000fc600000006ff */
[C---:B------:R-:W-:Y:S01]  /*16b0*/  FADD.FTZ R31, R25.reuse, R12 ;  /* 0x0000000c191f7221 */ /* 0x040fe20000010000 */
[----:B------:R-:W-:Y:S01]  /*16c0*/  FFMA.FTZ R29, R25, R25, R24 ;  /* 0x00000019191d7223 */ /* 0x000fe20000010018 */
[----:B------:R-:W-:Y:S02]  /*16d0*/  FMUL.FTZ R16, R14, R14 ;  /* 0x0000000e0e107220 */ /* 0x000fe40000410000 */
[----:B------:R-:W-:Y:S01]  /*16e0*/  FADD.FTZ R20, R20, R31 ;  /* 0x0000001f14147221 */ /* 0x000fe20000010000 */
[----:B------:R-:W-:Y:S01]  /*16f0*/  FADD.FTZ R22, R22, R29 ;  /* 0x0000001d16167221 */ /* 0x000fe20000010000 */
[C---:B------:R-:W-:Y:S01]  /*1700*/  FFMA.FTZ R31, R27.reuse, R27, R16 ;  /* 0x0000001b1b1f7223 */ /* 0x040fe20000010010 */
[----:B------:R-:W-:Y:S01]  /*1710*/  FADD.FTZ R29, R27, R14 ;  /* 0x0000000e1b1d7221 */ /* 0x000fe20000010000 */
[----:B------:R-:W-:Y:S02]  /*1720*/  SHF.L.U32 R16, R35, 0x10, RZ ;  /* 0x0000001023107819 */ /* 0x000fe400000006ff */
[----:B------:R-:W-:Y:S01]  /*1730*/  FADD.FTZ R22, R22, R31 ;  /* 0x0000001f16167221 */ /* 0x000fe20000010000 */
[----:B------:R-:W-:Y:S01]  /*1740*/  FMUL.FTZ R31, R41, R41 ;  /* 0x00000029291f7220 */ /* 0x000fe20000410000 */
[----:B------:R-:W-:Y:S01]  /*1750*/  FADD.FTZ R20, R20, R29 ;  /* 0x0000001d14147221 */ /* 0x000fe20000010000 */
[----:B------:R-:W-:Y:S01]  /*1760*/  SHF.L.U32 R18, R34, 0x10, RZ ;  /* 0x0000001022127819 */ /* 0x000fe200000006ff */
[C---:B------:R-:W-:Y:S01]  /*1770*/  FADD.FTZ R29, R16.reuse, R41 ;  /* 0x00000029101d7221 */ /* 0x040fe20000010000 */
[----:B------:R-:W-:Y:S01]  /*1780*/  FFMA.FTZ R31, R16, R16, R31 ;  /* 0x00000010101f7223 */ /* 0x000fe2000001001f */
[----:B------:R-:W-:-:S02]  /*1790*/  PRMT R47, R37, 0x7632, R47 ;  /* 0x00007632252f7816 */ /* 0x000fc4000000002f */
[----:B------:R-:W-:Y:S01]  /*17a0*/  FADD.FTZ R29, R20, R29 ;  /* 0x0000001d141d7221 */ /* 0x000fe20000010000 */
[----:B------:R-:W-:Y:S01]  /*17b0*/  SHF.L.U32 R20, R36, 0x10, RZ ;  /* 0x0000001024147819 */ /* 0x000fe200000006ff */
[----:B------:R-:W-:Y:S01]  /*17c0*/  FADD.FTZ R24, R18, R43 ;  /* 0x0000002b12187221 */ /* 0x000fe20000010000 */
[----:B------:R-:W-:Y:S01]  /*17d0*/  FADD.FTZ R22, R22, R31 ;  /* 0x0000001f16167221 */ /* 0x000fe20000010000 */
[----:B------:R-:W-:Y:S01]  /*17e0*/  FFMA.FTZ R33, R18, R18, R33 ;  /* 0x0000001212217223 */ /* 0x000fe20000010021 */
[----:B------:R-:W-:Y:S01]  /*17f0*/  SHF.L.U32 R47, R47, 0x10, RZ ;  /* 0x000000102f2f7819 */ /* 0x000fe200000006ff */
[----:B------:R-:W-:Y:S01]  /*1800*/  FMUL.FTZ R31, R45, R45 ;  /* 0x0000002d2d1f7220 */ /* 0x000fe20000410000 */
[----:B------:R-:W-:Y:S01]  /*1810*/  PRMT R49, R38, 0x7632, R49 ;  /* 0x0000763226317816 */ /* 0x000fe20000000031 */
[----:B------:R-:W-:Y:S01]  /*1820*/  FADD.FTZ R24, R29, R24 ;  /* 0x000000181d187221 */ /* 0x000fe20000010000 */
[----:B------:R-:W-:Y:S01]  /*1830*/  FADD.FTZ R29, R20, R45 ;  /* 0x0000002d141d7221 */ /* 0x000fe20000010000 */
[----:B------:R-:W-:Y:S01]  /*1840*/  FADD.FTZ R33, R22, R33 ;  /* 0x0000002116217221 */ /* 0x000fe20000010000 */
[----:B------:R-:W-:Y:S01]  /*1850*/  SHF.L.U32 R22, R37, 0x10, RZ ;  /* 0x0000001025167819 */ /* 0x000fe200000006ff */
[----:B------:R-:W-:Y:S01]  /*1860*/  FFMA.FTZ R28, R20, R20, R31 ;  /* 0x00000014141c7223 */ /* 0x000fe2000001001f */
[----:B------:R-:W-:Y:S01]  /*1870*/  SHF.L.U32 R49, R49, 0x10, RZ ;  /* 0x0000001031317819 */ /* 0x000fe200000006ff */
[----:B------:R-:W-:Y:S01]  /*1880*/  FMUL.FTZ R31, R47, R47 ;  /* 0x0000002f2f1f7220 */ /* 0x000fe20000410000 */
[----:B------:R-:W-:Y:S01]  /*1890*/  FADD.FTZ R29, R24, R29 ;  /* 0x0000001d181d7221 */ /* 0x000fe20000010000 */
[----:B------:R-:W-:Y:S01]  /*18a0*/  SHF.L.U32 R24, R38, 0x10, RZ ;  /* 0x0000001026187819 */ /* 0x000fe200000006ff */
[----:B------:R-:W-:Y:S01]  /*18b0*/  FADD.FTZ R28, R33, R28 ;  /* 0x0000001c211c7221 */ /* 0x000fe20000010000 */
[C---:B------:R-:W-:Y:S01]  /*18c0*/  FFMA.FTZ R31, R22.reuse, R22, R31 ;  /* 0x00000016161f7223 */ /* 0x040fe2000001001f */
[----:B------:R-:W-:Y:S01]  /*18d0*/  FMUL.FTZ R33, R49, R49 ;  /* 0x0000003131217220 */ /* 0x000fe20000410000 */
[----:B------:R-:W-:Y:S01]  /*18e0*/  PRMT R40, R53, 0x7632, R40 ;  /* 0x0000763235287816 */ /* 0x000fe20000000028 */
[----:B------:R-:W-:Y:S01]  /*18f0*/  FADD.FTZ R30, R22, R47 ;  /* 0x0000002f161e7221 */ /* 0x000fe20000010000 */
[----:B------:R-:W-:Y:S01]  /*1900*/  FADD.FTZ R28, R28, R31 ;  /* 0x0000001f1c1c7221 */ /* 0x000fe20000010000 */
[----:B------:R-:W-:Y:S01]  /*1910*/  FFMA.FTZ R33, R24, R24, R33 ;  /* 0x0000001818217223 */ /* 0x000fe20000010021 */
[----:B------:R-:W-:Y:S01]  /*1920*/  SHF.L.U32 R40, R40, 0x10, RZ ;  /* 0x0000001028287819 */ /* 0x000fe200000006ff */
[----:B------:R-:W-:Y:S01]  /*1930*/  FADD.FTZ R29, R29, R30 ;  /* 0x0000001e1d1d7221 */ /* 0x000fe20000010000 */
[----:B------:R-:W-:Y:S01]  /*1940*/  FADD.FTZ R30, R24, R49 ;  /* 0x00000031181e7221 */ /* 0x000fe20000010000 */
[----:B------:R-:W-:Y:S01]  /*1950*/  FADD.FTZ R28, R28, R33 ;  /* 0x000000211c1c7221 */ /* 0x000fe20000010000 */
[----:B------:R-:W-:Y:S01]  /*1960*/  FFMA.FTZ R31, R51, R51, R32 ;  /* 0x00000033331f7223 */ /* 0x000fe20000010020 */
[----:B------:R-:W-:Y:S01]  /*1970*/  SHF.L.U32 R53, R53, 0x10, RZ ;  /* 0x0000001035357819 */ /* 0x000fe200000006ff */
[----:B------:R-:W-:Y:S01]  /*1980*/  FMUL.FTZ R32, R40, R40 ;  /* 0x0000002828207220 */ /* 0x000fe20000410000 */
[----:B------:R-:W-:Y:S01]  /*1990*/  FADD.FTZ R29, R29, R30 ;  /* 0x0000001e1d1d7221 */ /* 0x000fe20000010000 */
[----:B------:R-:W-:Y:S01]  /*19a0*/  FADD.FTZ R30, R51, R26 ;  /* 0x0000001a331e7221 */ /* 0x000fe20000010000 */
[----:B------:R-:W-:Y:S01]  /*19b0*/  PRMT R55, R42, 0x7632, R55 ;  /* 0x000076322a377816 */ /* 0x000fe20000000037 */
[----:B------:R-:W-:Y:S01]  /*19c0*/  FADD.FTZ R28, R28, R31 ;  /* 0x0000001f1c1c7221 */ /* 0x000fe20000010000 */
[----:B------:R-:W-:-:S02]  /*19d0*/  FFMA.FTZ R31, R53, R53, R32 ;  /* 0x00000035351f7223 */ /* 0x000fc40000010020 */
[----:B------:R-:W-:Y:S01]  /*19e0*/  SHF.L.U32 R55, R55, 0x10, RZ ;  /* 0x0000001037377819 */ /* 0x000fe200000006ff */
[----:B------:R-:W-:Y:S01]  /*19f0*/  FADD.FTZ R29, R29, R30 ;  /* 0x0000001e1d1d7221 */ /* 0x000fe20000010000 */
[----:B------:R-:W-:Y:S01]  /*1a00*/  SHF.L.U32 R42, R42, 0x10, RZ ;  /* 0x000000102a2a7819 */ /* 0x000fe200000006ff */
[----:B------:R-:W-:Y:S01]  /*1a10*/  FADD.FTZ R30, R53, R40 ;  /* 0x00000028351e7221 */ /* 0x000fe20000010000 */
[----:B------:R-:W-:Y:S01]  /*1a20*/  FADD.FTZ R28, R28, R31 ;  /* 0x0000001f1c1c7221 */ /* 0x000fe20000010000 */
[----:B------:R-:W-:Y:S02]  /*1a30*/  FMUL.FTZ R31, R55, R55 ;  /* 0x00000037371f7220 */ /* 0x000fe40000410000 */
[----:B------:R-:W-:Y:S01]  /*1a40*/  FADD.FTZ R29, R29, R30 ;  /* 0x0000001e1d1d7221 */ /* 0x000fe20000010000 */
[C---:B------:R-:W-:Y:S01]  /*1a50*/  FADD.FTZ R30, R42.reuse, R55 ;  /* 0x000000372a1e7221 */ /* 0x040fe20000010000 */
[----:B------:R-:W-:-:S03]  /*1a60*/  FFMA.FTZ R31, R42, R42, R31 ;  /* 0x0000002a2a1f7223 */ /* 0x000fc6000001001f */
[----:B------:R-:W-:Y:S01]  /*1a70*/  FADD.FTZ R29, R29, R30 ;  /* 0x0000001e1d1d7221 */ /* 0x000fe20000010000 */
[----:B------:R-:W-:Y:S01]  /*1a80*/  FADD.FTZ R28, R28, R31 ;  /* 0x0000001f1c1c7221 */ /* 0x000fe20000010000 */
[----:B----4-:R-:W-:-:S04]  /*1a90*/  PRMT R44, R57, 0x7632, R44 ;  /* 0x00007632392c7816 */ /* 0x010fc8000000002c */
[----:B------:R-:W-:Y:S02]  /*1aa0*/  SHF.L.U32 R44, R44, 0x10, RZ ;  /* 0x000000102c2c7819 */ /* 0x000fe400000006ff */
[----:B---3--:R-:W-:Y:S02]  /*1ab0*/  PRMT R46, R59, 0x7632, R46 ;  /* 0x000076323b2e7816 */ /* 0x008fe4000000002e */
[----:B------:R-:W-:Y:S01]  /*1ac0*/  SHF.L.U32 R57, R57, 0x10, RZ ;  /* 0x0000001039397819 */ /* 0x000fe200000006ff */
[----:B------:R-:W-:Y:S01]  /*1ad0*/  FMUL.FTZ R32, R44, R44 ;  /* 0x0000002c2c207220 */ /* 0x000fe20000410000 */
[----:B------:R-:W-:Y:S02]  /*1ae0*/  SHF.L.U32 R46, R46, 0x10, RZ ;  /* 0x000000102e2e7819 */ /* 0x000fe400000006ff */
[----:B------:R-:W-:Y:S01]  /*1af0*/  PRMT R48, R61, 0x7632, R48 ;  /* 0x000076323d307816 */ /* 0x000fe20000000030 */
[C---:B------:R-:W-:Y:S01]  /*1b00*/  FADD.FTZ R30, R57.reuse, R44 ;  /* 0x0000002c391e7221 */ /* 0x040fe20000010000 */
[----:B------:R-:W-:Y:S01]  /*1b10*/  FFMA.FTZ R31, R57, R57, R32 ;  /* 0x00000039391f7223 */ /* 0x000fe20000010020 */
[----:B------:R-:W-:Y:S01]  /*1b20*/  SHF.L.U32 R59, R59, 0x10, RZ ;  /* 0x000000103b3b7819 */ /* 0x000fe200000006ff */
[----:B------:R-:W-:Y:S01]  /*1b30*/  FMUL.FTZ R32, R46, R46 ;  /* 0x0000002e2e207220 */ /* 0x000fe20000410000 */
[----:B------:R-:W-:Y:S01]  /*1b40*/  SHF.L.U32 R48, R48, 0x10, RZ ;  /* 0x0000001030307819 */ /* 0x000fe200000006ff */
[----:B------:R-:W-:Y:S01]  /*1b50*/  FADD.FTZ R29, R29, R30 ;  /* 0x0000001e1d1d7221 */ /* 0x000fe20000010000 */
        /* <DEDUP_REMOVED lines=28> */
[C---:B------:R-:W-:Y:S02]  /*1d20*/  ISETP.GT.AND P4, PT, R2.reuse, 0xf, PT ;  /* 0x0000000f0200780c */ /* 0x040fe40003f84270 */
[----:B------:R-:W-:Y:S01]  /*1d30*/  ISETP.GT.AND P1, PT, R2, 0x17, PT ;  /* 0x000000170200780c */ /* 0x000fe20003f24270 */
[----:B------:R-:W-:Y:S01]  /*1d40*/  BSSY.RECONVERGENT B0, `(.L_x_1953) ;  /* 0x0000013000007945 */ /* 0x000fe20003800200 */
[----:B------:R-:W-:Y:S01]  /*1d50*/  ISETP.NE.AND P2, PT, R0, RZ, PT ;  /* 0x000000ff0000720c */ /* 0x000fe20003f45270 */
        /* <DEDUP_REMOVED lines=17> */
.L_x_1954:
[----:B------:R-:W-:Y:S05]  /*1e70*/  BSYNC.RECONVERGENT B0 ;  /* 0x0000000000007941 */ /* 0x000fea0003800200 */
.L_x_1953:
[----:B------:R-:W-:Y:S06]  /*1e80*/  BAR.SYNC.DEFER_BLOCKING 0x0 ;  /* 0x0000000000007b1d */ /* 0x000fec0000010000 */
[----:B------:R-:W-:Y:S04]  /*1e90*/  BSSY.RECONVERGENT B0, `(.L_x_1955) ;  /* 0x0000035000007945 */ /* 0x000fe80003800200 */
[----:B------:R-:W-:Y:S05]  /*1ea0*/  @P2 BRA `(.L_x_1956) ;  /* 0x0000000000cc2947 */ /* 0x000fea0003800000 */
[----:B------:R-:W4:Y:S01]  /*1eb0*/  S2UR UR5, SR_CgaCtaId ;  /* 0x00000000000579c3 */ /* 0x000f220000008800 */
[----:B------:R-:W-:Y:S02]  /*1ec0*/  UMOV UR4, 0x400 ;  /* 0x0000040000047882 */ /* 0x000fe40000000000 */
[----:B----4-:R-:W-:-:S09]  /*1ed0*/  ULEA UR4, UR5, UR4, 0x18 ;  /* 0x0000000405047291 */ /* 0x010fd2000f8ec0ff */
[----:B---3--:R-:W3:Y:S04]  /*1ee0*/  LDS.128 R28, [UR4+0x20] ;  /* 0x00002004ff1c7984 */ /* 0x008ee80008000c00 */
[----:B--2---:R-:W2:Y:S01]  /*1ef0*/  LDS.128 R36, [UR4+0x30] ;  /* 0x00003004ff247984 */ /* 0x004ea20008000c00 */
[----:B---3--:R-:W-:Y:S01]  /*1f00*/  FADD.FTZ R69, R32, R28 ;  /* 0x0000001c20457221 */ /* 0x008fe20000010000 */
[----:B------:R-:W-:Y:S02]  /*1f10*/  FADD.FTZ R28, R33, R29 ;  /* 0x0000001d211c7221 */ /* 0x000fe40000010000 */
[----:B01----:R-:W0:Y:S01]  /*1f20*/  LDS.128 R32, [UR4+0x40] ;  /* 0x00004004ff207984 */ /* 0x003e220008000c00 */
[----:B------:R-:W-:Y:S01]  /*1f30*/  FADD.FTZ R69, R69, R30 ;  /* 0x0000001e45457221 */ /* 0x000fe20000010000 */
[----:B------:R-:W-:-:S02]  /*1f40*/  FADD.FTZ R74, R28, R31 ;  /* 0x0000001f1c4a7221 */ /* 0x000fc40000010000 */
        /* <DEDUP_REMOVED lines=35> */
[----:B------:R-:W-:Y:S01]  /*2180*/  FADD.FTZ R69, R69, R36 ;  /* 0x0000002445457221 */ /* 0x000fe20000010000 */
[----:B------:R-:W-:-:S03]  /*2190*/  FADD.FTZ R74, R74, R37 ;  /* 0x000000254a4a7221 */ /* 0x000fc60000010000 */
[----:B------:R-:W-:Y:S01]  /*21a0*/  FADD.FTZ R69, R69, R38 ;  /* 0x0000002645457221 */ /* 0x000fe20000010000 */
[----:B------:R-:W-:-:S03]  /*21b0*/  FADD.FTZ R74, R74, R39 ;  /* 0x000000274a4a7221 */ /* 0x000fc60000010000 */
[----:B-1----:R-:W-:Y:S01]  /*21c0*/  FADD.FTZ R32, R69, R28 ;  /* 0x0000001c45207221 */ /* 0x002fe20000010000 */
[----:B------:R-:W-:-:S07]  /*21d0*/  FADD.FTZ R33, R74, R29 ;  /* 0x0000001d4a217221 */ /* 0x000fce0000010000 */
.L_x_1956:
[----:B------:R-:W-:Y:S05]  /*21e0*/  BSYNC.RECONVERGENT B0 ;  /* 0x0000000000007941 */ /* 0x000fea0003800200 */
.L_x_1955:
[----:B------:R-:W4:Y:S02]  /*21f0*/  LDCU UR4, c[0x0][0x370] ;  /* 0x00006e00ff0477ac */ /* 0x000f240008000800 */
[----:B----4-:R-:W-:-:S09]  /*2200*/  UISETP.GE.U32.AND UP0, UPT, UR4, 0x2, UPT ;  /* 0x000000020400788c */ /* 0x010fd2000bf06070 */
[----:B------:R-:W-:Y:S05]  /*2210*/  BRA.U !UP0, `(.L_x_1957) ;  /* 0x0000000908b47547 */ /* 0x000fea000b800000 */
[----:B------:R-:W4:Y:S01]  /*2220*/  LDC R29, c[0x0][0x370] ;  /* 0x0000dc00ff1d7b82 */ /* 0x000f220000000800 */
[----:B------:R-:W-:-:S05]  /*2230*/  LOP3.LUT R31, R50, 0x1, RZ, 0xc0, !PT ;  /* 0x00000001321f7812 */ /* 0x000fca00078ec0ff */
[----:B---3--:R-:W-:Y:S02]  /*2240*/  IMAD R28, R31, R4, RZ ;  /* 0x000000041f1c7224 */ /* 0x008fe400078e02ff */
[----:B------:R-:W3:Y:S02]  /*2250*/  LDC.64 R38, c[0x0][0x3b8] ;  /* 0x0000ee00ff267b82 */ /* 0x000ee40000000a00 */
[----:B----4-:R-:W-:-:S05]  /*2260*/  IMAD R28, R28, R29, RZ ;  /* 0x0000001d1c1c7224 */ /* 0x010fca00078e02ff */
[----:B------:R-:W-:-:S05]  /*2270*/  SHF.L.U32 R29, R28, 0x1, RZ ;  /* 0x000000011c1d7819 */ /* 0x000fca00000006ff */
[----:B---3--:R-:W-:Y:S01]  /*2280*/  IMAD.WIDE R38, R29, 0x4, R38 ;  /* 0x000000041d267825 */ /* 0x008fe200078e0226 */
[----:B------:R-:W-:Y:S06]  /*2290*/  @P2 BRA `(.L_x_1958) ;  /* 0x0000000000542947 */ /* 0x000fec0003800000 */
[----:B------:R-:W3:Y:S01]  /*22a0*/  LDC.64 R28, c[0x0][0x3b0] ;  /* 0x0000ec00ff1c7b82 */ /* 0x000ee20000000a00 */
[-CC-:B------:R-:W-:Y:S01]  /*22b0*/  IMAD R31, R31, R4.reuse, R63.reuse ;  /* 0x000000041f1f7224 */ /* 0x180fe200078e023f */
[----:B------:R-:W-:Y:S01]  /*22c0*/  LOP3.LUT P1, R34, R50, 0x2, RZ, 0xc0, !PT ;  /* 0x0000000232227812 */ /* 0x000fe2000782c0ff */
[----:B-1----:R-:W-:Y:S02]  /*22d0*/  IMAD R35, R3, R4, R63 ;  /* 0x0000000403237224 */ /* 0x002fe400078e023f */
[----:B---3--:R-:W-:-:S04]  /*22e0*/  IMAD.WIDE.U32 R28, R31, 0x4, R28 ;  /* 0x000000041f1c7825 */ /* 0x008fc800078e001c */
[----:B------:R-:W-:Y:S01]  /*22f0*/  IMAD.WIDE.U32 R30, R35, 0x8, R38 ;  /* 0x00000008231e7825 */ /* 0x000fe200078e0026 */
[----:B------:R-:W-:Y:S02]  /*2300*/  IADD3 R35, PT, PT, -R34, 0x1, RZ ;  /* 0x0000000122237810 */ /* 0x000fe40007ffe1ff */
[----:B------:R-:W1:Y:S02]  /*2310*/  LDC R34, c[0x0][0x370] ;  /* 0x0000dc00ff227b82 */ /* 0x000e640000000800 */
[----:B------:R3:W-:Y:S01]  /*2320*/  STG.E.64 desc[UR6][R30.64], R32 ;  /* 0x000000201e007986 */ /* 0x0007e2000c101b06 */
[----:B------:R-:W-:Y:S06]  /*2330*/  MEMBAR.ALL.GPU ;  /* 0x0000000000007992 */ /* 0x000fec000000a000 */
[----:B------:R-:W-:-:S00]  /*2340*/  ERRBAR ;  /* 0x00000000000079ab */ /* 0x000fc00000000000 */
[----:B------:R-:W-:Y:S06]  /*2350*/  CGAERRBAR ;  /* 0x00000000000075ab */ /* 0x000fec0000000000 */
[----:B------:R3:W-:Y:S01]  /*2360*/  REDG.E.ADD.S32.STRONG.GPU desc[UR6][R28.64], R35 ;  /* 0x000000231c00798e */ /* 0x0007e2000c12e306 */
[----:B-1----:R-:W-:-:S04]  /*2370*/  SEL R37, R34, RZ, !P1 ;  /* 0x000000ff22257207 */ /* 0x002fc80004800000 */
[----:B------:R-:W-:-:S13]  /*2380*/  ISETP.NE.AND P1, PT, R37, -0x1, PT ;  /* 0xffffffff2500780c */ /* 0x000fda0003f25270 */
[----:B---3--:R-:W-:Y:S05]  /*2390*/  @!P1 BRA `(.L_x_1958) ;  /* 0x0000000000149947 */ /* 0x008fea0003800000 */
.L_x_1959:
[----:B------:R-:W3:Y:S04]  /*23a0*/  LDG.E.STRONG.GPU R30, desc[UR6][R28.64] ;  /* 0x000000061c1e7981 */ /* 0x000ee8000c1ef900 */
[----:B---3--:R-:W-:Y:S01]  /*23b0*/  CCTL.IVALL ;  /* 0x00000000ff00798f */ /* 0x008fe20002000000 */
[----:B------:R-:W-:Y:S05]  /*23c0*/  YIELD ;  /* 0x0000000000007946 */ /* 0x000fea0003800000 */
[----:B------:R-:W-:-:S13]  /*23d0*/  ISETP.NE.AND P1, PT, R30, R37, PT ;  /* 0x000000251e00720c */ /* 0x000fda0003f25270 */
[----:B------:R-:W-:Y:S05]  /*23e0*/  @P1 BRA `(.L_x_1959) ;  /* 0xfffffffc00ec1947 */ /* 0x000fea000383ffff */
.L_x_1958:
[----:B------:R-:W3:Y:S01]  /*23f0*/  LDC R28, c[0x0][0x370] ;  /* 0x0000dc00ff1c7b82 */ /* 0x000ee20000000800 */
[----:B------:R-:W-:Y:S05]  /*2400*/  WARPSYNC.ALL ;  /* 0x0000000000007948 */ /* 0x000fea0003800000 */
[----:B---3--:R-:W-:Y:S02]  /*2410*/  ISETP.GE.U32.AND P1, PT, R28, 0x8, PT ;  /* 0x000000081c00780c */ /* 0x008fe40003f26070 */
[----:B------:R-:W-:Y:S01]  /*2420*/  BAR.SYNC.DEFER_BLOCKING 0x0 ;  /* 0x0000000000007b1d */ /* 0x000fe20000010000 */
[----:B------:R-:W-:-:S10]  /*2430*/  HFMA2 R74, -RZ, RZ, 0, 0 ;  /* 0x00000000ff4a7431 */ /* 0x000fd400000001ff */
[----:B------:R-:W-:Y:S05]  /*2440*/  @!P1 BRA `(.L_x_1960) ;  /* 0x00000004001c9947 */ /* 0x000fea0003800000 */
[CC--:B------:R-:W-:Y:S01]  /*2450*/  LEA R79, R4.reuse, R63.reuse, 0x1 ;  /* 0x0000003f044f7211 */ /* 0x0c0fe200078e08ff */
[C-C-:B------:R-:W-:Y:S01]  /*2460*/  IMAD R75, R4.reuse, 0x6, R63.reuse ;  /* 0x00000006044b7824 */ /* 0x140fe200078e023f */
[CC--:B------:R-:W-:Y:S01]  /*2470*/  LEA R77, R4.reuse, R63.reuse, 0x2 ;  /* 0x0000003f044d7211 */ /* 0x0c0fe200078e10ff */
[C-C-:B------:R-:W-:Y:S01]  /*2480*/  IMAD R37, R4.reuse, 0x5, R63.reuse ;  /* 0x0000000504257824 */ /* 0x140fe200078e023f */
[----:B------:R-:W-:Y:S01]  /*2490*/  IADD3 R83, PT, PT, R63, R4, RZ ;  /* 0x000000043f537210 */ /* 0x000fe20007ffe0ff */
[C-C-:B-1----:R-:W-:Y:S01]  /*24a0*/  IMAD R35, R4.reuse, 0x3, R63.reuse ;  /* 0x0000000304237824 */ /* 0x142fe200078e023f */
[----:B------:R-:W-:Y:S01]  /*24b0*/  IADD3 R34, PT, PT, -R3, RZ, RZ ;  /* 0x000000ff03227210 */ /* 0x000fe20007ffe1ff */
[----:B------:R-:W-:Y:S01]  /*24c0*/  IMAD R69, R4, 0x7, R63 ;  /* 0x0000000704457824 */ /* 0x000fe200078e023f */
[----:B------:R-:W-:Y:S01]  /*24d0*/  MOV R81, R63 ;  /* 0x0000003f00517202 */ /* 0x000fe20000000f00 */
[----:B------:R-:W-:-:S06]  /*24e0*/  UMOV UR4, URZ ;  /* 0x000000ff00047c82 */ /* 0x000fcc0008000000 */
.L_x_1961:
[----:B------:R-:W-:-:S13]  /*24f0*/  ISETP.EQ.OR P1, PT, R34, RZ, P2 ;  /* 0x000000ff2200720c */ /* 0x000fda0001722670 */
[----:B------:R-:W-:-:S05]  /*2500*/  @!P1 IMAD.WIDE.U32 R30, R81, 0x8, R38 ;  /* 0x00000008511e9825 */ /* 0x000fca00078e0026 */
[----:B------:R-:W0:Y:S01]  /*2510*/  @!P1 LDG.E.64 R28, desc[UR6][R30.64] ;  /* 0x000000061e1c9981 */ /* 0x000e22000c1e1b00 */
[----:B------:R-:W-:-:S06]  /*2520*/  UIADD3 UR5, UPT, UPT, UR4, 0x1, URZ ;  /* 0x0000000104057890 */ /* 0x000fcc000fffe0ff */
[----:B------:R-:W-:-:S13]  /*2530*/  ISETP.EQ.OR P4, PT, R3, UR5, P2 ;  /* 0x0000000503007c0c */ /* 0x000fda0009782670 */
[----:B------:R-:W-:Y:S01]  /*2540*/  @!P4 IMAD.WIDE.U32 R84, R83, 0x8, R38 ;  /* 0x000000085354c825 */ /* 0x000fe200078e0026 */
[----:B------:R-:W-:-:S03]  /*2550*/  UIADD3 UR5, UPT, UPT, UR4, 0x2, URZ ;  /* 0x0000000204057890 */ /* 0x000fc6000fffe0ff */
[----:B0-----:R-:W-:Y:S01]  /*2560*/  @!P1 FADD.FTZ R32, R32, R28 ;  /* 0x0000001c20209221 */ /* 0x001fe20000010000 */
[----:B------:R-:W-:Y:S02]  /*2570*/  @!P1 FADD.FTZ R33, R33, R29 ;  /* 0x0000001d21219221 */ /* 0x000fe40000010000 */
[----:B------:R-:W3:Y:S01]  /*2580*/  @!P4 LDG.E.64 R28, desc[UR6][R84.64] ;  /* 0x00000006541cc981 */ /* 0x000ee2000c1e1b00 */
[----:B------:R-:W-:-:S13]  /*2590*/  ISETP.EQ.OR P1, PT, R3, UR5, P2 ;  /* 0x0000000503007c0c */ /* 0x000fda0009722670 */
[----:B------:R-:W-:Y:S01]  /*25a0*/  @!P1 IMAD.WIDE.U32 R30, R79, 0x8, R38 ;  /* 0x000000084f1e9825 */ /* 0x000fe200078e0026 */
[----:B------:R-:W-:-:S03]  /*25b0*/  UIADD3 UR5, UPT, UPT, UR4, 0x3, URZ ;  /* 0x0000000304057890 */ /* 0x000fc6000fffe0ff */
[----:B---3--:R-:W-:Y:S01]  /*25c0*/  @!P4 FADD.FTZ R32, R32, R28 ;  /* 0x0000001c2020c221 */ /* 0x008fe20000010000 */
        /* <DEDUP_REMOVED lines=26> */
[----:B------:R-:W-:Y:S01]  /*2770*/  ISETP.EQ.OR P4, PT, R3, UR5, P2 ;  /* 0x0000000503007c0c */ /* 0x000fe20009782670 */
[----:B------:R-:W0:Y:S01]  /*2780*/  LDC R74, c[0x0][0x370] ;  /* 0x0000dc00ff4a7b82 */ /* 0x000e220000000800 */
[----:B------:R-:W-:Y:S01]  /*2790*/  UIADD3 UR4, UPT, UPT, UR4, 0x8, URZ ;  /* 0x0000000804047890 */ /* 0x000fe2000fffe0ff */
[----:B---3--:R-:W-:Y:S01]  /*27a0*/  @!P1 FADD.FTZ R32, R32, R28 ;  /* 0x0000001c20209221 */ /* 0x008fe20000010000 */
[----:B------:R-:W-:-:S09]  /*27b0*/  @!P1 FADD.FTZ R33, R33, R29 ;  /* 0x0000001d21219221 */ /* 0x000fd20000010000 */
[----:B------:R-:W-:-:S06]  /*27c0*/  @!P4 IMAD.WIDE.U32 R28, R69, 0x8, R38 ;  /* 0x00000008451cc825 */ /* 0x000fcc00078e0026 */
[----:B------:R-:W3:Y:S01]  /*27d0*/  @!P4 LDG.E.64 R28, desc[UR6][R28.64] ;  /* 0x000000061c1cc981 */ /* 0x000ee2000c1e1b00 */
[----:B0-----:R-:W-:Y:S02]  /*27e0*/  LOP3.LUT R74, R74, 0x7ffffff8, RZ, 0xc0, !PT ;  /* 0x7ffffff84a4a7812 */ /* 0x001fe400078ec0ff */
[----:B------:R-:W-:Y:S02]  /*27f0*/  IADD3 R34, PT, PT, R34, 0x8, RZ ;  /* 0x0000000822227810 */ /* 0x000fe40007ffe0ff */
[----:B------:R-:W-:Y:S02]  /*2800*/  ISETP.NE.AND P1, PT, R74, UR4, PT ;  /* 0x000000044a007c0c */ /* 0x000fe4000bf25270 */
[C---:B------:R-:W-:Y:S02]  /*2810*/  LEA R81, R4.reuse, R81, 0x3 ;  /* 0x0000005104517211 */ /* 0x040fe400078e18ff */
[C---:B------:R-:W-:Y:S02]  /*2820*/  LEA R83, R4.reuse, R83, 0x3 ;  /* 0x0000005304537211 */ /* 0x040fe400078e18ff */
[----:B------:R-:W-:-:S02]  /*2830*/  LEA R79, R4, R79, 0x3 ;  /* 0x0000004f044f7211 */ /* 0x000fc400078e18ff */
[C---:B------:R-:W-:Y:S02]  /*2840*/  LEA R35, R4.reuse, R35, 0x3 ;  /* 0x0000002304237211 */ /* 0x040fe400078e18ff */
[C---:B------:R-:W-:Y:S02]  /*2850*/  LEA R77, R4.reuse, R77, 0x3 ;  /* 0x0000004d044d7211 */ /* 0x040fe400078e18ff */
[C---:B------:R-:W-:Y:S02]  /*2860*/  LEA R37, R4.reuse, R37, 0x3 ;  /* 0x0000002504257211 */ /* 0x040fe400078e18ff */
[C---:B------:R-:W-:Y:S02]  /*2870*/  LEA R75, R4.reuse, R75, 0x3 ;  /* 0x0000004b044b7211 */ /* 0x040fe400078e18ff */
[----:B------:R-:W-:Y:S01]  /*2880*/  LEA R69, R4, R69, 0x3 ;  /* 0x0000004504457211 */ /* 0x000fe200078e18ff */
[----:B---3--:R-:W-:Y:S01]  /*2890*/  @!P4 FADD.FTZ R32, R32, R28 ;  /* 0x0000001c2020c221 */ /* 0x008fe20000010000 */
[----:B------:R-:W-:Y:S01]  /*28a0*/  @!P4 FADD.FTZ R33, R33, R29 ;  /* 0x0000001d2121c221 */ /* 0x000fe20000010000 */
[----:B------:R-:W-:Y:S06]  /*28b0*/  @P1 BRA `(.L_x_1961) ;  /* 0xfffffffc000c1947 */ /* 0x000fec000383ffff */
.L_x_1960:
[----:B------:R-:W3:Y:S02]  /*28c0*/  LDCU UR4, c[0x0][0x370] ;  /* 0x00006e00ff0477ac */ /* 0x000ee40008000800 */
[----:B---3--:R-:W-:-:S09]  /*28d0*/  ULOP3.LUT UP0, URZ, UR4, 0x7, URZ, 0xc0, !UPT ;  /* 0x0000000704ff7892 */ /* 0x008fd2000f80c0ff */
[----:B------:R-:W-:Y:S05]  /*28e0*/  BRA.U !UP0, `(.L_x_1957) ;  /* 0x0000000508007547 */ /* 0x000fea000b800000 */
[----:B------:R-:W3:Y:S01]  /*28f0*/  LDCU UR4, c[0x0][0x370] ;  /* 0x00006e00ff0477ac */ /* 0x000ee20008000800 */
[----:B------:R-:W4:Y:S01]  /*2900*/  LDCU UR5, c[0x0][0x370] ;  /* 0x00006e00ff0577ac */ /* 0x000f220008000800 */
[----:B---3--:R-:W-:-:S04]  /*2910*/  ULOP3.LUT UR4, UR4, 0x7, URZ, 0xc0, !UPT ;  /* 0x0000000704047892 */ /* 0x008fc8000f8ec0ff */
[----:B------:R-:W-:Y:S02]  /*2920*/  UIADD3 UR4, UPT, UPT, UR4, -0x1, URZ ;  /* 0xffffffff04047890 */ /* 0x000fe4000fffe0ff */
[----:B----4-:R-:W-:Y:S02]  /*2930*/  ULOP3.LUT UP1, UR5, UR5, 0x3, URZ, 0xc0, !UPT ;  /* 0x0000000305057892 */ /* 0x010fe4000f82c0ff */
[----:B------:R-:W-:-:S09]  /*2940*/  UISETP.GE.U32.AND UP0, UPT, UR4, 0x3, UPT ;  /* 0x000000030400788c */ /* 0x000fd2000bf06070 */
[----:B------:R-:W-:Y:S05]  /*2950*/  BRA.U !UP0, `(.L_x_1962) ;  /* 0x0000000108707547 */ /* 0x000fea000b800000 */
[CC--:B------:R-:W-:Y:S02]  /*2960*/  ISETP.EQ.OR P1, PT, R74.reuse, R3.reuse, P2 ;  /* 0x000000034a00720c */ /* 0x0c0fe40001722670 */
[C---:B------:R-:W-:Y:S02]  /*2970*/  IADD3 R30, PT, PT, R74.reuse, 0x1, RZ ;  /* 0x000000014a1e7810 */ /* 0x040fe40007ffe0ff */
[----:B------:R-:W-:Y:S02]  /*2980*/  IADD3 R34, PT, PT, R74, 0x2, RZ ;  /* 0x000000024a227810 */ /* 0x000fe40007ffe0ff */
[-C--:B------:R-:W-:Y:S02]  /*2990*/  ISETP.EQ.OR P4, PT, R30, R3.reuse, P2 ;  /* 0x000000031e00720c */ /* 0x080fe40001782670 */
[----:B------:R-:W-:Y:S02]  /*29a0*/  ISETP.EQ.OR P5, PT, R34, R3, P2 ;  /* 0x000000032200720c */ /* 0x000fe400017a2670 */
[----:B--2---:R-:W-:-:S03]  /*29b0*/  IADD3 R36, PT, PT, R74, 0x3, RZ ;  /* 0x000000034a247810 */ /* 0x004fc60007ffe0ff */
[----:B------:R-:W-:Y:S01]  /*29c0*/  @!P1 IMAD R29, R74, R4, R63 ;  /* 0x000000044a1d9224 */ /* 0x000fe200078e023f */
[----:B------:R-:W-:-:S03]  /*29d0*/  ISETP.EQ.OR P6, PT, R36, R3, P2 ;  /* 0x000000032400720c */ /* 0x000fc600017c2670 */
[----:B------:R-:W-:-:S04]  /*29e0*/  @!P1 IMAD.WIDE.U32 R28, R29, 0x8, R38 ;  /* 0x000000081d1c9825 */ /* 0x000fc800078e0026 */
[-CC-:B------:R-:W-:Y:S02]  /*29f0*/  @!P4 IMAD R31, R30, R4.reuse, R63.reuse ;  /* 0x000000041e1fc224 */ /* 0x180fe400078e023f */
[----:B-1----:R-:W-:Y:S01]  /*2a00*/  @!P5 IMAD R35, R34, R4, R63 ;  /* 0x000000042223d224 */ /* 0x002fe200078e023f */
[----:B------:R-:W0:Y:S01]  /*2a10*/  @!P1 LDG.E.64 R28, desc[UR6][R28.64] ;  /* 0x000000061c1c9981 */ /* 0x000e22000c1e1b00 */
[----:B------:R-:W-:-:S04]  /*2a20*/  @!P4 IMAD.WIDE.U32 R30, R31, 0x8, R38 ;  /* 0x000000081f1ec825 */ /* 0x000fc800078e0026 */
[----:B------:R-:W-:Y:S02]  /*2a30*/  @!P5 IMAD.WIDE.U32 R34, R35, 0x8, R38 ;  /* 0x000000082322d825 */ /* 0x000fe400078e0026 */
[----:B------:R-:W2:Y:S02]  /*2a40*/  @!P4 LDG.E.64 R30, desc[UR6][R30.64] ;  /* 0x000000061e1ec981 */ /* 0x000ea4000c1e1b00 */
[----:B------:R-:W-:Y:S02]  /*2a50*/  @!P6 IMAD R37, R36, R4, R63 ;  /* 0x000000042425e224 */ /* 0x000fe400078e023f */
[----:B------:R-:W3:Y:S02]  /*2a60*/  @!P5 LDG.E.64 R34, desc[UR6][R34.64] ;  /* 0x000000062222d981 */ /* 0x000ee4000c1e1b00 */
[----:B------:R-:W-:-:S06]  /*2a70*/  @!P6 IMAD.WIDE.U32 R36, R37, 0x8, R38 ;  /* 0x000000082524e825 */ /* 0x000fcc00078e0026 */
        /* <DEDUP_REMOVED lines=10> */
.L_x_1962:
[----:B------:R-:W-:Y:S05]  /*2b20*/  BRA.U !UP1, `(.L_x_1957) ;  /* 0x0000000109707547 */ /* 0x000fea000b800000 */
[----:B------:R-:W3:Y:S01]  /*2b30*/  LDC R34, c[0x0][0x370] ;  /* 0x0000dc00ff227b82 */ /* 0x000ee20000000800 */
[----:B------:R-:W-:Y:S01]  /*2b40*/  UISETP.NE.AND UP0, UPT, UR5, 0x1, UPT ;  /* 0x000000010500788c */ /* 0x000fe2000bf05270 */
[----:B---3--:R-:W-:-:S08]  /*2b50*/  LOP3.LUT R34, R34, 0x1, RZ, 0xc0, !PT ;  /* 0x0000000122227812 */ /* 0x008fd000078ec0ff */
[----:B------:R-:W-:Y:S05]  /*2b60*/  BRA.U !UP0, `(.L_x_1963) ;  /* 0x0000000108387547 */ /* 0x000fea000b800000 */
[C---:B------:R-:W-:Y:S02]  /*2b70*/  IADD3 R28, PT, PT, R74.reuse, 0x1, RZ ;  /* 0x000000014a1c7810 */ /* 0x040fe40007ffe0ff */
[-C--:B------:R-:W-:Y:S02]  /*2b80*/  ISETP.EQ.OR P4, PT, R74, R3.reuse, P2 ;  /* 0x000000034a00720c */ /* 0x080fe40001782670 */
[----:B------:R-:W-:-:S11]  /*2b90*/  ISETP.EQ.OR P1, PT, R28, R3, P2 ;  /* 0x000000031c00720c */ /* 0x000fd60001722670 */
[-CC-:B------:R-:W-:Y:S02]  /*2ba0*/  @!P4 IMAD R29, R74, R4.reuse, R63.reuse ;  /* 0x000000044a1dc224 */ /* 0x180fe400078e023f */
[----:B------:R-:W-:Y:S02]  /*2bb0*/  @!P1 IMAD R31, R28, R4, R63 ;  /* 0x000000041c1f9224 */ /* 0x000fe400078e023f */
[----:B------:R-:W-:-:S04]  /*2bc0*/  @!P4 IMAD.WIDE.U32 R28, R29, 0x8, R38 ;  /* 0x000000081d1cc825 */ /* 0x000fc800078e0026 */
[----:B------:R-:W-:Y:S02]  /*2bd0*/  @!P1 IMAD.WIDE.U32 R30, R31, 0x8, R38 ;  /* 0x000000081f1e9825 */ /* 0x000fe400078e0026 */
[----:B------:R-:W0:Y:S04]  /*2be0*/  @!P4 LDG.E.64 R28, desc[UR6][R28.64] ;  /* 0x000000061c1cc981 */ /* 0x000e28000c1e1b00 */
[----:B------:R-:W3:Y:S01]  /*2bf0*/  @!P1 LDG.E.64 R30, desc[UR6][R30.64] ;  /* 0x000000061e1e9981 */ /* 0x000ee2000c1e1b00 */
[----:B------:R-:W-:Y:S01]  /*2c00*/  IADD3 R74, PT, PT, R74, 0x2, RZ ;  /* 0x000000024a4a7810 */ /* 0x000fe20007ffe0ff */
[----:B0-----:R-:W-:Y:S01]  /*2c10*/  @!P4 FADD.FTZ R32, R32, R28 ;  /* 0x0000001c2020c221 */ /* 0x001fe20000010000 */
[----:B------:R-:W-:-:S03]  /*2c20*/  @!P4 FADD.FTZ R33, R33, R29 ;  /* 0x0000001d2121c221 */ /* 0x000fc60000010000 */
[----:B---3--:R-:W-:Y:S01]  /*2c30*/  @!P1 FADD.FTZ R32, R32, R30 ;  /* 0x0000001e20209221 */ /* 0x008fe20000010000 */
[----:B------:R-:W-:-:S07]  /*2c40*/  @!P1 FADD.FTZ R33, R33, R31 ;  /* 0x0000001f21219221 */ /* 0x000fce0000010000 */
.L_x_1963:
[----:B------:R-:W-:Y:S01]  /*2c50*/  ISETP.EQ.OR P1, PT, R74, R3, P2 ;  /* 0x000000034a00720c */ /* 0x000fe20001722670 */
        /* <DEDUP_REMOVED lines=8> */
.L_x_1964:
[----:B------:R-:W-:Y:S05]  /*2ce0*/  BSYNC.RECONVERGENT B0 ;  /* 0x0000000000007941 */ /* 0x000fea0003800200 */
.L_x_1957:
[----:B------:R-:W4:Y:S01]  /*2cf0*/  S2UR UR5, SR_CgaCtaId ;  /* 0x00000000000579c3 */ /* 0x000f220000008800 */
[----:B------:R-:W2:Y:S01]  /*2d00*/  LDCU UR8, c[0x0][0x414] ;  /* 0x00008280ff0877ac */ /* 0x000ea20008000800 */
[----:B------:R-:W-:Y:S01]  /*2d10*/  LOP3.LUT R34, R52, 0xffff, RZ, 0xc0, !PT ;  /* 0x0000ffff34227812 */ /* 0x000fe200078ec0ff */
[----:B------:R-:W-:-:S03]  /*2d20*/  UMOV UR4, 0x400 ;  /* 0x0000040000047882 */ /* 0x000fc60000000000 */
[----:B------:R-:W-:Y:S02]  /*2d30*/  IADD3 R67, PT, PT, R67, R34, RZ ;  /* 0x0000002243437210 */ /* 0x000fe40007ffe0ff */
[----:B------:R-:W0:Y:S08]  /*2d40*/  @P0 LDC.64 R74, c[0x0][0x388] ;  /* 0x0000e200ff4a0b82 */ /* 0x000e300000000a00 */
[----:B------:R-:W1:Y:S01]  /*2d50*/  LDC.64 R30, c[0x0][0x398] ;  /* 0x0000e600ff1e7b82 */ /* 0x000e620000000a00 */
[----:B--2---:R-:W-:Y:S01]  /*2d60*/  @P0 FMUL.FTZ R36, R32, UR8 ;  /* 0x0000000820240c20 */ /* 0x004fe20008410000 */
[----:B------:R-:W-:Y:S01]  /*2d70*/  @P0 FMUL.FTZ R37, R33, UR8 ;  /* 0x0000000821250c20 */ /* 0x000fe20008410000 */
[----:B----4-:R-:W-:-:S05]  /*2d80*/  ULEA UR4, UR5, UR4, 0x18 ;  /* 0x0000000405047291 */ /* 0x010fca000f8ec0ff */
[----:B---3--:R-:W2:Y:S01]  /*2d90*/  LDC.64 R28, c[0x0][0x3a0] ;  /* 0x0000e800ff1c7b82 */ /* 0x008ea20000000a00 */
[----:B------:R-:W3:Y:S01]  /*2da0*/  LDCU UR5, c[0x0][0x404] ;  /* 0x00008080ff0577ac */ /* 0x000ee20008000800 */
[----:B0-----:R-:W-:Y:S02]  /*2db0*/  @P0 IMAD.WIDE R74, R65, 0x8, R74 ;  /* 0x00000008414a0825 */ /* 0x001fe400078e024a */
[----:B------:R-:W-:Y:S04]  /*2dc0*/  @!P2 STS.64 [UR4+0xc0], R32 ;  /* 0x0000c020ff00a988 */ /* 0x000fe80008000a04 */
[----:B------:R0:W-:Y:S01]  /*2dd0*/  @P0 STG.E.64 desc[UR6][R74.64], R36 ;  /* 0x000000244a000986 */ /* 0x0001e2000c101b06 */
[C---:B-1----:R-:W-:Y:S01]  /*2de0*/  IMAD.WIDE R76, R67.reuse, 0x4, R30 ;  /* 0x00000004434c7825 */ /* 0x042fe200078e021e */
[----:B------:R-:W-:Y:S03]  /*2df0*/  BAR.SYNC.DEFER_BLOCKING 0x0 ;  /* 0x0000000000007b1d */ /* 0x000fe60000010000 */
[----:B--2---:R-:W-:-:S06]  /*2e00*/  IMAD.WIDE R30, R67, 0x4, R28 ;  /* 0x00000004431e7825 */ /* 0x004fcc00078e021c */
[----:B------:R-:W5:Y:S04]  /*2e10*/  LDG.E.64 R30, desc[UR6][R30.64] ;  /* 0x000000061e1e7981 */ /* 0x000f68000c1e1b00 */
[----:B------:R-:W1:Y:S01]  /*2e20*/  LDS.64 R34, [UR4+0xc0] ;  /* 0x0000c004ff227984 */ /* 0x000e620008000a00 */
[----:B------:R-:W2:Y:S01]  /*2e30*/  LDCU.U8 UR4, c[0x0][0x3fc] ;  /* 0x00007f80ff0477ac */ /* 0x000ea20008000000 */
[----:B0-----:R-:W-:Y:S01]  /*2e40*/  MOV R36, 0x3f800000 ;  /* 0x3f80000000247802 */ /* 0x001fe20000000f00 */
[----:B---3--:R-:W-:Y:S01]  /*2e50*/  IMAD R37, R3, UR5, R68 ;  /* 0x0000000503257c24 */ /* 0x008fe2000f8e0244 */
[----:B------:R-:W-:Y:S01]  /*2e60*/  BSSY.RECONVERGENT B0, `(.L_x_1965) ;  /* 0x00003a0000007945 */ /* 0x000fe20003800200 */
[----:B------:R0:W5:Y:S01]  /*2e70*/  LDG.E.64 R28, desc[UR6][R76.64] ;  /* 0x000000064c1c7981 */ /* 0x000162000c1e1b00 */
[----:B-1----:R-:W-:-:S04]  /*2e80*/  FMUL.FTZ R38, R34, UR8 ;  /* 0x0000000822267c20 */ /* 0x002fc80008410000 */
[----:B------:R-:W-:-:S04]  /*2e90*/  FMUL.FTZ R34, R38, R38 ;  /* 0x0000002626227220 */ /* 0x000fc80000410000 */
[----:B------:R-:W-:-:S05]  /*2ea0*/  FFMA.FTZ R34, R35, UR8, -R34 ;  /* 0x0000000823227c23 */ /* 0x000fca0008010822 */
[----:B------:R-:W-:-:S13]  /*2eb0*/  FSETP.GTU.FTZ.AND P1, PT, R34, RZ, PT ;  /* 0x000000ff2200720b */ /* 0x000fda0003f3c000 */
[----:B------:R-:W1:Y:S01]  /*2ec0*/  @P1 LDC R35, c[0x0][0x3a8] ;  /* 0x0000ea00ff231b82 */ /* 0x000e620000000800 */
[----:B--2---:R-:W-:Y:S01]  /*2ed0*/  UISETP.NE.AND UP0, UPT, UR4, URZ, UPT ;  /* 0x000000ff0400728c */ /* 0x004fe2000bf05270 */
[C---:B------:R-:W-:Y:S02]  /*2ee0*/  IADD3 R39, PT, PT, R37.reuse, 0xc0, RZ ;  /* 0x000000c025277810 */ /* 0x040fe40007ffe0ff */
[C---:B------:R-:W-:Y:S02]  /*2ef0*/  IADD3 R67, PT, PT, R37.reuse, 0xa0, RZ ;  /* 0x000000a025437810 */ /* 0x040fe40007ffe0ff */
[C---:B------:R-:W-:Y:S02]  /*2f00*/  IADD3 R69, PT, PT, R37.reuse, 0x40, RZ ;  /* 0x0000004025457810 */ /* 0x040fe40007ffe0ff */
[----:B------:R-:W-:Y:S01]  /*2f10*/  IADD3 R74, PT, PT, R37, 0x80, RZ ;  /* 0x00000080254a7810 */ /* 0x000fe20007ffe0ff */
[----:B-1----:R-:W-:-:S04]  /*2f20*/  @P1 FADD.FTZ R34, R34, R35 ;  /* 0x0000002322221221 */ /* 0x002fc80000010000 */
[----:B------:R1:W2:Y:S01]  /*2f30*/  @P1 MUFU.RSQ R36, R34 ;  /* 0x0000002200241308 */ /* 0x0002a20000001400 */
[----:B------:R-:W-:Y:S02]  /*2f40*/  SHF.R.S32.HI R75, RZ, 0x1f, R39 ;  /* 0x0000001fff4b7819 */ /* 0x000fe40000011427 */
[----:B0-----:R-:W-:Y:S02]  /*2f50*/  SHF.R.S32.HI R76, RZ, 0x1f, R67 ;  /* 0x0000001fff4c7819 */ /* 0x001fe40000011443 */
[----:B------:R-:W-:Y:S02]  /*2f60*/  SHF.R.S32.HI R77, RZ, 0x1f, R69 ;  /* 0x0000001fff4d7819 */ /* 0x000fe40000011445 */
[----:B------:R-:W-:Y:S01]  /*2f70*/  SHF.R.S32.HI R78, RZ, 0x1f, R74 ;  /* 0x0000001fff4e7819 */ /* 0x000fe2000001144a */
[----:B------:R-:W-:Y:S06]  /*2f80*/  BRA.U UP0, `(.L_x_1966) ;  /* 0x0000001500e07547 */ /* 0x000fec000b800000 */
        /* <DEDUP_REMOVED lines=10> */
[-C--:B--2---:R-:W-:Y:S01]  /*3030*/  FMUL.FTZ R33, R33, R36.reuse ;  /* 0x0000002421217220 */ /* 0x084fe20000410000 */
[----:B------:R-:W-:-:S03]  /*3040*/  FMUL.FTZ R6, R19, R36 ;  /* 0x0000002413067220 */ /* 0x000fc60000410000 */
[----:B-----5:R-:W-:Y:S01]  /*3050*/  FFMA.FTZ R19, R28, R33, R30 ;  /* 0x000000211c137223 */ /* 0x020fe2000001001e */
[----:B------:R-:W-:Y:S01]  /*3060*/  FFMA.FTZ R6, R29, R6, R31 ;  /* 0x000000061d067223 */ /* 0x000fe2000001001f */
[----:B------:R-:W-:-:S04]  /*3070*/  MOV R33, R73 ;  /* 0x0000004900217202 */ /* 0x000fc80000000f00 */
        /* <DEDUP_REMOVED lines=9> */
.L_x_1968:
[----:B------:R-:W-:Y:S05]  /*3110*/  BSYNC.RECONVERGENT B1 ;  /* 0x0000000000017941 */ /* 0x000fea0003800200 */
.L_x_1967:
[----:B0-----:R-:W-:Y:S01]  /*3120*/  IADD3 R35, PT, PT, R37, 0x20, RZ ;  /* 0x0000002025237810 */ /* 0x001fe20007ffe0ff */
[----:B------:R-:W-:Y:S03]  /*3130*/  BSSY.RECONVERGENT B1, `(.L_x_1969) ;  /* 0x0000017000017945 */ /* 0x000fe60003800200 */
[----:B------:R-:W-:Y:S02]  /*3140*/  ISETP.GE.U32.AND P1, PT, R35, UR8, PT ;  /* 0x0000000823007c0c */ /* 0x000fe4000bf26070 */
[----:B------:R-:W-:-:S04]  /*3150*/  SHF.R.S32.HI R32, RZ, 0x1f, R35 ;  /* 0x0000001fff207819 */ /* 0x000fc80000011423 */
[----:B------:R-:W-:-:S13]  /*3160*/  ISETP.GE.AND.EX P1, PT, R32, UR9, PT, P1 ;  /* 0x0000000920007c0c */ /* 0x000fda000bf26310 */
[----:B------:R-:W-:Y:S05]  /*3170*/  @P1 BRA `(.L_x_1970) ;  /* 0x0000000000481947 */ /* 0x000fea0003800000 */
[----:B------:R-:W0:Y:S01]  /*3180*/  LDCU.64 UR4, c[0x0][0x3e0] ;  /* 0x00007c00ff0477ac */ /* 0x000e220008000a00 */
[--C-:B------:R-:W-:Y:S01]  /*3190*/  FADD.FTZ R21, R21, -R38.reuse ;  /* 0x8000002615157221 */ /* 0x100fe20000010000 */
[----:B------:R-:W-:Y:S01]  /*31a0*/  MOV R33, R73 ;  /* 0x0000004900217202 */ /* 0x000fe20000000f00 */
[----:B------:R-:W-:Y:S01]  /*31b0*/  FADD.FTZ R19, R8, -R38 ;  /* 0x8000002608137221 */ /* 0x000fe20000010000 */
[----:B------:R-:W1:Y:S01]  /*31c0*/  LDCU.64 UR10, c[0x0][0x380] ;  /* 0x00007000ff0a77ac */ /* 0x000e620008000a00 */
[-C--:B--2---:R-:W-:Y:S02]  /*31d0*/  FMUL.FTZ R6, R21, R36.reuse ;  /* 0x0000002415067220 */ /* 0x084fe40000410000 */
[----:B------:R-:W-:Y:S02]  /*31e0*/  FMUL.FTZ R19, R19, R36 ;  /* 0x0000002413137220 */ /* 0x000fe40000410000 */
[----:B-----5:R-:W-:Y:S02]  /*31f0*/  FFMA.FTZ R6, R29, R6, R31 ;  /* 0x000000061d067223 */ /* 0x020fe4000001001f */
[----:B------:R-:W-:-:S05]  /*3200*/  FFMA.FTZ R19, R28, R19, R30 ;  /* 0x000000131c137223 */ /* 0x000fca000001001e */
[----:B------:R-:W-:Y:S01]  /*3210*/  F2FP.BF16.F32.PACK_AB R19, R6, R19 ;  /* 0x000000130613723e */ /* 0x000fe200000010ff */
        /* <DEDUP_REMOVED lines=8> */
.L_x_1970:
[----:B------:R-:W-:Y:S05]  /*32a0*/  BSYNC.RECONVERGENT B1 ;  /* 0x0000000000017941 */ /* 0x000fea0003800200 */
.L_x_1969:
[----:B------:R-:W-:Y:S01]  /*32b0*/  ISETP.GE.U32.AND P2, PT, R69, UR8, PT ;  /* 0x0000000845007c0c */ /* 0x000fe2000bf46070 */
[----:B------:R-:W-:Y:S01]  /*32c0*/  BSSY.RECONVERGENT B1, `(.L_x_1971) ;  /* 0x0000019000017945 */ /* 0x000fe20003800200 */
[----:B------:R-:W-:Y:S02]  /*32d0*/  ISETP.GE.U32.AND P3, PT, R66, UR8, PT ;  /* 0x0000000842007c0c */ /* 0x000fe4000bf66070 */
[----:B------:R-:W-:Y:S02]  /*32e0*/  ISETP.GE.AND.EX P2, PT, R77, UR9, PT, P2 ;  /* 0x000000094d007c0c */ /* 0x000fe4000bf46320 */
[----:B------:R-:W-:Y:S02]  /*32f0*/  ISETP.GE.U32.AND P5, PT, R74, UR8, PT ;  /* 0x000000084a007c0c */ /* 0x000fe4000bfa6070 */
[----:B------:R-:W-:Y:S02]  /*3300*/  ISETP.GE.U32.AND P1, PT, R67, UR8, PT ;  /* 0x0000000843007c0c */ /* 0x000fe4000bf26070 */
[----:B------:R-:W-:-:S07]  /*3310*/  ISETP.GE.AND.EX P3, PT, R5, UR9, PT, P3 ;  /* 0x0000000905007c0c */ /* 0x000fce000bf66330 */
[----:B------:R-:W-:Y:S06]  /*3320*/  @P2 BRA `(.L_x_1972) ;  /* 0x0000000000482947 */ /* 0x000fec0003800000 */
[----:B------:R-:W3:Y:S01]  /*3330*/  LDCU.64 UR4, c[0x0][0x3e0] ;  /* 0x00007c00ff0477ac */ /* 0x000ee20008000a00 */
[----:B------:R-:W-:Y:S01]  /*3340*/  MOV R32, R70 ;  /* 0x0000004600207202 */ /* 0x000fe20000000f00 */
[----:B------:R-:W-:Y:S01]  /*3350*/  FADD.FTZ R23, R23, -R38 ;  /* 0x8000002617177221 */ /* 0x000fe20000010000 */
[----:B------:R-:W-:Y:S01]  /*3360*/  MOV R33, R73 ;  /* 0x0000004900217202 */ /* 0x000fe20000000f00 */
[----:B------:R-:W1:Y:S01]  /*3370*/  LDCU.64 UR10, c[0x0][0x380] ;  /* 0x00007000ff0a77ac */ /* 0x000e620008000a00 */
[----:B---3--:R-:W-:Y:S02]  /*3380*/  IMAD R6, R77, UR4, RZ ;  /* 0x000000044d067c24 */ /* 0x008fe4000f8e02ff */
[----:B------:R-:W-:-:S04]  /*3390*/  IMAD.WIDE.U32 R32, R69, UR4, R32 ;  /* 0x0000000445207c25 */ /* 0x000fc8000f8e0020 */
[----:B0-----:R-:W-:Y:S01]  /*33a0*/  IMAD R19, R69, UR5, R6 ;  /* 0x0000000545137c24 */ /* 0x001fe2000f8e0206 */
[----:B-1----:R-:W-:Y:S01]  /*33b0*/  LEA R34, P2, R32, UR10, 0x1 ;  /* 0x0000000a20227c11 */ /* 0x002fe2000f8408ff */
[----:B--2---:R-:W-:-:S03]  /*33c0*/  FMUL.FTZ R6, R23, R36 ;  /* 0x0000002417067220 */ /* 0x004fc60000410000 */
[----:B------:R-:W-:Y:S01]  /*33d0*/  IADD3 R19, PT, PT, R33, R19, RZ ;  /* 0x0000001321137210 */ /* 0x000fe20007ffe0ff */
[----:B-----5:R-:W-:-:S03]  /*33e0*/  FFMA.FTZ R6, R29, R6, R31 ;  /* 0x000000061d067223 */ /* 0x020fc6000001001f */
[----:B------:R-:W-:Y:S01]  /*33f0*/  LEA.HI.X R35, R32, UR11, R19, 0x1, P2 ;  /* 0x0000000b20237c11 */ /* 0x000fe200090f0c13 */
[----:B------:R-:W-:-:S04]  /*3400*/  FADD.FTZ R19, R10, -R38 ;  /* 0x800000260a137221 */ /* 0x000fc80000010000 */
[----:B------:R-:W-:-:S04]  /*3410*/  FMUL.FTZ R19, R19, R36 ;  /* 0x0000002413137220 */ /* 0x000fc80000410000 */
[----:B------:R-:W-:-:S05]  /*3420*/  FFMA.FTZ R19, R28, R19, R30 ;  /* 0x000000131c137223 */ /* 0x000fca000001001e */
[----:B------:R-:W-:-:S05]  /*3430*/  F2FP.BF16.F32.PACK_AB R19, R6, R19 ;  /* 0x000000130613723e */ /* 0x000fca00000010ff */
[----:B------:R3:W-:Y:S02]  /*3440*/  STG.E desc[UR6][R34.64], R19 ;  /* 0x0000001322007986 */ /* 0x0007e4000c101906 */
.L_x_1972:
[----:B------:R-:W-:Y:S05]  /*3450*/  BSYNC.RECONVERGENT B1 ;  /* 0x0000000000017941 */ /* 0x000fea0003800200 */
.L_x_1971:
[----:B------:R-:W-:Y:S04]  /*3460*/  BSSY.RECONVERGENT B1, `(.L_x_1973) ;  /* 0x0000014000017945 */ /* 0x000fe80003800200 */
[----:B------:R-:W-:Y:S05]  /*3470*/  @P3 BRA `(.L_x_1974) ;  /* 0x0000000000483947 */ /* 0x000fea0003800000 */
[----:B------:R-:W4:Y:S01]  /*3480*/  LDCU.64 UR4, c[0x0][0x3e0] ;  /* 0x00007c00ff0477ac */ /* 0x000f220008000a00 */
[----:B------:R-:W-:Y:S01]  /*3490*/  MOV R32, R70 ;  /* 0x0000004600207202 */ /* 0x000fe20000000f00 */
[--C-:B------:R-:W-:Y:S01]  /*34a0*/  FADD.FTZ R25, R25, -R38.reuse ;  /* 0x8000002619197221 */ /* 0x100fe20000010000 */
[----:B------:R-:W-:Y:S01]  /*34b0*/  MOV R33, R73 ;  /* 0x0000004900217202 */ /* 0x000fe20000000f00 */
[----:B------:R-:W1:Y:S01]  /*34c0*/  LDCU.64 UR10, c[0x0][0x380] ;  /* 0x00007000ff0a77ac */ /* 0x000e620008000a00 */
[----:B0--3--:R-:W-:Y:S01]  /*34d0*/  FADD.FTZ R19, R12, -R38 ;  /* 0x800000260c137221 */ /* 0x009fe20000010000 */
[----:B--2---:R-:W-:-:S03]  /*34e0*/  FMUL.FTZ R25, R25, R36 ;  /* 0x0000002419197220 */ /* 0x004fc60000410000 */
[----:B------:R-:W-:Y:S01]  /*34f0*/  FMUL.FTZ R6, R19, R36 ;  /* 0x0000002413067220 */ /* 0x000fe20000410000 */
[----:B-----5:R-:W-:-:S03]  /*3500*/  FFMA.FTZ R19, R28, R25, R30 ;  /* 0x000000191c137223 */ /* 0x020fc6000001001e */
[----:B------:R-:W-:Y:S01]  /*3510*/  FFMA.FTZ R6, R29, R6, R31 ;  /* 0x000000061d067223 */ /* 0x000fe2000001001f */
[----:B----4-:R-:W-:-:S04]  /*3520*/  IMAD R21, R5, UR4, RZ ;  /* 0x0000000405157c24 */ /* 0x010fc8000f8e02ff */
[----:B------:R-:W-:Y:S01]  /*3530*/  F2FP.BF16.F32.PACK_AB R19, R6, R19 ;  /* 0x000000130613723e */ /* 0x000fe200000010ff */
[----:B------:R-:W-:-:S04]  /*3540*/  IMAD.WIDE.U32 R32, R66, UR4, R32 ;  /* 0x0000000442207c25 */ /* 0x000fc8000f8e0020 */
[----:B------:R-:W-:Y:S01]  /*3550*/  IMAD R21, R66, UR5, R21 ;  /* 0x0000000542157c24 */ /* 0x000fe2000f8e0215 */
[----:B-1----:R-:W-:-:S04]  /*3560*/  LEA R34, P2, R32, UR10, 0x1 ;  /* 0x0000000a20227c11 */ /* 0x002fc8000f8408ff */
[----:B------:R-:W-:-:S04]  /*3570*/  IADD3 R21, PT, PT, R33, R21, RZ ;  /* 0x0000001521157210 */ /* 0x000fc80007ffe0ff */
[----:B------:R-:W-:-:S05]  /*3580*/  LEA.HI.X R35, R32, UR11, R21, 0x1, P2 ;  /* 0x0000000b20237c11 */ /* 0x000fca00090f0c15 */
[----:B------:R4:W-:Y:S02]  /*3590*/  STG.E desc[UR6][R34.64], R19 ;  /* 0x0000001322007986 */ /* 0x0009e4000c101906 */
.L_x_1974:
[----:B------:R-:W-:Y:S05]  /*35a0*/  BSYNC.RECONVERGENT B1 ;  /* 0x0000000000017941 */ /* 0x000fea0003800200 */
.L_x_1973:
[----:B------:R-:W-:Y:S01]  /*35b0*/  ISETP.GE.AND.EX P5, PT, R78, UR9, PT, P5 ;  /* 0x000000094e007c0c */ /* 0x000fe2000bfa6350 */
[----:B------:R-:W-:Y:S01]  /*35c0*/  BSSY.RECONVERGENT B1, `(.L_x_1975) ;  /* 0x000001f000017945 */ /* 0x000fe20003800200 */
[----:B------:R-:W-:Y:S02]  /*35d0*/  ISETP.GE.U32.AND P6, PT, R39, UR8, PT ;  /* 0x0000000827007c0c */ /* 0x000fe4000bfc6070 */
[----:B------:R-:W-:Y:S02]  /*35e0*/  ISETP.GE.U32.AND P2, PT, R64, UR8, PT ;  /* 0x0000000840007c0c */ /* 0x000fe4000bf46070 */
[----:B------:R-:W-:Y:S02]  /*35f0*/  ISETP.GE.U32.AND P3, PT, R62, UR8, PT ;  /* 0x000000083e007c0c */ /* 0x000fe4000bf66070 */
[----:B------:R-:W-:Y:S02]  /*3600*/  ISETP.GE.U32.AND P4, PT, R60, UR8, PT ;  /* 0x000000083c007c0c */ /* 0x000fe4000bf86070 */
[----:B------:R-:W-:-:S02]  /*3610*/  ISETP.GE.AND.EX P1, PT, R76, UR9, PT, P1 ;  /* 0x000000094c007c0c */ /* 0x000fc4000bf26310 */
[----:B------:R-:W-:Y:S02]  /*3620*/  ISETP.GE.AND.EX P6, PT, R75, UR9, PT, P6 ;  /* 0x000000094b007c0c */ /* 0x000fe4000bfc6360 */
[----:B------:R-:W-:Y:S02]  /*3630*/  ISETP.GE.AND.EX P2, PT, R7, UR9, PT, P2 ;  /* 0x0000000907007c0c */ /* 0x000fe4000bf46320 */
[----:B------:R-:W-:Y:S02]  /*3640*/  ISETP.GE.AND.EX P3, PT, R9, UR9, PT, P3 ;  /* 0x0000000909007c0c */ /* 0x000fe4000bf66330 */
[----:B------:R-:W-:Y:S02]  /*3650*/  ISETP.GE.AND.EX P4, PT, R11, UR9, PT, P4 ;  /* 0x000000090b007c0c */ /* 0x000fe4000bf86340 */
[C---:B------:R-:W-:Y:S02]  /*3660*/  IADD3 R6, PT, PT, R37.reuse, 0x140, RZ ;  /* 0x0000014025067810 */ /* 0x040fe40007ffe0ff */
[----:B------:R-:W-:Y:S01]  /*3670*/  IADD3 R8, PT, PT, R37, 0x1a0, RZ ;  /* 0x000001a025087810 */ /* 0x000fe20007ffe0ff */
[----:B------:R-:W-:Y:S08]  /*3680*/  @P5 BRA `(.L_x_1976) ;  /* 0x0000000000485947 */ /* 0x000ff00003800000 */
[----:B------:R-:W1:Y:S01]  /*3690*/  LDCU.64 UR4, c[0x0][0x3e0] ;  /* 0x00007c00ff0477ac */ /* 0x000e620008000a00 */
[----:B------:R-:W-:Y:S01]  /*36a0*/  MOV R32, R70 ;  /* 0x0000004600207202 */ /* 0x000fe20000000f00 */
[--C-:B------:R-:W-:Y:S01]  /*36b0*/  FADD.FTZ R27, R27, -R38.reuse ;  /* 0x800000261b1b7221 */ /* 0x100fe20000010000 */
[----:B------:R-:W-:Y:S01]  /*36c0*/  MOV R33, R73 ;  /* 0x0000004900217202 */ /* 0x000fe20000000f00 */
[----:B------:R-:W1:Y:S01]  /*36d0*/  LDCU.64 UR10, c[0x0][0x380] ;  /* 0x00007000ff0a77ac */ /* 0x000e620008000a00 */
[----:B0--34-:R-:W-:Y:S01]  /*36e0*/  FADD.FTZ R19, R14, -R38 ;  /* 0x800000260e137221 */ /* 0x019fe20000010000 */
[----:B--2---:R-:W-:-:S03]  /*36f0*/  FMUL.FTZ R27, R27, R36 ;  /* 0x000000241b1b7220 */ /* 0x004fc60000410000 */
[----:B------:R-:W-:Y:S01]  /*3700*/  FMUL.FTZ R10, R19, R36 ;  /* 0x00000024130a7220 */ /* 0x000fe20000410000 */
[----:B-----5:R-:W-:-:S03]  /*3710*/  FFMA.FTZ R19, R28, R27, R30 ;  /* 0x0000001b1c137223 */ /* 0x020fc6000001001e */
[----:B------:R-:W-:Y:S01]  /*3720*/  FFMA.FTZ R10, R29, R10, R31 ;  /* 0x0000000a1d0a7223 */ /* 0x000fe2000001001f */
[----:B-1----:R-:W-:-:S04]  /*3730*/  IMAD R21, R78, UR4, RZ ;  /* 0x000000044e157c24 */ /* 0x002fc8000f8e02ff */
[----:B------:R-:W-:Y:S01]  /*3740*/  F2FP.BF16.F32.PACK_AB R19, R10, R19 ;  /* 0x000000130a13723e */ /* 0x000fe200000010ff */
[----:B------:R-:W-:-:S04]  /*3750*/  IMAD.WIDE.U32 R32, R74, UR4, R32 ;  /* 0x000000044a207c25 */ /* 0x000fc8000f8e0020 */
[----:B------:R-:W-:Y:S01]  /*3760*/  IMAD R21, R74, UR5, R21 ;  /* 0x000000054a157c24 */ /* 0x000fe2000f8e0215 */
[----:B------:R-:W-:-:S04]  /*3770*/  LEA R34, P5, R32, UR10, 0x1 ;  /* 0x0000000a20227c11 */ /* 0x000fc8000f8a08ff */
[----:B------:R-:W-:-:S04]  /*3780*/  IADD3 R21, PT, PT, R33, R21, RZ ;  /* 0x0000001521157210 */ /* 0x000fc80007ffe0ff */
[----:B------:R-:W-:-:S05]  /*3790*/  LEA.HI.X R35, R32, UR11, R21, 0x1, P5 ;  /* 0x0000000b20237c11 */ /* 0x000fca000a8f0c15 */
[----:B------:R0:W-:Y:S02]  /*37a0*/  STG.E desc[UR6][R34.64], R19 ;  /* 0x0000001322007986 */ /* 0x0001e4000c101906 */
.L_x_1976:
[----:B------:R-:W-:Y:S05]  /*37b0*/  BSYNC.RECONVERGENT B1 ;  /* 0x0000000000017941 */ /* 0x000fea0003800200 */
.L_x_1975:
[----:B------:R-:W-:Y:S04]  /*37c0*/  BSSY.RECONVERGENT B1, `(.L_x_1977) ;  /* 0x0000014000017945 */ /* 0x000fe80003800200 */
[----:B------:R-:W-:Y:S05]  /*37d0*/  @P1 BRA `(.L_x_1978) ;  /* 0x0000000000481947 */ /* 0x000fea0003800000 */
[----:B------:R-:W1:Y:S01]  /*37e0*/  LDCU.64 UR4, c[0x0][0x3e0] ;  /* 0x00007c00ff0477ac */ /* 0x000e620008000a00 */
[----:B------:R-:W-:Y:S01]  /*37f0*/  MOV R32, R70 ;  /* 0x0000004600207202 */ /* 0x000fe20000000f00 */
[--C-:B0--34-:R-:W-:Y:S01]  /*3800*/  FADD.FTZ R19, R16, -R38.reuse ;  /* 0x8000002610137221 */ /* 0x119fe20000010000 */
[----:B------:R-:W-:Y:S01]  /*3810*/  MOV R33, R73 ;  /* 0x0000004900217202 */ /* 0x000fe20000000f00 */
[----:B------:R-:W0:Y:S01]  /*3820*/  LDCU.64 UR10, c[0x0][0x380] ;  /* 0x00007000ff0a77ac */ /* 0x000e220008000a00 */
[----:B------:R-:W-:Y:S01]  /*3830*/  FADD.FTZ R41, R41, -R38 ;  /* 0x8000002629297221 */ /* 0x000fe20000010000 */
        /* <DEDUP_REMOVED lines=8> */
[----:B0-----:R-:W-:-:S04]  /*38c0*/  LEA R34, P1, R32, UR10, 0x1 ;  /* 0x0000000a20227c11 */ /* 0x001fc8000f8208ff */
[----:B------:R-:W-:-:S04]  /*38d0*/  IADD3 R67, PT, PT, R33, R67, RZ ;  /* 0x0000004321437210 */ /* 0x000fc80007ffe0ff */
[----:B------:R-:W-:-:S05]  /*38e0*/  LEA.HI.X R35, R32, UR11, R67, 0x1, P1 ;  /* 0x0000000b20237c11 */ /* 0x000fca00088f0c43 */
[----:B------:R0:W-:Y:S02]  /*38f0*/  STG.E desc[UR6][R34.64], R19 ;  /* 0x0000001322007986 */ /* 0x0001e4000c101906 */
.L_x_1978:
[----:B------:R-:W-:Y:S05]  /*3900*/  BSYNC.RECONVERGENT B1 ;  /* 0x0000000000017941 */ /* 0x000fea0003800200 */
.L_x_1977:
[----:B------:R-:W-:Y:S04]  /*3910*/  BSSY.RECONVERGENT B1, `(.L_x_1979) ;  /* 0x0000014000017945 */ /* 0x000fe80003800200 */
[----:B------:R-:W-:Y:S05]  /*3920*/  @P6 BRA `(.L_x_1980) ;  /* 0x0000000000486947 */ /* 0x000fea0003800000 */
[----:B------:R-:W1:Y:S01]  /*3930*/  LDCU.64 UR4, c[0x0][0x3e0] ;  /* 0x00007c00ff0477ac */ /* 0x000e620008000a00 */
[--C-:B------:R-:W-:Y:S01]  /*3940*/  FADD.FTZ R21, R18, -R38.reuse ;  /* 0x8000002612157221 */ /* 0x100fe20000010000 */
[----:B------:R-:W-:Y:S01]  /*3950*/  MOV R18, R70 ;  /* 0x0000004600127202 */ /* 0x000fe20000000f00 */
[----:B------:R-:W-:Y:S01]  /*3960*/  FADD.FTZ R43, R43, -R38 ;  /* 0x800000262b2b7221 */ /* 0x000fe20000010000 */
[----:B------:R-:W1:Y:S01]  /*3970*/  LDCU.64 UR10, c[0x0][0x380] ;  /* 0x00007000ff0a77ac */ /* 0x000e620008000a00 */
[----:B0--34-:R-:W-:Y:S01]  /*3980*/  MOV R19, R73 ;  /* 0x0000004900137202 */ /* 0x019fe20000000f00 */
[-C--:B--2---:R-:W-:Y:S01]  /*3990*/  FMUL.FTZ R21, R21, R36.reuse ;  /* 0x0000002415157220 */ /* 0x084fe20000410000 */
[----:B------:R-:W-:-:S03]  /*39a0*/  FMUL.FTZ R10, R43, R36 ;  /* 0x000000242b0a7220 */ /* 0x000fc60000410000 */
[----:B-----5:R-:W-:Y:S01]  /*39b0*/  FFMA.FTZ R21, R28, R21, R30 ;  /* 0x000000151c157223 */ /* 0x020fe2000001001e */
[----:B------:R-:W-:Y:S01]  /*39c0*/  FFMA.FTZ R10, R29, R10, R31 ;  /* 0x0000000a1d0a7223 */ /* 0x000fe2000001001f */
[----:B-1----:R-:W-:Y:S02]  /*39d0*/  IMAD R12, R75, UR4, RZ ;  /* 0x000000044b0c7c24 */ /* 0x002fe4000f8e02ff */
[----:B------:R-:W-:-:S04]  /*39e0*/  IMAD.WIDE.U32 R18, R39, UR4, R18 ;  /* 0x0000000427127c25 */ /* 0x000fc8000f8e0012 */
[----:B------:R-:W-:Y:S01]  /*39f0*/  IMAD R39, R39, UR5, R12 ;  /* 0x0000000527277c24 */ /* 0x000fe2000f8e020c */
[----:B------:R-:W-:-:S04]  /*3a00*/  LEA R32, P1, R18, UR10, 0x1 ;  /* 0x0000000a12207c11 */ /* 0x000fc8000f8208ff */
[----:B------:R-:W-:Y:S02]  /*3a10*/  IADD3 R39, PT, PT, R19, R39, RZ ;  /* 0x0000002713277210 */ /* 0x000fe40007ffe0ff */
[----:B------:R-:W-:Y:S02]  /*3a20*/  F2FP.BF16.F32.PACK_AB R19, R10, R21 ;  /* 0x000000150a13723e */ /* 0x000fe400000010ff */
[----:B------:R-:W-:-:S05]  /*3a30*/  LEA.HI.X R33, R18, UR11, R39, 0x1, P1 ;  /* 0x0000000b12217c11 */ /* 0x000fca00088f0c27 */
[----:B------:R0:W-:Y:S02]  /*3a40*/  STG.E desc[UR6][R32.64], R19 ;  /* 0x0000001320007986 */ /* 0x0001e4000c101906 */
.L_x_1980:
[----:B------:R-:W-:Y:S05]  /*3a50*/  BSYNC.RECONVERGENT B1 ;  /* 0x0000000000017941 */ /* 0x000fea0003800200 */
.L_x_1979:
[----:B------:R-:W-:Y:S04]  /*3a60*/  BSSY.RECONVERGENT B1, `(.L_x_1981) ;  /* 0x0000014000017945 */ /* 0x000fe80003800200 */
[----:B------:R-:W-:Y:S05]  /*3a70*/  @P2 BRA `(.L_x_1982) ;  /* 0x0000000000482947 */ /* 0x000fea0003800000 */
[----:B------:R-:W1:Y:S01]  /*3a80*/  LDCU.64 UR4, c[0x0][0x3e0] ;  /* 0x00007c00ff0477ac */ /* 0x000e620008000a00 */
[----:B------:R-:W-:Y:S01]  /*3a90*/  MOV R18, R70 ;  /* 0x0000004600127202 */ /* 0x000fe20000000f00 */
[--C-:B------:R-:W-:Y:S01]  /*3aa0*/  FADD.FTZ R21, R20, -R38.reuse ;  /* 0x8000002614157221 */ /* 0x100fe20000010000 */
[----:B0--34-:R-:W-:Y:S01]  /*3ab0*/  MOV R19, R73 ;  /* 0x0000004900137202 */ /* 0x019fe20000000f00 */
[----:B------:R-:W0:Y:S01]  /*3ac0*/  LDCU.64 UR10, c[0x0][0x380] ;  /* 0x00007000ff0a77ac */ /* 0x000e220008000a00 */
[----:B------:R-:W-:Y:S01]  /*3ad0*/  FADD.FTZ R45, R45, -R38 ;  /* 0x800000262d2d7221 */ /* 0x000fe20000010000 */
[----:B--2---:R-:W-:-:S03]  /*3ae0*/  FMUL.FTZ R21, R21, R36 ;  /* 0x0000002415157220 */ /* 0x004fc60000410000 */
[----:B------:R-:W-:Y:S01]  /*3af0*/  FMUL.FTZ R10, R45, R36 ;  /* 0x000000242d0a7220 */ /* 0x000fe20000410000 */
[----:B-----5:R-:W-:Y:S01]  /*3b00*/  FFMA.FTZ R12, R28, R21, R30 ;  /* 0x000000151c0c7223 */ /* 0x020fe2000001001e */
[----:B-1----:R-:W-:Y:S02]  /*3b10*/  IMAD R23, R7, UR4, RZ ;  /* 0x0000000407177c24 */ /* 0x002fe4000f8e02ff */
[----:B------:R-:W-:-:S04]  /*3b20*/  IMAD.WIDE.U32 R18, R64, UR4, R18 ;  /* 0x0000000440127c25 */ /* 0x000fc8000f8e0012 */
[----:B------:R-:W-:Y:S02]  /*3b30*/  IMAD R25, R64, UR5, R23 ;  /* 0x0000000540197c24 */ /* 0x000fe4000f8e0217 */
[----:B------:R-:W-:Y:S01]  /*3b40*/  FFMA.FTZ R23, R29, R10, R31 ;  /* 0x0000000a1d177223 */ /* 0x000fe2000001001f */
[C---:B0-----:R-:W-:Y:S02]  /*3b50*/  LEA R20, P1, R18.reuse, UR10, 0x1 ;  /* 0x0000000a12147c11 */ /* 0x041fe4000f8208ff */
[----:B------:R-:W-:Y:S02]  /*3b60*/  IADD3 R25, PT, PT, R19, R25, RZ ;  /* 0x0000001913197210 */ /* 0x000fe40007ffe0ff */
[----:B------:R-:W-:Y:S02]  /*3b70*/  F2FP.BF16.F32.PACK_AB R19, R23, R12 ;  /* 0x0000000c1713723e */ /* 0x000fe400000010ff */
[----:B------:R-:W-:-:S05]  /*3b80*/  LEA.HI.X R21, R18, UR11, R25, 0x1, P1 ;  /* 0x0000000b12157c11 */ /* 0x000fca00088f0c19 */
[----:B------:R0:W-:Y:S02]  /*3b90*/  STG.E desc[UR6][R20.64], R19 ;  /* 0x0000001314007986 */ /* 0x0001e4000c101906 */
.L_x_1982:
[----:B------:R-:W-:Y:S05]  /*3ba0*/  BSYNC.RECONVERGENT B1 ;  /* 0x0000000000017941 */ /* 0x000fea0003800200 */
.L_x_1981:
[----:B------:R-:W-:Y:S04]  /*3bb0*/  BSSY.RECONVERGENT B1, `(.L_x_1983) ;  /* 0x0000014000017945 */ /* 0x000fe80003800200 */
[----:B------:R-:W-:Y:S05]  /*3bc0*/  @P3 BRA `(.L_x_1984) ;  /* 0x0000000000483947 */ /* 0x000fea0003800000 */
[----:B------:R-:W1:Y:S01]  /*3bd0*/  LDCU.64 UR4, c[0x0][0x3e0] ;  /* 0x00007c00ff0477ac */ /* 0x000e620008000a00 */
[----:B------:R-:W-:Y:S01]  /*3be0*/  MOV R18, R70 ;  /* 0x0000004600127202 */ /* 0x000fe20000000f00 */
[--C-:B0-----:R-:W-:Y:S01]  /*3bf0*/  FADD.FTZ R21, R22, -R38.reuse ;  /* 0x8000002616157221 */ /* 0x101fe20000010000 */
[----:B---34-:R-:W-:Y:S01]  /*3c00*/  MOV R19, R73 ;  /* 0x0000004900137202 */ /* 0x018fe20000000f00 */
        /* <DEDUP_REMOVED lines=14> */
.L_x_1984:
[----:B------:R-:W-:Y:S05]  /*3cf0*/  BSYNC.RECONVERGENT B1 ;  /* 0x0000000000017941 */ /* 0x000fea0003800200 */
.L_x_1983:
        /* <DEDUP_REMOVED lines=20> */
.L_x_1986:
[----:B------:R-:W-:Y:S05]  /*3e40*/  BSYNC.RECONVERGENT B1 ;  /* 0x0000000000017941 */ /* 0x000fea0003800200 */
.L_x_1985:
[----:B------:R-:W-:Y:S01]  /*3e50*/  ISETP.GE.U32.AND P5, PT, R6, UR8, PT ;  /* 0x0000000806007c0c */ /* 0x000fe2000bfa6070 */
[----:B------:R-:W-:Y:S01]  /*3e60*/  BSSY.RECONVERGENT B1, `(.L_x_1987) ;  /* 0x0000023000017945 */ /* 0x000fe20003800200 */
[----:B------:R-:W-:Y:S02]  /*3e70*/  SHF.R.S32.HI R14, RZ, 0x1f, R6 ;  /* 0x0000001fff0e7819 */ /* 0x000fe40000011406 */
[----:B------:R-:W-:Y:S02]  /*3e80*/  IADD3 R37, PT, PT, R37, 0x1e0, RZ ;  /* 0x000001e025257810 */ /* 0x000fe40007ffe0ff */
[----:B------:R-:W-:Y:S02]  /*3e90*/  ISETP.GE.AND.EX P5, PT, R14, UR9, PT, P5 ;  /* 0x000000090e007c0c */ /* 0x000fe4000bfa6350 */
[----:B------:R-:W-:Y:S02]  /*3ea0*/  ISETP.GE.U32.AND P2, PT, R58, UR8, PT ;  /* 0x000000083a007c0c */ /* 0x000fe4000bf46070 */
[----:B------:R-:W-:-:S02]  /*3eb0*/  ISETP.GE.U32.AND P1, PT, R56, UR8, PT ;  /* 0x0000000838007c0c */ /* 0x000fc4000bf26070 */
[----:B------:R-:W-:Y:S02]  /*3ec0*/  ISETP.GE.U32.AND P6, PT, R8, UR8, PT ;  /* 0x0000000808007c0c */ /* 0x000fe4000bfc6070 */
[----:B------:R-:W-:Y:S02]  /*3ed0*/  ISETP.GE.U32.AND P3, PT, R54, UR8, PT ;  /* 0x0000000836007c0c */ /* 0x000fe4000bf66070 */
[----:B------:R-:W-:Y:S02]  /*3ee0*/  ISETP.GE.U32.AND P4, PT, R37, UR8, PT ;  /* 0x0000000825007c0c */ /* 0x000fe4000bf86070 */
[----:B------:R-:W-:Y:S02]  /*3ef0*/  SHF.R.S32.HI R12, RZ, 0x1f, R8 ;  /* 0x0000001fff0c7819 */ /* 0x000fe40000011408 */
[----:B------:R-:W-:Y:S02]  /*3f00*/  SHF.R.S32.HI R10, RZ, 0x1f, R37 ;  /* 0x0000001fff0a7819 */ /* 0x000fe40000011425 */
[----:B------:R-:W-:-:S02]  /*3f10*/  ISETP.GE.AND.EX P2, PT, R13, UR9, PT, P2 ;  /* 0x000000090d007c0c */ /* 0x000fc4000bf46320 */
[----:B------:R-:W-:Y:S02]  /*3f20*/  ISETP.GE.AND.EX P1, PT, R15, UR9, PT, P1 ;  /* 0x000000090f007c0c */ /* 0x000fe4000bf26310 */
[----:B------:R-:W-:Y:S02]  /*3f30*/  ISETP.GE.AND.EX P6, PT, R12, UR9, PT, P6 ;  /* 0x000000090c007c0c */ /* 0x000fe4000bfc6360 */
[----:B------:R-:W-:Y:S02]  /*3f40*/  ISETP.GE.AND.EX P3, PT, R17, UR9, PT, P3 ;  /* 0x0000000911007c0c */ /* 0x000fe4000bf66330 */
[----:B------:R-:W-:Y:S01]  /*3f50*/  ISETP.GE.AND.EX P4, PT, R10, UR9, PT, P4 ;  /* 0x000000090a007c0c */ /* 0x000fe2000bf86340 */
[----:B------:R-:W-:-:S12]  /*3f60*/  @P5 BRA `(.L_x_1988) ;  /* 0x0000000000485947 */ /* 0x000fd80003800000 */
[----:B------:R-:W1:Y:S01]  /*3f70*/  LDCU.64 UR4, c[0x0][0x3e0] ;  /* 0x00007c00ff0477ac */ /* 0x000e620008000a00 */
[----:B------:R-:W-:Y:S01]  /*3f80*/  MOV R18, R70 ;  /* 0x0000004600127202 */ /* 0x000fe20000000f00 */
[--C-:B------:R-:W-:Y:S01]  /*3f90*/  FADD.FTZ R51, R51, -R38.reuse ;  /* 0x8000002633337221 */ /* 0x100fe20000010000 */
[----:B0--34-:R-:W-:Y:S01]  /*3fa0*/  MOV R19, R73 ;  /* 0x0000004900137202 */ /* 0x019fe20000000f00 */
[----:B------:R-:W0:Y:S01]  /*3fb0*/  LDCU.64 UR10, c[0x0][0x380] ;  /* 0x00007000ff0a77ac */ /* 0x000e220008000a00 */
[----:B------:R-:W-:Y:S01]  /*3fc0*/  FADD.FTZ R21, R26, -R38 ;  /* 0x800000261a157221 */ /* 0x000fe20000010000 */
[----:B--2---:R-:W-:-:S04]  /*3fd0*/  FMUL.FTZ R51, R51, R36 ;  /* 0x0000002433337220 */ /* 0x004fc80000410000 */
[----:B-----5:R-:W-:Y:S01]  /*3fe0*/  FFMA.FTZ R51, R28, R51, R30 ;  /* 0x000000331c337223 */ /* 0x020fe2000001001e */
[----:B-1----:R-:W-:Y:S02]  /*3ff0*/  IMAD R23, R14, UR4, RZ ;  /* 0x000000040e177c24 */ /* 0x002fe4000f8e02ff */
[----:B------:R-:W-:Y:S01]  /*4000*/  FMUL.FTZ R14, R21, R36 ;  /* 0x00000024150e7220 */ /* 0x000fe20000410000 */
[----:B------:R-:W-:-:S04]  /*4010*/  IMAD.WIDE.U32 R18, R6, UR4, R18 ;  /* 0x0000000406127c25 */ /* 0x000fc8000f8e0012 */
[----:B------:R-:W-:Y:S01]  /*4020*/  FFMA.FTZ R14, R29, R14, R31 ;  /* 0x0000000e1d0e7223 */ /* 0x000fe2000001001f */
[----:B------:R-:W-:Y:S01]  /*4030*/  IMAD R23, R6, UR5, R23 ;  /* 0x0000000506177c24 */ /* 0x000fe2000f8e0217 */
[----:B0-----:R-:W-:-:S04]  /*4040*/  LEA R20, P5, R18, UR10, 0x1 ;  /* 0x0000000a12147c11 */ /* 0x001fc8000f8a08ff */
[----:B------:R-:W-:Y:S02]  /*4050*/  IADD3 R23, PT, PT, R19, R23, RZ ;  /* 0x0000001713177210 */ /* 0x000fe40007ffe0ff */
[----:B------:R-:W-:Y:S02]  /*4060*/  F2FP.BF16.F32.PACK_AB R19, R14, R51 ;  /* 0x000000330e13723e */ /* 0x000fe400000010ff */
[----:B------:R-:W-:-:S05]  /*4070*/  LEA.HI.X R21, R18, UR11, R23, 0x1, P5 ;  /* 0x0000000b12157c11 */ /* 0x000fca000a8f0c17 */
[----:B------:R0:W-:Y:S02]  /*4080*/  STG.E desc[UR6][R20.64], R19 ;  /* 0x0000001314007986 */ /* 0x0001e4000c101906 */
.L_x_1988:
[----:B------:R-:W-:Y:S05]  /*4090*/  BSYNC.RECONVERGENT B1 ;  /* 0x0000000000017941 */ /* 0x000fea0003800200 */
.L_x_1987:
        /* <DEDUP_REMOVED lines=10> */
[----:B-----5:R-:W-:-:S03]  /*4140*/  FFMA.FTZ R53, R28, R53, R30 ;  /* 0x000000351c357223 */ /* 0x020fc6000001001e */
[----:B------:R-:W-:Y:S01]  /*4150*/  FFMA.FTZ R6, R29, R6, R31 ;  /* 0x000000061d067223 */ /* 0x000fe2000001001f */
        /* <DEDUP_REMOVED lines=8> */
.L_x_1990:
[----:B------:R-:W-:Y:S05]  /*41e0*/  BSYNC.RECONVERGENT B1 ;  /* 0x0000000000017941 */ /* 0x000fea0003800200 */
.L_x_1989:
        /* <DEDUP_REMOVED lines=20> */
.L_x_1992:
[----:B------:R-:W-:Y:S05]  /*4330*/  BSYNC.RECONVERGENT B1 ;  /* 0x0000000000017941 */ /* 0x000fea0003800200 */
.L_x_1991:
[----:B------:R-:W-:Y:S04]  /*4340*/  BSSY.RECONVERGENT B1, `(.L_x_1993) ;  /* 0x0000014000017945 */ /* 0x000fe80003800200 */
[----:B------:R-:W-:Y:S05]  /*4350*/  @P6 BRA `(.L_x_1994) ;  /* 0x0000000000486947 */ /* 0x000fea0003800000 */
[----:B------:R-:W1:Y:S01]  /*4360*/  LDCU.64 UR4, c[0x0][0x3e0] ;  /* 0x00007c00ff0477ac */ /* 0x000e620008000a00 */
[--C-:B0-----:R-:W-:Y:S01]  /*4370*/  FADD.FTZ R21, R44, -R38.reuse ;  /* 0x800000262c157221 */ /* 0x101fe20000010000 */
[----:B------:R-:W-:Y:S01]  /*4380*/  MOV R18, R70 ;  /* 0x0000004600127202 */ /* 0x000fe20000000f00 */
[----:B------:R-:W-:Y:S01]  /*4390*/  FADD.FTZ R57, R57, -R38 ;  /* 0x8000002639397221 */ /* 0x000fe20000010000 */
[----:B------:R-:W0:Y:S01]  /*43a0*/  LDCU.64 UR10, c[0x0][0x380] ;  /* 0x00007000ff0a77ac */ /* 0x000e220008000a00 */
[----:B---34-:R-:W-:Y:S01]  /*43b0*/  MOV R19, R73 ;  /* 0x0000004900137202 */ /* 0x018fe20000000f00 */
[-C--:B--2---:R-:W-:Y:S01]  /*43c0*/  FMUL.FTZ R6, R21, R36.reuse ;  /* 0x0000002415067220 */ /* 0x084fe20000410000 */
[----:B------:R-:W-:-:S03]  /*43d0*/  FMUL.FTZ R57, R57, R36 ;  /* 0x0000002439397220 */ /* 0x000fc60000410000 */
[----:B-----5:R-:W-:Y:S01]  /*43e0*/  FFMA.FTZ R6, R29, R6, R31 ;  /* 0x000000061d067223 */ /* 0x020fe2000001001f */
        /* <DEDUP_REMOVED lines=9> */
.L_x_1994:
[----:B------:R-:W-:Y:S05]  /*4480*/  BSYNC.RECONVERGENT B1 ;  /* 0x0000000000017941 */ /* 0x000fea0003800200 */
.L_x_1993:
        /* <DEDUP_REMOVED lines=20> */
.L_x_1996:
[----:B------:R-:W-:Y:S05]  /*45d0*/  BSYNC.RECONVERGENT B1 ;  /* 0x0000000000017941 */ /* 0x000fea0003800200 */
.L_x_1995:
[----:B------:R-:W-:Y:S05]  /*45e0*/  @P4 BRA `(.L_x_1997) ;  /* 0x00000020009c4947 */ /* 0x000fea0003800000 */
[----:B------:R-:W1:Y:S01]  /*45f0*/  LDCU.64 UR4, c[0x0][0x3e0] ;  /* 0x00007c00ff0477ac */ /* 0x000e620008000a00 */
[----:B------:R-:W-:Y:S01]  /*4600*/  MOV R71, R73 ;  /* 0x0000004900477202 */ /* 0x000fe20000000f00 */
[--C-:B------:R-:W-:Y:S01]  /*4610*/  FADD.FTZ R61, R61, -R38.reuse ;  /* 0x800000263d3d7221 */ /* 0x100fe20000010000 */
[----:B0--34-:R-:W-:Y:S01]  /*4620*/  FADD.FTZ R19, R48, -R38 ;  /* 0x8000002630137221 */ /* 0x019fe20000010000 */
[----:B------:R-:W0:Y:S02]  /*4630*/  LDCU.64 UR8, c[0x0][0x380] ;  /* 0x00007000ff0877ac */ /* 0x000e240008000a00 */
[-C--:B--2---:R-:W-:Y:S01]  /*4640*/  FMUL.FTZ R61, R61, R36.reuse ;  /* 0x000000243d3d7220 */ /* 0x084fe20000410000 */
[----:B------:R-:W-:-:S03]  /*4650*/  FMUL.FTZ R36, R19, R36 ;  /* 0x0000002413247220 */ /* 0x000fc60000410000 */
[----:B-----5:R-:W-:Y:S01]  /*4660*/  FFMA.FTZ R21, R28, R61, R30 ;  /* 0x0000003d1c157223 */ /* 0x020fe2000001001e */
[----:B------:R-:W-:-:S05]  /*4670*/  FFMA.FTZ R36, R29, R36, R31 ;  /* 0x000000241d247223 */ /* 0x000fca000001001f */
[----:B------:R-:W-:Y:S01]  /*4680*/  F2FP.BF16.F32.PACK_AB R21, R36, R21 ;  /* 0x000000152415723e */ /* 0x000fe200000010ff */
[----:B-1----:R-:W-:Y:S02]  /*4690*/  IMAD R10, R10, UR4, RZ ;  /* 0x000000040a0a7c24 */ /* 0x002fe4000f8e02ff */
[----:B------:R-:W-:-:S04]  /*46a0*/  IMAD.WIDE.U32 R70, R37, UR4, R70 ;  /* 0x0000000425467c25 */ /* 0x000fc8000f8e0046 */
[----:B------:R-:W-:Y:S01]  /*46b0*/  IMAD R37, R37, UR5, R10 ;  /* 0x0000000525257c24 */ /* 0x000fe2000f8e020a */
[----:B0-----:R-:W-:-:S04]  /*46c0*/  LEA R18, P1, R70, UR8, 0x1 ;  /* 0x0000000846127c11 */ /* 0x001fc8000f8208ff */
[----:B------:R-:W-:-:S04]  /*46d0*/  IADD3 R37, PT, PT, R71, R37, RZ ;  /* 0x0000002547257210 */ /* 0x000fc80007ffe0ff */
[----:B------:R-:W-:-:S05]  /*46e0*/  LEA.HI.X R19, R70, UR9, R37, 0x1, P1 ;  /* 0x0000000946137c11 */ /* 0x000fca00088f0c25 */
[----:B------:R0:W-:Y:S01]  /*46f0*/  STG.E desc[UR6][R18.64], R21 ;  /* 0x0000001512007986 */ /* 0x0001e2000c101906 */
[----:B------:R-:W-:Y:S05]  /*4700*/  BRA `(.L_x_1997) ;  /* 0x0000002000547947 */ /* 0x000fea0003800000 */
.L_x_1966:
[----:B------:R-:W0:Y:S01]  /*4710*/  LDCU.64 UR4, c[0x0][0x3e8] ;  /* 0x00007d00ff0477ac */ /* 0x000e220008000a00 */
[----:B-1----:R-:W-:Y:S01]  /*4720*/  SHF.R.S32.HI R34, RZ, 0x1f, R37 ;  /* 0x0000001fff227819 */ /* 0x002fe20000011425 */
[----:B------:R-:W-:Y:S01]  /*4730*/  BSSY.RECONVERGENT B1, `(.L_x_1998) ;  /* 0x0000020000017945 */ /* 0x000fe20003800200 */
[----:B0-----:R-:W-:-:S04]  /*4740*/  ISETP.GE.U32.AND P1, PT, R37, UR4, PT ;  /* 0x0000000425007c0c */ /* 0x001fc8000bf26070 */
[----:B------:R-:W-:-:S13]  /*4750*/  ISETP.GE.AND.EX P1, PT, R34, UR5, PT, P1 ;  /* 0x0000000522007c0c */ /* 0x000fda000bf26310 */
[----:B------:R-:W-:Y:S05]  /*4760*/  @P1 BRA `(.L_x_1999) ;  /* 0x0000000000701947 */ /* 0x000fea0003800000 */
[--C-:B------:R-:W-:Y:S01]  /*4770*/  FADD.FTZ R33, R6, -R38.reuse ;  /* 0x8000002606217221 */ /* 0x100fe20000010000 */
[----:B------:R-:W-:Y:S01]  /*4780*/  FADD.FTZ R19, R19, -R38 ;  /* 0x8000002613137221 */ /* 0x000fe20000010000 */
[----:B------:R-:W0:Y:S01]  /*4790*/  LDCU.64 UR8, c[0x0][0x3e0] ;  /* 0x00007c00ff0877ac */ /* 0x000e220008000a00 */
[----:B------:R-:W-:Y:S01]  /*47a0*/  MOV R35, R73 ;  /* 0x0000004900237202 */ /* 0x000fe20000000f00 */
[-C--:B--2---:R-:W-:Y:S01]  /*47b0*/  FMUL.FTZ R33, R33, R36.reuse ;  /* 0x0000002421217220 */ /* 0x084fe20000410000 */
[----:B------:R-:W-:Y:S01]  /*47c0*/  FMUL.FTZ R80, R19, R36 ;  /* 0x0000002413507220 */ /* 0x000fe20000410000 */
[----:B------:R-:W1:Y:S02]  /*47d0*/  LDCU.64 UR10, c[0x0][0x380] ;  /* 0x00007000ff0a77ac */ /* 0x000e640008000a00 */
[----:B-----5:R-:W-:Y:S01]  /*47e0*/  FFMA.FTZ R33, R28, R33, R30 ;  /* 0x000000211c217223 */ /* 0x020fe2000001001e */
[----:B------:R-:W-:-:S03]  /*47f0*/  FFMA.FTZ R80, R29, R80, R31 ;  /* 0x000000501d507223 */ /* 0x000fc6000001001f */
[----:B------:R-:W-:-:S06]  /*4800*/  FMUL.FTZ R6, R33, -1.4426950216293334961 ;  /* 0xbfb8aa3b21067820 */ /* 0x000fcc0000410000 */
[----:B------:R-:W2:Y:S02]  /*4810*/  MUFU.EX2 R6, R6 ;  /* 0x0000000600067308 */ /* 0x000ea40000000800 */
[----:B--2---:R-:W-:-:S06]  /*4820*/  FADD.FTZ R32, R6, 1 ;  /* 0x3f80000006207421 */ /* 0x004fcc0000010000 */
[----:B------:R-:W2:Y:S02]  /*4830*/  MUFU.RCP R32, R32 ;  /* 0x0000002000207308 */ /* 0x000ea40000001000 */
[----:B--2---:R-:W-:Y:S01]  /*4840*/  FMUL.FTZ R19, R33, R32 ;  /* 0x0000002021137220 */ /* 0x004fe20000410000 */
[----:B------:R-:W-:-:S06]  /*4850*/  FMUL.FTZ R33, R80, -1.4426950216293334961 ;  /* 0xbfb8aa3b50217820 */ /* 0x000fcc0000410000 */
[----:B------:R-:W2:Y:S02]  /*4860*/  MUFU.EX2 R33, R33 ;  /* 0x0000002100217308 */ /* 0x000ea40000000800 */
[----:B--2---:R-:W-:-:S06]  /*4870*/  FADD.FTZ R79, R33, 1 ;  /* 0x3f800000214f7421 */ /* 0x004fcc0000010000 */
[----:B------:R-:W2:Y:S02]  /*4880*/  MUFU.RCP R79, R79 ;  /* 0x0000004f004f7308 */ /* 0x000ea40000001000 */
[----:B--2---:R-:W-:-:S05]  /*4890*/  FMUL.FTZ R6, R80, R79 ;  /* 0x0000004f50067220 */ /* 0x004fca0000410000 */
        /* <DEDUP_REMOVED lines=9> */
.L_x_1999:
[----:B------:R-:W-:Y:S05]  /*4930*/  BSYNC.RECONVERGENT B1 ;  /* 0x0000000000017941 */ /* 0x000fea0003800200 */
.L_x_1998:
[----:B0-----:R-:W-:Y:S01]  /*4940*/  IADD3 R19, PT, PT, R37, 0x20, RZ ;  /* 0x0000002025137810 */ /* 0x001fe20007ffe0ff */
[----:B------:R-:W-:Y:S03]  /*4950*/  BSSY.RECONVERGENT B1, `(.L_x_2000) ;  /* 0x0000021000017945 */ /* 0x000fe60003800200 */
[----:B------:R-:W-:Y:S02]  /*4960*/  ISETP.GE.U32.AND P1, PT, R19, UR4, PT ;  /* 0x0000000413007c0c */ /* 0x000fe4000bf26070 */
[----:B------:R-:W-:-:S04]  /*4970*/  SHF.R.S32.HI R33, RZ, 0x1f, R19 ;  /* 0x0000001fff217819 */ /* 0x000fc80000011413 */
[----:B------:R-:W-:-:S13]  /*4980*/  ISETP.GE.AND.EX P1, PT, R33, UR5, PT, P1 ;  /* 0x0000000521007c0c */ /* 0x000fda000bf26310 */
[----:B------:R-:W-:Y:S05]  /*4990*/  @P1 BRA `(.L_x_2001) ;  /* 0x0000000000701947 */ /* 0x000fea0003800000 */
[--C-:B------:R-:W-:Y:S01]  /*49a0*/  FADD.FTZ R35, R8, -R38.reuse ;  /* 0x8000002608237221 */ /* 0x100fe20000010000 */
[----:B------:R-:W-:Y:S01]  /*49b0*/  FADD.FTZ R21, R21, -R38 ;  /* 0x8000002615157221 */ /* 0x000fe20000010000 */
[----:B------:R-:W0:Y:S02]  /*49c0*/  LDCU.64 UR8, c[0x0][0x3e0] ;  /* 0x00007c00ff0877ac */ /* 0x000e240008000a00 */
[-C--:B--2---:R-:W-:Y:S01]  /*49d0*/  FMUL.FTZ R35, R35, R36.reuse ;  /* 0x0000002423237220 */ /* 0x084fe20000410000 */
        /* <DEDUP_REMOVED lines=11> */
[----:B------:R-:W3:Y:S01]  /*4a90*/  MUFU.RCP R79, R79 ;  /* 0x0000004f004f7308 */ /* 0x000ee20000001000 */
[----:B--2---:R-:W-:Y:S01]  /*4aa0*/  FMUL.FTZ R21, R35, R8 ;  /* 0x0000000823157220 */ /* 0x004fe20000410000 */
[----:B------:R-:W-:Y:S01]  /*4ab0*/  MOV R35, R73 ;  /* 0x0000004900237202 */ /* 0x000fe20000000f00 */
[----:B0-----:R-:W-:-:S04]  /*4ac0*/  IMAD R8, R33, UR8, RZ ;  /* 0x0000000821087c24 */ /* 0x001fc8000f8e02ff */
[----:B------:R-:W-:Y:S02]  /*4ad0*/  IMAD R33, R19, UR9, R8 ;  /* 0x0000000913217c24 */ /* 0x000fe4000f8e0208 */
[----:B---3--:R-:W-:Y:S01]  /*4ae0*/  FMUL.FTZ R6, R34, R79 ;  /* 0x0000004f22067220 */ /* 0x008fe20000410000 */
[----:B------:R-:W-:-:S04]  /*4af0*/  MOV R34, R70 ;  /* 0x0000004600227202 */ /* 0x000fc80000000f00 */
[----:B------:R-:W-:Y:S01]  /*4b00*/  F2FP.BF16.F32.PACK_AB R21, R6, R21 ;  /* 0x000000150615723e */ /* 0x000fe200000010ff */
[----:B------:R-:W-:-:S05]  /*4b10*/  IMAD.WIDE.U32 R34, R19, UR8, R34 ;  /* 0x0000000813227c25 */ /* 0x000fca000f8e0022 */
[----:B------:R-:W-:Y:S02]  /*4b20*/  IADD3 R33, PT, PT, R35, R33, RZ ;  /* 0x0000002123217210 */ /* 0x000fe40007ffe0ff */
[----:B-1----:R-:W-:-:S04]  /*4b30*/  LEA R32, P1, R34, UR10, 0x1 ;  /* 0x0000000a22207c11 */ /* 0x002fc8000f8208ff */
[----:B------:R-:W-:-:S05]  /*4b40*/  LEA.HI.X R33, R34, UR11, R33, 0x1, P1 ;  /* 0x0000000b22217c11 */ /* 0x000fca00088f0c21 */
[----:B------:R0:W-:Y:S04]  /*4b50*/  STG.E desc[UR6][R32.64], R21 ;  /* 0x0000001520007986 */ /* 0x0001e8000c101906 */
.L_x_2001:
[----:B------:R-:W-:Y:S05]  /*4b60*/  BSYNC.RECONVERGENT B1 ;  /* 0x0000000000017941 */ /* 0x000fea0003800200 */
.L_x_2000:
[----:B------:R-:W-:Y:S01]  /*4b70*/  ISETP.GE.U32.AND P1, PT, R69, UR4, PT ;  /* 0x0000000445007c0c */ /* 0x000fe2000bf26070 */
[----:B------:R-:W-:Y:S01]  /*4b80*/  BSSY.RECONVERGENT B1, `(.L_x_2002) ;  /* 0x0000021000017945 */ /* 0x000fe20003800200 */
[----:B------:R-:W-:Y:S02]  /*4b90*/  ISETP.GE.U32.AND P2, PT, R74, UR4, PT ;  /* 0x000000044a007c0c */ /* 0x000fe4000bf46070 */
[----:B------:R-:W-:Y:S02]  /*4ba0*/  ISETP.GE.AND.EX P4, PT, R77, UR5, PT, P1 ;  /* 0x000000054d007c0c */ /* 0x000fe4000bf86310 */
[----:B------:R-:W-:-:S11]  /*4bb0*/  ISETP.GE.U32.AND P1, PT, R67, UR4, PT ;  /* 0x0000000443007c0c */ /* 0x000fd6000bf26070 */
[----:B------:R-:W-:Y:S05]  /*4bc0*/  @P4 BRA `(.L_x_2003) ;  /* 0x0000000000704947 */ /* 0x000fea0003800000 */
[--C-:B------:R-:W-:Y:S01]  /*4bd0*/  FADD.FTZ R19, R10, -R38.reuse ;  /* 0x800000260a137221 */ /* 0x100fe20000010000 */
[----:B------:R-:W-:Y:S01]  /*4be0*/  FADD.FTZ R23, R23, -R38 ;  /* 0x8000002617177221 */ /* 0x000fe20000010000 */
[----:B------:R-:W1:Y:S01]  /*4bf0*/  LDCU.64 UR8, c[0x0][0x3e0] ;  /* 0x00007c00ff0877ac */ /* 0x000e620008000a00 */
[----:B------:R-:W-:Y:S01]  /*4c00*/  MOV R35, R73 ;  /* 0x0000004900237202 */ /* 0x000fe20000000f00 */
[-C--:B--2---:R-:W-:Y:S01]  /*4c10*/  FMUL.FTZ R19, R19, R36.reuse ;  /* 0x0000002413137220 */ /* 0x084fe20000410000 */
[----:B------:R-:W-:Y:S01]  /*4c20*/  FMUL.FTZ R6, R23, R36 ;  /* 0x0000002417067220 */ /* 0x000fe20000410000 */
[----:B------:R-:W2:Y:S02]  /*4c30*/  LDCU.64 UR10, c[0x0][0x380] ;  /* 0x00007000ff0a77ac */ /* 0x000ea40008000a00 */
[----:B0----5:R-:W-:Y:S01]  /*4c40*/  FFMA.FTZ R21, R28, R19, R30 ;  /* 0x000000131c157223 */ /* 0x021fe2000001001e */
[----:B------:R-:W-:-:S03]  /*4c50*/  FFMA.FTZ R32, R29, R6, R31 ;  /* 0x000000061d207223 */ /* 0x000fc6000001001f */
[----:B------:R-:W-:Y:S01]  /*4c60*/  FMUL.FTZ R6, R21, -1.4426950216293334961 ;  /* 0xbfb8aa3b15067820 */ /* 0x000fe20000410000 */
[----:B------:R-:W-:-:S05]  /*4c70*/  FMUL.FTZ R10, R32, -1.4426950216293334961 ;  /* 0xbfb8aa3b200a7820 */ /* 0x000fca0000410000 */
[----:B------:R-:W0:Y:S01]  /*4c80*/  MUFU.EX2 R6, R6 ;  /* 0x0000000600067308 */ /* 0x000e220000000800 */
[----:B-1----:R-:W-:-:S04]  /*4c90*/  IMAD R34, R77, UR8, RZ ;  /* 0x000000084d227c24 */ /* 0x002fc8000f8e02ff */
[C---:B------:R-:W-:Y:S01]  /*4ca0*/  IMAD R23, R69.reuse, UR9, R34 ;  /* 0x0000000945177c24 */ /* 0x040fe2000f8e0222 */
[----:B------:R-:W-:Y:S02]  /*4cb0*/  MOV R34, R70 ;  /* 0x0000004600227202 */ /* 0x000fe40000000f00 */
[----:B------:R-:W1:Y:S03]  /*4cc0*/  MUFU.EX2 R10, R10 ;  /* 0x0000000a000a7308 */ /* 0x000e660000000800 */
[----:B------:R-:W-:-:S04]  /*4cd0*/  IMAD.WIDE.U32 R34, R69, UR8, R34 ;  /* 0x0000000845227c25 */ /* 0x000fc8000f8e0022 */
[----:B0-----:R-:W-:Y:S01]  /*4ce0*/  FADD.FTZ R8, R6, 1 ;  /* 0x3f80000006087421 */ /* 0x001fe20000010000 */
[----:B------:R-:W-:-:S05]  /*4cf0*/  IADD3 R23, PT, PT, R35, R23, RZ ;  /* 0x0000001723177210 */ /* 0x000fca0007ffe0ff */
[----:B------:R-:W0:Y:S01]  /*4d00*/  MUFU.RCP R8, R8 ;  /* 0x0000000800087308 */ /* 0x000e220000001000 */
[----:B-1----:R-:W-:-:S07]  /*4d10*/  FADD.FTZ R19, R10, 1 ;  /* 0x3f8000000a137421 */ /* 0x002fce0000010000 */
[----:B------:R-:W1:Y:S01]  /*4d20*/  MUFU.RCP R19, R19 ;  /* 0x0000001300137308 */ /* 0x000e620000001000 */
[----:B0-----:R-:W-:Y:S01]  /*4d30*/  FMUL.FTZ R6, R21, R8 ;  /* 0x0000000815067220 */ /* 0x001fe20000410000 */
[----:B-1----:R-:W-:Y:S01]  /*4d40*/  FMUL.FTZ R21, R32, R19 ;  /* 0x0000001320157220 */ /* 0x002fe20000410000 */
[----:B--2---:R-:W-:-:S04]  /*4d50*/  LEA R32, P4, R34, UR10, 0x1 ;  /* 0x0000000a22207c11 */ /* 0x004fc8000f8808ff */
[----:B------:R-:W-:Y:S02]  /*4d60*/  LEA.HI.X R33, R34, UR11, R23, 0x1, P4 ;  /* 0x0000000b22217c11 */ /* 0x000fe4000a0f0c17 */
[----:B------:R-:W-:-:S05]  /*4d70*/  F2FP.BF16.F32.PACK_AB R21, R21, R6 ;  /* 0x000000061515723e */ /* 0x000fca00000010ff */
[----:B------:R1:W-:Y:S02]  /*4d80*/  STG.E desc[UR6][R32.64], R21 ;  /* 0x0000001520007986 */ /* 0x0003e4000c101906 */
.L_x_2003:
[----:B------:R-:W-:Y:S05]  /*4d90*/  BSYNC.RECONVERGENT B1 ;  /* 0x0000000000017941 */ /* 0x000fea0003800200 */
.L_x_2002:
[----:B------:R-:W-:Y:S04]  /*4da0*/  BSSY.RECONVERGENT B1, `(.L_x_2004) ;  /* 0x000001e000017945 */ /* 0x000fe80003800200 */
[----:B------:R-:W-:Y:S05]  /*4db0*/  @P3 BRA `(.L_x_2005) ;  /* 0x0000000000703947 */ /* 0x000fea0003800000 */
[--C-:B------:R-:W-:Y:S01]  /*4dc0*/  FADD.FTZ R25, R25, -R38.reuse ;  /* 0x8000002619197221 */ /* 0x100fe20000010000 */
[----:B------:R-:W-:Y:S01]  /*4dd0*/  FADD.FTZ R19, R12, -R38 ;  /* 0x800000260c137221 */ /* 0x000fe20000010000 */
[----:B------:R-:W0:Y:S01]  /*4de0*/  LDCU.64 UR8, c[0x0][0x3e0] ;  /* 0x00007c00ff0877ac */ /* 0x000e220008000a00 */
[----:B------:R-:W-:Y:S01]  /*4df0*/  MOV R34, R70 ;  /* 0x0000004600227202 */ /* 0x000fe20000000f00 */
[-C--:B--2---:R-:W-:Y:S01]  /*4e00*/  FMUL.FTZ R25, R25, R36.reuse ;  /* 0x0000002419197220 */ /* 0x084fe20000410000 */
[----:B------:R-:W-:Y:S01]  /*4e10*/  FMUL.FTZ R8, R19, R36 ;  /* 0x0000002413087220 */ /* 0x000fe20000410000 */
[----:B------:R-:W2:Y:S01]  /*4e20*/  LDCU.64 UR10, c[0x0][0x380] ;  /* 0x00007000ff0a77ac */ /* 0x000ea20008000a00 */
[----:B------:R-:W-:Y:S01]  /*4e30*/  MOV R35, R73 ;  /* 0x0000004900237202 */ /* 0x000fe20000000f00 */
[----:B-----5:R-:W-:Y:S01]  /*4e40*/  FFMA.FTZ R25, R28, R25, R30 ;  /* 0x000000191c197223 */ /* 0x020fe2000001001e */
[----:B------:R-:W-:-:S03]  /*4e50*/  FFMA.FTZ R19, R29, R8, R31 ;  /* 0x000000081d137223 */ /* 0x000fc6000001001f */
[----:B------:R-:W-:Y:S01]  /*4e60*/  FMUL.FTZ R6, R25, -1.4426950216293334961 ;  /* 0xbfb8aa3b19067820 */ /* 0x000fe20000410000 */
[----:B------:R-:W-:-:S05]  /*4e70*/  FMUL.FTZ R10, R19, -1.4426950216293334961 ;  /* 0xbfb8aa3b130a7820 */ /* 0x000fca0000410000 */
[----:B------:R-:W3:Y:S01]  /*4e80*/  MUFU.EX2 R6, R6 ;  /* 0x0000000600067308 */ /* 0x000ee20000000800 */
[----:B01----:R-:W-:Y:S02]  /*4e90*/  IMAD R21, R5, UR8, RZ ;  /* 0x0000000805157c24 */ /* 0x003fe4000f8e02ff */
[----:B------:R-:W-:-:S05]  /*4ea0*/  IMAD.WIDE.U32 R34, R66, UR8, R34 ;  /* 0x0000000842227c25 */ /* 0x000fca000f8e0022 */
[----:B------:R-:W0:Y:S01]  /*4eb0*/  MUFU.EX2 R10, R10 ;  /* 0x0000000a000a7308 */ /* 0x000e220000000800 */
[----:B------:R-:W-:Y:S01]  /*4ec0*/  IMAD R21, R66, UR9, R21 ;  /* 0x0000000942157c24 */ /* 0x000fe2000f8e0215 */
[----:B--2---:R-:W-:-:S04]  /*4ed0*/  LEA R32, P3, R34, UR10, 0x1 ;  /* 0x0000000a22207c11 */ /* 0x004fc8000f8608ff */
[----:B------:R-:W-:Y:S01]  /*4ee0*/  IADD3 R21, PT, PT, R35, R21, RZ ;  /* 0x0000001523157210 */ /* 0x000fe20007ffe0ff */
[----:B---3--:R-:W-:-:S03]  /*4ef0*/  FADD.FTZ R8, R6, 1 ;  /* 0x3f80000006087421 */ /* 0x008fc60000010000 */
[----:B------:R-:W-:-:S03]  /*4f00*/  LEA.HI.X R33, R34, UR11, R21, 0x1, P3 ;  /* 0x0000000b22217c11 */ /* 0x000fc600098f0c15 */
[----:B------:R-:W1:Y:S01]  /*4f10*/  MUFU.RCP R8, R8 ;  /* 0x0000000800087308 */ /* 0x000e620000001000 */
[----:B0-----:R-:W-:-:S07]  /*4f20*/  FADD.FTZ R12, R10, 1 ;  /* 0x3f8000000a0c7421 */ /* 0x001fce0000010000 */
[----:B------:R-:W0:Y:S01]  /*4f30*/  MUFU.RCP R12, R12 ;  /* 0x0000000c000c7308 */ /* 0x000e220000001000 */
[----:B-1----:R-:W-:Y:S01]  /*4f40*/  FMUL.FTZ R6, R25, R8 ;  /* 0x0000000819067220 */ /* 0x002fe20000410000 */
[----:B0-----:R-:W-:-:S05]  /*4f50*/  FMUL.FTZ R19, R19, R12 ;  /* 0x0000000c13137220 */ /* 0x001fca0000410000 */
[----:B------:R-:W-:-:S05]  /*4f60*/  F2FP.BF16.F32.PACK_AB R19, R19, R6 ;  /* 0x000000061313723e */ /* 0x000fca00000010ff */
[----:B------:R3:W-:Y:S02]  /*4f70*/  STG.E desc[UR6][R32.64], R19 ;  /* 0x0000001320007986 */ /* 0x0007e4000c101906 */
.L_x_2005:
[----:B------:R-:W-:Y:S05]  /*4f80*/  BSYNC.RECONVERGENT B1 ;  /* 0x0000000000017941 */ /* 0x000fea0003800200 */
.L_x_2004:
        /* <DEDUP_REMOVED lines=14> */
[--C-:B------:R-:W-:Y:S01]  /*5070*/  FADD.FTZ R27, R27, -R38.reuse ;  /* 0x800000261b1b7221 */ /* 0x100fe20000010000 */
[----:B---3--:R-:W-:Y:S01]  /*5080*/  FADD.FTZ R19, R14, -R38 ;  /* 0x800000260e137221 */ /* 0x008fe20000010000 */
[----:B------:R-:W3:Y:S01]  /*5090*/  LDCU.64 UR8, c[0x0][0x3e0] ;  /* 0x00007c00ff0877ac */ /* 0x000ee20008000a00 */
[----:B01----:R-:W-:Y:S01]  /*50a0*/  MOV R32, R70 ;  /* 0x0000004600207202 */ /* 0x003fe20000000f00 */
[-C--:B--2---:R-:W-:Y:S01]  /*50b0*/  FMUL.FTZ R27, R27, R36.reuse ;  /* 0x000000241b1b7220 */ /* 0x084fe20000410000 */
[----:B------:R-:W-:Y:S01]  /*50c0*/  FMUL.FTZ R12, R19, R36 ;  /* 0x00000024130c7220 */ /* 0x000fe20000410000 */
[----:B------:R-:W0:Y:S01]  /*50d0*/  LDCU.64 UR10, c[0x0][0x380] ;  /* 0x00007000ff0a77ac */ /* 0x000e220008000a00 */
[----:B------:R-:W-:Y:S01]  /*50e0*/  MOV R33, R73 ;  /* 0x0000004900217202 */ /* 0x000fe20000000f00 */
[----:B-----5:R-:W-:Y:S01]  /*50f0*/  FFMA.FTZ R27, R28, R27, R30 ;  /* 0x0000001b1c1b7223 */ /* 0x020fe2000001001e */
[----:B------:R-:W-:-:S03]  /*5100*/  FFMA.FTZ R34, R29, R12, R31 ;  /* 0x0000000c1d227223 */ /* 0x000fc6000001001f */
[----:B------:R-:W-:Y:S01]  /*5110*/  FMUL.FTZ R10, R27, -1.4426950216293334961 ;  /* 0xbfb8aa3b1b0a7820 */ /* 0x000fe20000410000 */
[----:B------:R-:W-:-:S05]  /*5120*/  FMUL.FTZ R14, R34, -1.4426950216293334961 ;  /* 0xbfb8aa3b220e7820 */ /* 0x000fca0000410000 */
[----:B------:R-:W1:Y:S01]  /*5130*/  MUFU.EX2 R10, R10 ;  /* 0x0000000a000a7308 */ /* 0x000e620000000800 */
[----:B---3--:R-:W-:Y:S02]  /*5140*/  IMAD R21, R78, UR8, RZ ;  /* 0x000000084e157c24 */ /* 0x008fe4000f8e02ff */
[----:B------:R-:W-:-:S05]  /*5150*/  IMAD.WIDE.U32 R32, R74, UR8, R32 ;  /* 0x000000084a207c25 */ /* 0x000fca000f8e0020 */
[----:B------:R-:W2:Y:S01]  /*5160*/  MUFU.EX2 R14, R14 ;  /* 0x0000000e000e7308 */ /* 0x000ea20000000800 */
[----:B------:R-:W-:-:S05]  /*5170*/  IMAD R23, R74, UR9, R21 ;  /* 0x000000094a177c24 */ /* 0x000fca000f8e0215 */
[----:B------:R-:W-:Y:S01]  /*5180*/  IADD3 R23, PT, PT, R33, R23, RZ ;  /* 0x0000001721177210 */ /* 0x000fe20007ffe0ff */
[----:B-1----:R-:W-:-:S06]  /*5190*/  FADD.FTZ R12, R10, 1 ;  /* 0x3f8000000a0c7421 */ /* 0x002fcc0000010000 */
[----:B------:R-:W1:Y:S01]  /*51a0*/  MUFU.RCP R12, R12 ;  /* 0x0000000c000c7308 */ /* 0x000e620000001000 */
[----:B--2---:R-:W-:-:S07]  /*51b0*/  FADD.FTZ R19, R14, 1 ;  /* 0x3f8000000e137421 */ /* 0x004fce0000010000 */
[----:B------:R-:W2:Y:S01]  /*51c0*/  MUFU.RCP R19, R19 ;  /* 0x0000001300137308 */ /* 0x000ea20000001000 */
[----:B-1----:R-:W-:Y:S01]  /*51d0*/  FMUL.FTZ R10, R27, R12 ;  /* 0x0000000c1b0a7220 */ /* 0x002fe20000410000 */
[----:B--2---:R-:W-:Y:S01]  /*51e0*/  FMUL.FTZ R21, R34, R19 ;  /* 0x0000001322157220 */ /* 0x004fe20000410000 */
[----:B0-----:R-:W-:-:S04]  /*51f0*/  LEA R34, P2, R32, UR10, 0x1 ;  /* 0x0000000a20227c11 */ /* 0x001fc8000f8408ff */
[----:B------:R-:W-:Y:S02]  /*5200*/  LEA.HI.X R35, R32, UR11, R23, 0x1, P2 ;  /* 0x0000000b20237c11 */ /* 0x000fe400090f0c17 */
[----:B------:R-:W-:-:S05]  /*5210*/  F2FP.BF16.F32.PACK_AB R21, R21, R10 ;  /* 0x0000000a1515723e */ /* 0x000fca00000010ff */
[----:B------:R4:W-:Y:S02]  /*5220*/  STG.E desc[UR6][R34.64], R21 ;  /* 0x0000001522007986 */ /* 0x0009e4000c101906 */
.L_x_2007:
[----:B------:R-:W-:Y:S05]  /*5230*/  BSYNC.RECONVERGENT B1 ;  /* 0x0000000000017941 */ /* 0x000fea0003800200 */
.L_x_2006:
[----:B------:R-:W-:Y:S04]  /*5240*/  BSSY.RECONVERGENT B1, `(.L_x_2008) ;  /* 0x000001e000017945 */ /* 0x000fe80003800200 */
[----:B------:R-:W-:Y:S05]  /*5250*/  @P1 BRA `(.L_x_2009) ;  /* 0x0000000000701947 */ /* 0x000fea0003800000 */
[--C-:B---3--:R-:W-:Y:S01]  /*5260*/  FADD.FTZ R19, R16, -R38.reuse ;  /* 0x8000002610137221 */ /* 0x108fe20000010000 */
[----:B------:R-:W-:Y:S01]  /*5270*/  FADD.FTZ R41, R41, -R38 ;  /* 0x8000002629297221 */ /* 0x000fe20000010000 */
[----:B------:R-:W3:Y:S01]  /*5280*/  LDCU.64 UR8, c[0x0][0x3e0] ;  /* 0x00007c00ff0877ac */ /* 0x000ee20008000a00 */
[----:B01----:R-:W-:Y:S01]  /*5290*/  MOV R32, R70 ;  /* 0x0000004600207202 */ /* 0x003fe20000000f00 */
[-C--:B--2---:R-:W-:Y:S01]  /*52a0*/  FMUL.FTZ R19, R19, R36.reuse ;  /* 0x0000002413137220 */ /* 0x084fe20000410000 */
[----:B------:R-:W-:Y:S01]  /*52b0*/  FMUL.FTZ R12, R41, R36 ;  /* 0x00000024290c7220 */ /* 0x000fe20000410000 */
[----:B------:R-:W0:Y:S01]  /*52c0*/  LDCU.64 UR10, c[0x0][0x380] ;  /* 0x00007000ff0a77ac */ /* 0x000e220008000a00 */
[----:B------:R-:W-:Y:S01]  /*52d0*/  MOV R33, R73 ;  /* 0x0000004900217202 */ /* 0x000fe20000000f00 */
[----:B-----5:R-:W-:Y:S01]  /*52e0*/  FFMA.FTZ R19, R28, R19, R30 ;  /* 0x000000131c137223 */ /* 0x020fe2000001001e */
[----:B----4-:R-:W-:-:S03]  /*52f0*/  FFMA.FTZ R21, R29, R12, R31 ;  /* 0x0000000c1d157223 */ /* 0x010fc6000001001f */
[----:B------:R-:W-:Y:S01]  /*5300*/  FMUL.FTZ R10, R19, -1.4426950216293334961 ;  /* 0xbfb8aa3b130a7820 */ /* 0x000fe20000410000 */
[----:B------:R-:W-:-:S05]  /*5310*/  FMUL.FTZ R14, R21, -1.4426950216293334961 ;  /* 0xbfb8aa3b150e7820 */ /* 0x000fca0000410000 */
[----:B------:R-:W1:Y:S01]  /*5320*/  MUFU.EX2 R10, R10 ;  /* 0x0000000a000a7308 */ /* 0x000e620000000800 */
[----:B---3--:R-:W-:Y:S02]  /*5330*/  IMAD R76, R76, UR8, RZ ;  /* 0x000000084c4c7c24 */ /* 0x008fe4000f8e02ff */
[----:B------:R-:W-:-:S05]  /*5340*/  IMAD.WIDE.U32 R32, R67, UR8, R32 ;  /* 0x0000000843207c25 */ /* 0x000fca000f8e0020 */
[----:B------:R-:W2:Y:S01]  /*5350*/  MUFU.EX2 R14, R14 ;  /* 0x0000000e000e7308 */ /* 0x000ea20000000800 */
[----:B------:R-:W-:Y:S01]  /*5360*/  IMAD R67, R67, UR9, R76 ;  /* 0x0000000943437c24 */ /* 0x000fe2000f8e024c */
[----:B0-----:R-:W-:-:S04]  /*5370*/  LEA R34, P1, R32, UR10, 0x1 ;  /* 0x0000000a20227c11 */ /* 0x001fc8000f8208ff */
[----:B------:R-:W-:Y:S01]  /*5380*/  IADD3 R67, PT, PT, R33, R67, RZ ;  /* 0x0000004321437210 */ /* 0x000fe20007ffe0ff */
[----:B-1----:R-:W-:-:S03]  /*5390*/  FADD.FTZ R12, R10, 1 ;  /* 0x3f8000000a0c7421 */ /* 0x002fc60000010000 */
[----:B------:R-:W-:-:S03]  /*53a0*/  LEA.HI.X R35, R32, UR11, R67, 0x1, P1 ;  /* 0x0000000b20237c11 */ /* 0x000fc600088f0c43 */
[----:B------:R-:W0:Y:S01]  /*53b0*/  MUFU.RCP R12, R12 ;  /* 0x0000000c000c7308 */ /* 0x000e220000001000 */
[----:B--2---:R-:W-:-:S07]  /*53c0*/  FADD.FTZ R16, R14, 1 ;  /* 0x3f8000000e107421 */ /* 0x004fce0000010000 */
[----:B------:R-:W1:Y:S01]  /*53d0*/  MUFU.RCP R16, R16 ;  /* 0x0000001000107308 */ /* 0x000e620000001000 */
[----:B0-----:R-:W-:Y:S01]  /*53e0*/  FMUL.FTZ R10, R19, R12 ;  /* 0x0000000c130a7220 */ /* 0x001fe20000410000 */
[----:B-1----:R-:W-:-:S05]  /*53f0*/  FMUL.FTZ R19, R21, R16 ;  /* 0x0000001015137220 */ /* 0x002fca0000410000 */
[----:B------:R-:W-:-:S05]  /*5400*/  F2FP.BF16.F32.PACK_AB R19, R19, R10 ;  /* 0x0000000a1313723e */ /* 0x000fca00000010ff */
[----:B------:R0:W-:Y:S02]  /*5410*/  STG.E desc[UR6][R34.64], R19 ;  /* 0x0000001322007986 */ /* 0x0001e4000c101906 */
.L_x_2009:
[----:B------:R-:W-:Y:S05]  /*5420*/  BSYNC.RECONVERGENT B1 ;  /* 0x0000000000017941 */ /* 0x000fea0003800200 */
.L_x_2008:
[----:B------:R-:W-:Y:S04]  /*5430*/  BSSY.RECONVERGENT B1, `(.L_x_2010) ;  /* 0x000001e000017945 */ /* 0x000fe80003800200 */
[----:B------:R-:W-:Y:S05]  /*5440*/  @P3 BRA `(.L_x_2011) ;  /* 0x0000000000703947 */ /* 0x000fea0003800000 */
[--C-:B0--3--:R-:W-:Y:S01]  /*5450*/  FADD.FTZ R19, R18, -R38.reuse ;  /* 0x8000002612137221 */ /* 0x109fe20000010000 */
[----:B------:R-:W-:Y:S01]  /*5460*/  FADD.FTZ R43, R43, -R38 ;  /* 0x800000262b2b7221 */ /* 0x000fe20000010000 */
[----:B------:R-:W0:Y:S01]  /*5470*/  LDCU.64 UR8, c[0x0][0x3e0] ;  /* 0x00007c00ff0877ac */ /* 0x000e220008000a00 */
[----:B------:R-:W-:Y:S01]  /*5480*/  MOV R18, R70 ;  /* 0x0000004600127202 */ /* 0x000fe20000000f00 */
[-C--:B--2---:R-:W-:Y:S01]  /*5490*/  FMUL.FTZ R19, R19, R36.reuse ;  /* 0x0000002413137220 */ /* 0x084fe20000410000 */
[----:B------:R-:W-:Y:S01]  /*54a0*/  FMUL.FTZ R12, R43, R36 ;  /* 0x000000242b0c7220 */ /* 0x000fe20000410000 */
[----:B------:R-:W2:Y:S02]  /*54b0*/  LDCU.64 UR10, c[0x0][0x380] ;  /* 0x00007000ff0a77ac */ /* 0x000ea40008000a00 */
[----:B-1--45:R-:W-:Y:S01]  /*54c0*/  FFMA.FTZ R21, R28, R19, R30 ;  /* 0x000000131c157223 */ /* 0x032fe2000001001e */
[----:B------:R-:W-:Y:S01]  /*54d0*/  FFMA.FTZ R23, R29, R12, R31 ;  /* 0x0000000c1d177223 */ /* 0x000fe2000001001f */
[----:B------:R-:W-:-:S02]  /*54e0*/  MOV R19, R73 ;  /* 0x0000004900137202 */ /* 0x000fc40000000f00 */
[----:B------:R-:W-:Y:S01]  /*54f0*/  FMUL.FTZ R10, R21, -1.4426950216293334961 ;  /* 0xbfb8aa3b150a7820 */ /* 0x000fe20000410000 */
[----:B------:R-:W-:-:S05]  /*5500*/  FMUL.FTZ R14, R23, -1.4426950216293334961 ;  /* 0xbfb8aa3b170e7820 */ /* 0x000fca0000410000 */
[----:B------:R-:W1:Y:S01]  /*5510*/  MUFU.EX2 R10, R10 ;  /* 0x0000000a000a7308 */ /* 0x000e620000000800 */
[----:B0-----:R-:W-:Y:S02]  /*5520*/  IMAD R32, R75, UR8, RZ ;  /* 0x000000084b207c24 */ /* 0x001fe4000f8e02ff */
[----:B------:R-:W-:-:S05]  /*5530*/  IMAD.WIDE.U32 R18, R39, UR8, R18 ;  /* 0x0000000827127c25 */ /* 0x000fca000f8e0012 */
[----:B------:R-:W0:Y:S01]  /*5540*/  MUFU.EX2 R14, R14 ;  /* 0x0000000e000e7308 */ /* 0x000e220000000800 */
[----:B------:R-:W-:Y:S01]  /*5550*/  IMAD R39, R39, UR9, R32 ;  /* 0x0000000927277c24 */ /* 0x000fe2000f8e0220 */
[----:B--2---:R-:W-:-:S04]  /*5560*/  LEA R32, P1, R18, UR10, 0x1 ;  /* 0x0000000a12207c11 */ /* 0x004fc8000f8208ff */
[----:B------:R-:W-:Y:S01]  /*5570*/  IADD3 R39, PT, PT, R19, R39, RZ ;  /* 0x0000002713277210 */ /* 0x000fe20007ffe0ff */
[----:B-1----:R-:W-:-:S03]  /*5580*/  FADD.FTZ R12, R10, 1 ;  /* 0x3f8000000a0c7421 */ /* 0x002fc60000010000 */
        /* <DEDUP_REMOVED lines=8> */
.L_x_2011:
[----:B------:R-:W-:Y:S05]  /*5610*/  BSYNC.RECONVERGENT B1 ;  /* 0x0000000000017941 */ /* 0x000fea0003800200 */
.L_x_2010:
        /* <DEDUP_REMOVED lines=8> */
[----:B------:R-:W2:Y:S01]  /*56a0*/  LDCU.64 UR10, c[0x0][0x380] ;  /* 0x00007000ff0a77ac */ /* 0x000ea20008000a00 */
[----:B-1--4-:R-:W-:Y:S01]  /*56b0*/  MOV R21, R73 ;  /* 0x0000004900157202 */ /* 0x012fe20000000f00 */
[----:B-----5:R-:W-:Y:S01]  /*56c0*/  FFMA.FTZ R19, R28, R19, R30 ;  /* 0x000000131c137223 */ /* 0x020fe2000001001e */
[----:B------:R-:W-:-:S03]  /*56d0*/  FFMA.FTZ R23, R29, R12, R31 ;  /* 0x0000000c1d177223 */ /* 0x000fc6000001001f */
        /* <DEDUP_REMOVED lines=9> */
[----:B-1----:R-:W-:-:S06]  /*5770*/  FADD.FTZ R12, R10, 1 ;  /* 0x3f8000000a0c7421 */ /* 0x002fcc0000010000 */
[----:B------:R-:W1:Y:S01]  /*5780*/  MUFU.RCP R12, R12 ;  /* 0x0000000c000c7308 */ /* 0x000e620000001000 */
[----:B0-----:R-:W-:-:S07]  /*5790*/  FADD.FTZ R16, R14, 1 ;  /* 0x3f8000000e107421 */ /* 0x001fce0000010000 */
[----:B------:R-:W0:Y:S01]  /*57a0*/  MUFU.RCP R16, R16 ;  /* 0x0000001000107308 */ /* 0x000e220000001000 */
[----:B-1----:R-:W-:Y:S01]  /*57b0*/  FMUL.FTZ R10, R19, R12 ;  /* 0x0000000c130a7220 */ /* 0x002fe20000410000 */
[----:B------:R-:W-:Y:S01]  /*57c0*/  LEA.HI.X R19, R20, UR11, R25, 0x1, P1 ;  /* 0x0000000b14137c11 */ /* 0x000fe200088f0c19 */
[----:B0-----:R-:W-:-:S05]  /*57d0*/  FMUL.FTZ R23, R23, R16 ;  /* 0x0000001017177220 */ /* 0x001fca0000410000 */
[----:B------:R-:W-:-:S05]  /*57e0*/  F2FP.BF16.F32.PACK_AB R23, R23, R10 ;  /* 0x0000000a1717723e */ /* 0x000fca00000010ff */
[----:B------:R0:W-:Y:S02]  /*57f0*/  STG.E desc[UR6][R18.64], R23 ;  /* 0x0000001712007986 */ /* 0x0001e4000c101906 */
.L_x_2013:
[----:B------:R-:W-:Y:S05]  /*5800*/  BSYNC.RECONVERGENT B1 ;  /* 0x0000000000017941 */ /* 0x000fea0003800200 */
.L_x_2012:
        /* <DEDUP_REMOVED lines=30> */
.L_x_2015:
[----:B------:R-:W-:Y:S05]  /*59f0*/  BSYNC.RECONVERGENT B1 ;  /* 0x0000000000017941 */ /* 0x000fea0003800200 */
.L_x_2014:
        /* <DEDUP_REMOVED lines=30> */
.L_x_2017:
[----:B------:R-:W-:Y:S05]  /*5be0*/  BSYNC.RECONVERGENT B1 ;  /* 0x0000000000017941 */ /* 0x000fea0003800200 */
.L_x_2016:
[----:B------:R-:W-:Y:S01]  /*5bf0*/  ISETP.GE.U32.AND P5, PT, R6, UR4, PT ;  /* 0x0000000406007c0c */ /* 0x000fe2000bfa6070 */
[----:B------:R-:W-:Y:S01]  /*5c00*/  BSSY.RECONVERGENT B1, `(.L_x_2018) ;  /* 0x000002d000017945 */ /* 0x000fe20003800200 */
[----:B0-----:R-:W-:Y:S02]  /*5c10*/  SHF.R.S32.HI R18, RZ, 0x1f, R6 ;  /* 0x0000001fff127819 */ /* 0x001fe40000011406 */
        /* <DEDUP_REMOVED lines=15> */
[--C-:B------:R-:W-:Y:S01]  /*5d10*/  FADD.FTZ R51, R51, -R38.reuse ;  /* 0x8000002633337221 */ /* 0x100fe20000010000 */
[----:B---3--:R-:W-:Y:S01]  /*5d20*/  FADD.FTZ R19, R26, -R38 ;  /* 0x800000261a137221 */ /* 0x008fe20000010000 */
[----:B------:R-:W1:Y:S02]  /*5d30*/  LDCU.64 UR8, c[0x0][0x3e0] ;  /* 0x00007c00ff0877ac */ /* 0x000e640008000a00 */
        /* <DEDUP_REMOVED lines=8> */
[----:B------:R-:W2:Y:S01]  /*5dc0*/  MUFU.EX2 R14, R14 ;  /* 0x0000000e000e7308 */ /* 0x000ea20000000800 */
[----:B-1--4-:R-:W-:Y:S01]  /*5dd0*/  IMAD R21, R18, UR8, RZ ;  /* 0x0000000812157c24 */ /* 0x012fe2000f8e02ff */
[----:B------:R-:W-:-:S03]  /*5de0*/  MOV R18, R70 ;  /* 0x0000004600127202 */ /* 0x000fc60000000f00 */
[----:B------:R-:W-:-:S03]  /*5df0*/  IMAD R21, R6, UR9, R21 ;  /* 0x0000000906157c24 */ /* 0x000fc6000f8e0215 */
[----:B------:R-:W1:Y:S01]  /*5e00*/  MUFU.EX2 R20, R20 ;  /* 0x0000001400147308 */ /* 0x000e620000000800 */
[----:B------:R-:W-:-:S05]  /*5e10*/  IMAD.WIDE.U32 R18, R6, UR8, R18 ;  /* 0x0000000806127c25 */ /* 0x000fca000f8e0012 */
[----:B------:R-:W-:Y:S01]  /*5e20*/  IADD3 R21, PT, PT, R19, R21, RZ ;  /* 0x0000001513157210 */ /* 0x000fe20007ffe0ff */
[----:B--2---:R-:W-:-:S06]  /*5e30*/  FADD.FTZ R16, R14, 1 ;  /* 0x3f8000000e107421 */ /* 0x004fcc0000010000 */
[----:B------:R-:W2:Y:S01]  /*5e40*/  MUFU.RCP R16, R16 ;  /* 0x0000001000107308 */ /* 0x000ea20000001000 */
[----:B-1----:R-:W-:Y:S01]  /*5e50*/  FADD.FTZ R22, R20, 1 ;  /* 0x3f80000014167421 */ /* 0x002fe20000010000 */
[----:B0-----:R-:W-:-:S04]  /*5e60*/  LEA R20, P5, R18, UR10, 0x1 ;  /* 0x0000000a12147c11 */ /* 0x001fc8000f8a08ff */
[----:B------:R-:W-:Y:S02]  /*5e70*/  LEA.HI.X R21, R18, UR11, R21, 0x1, P5 ;  /* 0x0000000b12157c11 */ /* 0x000fe4000a8f0c15 */
[----:B------:R-:W0:Y:S01]  /*5e80*/  MUFU.RCP R22, R22 ;  /* 0x0000001600167308 */ /* 0x000e220000001000 */
[----:B--2---:R-:W-:Y:S01]  /*5e90*/  FMUL.FTZ R6, R51, R16 ;  /* 0x0000001033067220 */ /* 0x004fe20000410000 */
[----:B0-----:R-:W-:-:S05]  /*5ea0*/  FMUL.FTZ R23, R23, R22 ;  /* 0x0000001617177220 */ /* 0x001fca0000410000 */
[----:B------:R-:W-:-:S05]  /*5eb0*/  F2FP.BF16.F32.PACK_AB R23, R23, R6 ;  /* 0x000000061717723e */ /* 0x000fca00000010ff */
[----:B------:R0:W-:Y:S02]  /*5ec0*/  STG.E desc[UR6][R20.64], R23 ;  /* 0x0000001714007986 */ /* 0x0001e4000c101906 */
.L_x_2019:
[----:B------:R-:W-:Y:S05]  /*5ed0*/  BSYNC.RECONVERGENT B1 ;  /* 0x0000000000017941 */ /* 0x000fea0003800200 */
.L_x_2018:
[----:B------:R-:W-:Y:S04]  /*5ee0*/  BSSY.RECONVERGENT B1, `(.L_x_2020) ;  /* 0x000001e000017945 */ /* 0x000fe80003800200 */
[----:B------:R-:W-:Y:S05]  /*5ef0*/  @P2 BRA `(.L_x_2021) ;  /* 0x0000000000702947 */ /* 0x000fea0003800000 */
[--C-:B------:R-:W-:Y:S01]  /*5f00*/  FADD.FTZ R53, R53, -R38.reuse ;  /* 0x8000002635357221 */ /* 0x100fe20000010000 */
[----:B---3--:R-:W-:Y:S01]  /*5f10*/  FADD.FTZ R19, R40, -R38 ;  /* 0x8000002628137221 */ /* 0x008fe20000010000 */
[----:B------:R-:W1:Y:S01]  /*5f20*/  LDCU.64 UR8, c[0x0][0x3e0] ;  /* 0x00007c00ff0877ac */ /* 0x000e620008000a00 */
[----:B------:R-:W-:Y:S01]  /*5f30*/  MOV R18, R70 ;  /* 0x0000004600127202 */ /* 0x000fe20000000f00 */
[-C--:B--2---:R-:W-:Y:S01]  /*5f40*/  FMUL.FTZ R53, R53, R36.reuse ;  /* 0x0000002435357220 */ /* 0x084fe20000410000 */
[----:B------:R-:W-:Y:S01]  /*5f50*/  FMUL.FTZ R14, R19, R36 ;  /* 0x00000024130e7220 */ /* 0x000fe20000410000 */
[----:B------:R-:W2:Y:S01]  /*5f60*/  LDCU.64 UR10, c[0x0][0x380] ;  /* 0x00007000ff0a77ac */ /* 0x000ea20008000a00 */
[----:B------:R-:W-:Y:S01]  /*5f70*/  MOV R19, R73 ;  /* 0x0000004900137202 */ /* 0x000fe20000000f00 */
[----:B-----5:R-:W-:Y:S01]  /*5f80*/  FFMA.FTZ R53, R28, R53, R30 ;  /* 0x000000351c357223 */ /* 0x020fe2000001001e */
[----:B0-----:R-:W-:-:S03]  /*5f90*/  FFMA.FTZ R23, R29, R14, R31 ;  /* 0x0000000e1d177223 */ /* 0x001fc6000001001f */
[----:B------:R-:W-:Y:S01]  /*5fa0*/  FMUL.FTZ R6, R53, -1.4426950216293334961 ;  /* 0xbfb8aa3b35067820 */ /* 0x000fe20000410000 */
[----:B------:R-:W-:-:S05]  /*5fb0*/  FMUL.FTZ R16, R23, -1.4426950216293334961 ;  /* 0xbfb8aa3b17107820 */ /* 0x000fca0000410000 */
[----:B------:R-:W0:Y:S01]  /*5fc0*/  MUFU.EX2 R6, R6 ;  /* 0x0000000600067308 */ /* 0x000e220000000800 */
[----:B-1--4-:R-:W-:Y:S02]  /*5fd0*/  IMAD R21, R13, UR8, RZ ;  /* 0x000000080d157c24 */ /* 0x012fe4000f8e02ff */
[----:B------:R-:W-:-:S05]  /*5fe0*/  IMAD.WIDE.U32 R18, R58, UR8, R18 ;  /* 0x000000083a127c25 */ /* 0x000fca000f8e0012 */
[----:B------:R-:W1:Y:S01]  /*5ff0*/  MUFU.EX2 R16, R16 ;  /* 0x0000001000107308 */ /* 0x000e620000000800 */
[----:B------:R-:W-:Y:S01]  /*6000*/  IMAD R21, R58, UR9, R21 ;  /* 0x000000093a157c24 */ /* 0x000fe2000f8e0215 */
[----:B--2---:R-:W-:-:S04]  /*6010*/  LEA R20, P2, R18, UR10, 0x1 ;  /* 0x0000000a12147c11 */ /* 0x004fc8000f8408ff */
[----:B------:R-:W-:Y:S01]  /*6020*/  IADD3 R21, PT, PT, R19, R21, RZ ;  /* 0x0000001513157210 */ /* 0x000fe20007ffe0ff */
[----:B0-----:R-:W-:-:S03]  /*6030*/  FADD.FTZ R14, R6, 1 ;  /* 0x3f800000060e7421 */ /* 0x001fc60000010000 */
[----:B------:R-:W-:-:S03]  /*6040*/  LEA.HI.X R21, R18, UR11, R21, 0x1, P2 ;  /* 0x0000000b12157c11 */ /* 0x000fc600090f0c15 */
[----:B------:R-:W0:Y:S01]  /*6050*/  MUFU.RCP R14, R14 ;  /* 0x0000000e000e7308 */ /* 0x000e220000001000 */
[----:B-1----:R-:W-:-:S07]  /*6060*/  FADD.FTZ R22, R16, 1 ;  /* 0x3f80000010167421 */ /* 0x002fce0000010000 */
[----:B------:R-:W1:Y:S01]  /*6070*/  MUFU.RCP R22, R22 ;  /* 0x0000001600167308 */ /* 0x000e620000001000 */
[----:B0-----:R-:W-:Y:S01]  /*6080*/  FMUL.FTZ R6, R53, R14 ;  /* 0x0000000e35067220 */ /* 0x001fe20000410000 */
[----:B-1----:R-:W-:-:S05]  /*6090*/  FMUL.FTZ R23, R23, R22 ;  /* 0x0000001617177220 */ /* 0x002fca0000410000 */
[----:B------:R-:W-:-:S05]  /*60a0*/  F2FP.BF16.F32.PACK_AB R23, R23, R6 ;  /* 0x000000061717723e */ /* 0x000fca00000010ff */
[----:B------:R0:W-:Y:S02]  /*60b0*/  STG.E desc[UR6][R20.64], R23 ;  /* 0x0000001714007986 */ /* 0x0001e4000c101906 */
.L_x_2021:
[----:B------:R-:W-:Y:S05]  /*60c0*/  BSYNC.RECONVERGENT B1 ;  /* 0x0000000000017941 */ /* 0x000fea0003800200 */
.L_x_2020:
[----:B------:R-:W-:Y:S04]  /*60d0*/  BSSY.RECONVERGENT B1, `(.L_x_2022) ;  /* 0x000001e000017945 */ /* 0x000fe80003800200 */
[----:B------:R-:W-:Y:S05]  /*60e0*/  @P1 BRA `(.L_x_2023) ;  /* 0x0000000000701947 */ /* 0x000fea0003800000 */
[--C-:B---3--:R-:W-:Y:S01]  /*60f0*/  FADD.FTZ R19, R42, -R38.reuse ;  /* 0x800000262a137221 */ /* 0x108fe20000010000 */
[----:B------:R-:W-:Y:S01]  /*6100*/  FADD.FTZ R55, R55, -R38 ;  /* 0x8000002637377221 */ /* 0x000fe20000010000 */
[----:B------:R-:W3:Y:S01]  /*6110*/  LDCU.64 UR8, c[0x0][0x3e0] ;  /* 0x00007c00ff0877ac */ /* 0x000ee20008000a00 */
[----:B------:R-:W-:Y:S01]  /*6120*/  MOV R18, R70 ;  /* 0x0000004600127202 */ /* 0x000fe20000000f00 */
[-C--:B--2---:R-:W-:Y:S01]  /*6130*/  FMUL.FTZ R19, R19, R36.reuse ;  /* 0x0000002413137220 */ /* 0x084fe20000410000 */
[----:B------:R-:W-:Y:S01]  /*6140*/  FMUL.FTZ R14, R55, R36 ;  /* 0x00000024370e7220 */ /* 0x000fe20000410000 */
[----:B------:R-:W2:Y:S02]  /*6150*/  LDCU.64 UR10, c[0x0][0x380] ;  /* 0x00007000ff0a77ac */ /* 0x000ea40008000a00 */
[----:B01--45:R-:W-:Y:S01]  /*6160*/  FFMA.FTZ R21, R28, R19, R30 ;  /* 0x000000131c157223 */ /* 0x033fe2000001001e */
[----:B------:R-:W-:Y:S01]  /*6170*/  FFMA.FTZ R23, R29, R14, R31 ;  /* 0x0000000e1d177223 */ /* 0x000fe2000001001f */
[----:B------:R-:W-:-:S02]  /*6180*/  MOV R19, R73 ;  /* 0x0000004900137202 */ /* 0x000fc40000000f00 */
[----:B------:R-:W-:Y:S01]  /*6190*/  FMUL.FTZ R6, R21, -1.4426950216293334961 ;  /* 0xbfb8aa3b15067820 */ /* 0x000fe20000410000 */
[----:B------:R-:W-:-:S05]  /*61a0*/  FMUL.FTZ R16, R23, -1.4426950216293334961 ;  /* 0xbfb8aa3b17107820 */ /* 0x000fca0000410000 */
[----:B------:R-:W0:Y:S01]  /*61b0*/  MUFU.EX2 R6, R6 ;  /* 0x0000000600067308 */ /* 0x000e220000000800 */
[----:B---3--:R-:W-:Y:S02]  /*61c0*/  IMAD R25, R15, UR8, RZ ;  /* 0x000000080f197c24 */ /* 0x008fe4000f8e02ff */
[----:B------:R-:W-:-:S05]  /*61d0*/  IMAD.WIDE.U32 R18, R56, UR8, R18 ;  /* 0x0000000838127c25 */ /* 0x000fca000f8e0012 */
[----:B------:R-:W1:Y:S01]  /*61e0*/  MUFU.EX2 R16, R16 ;  /* 0x0000001000107308 */ /* 0x000e620000000800 */
[----:B------:R-:W-:Y:S01]  /*61f0*/  IMAD R25, R56, UR9, R25 ;  /* 0x0000000938197c24 */ /* 0x000fe2000f8e0219 */
[----:B--2---:R-:W-:-:S04]  /*6200*/  LEA R20, P1, R18, UR10, 0x1 ;  /* 0x0000000a12147c11 */ /* 0x004fc8000f8208ff */
[----:B------:R-:W-:Y:S01]  /*6210*/  IADD3 R25, PT, PT, R19, R25, RZ ;  /* 0x0000001913197210 */ /* 0x000fe20007ffe0ff */
[----:B0-----:R-:W-:-:S06]  /*6220*/  FADD.FTZ R14, R6, 1 ;  /* 0x3f800000060e7421 */ /* 0x001fcc0000010000 */
[----:B------:R-:W0:Y:S01]  /*6230*/  MUFU.RCP R14, R14 ;  /* 0x0000000e000e7308 */ /* 0x000e220000001000 */
[----:B-1----:R-:W-:-:S07]  /*6240*/  FADD.FTZ R22, R16, 1 ;  /* 0x3f80000010167421 */ /* 0x002fce0000010000 */
[----:B------:R-:W1:Y:S01]  /*6250*/  MUFU.RCP R22, R22 ;  /* 0x0000001600167308 */ /* 0x000e620000001000 */
[----:B0-----:R-:W-:Y:S01]  /*6260*/  FMUL.FTZ R6, R21, R14 ;  /* 0x0000000e15067220 */ /* 0x001fe20000410000 */
[----:B------:R-:W-:Y:S01]  /*6270*/  LEA.HI.X R21, R18, UR11, R25, 0x1, P1 ;  /* 0x0000000b12157c11 */ /* 0x000fe200088f0c19 */
[----:B-1----:R-:W-:-:S05]  /*6280*/  FMUL.FTZ R23, R23, R22 ;  /* 0x0000001617177220 */ /* 0x002fca0000410000 */
[----:B------:R-:W-:-:S05]  /*6290*/  F2FP.BF16.F32.PACK_AB R23, R23, R6 ;  /* 0x000000061717723e */ /* 0x000fca00000010ff */
[----:B------:R0:W-:Y:S02]  /*62a0*/  STG.E desc[UR6][R20.64], R23 ;  /* 0x0000001714007986 */ /* 0x0001e4000c101906 */
.L_x_2023:
[----:B------:R-:W-:Y:S05]  /*62b0*/  BSYNC.RECONVERGENT B1 ;  /* 0x0000000000017941 */ /* 0x000fea0003800200 */
.L_x_2022:
        /* <DEDUP_REMOVED lines=30> */
.L_x_2025:
[----:B------:R-:W-:Y:S05]  /*64a0*/  BSYNC.RECONVERGENT B1 ;  /* 0x0000000000017941 */ /* 0x000fea0003800200 */
.L_x_2024:
        /* <DEDUP_REMOVED lines=30> */
.L_x_2027:
[----:B------:R-:W-:Y:S05]  /*6690*/  BSYNC.RECONVERGENT B1 ;  /* 0x0000000000017941 */ /* 0x000fea0003800200 */
.L_x_2026:
[----:B------:R-:W-:Y:S05]  /*66a0*/  @P4 BRA `(.L_x_1997) ;  /* 0x00000000006c4947 */ /* 0x000fea0003800000 */
[--C-:B------:R-:W-:Y:S01]  /*66b0*/  FADD.FTZ R61, R61, -R38.reuse ;  /* 0x800000263d3d7221 */ /* 0x100fe20000010000 */
[----:B---3--:R-:W-:Y:S01]  /*66c0*/  FADD.FTZ R19, R48, -R38 ;  /* 0x8000002630137221 */ /* 0x008fe20000010000 */
[----:B------:R-:W3:Y:S01]  /*66d0*/  LDCU.64 UR4, c[0x0][0x3e0] ;  /* 0x00007c00ff0477ac */ /* 0x000ee20008000a00 */
[----:B------:R-:W-:Y:S01]  /*66e0*/  MOV R71, R73 ;  /* 0x0000004900477202 */ /* 0x000fe20000000f00 */
[-C--:B--2---:R-:W-:Y:S01]  /*66f0*/  FMUL.FTZ R61, R61, R36.reuse ;  /* 0x000000243d3d7220 */ /* 0x084fe20000410000 */
[----:B------:R-:W-:Y:S01]  /*6700*/  FMUL.FTZ R36, R19, R36 ;  /* 0x0000002413247220 */ /* 0x000fe20000410000 */
[----:B------:R-:W2:Y:S02]  /*6710*/  LDCU.64 UR8, c[0x0][0x380] ;  /* 0x00007000ff0877ac */ /* 0x000ea40008000a00 */
[----:B-----5:R-:W-:Y:S01]  /*6720*/  FFMA.FTZ R61, R28, R61, R30 ;  /* 0x0000003d1c3d7223 */ /* 0x020fe2000001001e */
[----:B01--4-:R-:W-:-:S03]  /*6730*/  FFMA.FTZ R21, R29, R36, R31 ;  /* 0x000000241d157223 */ /* 0x013fc6000001001f */
        /* <DEDUP_REMOVED lines=18> */
.L_x_1997:
[----:B------:R-:W-:Y:S05]  /*6860*/  BSYNC.RECONVERGENT B0 ;  /* 0x0000000000007941 */ /* 0x000fea0003800200 */
.L_x_1965:
[----:B------:R-:W1:Y:S01]  /*6870*/  LDCU UR4, c[0x0][0x3f8] ;  /* 0x00007f00ff0477ac */ /* 0x000e620008000800 */
[----:B------:R-:W-:Y:S02]  /*6880*/  IADD3 R65, PT, PT, R4, R65, RZ ;  /* 0x0000004104417210 */ /* 0x000fe40007ffe0ff */
[----:B------:R-:W-:Y:S01]  /*6890*/  IADD3 R50, PT, PT, R50, 0x1, RZ ;  /* 0x0000000132327810 */ /* 0x000fe20007ffe0ff */
[----:B------:R-:W1:Y:S02]  /*68a0*/  LDCU UR5, c[0x0][0x3c8] ;  /* 0x00007900ff0577ac */ /* 0x000e640008000800 */
[----:B-1----:R-:W-:-:S06]  /*68b0*/  UIMAD UR4, UR4, UR5, URZ ;  /* 0x00000005040472a4 */ /* 0x002fcc000f8e02ff */
[----:B------:R-:W-:-:S13]  /*68c0*/  ISETP.GE.AND P1, PT, R65, UR4, PT ;  /* 0x0000000441007c0c */ /* 0x000fda000bf26270 */
[----:B------:R-:W-:Y:S05]  /*68d0*/  @!P1 BRA `(.L_x_2028) ;  /* 0xffffff9800749947 */ /* 0x000fea000383ffff */
[----:B------:R-:W-:Y:S05]  /*68e0*/  EXIT ;  /* 0x000000000000794d */ /* 0x000fea0003800000 */
.L_x_2029:
        /* <DEDUP_REMOVED lines=9> */
.L_x_3446:


//--------------------- .text._Z35group_norm_nhwc_fwd_one_pass_kernelI11Bf16IOBf16WLi64ELi40ELi640EEv26Group_norm_nhwc_fwd_params --------------------------
	.section	.text._Z35group_norm_nhwc_fwd_one_pass_kernelI11Bf16IOBf16WLi64ELi40ELi640EEv26Group_norm_nhwc_fwd_params,"ax",@progbits
	.align	128
        .global         _Z35group_norm_nhwc_fwd_one_pass_kernelI11Bf16IOBf16WLi64ELi40ELi640EEv26Group_norm_nhwc_fwd_params
        .type           _Z35group_norm_nhwc_fwd_one_pass_kernelI11Bf16IOBf16WLi64ELi40ELi640EEv26Group_norm_nhwc_fwd_params,@function
        .size           _Z35group_norm_nhwc_fwd_one_pass_kernelI11Bf16IOBf16WLi64ELi40ELi640EEv26Group_norm_nhwc_fwd_params,(.L_x_3447 - _Z35group_norm_nhwc_fwd_one_pass_kernelI11Bf16IOBf16WLi64ELi40ELi640EEv26Group_norm_nhwc_fwd_params)
        .other          _Z35group_norm_nhwc_fwd_one_pass_kernelI11Bf16IOBf16WLi64ELi40ELi640EEv26Group_norm_nhwc_fwd_params,@"STO_CUDA_ENTRY STV_DEFAULT"
_Z35group_norm_nhwc_fwd_one_pass_kernelI11Bf16IOBf16WLi64ELi40ELi640EEv26Group_norm_nhwc_fwd_params:
.text._Z35group_norm_nhwc_fwd_one_pass_kernelI11Bf16IOBf16WLi64ELi40ELi640EEv26Group_norm_nhwc_fwd_params:
        /* <DEDUP_REMOVED lines=33> */
[----:B------:R-:W-:-:S05]  /*0210*/  IADD3 R21, PT, PT, R21, R20, RZ ;  /* 0x0000001415157210 */ /* 0x000fca0007ffe0ff */
[----:B------:R-:W-:-:S05]  /*0220*/  IMAD.SHL.U32 R21, R21, 0x2, RZ ;  /* 0x0000000215157824 */ /* 0x000fca00078e00ff */
[----:B---3--:R-:W-:-:S07]  /*0230*/  LOP3.LUT R13, R21, 0xffff, RZ, 0xc0, !PT ;  /* 0x0000ffff150d7812 */ /* 0x008fce00078ec0ff */
.L_x_2049:
[----:B0-----:R-:W0:Y:S01]  /*0240*/  LDC R0, c[0x0][0x3f8] ;  /* 0x0000fe00ff007b82 */ /* 0x001e220000000800 */
[----:B-1----:R-:W1:Y:S01]  /*0250*/  LDCU.64 UR8, c[0x0][0x3e8] ;  /* 0x00007d00ff0877ac */ /* 0x002e620008000a00 */
[----:B0-2---:R-:W-:Y:S02]  /*0260*/  IABS R5, R0 ;  /* 0x0000000000057213 */ /* 0x005fe40000000000 */
[----:B------:R-:W-:Y:S02]  /*0270*/  ISETP.NE.AND P3, PT, R0, RZ, PT ;  /* 0x000000ff0000720c */ /* 0x000fe40003f65270 */
[----:B------:R-:W0:Y:S08]  /*0280*/  I2F.RP R4, R5 ;  /* 0x0000000500047306 */ /* 0x000e300000209400 */
[----:B0-----:R-:W0:Y:S02]  /*0290*/  MUFU.RCP R4, R4 ;  /* 0x0000000400047308 */ /* 0x001e240000001000 */
[----:B0-----:R-:W-:-:S06]  /*02a0*/  IADD3 R2, PT, PT, R4, 0xffffffe, RZ ;  /* 0x0ffffffe04027810 */ /* 0x001fcc0007ffe0ff */
[----:B------:R0:W2:Y:S02]  /*02b0*/  F2I.FTZ.U32.TRUNC.NTZ R3, R2 ;  /* 0x0000000200037305 */ /* 0x0000a4000021f000 */
[----:B0-----:R-:W-:Y:S01]  /*02c0*/  HFMA2 R2, -RZ, RZ, 0, 0 ;  /* 0x00000000ff027431 */ /* 0x001fe200000001ff */
        /* <DEDUP_REMOVED lines=16> */
[----:B------:R-:W-:Y:S02]  /*03d0*/  ISETP.GE.U32.AND P1, PT, R23, UR8, PT ;  /* 0x0000000817007c0c */ /* 0x000fe4000bf26070 */
[----:B------:R-:W-:Y:S02]  /*03e0*/  MOV R5, R3 ;  /* 0x0000000300057202 */ /* 0x000fe40000000f00 */
[----:B------:R-:W-:Y:S01]  /*03f0*/  ISETP.GE.AND.EX P1, PT, R17, UR9, PT, P1 ;  /* 0x0000000911007c0c */ /* 0x000fe2000bf26310 */
[----:B------:R-:W0:Y:S01]  /*0400*/  LDCU.64 UR8, c[0x0][0x3f0] ;  /* 0x00007e00ff0877ac */ /* 0x000e220008000a00 */
[----:B------:R-:W-:Y:S02]  /*0410*/  @!P4 IADD3 R5, PT, PT, -R5, RZ, RZ ;  /* 0x000000ff0505c210 */ /* 0x000fe40007ffe1ff */
[----:B------:R-:W-:-:S05]  /*0420*/  @!P3 LOP3.LUT R5, RZ, R0, RZ, 0x33, !PT ;  /* 0x00000000ff05b212 */ /* 0x000fca00078e33ff */
[----:B------:R-:W-:-:S04]  /*0430*/  IMAD.MOV R9, RZ, RZ, -R5 ;  /* 0x000000ffff097224 */ /* 0x000fc800078e0a05 */
[----:B------:R-:W1:Y:S01]  /*0440*/  @!P1 LDC.64 R2, c[0x0][0x3e0] ;  /* 0x0000f800ff029b82 */ /* 0x000e620000000a00 */
[----:B------:R-:W-:Y:S01]  /*0450*/  IMAD R4, R0, R9, UR7 ;  /* 0x0000000700047e24 */ /* 0x000fe2000f8e0209 */
[----:B------:R-:W-:-:S03]  /*0460*/  SHF.R.S32.HI R0, RZ, 0x1f, R5 ;  /* 0x0000001fff007819 */ /* 0x000fc60000011405 */
[----:B------:R-:W-:Y:S02]  /*0470*/  IMAD R4, R4, 0x28, RZ ;  /* 0x0000002804047824 */ /* 0x000fe400078e02ff */
[----:B0-----:R-:W-:Y:S01]  /*0480*/  IMAD R0, R0, UR8, RZ ;  /* 0x0000000800007c24 */ /* 0x001fe2000f8e02ff */
[----:B------:R-:W0:Y:S02]  /*0490*/  @!P2 LDC.64 R8, c[0x0][0x3e0] ;  /* 0x0000f800ff08ab82 */ /* 0x000e240000000a00 */
[----:B------:R-:W-:Y:S01]  /*04a0*/  IADD3 R24, P3, PT, R4, R13, RZ ;  /* 0x0000000d04187210 */ /* 0x000fe20007f7e0ff */
[----:B------:R-:W-:-:S03]  /*04b0*/  IMAD R27, R5, UR9, R0 ;  /* 0x00000009051b7c24 */ /* 0x000fc6000f8e0200 */
[----:B------:R-:W-:Y:S02]  /*04c0*/  LEA.HI.X.SX32 R25, R4, RZ, 0x1, P3 ;  /* 0x000000ff04197211 */ /* 0x000fe400018f0eff */
[----:B------:R-:W2:Y:S01]  /*04d0*/  @!P1 LDC.64 R10, c[0x0][0x390] ;  /* 0x0000e400ff0a9b82 */ /* 0x000ea20000000a00 */
[----:B------:R-:W-:-:S07]  /*04e0*/  IMAD.WIDE.U32 R24, R5, UR8, R24 ;  /* 0x0000000805187c25 */ /* 0x000fce000f8e0018 */
[----:B------:R-:W3:Y:S01]  /*04f0*/  @!P2 LDC.64 R12, c[0x0][0x390] ;  /* 0x0000e400ff0cab82 */ /* 0x000ee20000000a00 */
[----:B-1----:R-:W-:Y:S01]  /*0500*/  @!P1 IMAD R0, R17, R2, RZ ;  /* 0x0000000211009224 */ /* 0x002fe200078e02ff */
[----:B------:R-:W-:Y:S02]  /*0510*/  IADD3 R27, PT, PT, R25, R27, RZ ;  /* 0x0000001b191b7210 */ /* 0x000fe40007ffe0ff */
[----:B------:R-:W-:Y:S01]  /*0520*/  @!P1 MOV R26, R24 ;  /* 0x00000018001a9202 */ /* 0x000fe20000000f00 */
[----:B------:R-:W-:Y:S01]  /*0530*/  @!P1 IMAD R5, R23, R3, R0 ;  /* 0x0000000317059224 */ /* 0x000fe200078e0200 */
[----:B------:R-:W-:Y:S01]  /*0540*/  @!P2 MOV R15, R27 ;  /* 0x0000001b000fa202 */ /* 0x000fe20000000f00 */
[----:B0-----:R-:W-:Y:S02]  /*0550*/  @!P2 IMAD R14, R7, R8, RZ ;  /* 0x00000008070ea224 */ /* 0x001fe400078e02ff */
[----:B------:R-:W-:-:S04]  /*0560*/  @!P1 IMAD.WIDE.U32 R2, R23, R2, R26 ;  /* 0x0000000217029225 */ /* 0x000fc800078e001a */
[----:B------:R-:W-:Y:S01]  /*0570*/  @!P2 IMAD R19, R22, R9, R14 ;  /* 0x000000091613a224 */ /* 0x000fe200078e020e */
[----:B------:R-:W-:Y:S01]  /*0580*/  @!P2 MOV R14, R24 ;  /* 0x00000018000ea202 */ /* 0x000fe20000000f00 */
[----:B------:R-:W-:Y:S01]  /*0590*/  @!P1 IMAD.IADD R3, R3, 0x1, R5 ;  /* 0x0000000103039824 */ /* 0x000fe200078e0205 */
[----:B--2---:R-:W-:Y:S02]  /*05a0*/  @!P1 LEA R10, P3, R2, R10, 0x1 ;  /* 0x0000000a020a9211 */ /* 0x004fe400078608ff */
[----:B------:R-:W-:Y:S01]  /*05b0*/  MOV R5, RZ ;  /* 0x000000ff00057202 */ /* 0x000fe20000000f00 */
[----:B------:R-:W-:Y:S01]  /*05c0*/  @!P2 IMAD.WIDE.U32 R8, R22, R8, R14 ;  /* 0x000000081608a225 */ /* 0x000fe200078e000e */
[----:B------:R-:W-:-:S03]  /*05d0*/  @!P1 LEA.HI.X R11, R2, R11, R3, 0x1, P3 ;  /* 0x0000000b020b9211 */ /* 0x000fc600018f0c03 */
[----:B------:R-:W-:Y:S01]  /*05e0*/  HFMA2 R3, -RZ, RZ, 0, 0 ;  /* 0x00000000ff037431 */ /* 0x000fe200000001ff */
[----:B------:R-:W-:Y:S02]  /*05f0*/  @!P2 IADD3 R0, PT, PT, R9, R19, RZ ;  /* 0x000000130900a210 */ /* 0x000fe40007ffe0ff */
[----:B---3--:R-:W-:-:S04]  /*0600*/  @!P2 LEA R12, P4, R8, R12, 0x1 ;  /* 0x0000000c080ca211 */ /* 0x008fc800078808ff */
        /* <DEDUP_REMOVED lines=56> */
.L_x_2031:
[----:B------:R-:W-:Y:S05]  /*0990*/  BSYNC.RECONVERGENT B0 ;  /* 0x0000000000007941 */ /* 0x000fea0003800200 */
.L_x_2030:
        /* <DEDUP_REMOVED lines=56> */
.L_x_2033:
[----:B------:R-:W-:Y:S05]  /*0d20*/  BSYNC.RECONVERGENT B0 ;  /* 0x0000000000007941 */ /* 0x000fea0003800200 */
.L_x_2032:
        /* <DEDUP_REMOVED lines=17> */
[----:B------:R-:W-:Y:S01]  /*0e40*/  IMAD.U32 R9, RZ, RZ, UR11 ;  /* 0x0000000bff097e24 */ /* 0x000fe2000f8e00ff */
[----:B------:R-:W-:Y:S01]  /*0e50*/  UIMAD.WIDE.U32 UR8, UR8, 0x8, UR16 ;  /* 0x00000008080878a5 */ /* 0x000fe2000f8e0010 */
[----:B--2---:R-:W-:-:S03]  /*0e60*/  SEL R13, R6, RZ, !P1 ;  /* 0x000000ff060d7207 */ /* 0x004fc60004800000 */
[----:B------:R-:W-:Y:S02]  /*0e70*/  MOV R15, UR5 ;  /* 0x00000005000f7c02 */ /* 0x000fe40008000f00 */
[----:B------:R-:W-:Y:S02]  /*0e80*/  ISETP.NE.AND P1, PT, R13, -0x1, PT ;  /* 0xffffffff0d00780c */ /* 0x000fe40003f25270 */
[----:B------:R-:W-:Y:S01]  /*0e90*/  MOV R8, UR8 ;  /* 0x0000000800087c02 */ /* 0x000fe20008000f00 */
        /* <DEDUP_REMOVED lines=8> */
.L_x_2036:
[----:B---3--:R-:W2:Y:S04]  /*0f20*/  LDG.E.STRONG.GPU R8, desc[UR14][R10.64] ;  /* 0x0000000e0a087981 */ /* 0x008ea8000c1ef900 */
[----:B--2---:R-:W-:Y:S01]  /*0f30*/  CCTL.IVALL ;  /* 0x00000000ff00798f */ /* 0x004fe20002000000 */
[----:B------:R-:W-:Y:S05]  /*0f40*/  YIELD ;  /* 0x0000000000007946 */ /* 0x000fea0003800000 */
[----:B------:R-:W-:-:S13]  /*0f50*/  ISETP.NE.AND P1, PT, R8, R13, PT ;  /* 0x0000000d0800720c */ /* 0x000fda0003f25270 */
[----:B------:R-:W-:Y:S05]  /*0f60*/  @P1 BRA `(.L_x_2036) ;  /* 0xfffffffc00ec1947 */ /* 0x000fea000383ffff */
.L_x_2035:
        /* <DEDUP_REMOVED lines=15> */
.L_x_2038:
        /* <DEDUP_REMOVED lines=8> */
[----:B------:R-:W-:Y:S01]  /*10e0*/  MOV R10, UR23 ;  /* 0x00000017000a7c02 */ /* 0x000fe20008000f00 */
[----:B------:R-:W-:Y:S01]  /*10f0*/  IMAD.U32 R8, RZ, RZ, UR24 ;  /* 0x00000018ff087e24 */ /* 0x000fe2000f8e00ff */
[----:B------:R-:W-:Y:S02]  /*1100*/  MOV R9, UR25 ;  /* 0x0000001900097c02 */ /* 0x000fe40008000f00 */
[----:B------:R-:W-:Y:S01]  /*1110*/  @!UP0 UIMAD.WIDE.U32 UR24, UR21, 0x8, UR16 ;  /* 0x00000008151888a5 */ /* 0x000fe2000f8e0010 */
[----:B------:R-:W-:Y:S01]  /*1120*/  ISETP.EQ.OR P6, PT, R10, UR13, P2 ;  /* 0x0000000d0a007c0c */ /* 0x000fe200097c2670 */
[----:B------:R-:W-:Y:S02]  /*1130*/  UIADD3 UR23, UPT, UPT, UR5, 0x3, URZ ;  /* 0x0000000305177890 */ /* 0x000fe4000fffe0ff */
[----:B------:R-:W0:Y:S02]  /*1140*/  @!P1 LDG.E.64 R8, desc[UR14][R8.64] ;  /* 0x0000000e08089981 */ /* 0x000e24000c1e1b00 */
[----:B------:R-:W-:-:S02]  /*1150*/  MOV R12, UR24 ;  /* 0x00000018000c7c02 */ /* 0x000fc40008000f00 */
[----:B--2---:R-:W-:Y:S02]  /*1160*/  MOV R13, UR25 ;  /* 0x00000019000d7c02 */ /* 0x004fe40008000f00 */
[----:B------:R-:W-:-:S04]  /*1170*/  MOV R10, UR23 ;  /* 0x00000017000a7c02 */ /* 0x000fc80008000f00 */
[----:B------:R-:W2:Y:S01]  /*1180*/  @!P3 LDG.E.64 R12, desc[UR14][R12.64] ;  /* 0x0000000e0c0cb981 */ /* 0x000ea2000c1e1b00 */
[----:B------:R-:W-:Y:S01]  /*1190*/  VOTEU.ALL UP0, P6 ;  /* 0x0000000000ff7886 */ /* 0x000fe20003000000 */
[----:B------:R-:W-:Y:S01]  /*11a0*/  ISETP.EQ.OR P5, PT, R10, UR13, P2 ;  /* 0x0000000d0a007c0c */ /* 0x000fe200097a2670 */
[----:B------:R-:W-:-:S03]  /*11b0*/  UIADD3 UR26, UPT, UPT, UR5, 0x4, URZ ;  /* 0x00000004051a7890 */ /* 0x000fc6000fffe0ff */
[----:B------:R-:W-:-:S03]  /*11c0*/  @!UP0 UIMAD.WIDE.U32 UR24, UR9, 0x8, UR16 ;  /* 0x00000008091888a5 */ /* 0x000fc6000f8e0010 */
[----:B------:R-:W-:-:S03]  /*11d0*/  IMAD.U32 R11, RZ, RZ, UR26 ;  /* 0x0000001aff0b7e24 */ /* 0x000fc6000f8e00ff */
[----:B-1----:R-:W-:Y:S02]  /*11e0*/  MOV R14, UR24 ;  /* 0x00000018000e7c02 */ /* 0x002fe40008000f00 */
[----:B------:R-:W-:Y:S01]  /*11f0*/  MOV R15, UR25 ;  /* 0x00000019000f7c02 */ /* 0x000fe20008000f00 */
[----:B------:R-:W-:Y:S01]  /*1200*/  VOTEU.ALL UP0, P5 ;  /* 0x0000000000ff7886 */ /* 0x000fe20002800000 */
[----:B------:R-:W-:-:S04]  /*1210*/  ISETP.EQ.OR P4, PT, R11, UR13, P2 ;  /* 0x0000000d0b007c0c */ /* 0x000fc80009782670 */
[----:B------:R-:W3:Y:S01]  /*1220*/  @!P6 LDG.E.64 R14, desc[UR14][R14.64] ;  /* 0x0000000e0e0ee981 */ /* 0x000ee2000c1e1b00 */
[----:B------:R-:W-:-:S06]  /*1230*/  @!UP0 UIMAD.WIDE.U32 UR24, UR20, 0x8, UR16 ;  /* 0x00000008141888a5 */ /* 0x000fcc000f8e0010 */
[----:B------:R-:W-:Y:S02]  /*1240*/  MOV R10, UR24 ;  /* 0x00000018000a7c02 */ /* 0x000fe40008000f00 */
[----:B------:R-:W-:Y:S01]  /*1250*/  MOV R11, UR25 ;  /* 0x00000019000b7c02 */ /* 0x000fe20008000f00 */
[----:B------:R-:W-:Y:S01]  /*1260*/  UIADD3 UR23, UPT, UPT, UR5, 0x5, URZ ;  /* 0x0000000505177890 */ /* 0x000fe2000fffe0ff */
[----:B------:R-:W-:-:S04]  /*1270*/  VOTEU.ALL UP1, P4 ;  /* 0x0000000000ff7886 */ /* 0x000fc80002020000 */
[----:B------:R-:W4:Y:S01]  /*1280*/  @!P5 LDG.E.64 R10, desc[UR14][R10.64] ;  /* 0x0000000e0a0ad981 */ /* 0x000f22000c1e1b00 */
[----:B------:R-:W-:Y:S02]  /*1290*/  UIADD3 UR24, UPT, UPT, UR5, 0x7, URZ ;  /* 0x0000000705187890 */ /* 0x000fe4000fffe0ff */
[----:B------:R-:W-:Y:S01]  /*12a0*/  @!UP1 UIMAD.WIDE.U32 UR26, UR12, 0x8, UR16 ;  /* 0x000000080c1a98a5 */ /* 0x000fe2000f8e0010 */
[----:B0-----:R-:W-:Y:S01]  /*12b0*/  @!P1 FADD.FTZ R18, R18, R8 ;  /* 0x0000000812129221 */ /* 0x001fe20000010000 */
[----:B------:R-:W-:-:S03]  /*12c0*/  @!P1 FADD.FTZ R19, R19, R9 ;  /* 0x0000000913139221 */ /* 0x000fc60000010000 */
[----:B--2---:R-:W-:Y:S01]  /*12d0*/  @!P3 FADD.FTZ R18, R18, R12 ;  /* 0x0000000c1212b221 */ /* 0x004fe20000010000 */
[----:B------:R-:W-:Y:S01]  /*12e0*/  MOV R12, UR23 ;  /* 0x00000017000c7c02 */ /* 0x000fe20008000f00 */
[----:B------:R-:W-:Y:S01]  /*12f0*/  @!P3 FADD.FTZ R19, R19, R13 ;  /* 0x0000000d1313b221 */ /* 0x000fe20000010000 */
[----:B------:R-:W-:Y:S02]  /*1300*/  UIADD3 UR23, UPT, UPT, UR5, 0x6, URZ ;  /* 0x0000000605177890 */ /* 0x000fe4000fffe0ff */
[----:B------:R-:W-:-:S04]  /*1310*/  ISETP.EQ.OR P3, PT, R12, UR13, P2 ;  /* 0x0000000d0c007c0c */ /* 0x000fc80009762670 */
[----:B------:R-:W-:-:S04]  /*1320*/  MOV R12, UR23 ;  /* 0x00000017000c7c02 */ /* 0x000fc80008000f00 */
[----:B------:R-:W-:Y:S02]  /*1330*/  ISETP.EQ.OR P1, PT, R12, UR13, P2 ;  /* 0x0000000d0c007c0c */ /* 0x000fe40009722670 */
[----:B------:R-:W-:-:S03]  /*1340*/  MOV R12, UR24 ;  /* 0x00000018000c7c02 */ /* 0x000fc60008000f00 */
[----:B------:R-:W-:Y:S01]  /*1350*/  VOTEU.ALL UP0, P3 ;  /* 0x0000000000ff7886 */ /* 0x000fe20001800000 */
[----:B---3--:R-:W-:Y:S01]  /*1360*/  @!P6 FADD.FTZ R18, R18, R14 ;  /* 0x0000000e1212e221 */ /* 0x008fe20000010000 */
[----:B------:R-:W-:Y:S01]  /*1370*/  @!P6 FADD.FTZ R19, R19, R15 ;  /* 0x0000000f1313e221 */ /* 0x000fe20000010000 */
[----:B------:R-:W-:Y:S02]  /*1380*/  ISETP.EQ.OR P6, PT, R12, UR13, P2 ;  /* 0x0000000d0c007c0c */ /* 0x000fe400097c2670 */
[----:B------:R-:W-:Y:S01]  /*1390*/  @!UP0 UIMAD.WIDE.U32 UR24, UR11, 0x8, UR16 ;  /* 0x000000080b1888a5 */ /* 0x000fe2000f8e0010 */
[----:B------:R-:W-:Y:S01]  /*13a0*/  MOV R8, UR26 ;  /* 0x0000001a00087c02 */ /* 0x000fe20008000f00 */
[----:B------:R-:W-:Y:S01]  /*13b0*/  IMAD.U32 R9, RZ, RZ, UR27 ;  /* 0x0000001bff097e24 */ /* 0x000fe2000f8e00ff */
[----:B------:R-:W-:-:S03]  /*13c0*/  VOTEU.ALL UP0, P1 ;  /* 0x0000000000ff7886 */ /* 0x000fc60000800000 */
[----:B------:R-:W-:Y:S02]  /*13d0*/  MOV R12, UR24 ;  /* 0x00000018000c7c02 */ /* 0x000fe40008000f00 */
[----:B------:R-:W-:Y:S01]  /*13e0*/  MOV R13, UR25 ;  /* 0x00000019000d7c02 */ /* 0x000fe20008000f00 */
[----:B------:R-:W2:Y:S01]  /*13f0*/  @!P4 LDG.E.64 R8, desc[UR14][R8.64] ;  /* 0x0000000e0808c981 */ /* 0x000ea2000c1e1b00 */
[----:B------:R-:W-:Y:S01]  /*1400*/  @!UP0 UIMAD.WIDE.U32 UR24, UR10, 0x8, UR16 ;  /* 0x000000080a1888a5 */ /* 0x000fe2000f8e0010 */
[----:B------:R-:W-:-:S03]  /*1410*/  VOTEU.ALL UP0, P6 ;  /* 0x0000000000ff7886 */ /* 0x000fc60003000000 */
[----:B------:R-:W3:Y:S01]  /*1420*/  @!P3 LDG.E.64 R12, desc[UR14][R12.64] ;  /* 0x0000000e0c0cb981 */ /* 0x000ee2000c1e1b00 */
[----:B----4-:R-:W-:Y:S01]  /*1430*/  @!P5 FADD.FTZ R18, R18, R10 ;  /* 0x0000000a1212d221 */ /* 0x010fe20000010000 */
[----:B------:R-:W-:Y:S01]  /*1440*/  @!P5 FADD.FTZ R19, R19, R11 ;  /* 0x0000000b1313d221 */ /* 0x000fe20000010000 */
[----:B------:R-:W-:Y:S01]  /*1450*/  IMAD.U32 R10, RZ, RZ, UR24 ;  /* 0x00000018ff0a7e24 */ /* 0x000fe2000f8e00ff */
[----:B------:R-:W-:Y:S01]  /*1460*/  MOV R11, UR25 ;  /* 0x00000019000b7c02 */ /* 0x000fe20008000f00 */
[----:B------:R-:W-:-:S05]  /*1470*/  @!UP0 UIMAD.WIDE.U32 UR24, UR19, 0x8, UR16 ;  /* 0x00000008131888a5 */ /* 0x000fca000f8e0010 */
[----:B------:R-:W4:Y:S01]  /*1480*/  @!P1 LDG.E.64 R10, desc[UR14][R10.64] ;  /* 0x0000000e0a0a9981 */ /* 0x000f22000c1e1b00 */
[----:B------:R-:W-:Y:S02]  /*1490*/  MOV R14, UR24 ;  /* 0x00000018000e7c02 */ /* 0x000fe40008000f00 */
        /* <DEDUP_REMOVED lines=23> */
.L_x_2037:
        /* <DEDUP_REMOVED lines=11> */
[----:B------:R-:W-:Y:S02]  /*16c0*/  IMAD.U32 R8, RZ, RZ, UR10 ;  /* 0x0000000aff087e24 */ /* 0x000fe4000f8e00ff */
[----:B------:R-:W-:-:S03]  /*16d0*/  MOV R9, UR11 ;  /* 0x0000000b00097c02 */ /* 0x000fc60008000f00 */
[----:B------:R-:W-:Y:S02]  /*16e0*/  ISETP.EQ.OR P3, PT, R8, UR13, P2 ;  /* 0x0000000d08007c0c */ /* 0x000fe40009762670 */
[----:B------:R-:W-:Y:S02]  /*16f0*/  ISETP.EQ.OR P4, PT, R9, UR13, P2 ;  /* 0x0000000d09007c0c */ /* 0x000fe40009782670 */
[----:B------:R-:W-:Y:S01]  /*1700*/  MOV R8, UR12 ;  /* 0x0000000c00087c02 */ /* 0x000fe20008000f00 */
[----:B------:R-:W-:-:S03]  /*1710*/  VOTEU.ALL UP1, P1 ;  /* 0x0000000000ff7886 */ /* 0x000fc60000820000 */
[----:B------:R-:W-:Y:S02]  /*1720*/  ISETP.EQ.OR P5, PT, R8, UR13, P2 ;  /* 0x0000000d08007c0c */ /* 0x000fe400097a2670 */
[----:B------:R-:W-:-:S03]  /*1730*/  @!UP1 UIMAD UR8, UR5, UR18, UR6 ;  /* 0x00000012050892a4 */ /* 0x000fc6000f8e0206 */
[----:B------:R-:W-:Y:S01]  /*1740*/  VOTEU.ALL UP0, P3 ;  /* 0x0000000000ff7886 */ /* 0x000fe20001800000 */
[----:B------:R-:W-:Y:S01]  /*1750*/  @!UP1 UIMAD.WIDE.U32 UR8, UR8, 0x8, UR16 ;  /* 0x00000008080898a5 */ /* 0x000fe2000f8e0010 */
[----:B------:R-:W-:-:S03]  /*1760*/  VOTEU.ALL UP1, P4 ;  /* 0x0000000000ff7886 */ /* 0x000fc60002020000 */
[----:B------:R-:W-:Y:S02]  /*1770*/  @!UP0 UIMAD UR10, UR10, UR18, UR6 ;  /* 0x000000120a0a82a4 */ /* 0x000fe4000f8e0206 */
[----:B------:R-:W-:Y:S01]  /*1780*/  MOV R8, UR8 ;  /* 0x0000000800087c02 */ /* 0x000fe20008000f00 */
[----:B------:R-:W-:Y:S01]  /*1790*/  VOTEU.ALL UP2, P5 ;  /* 0x0000000000ff7886 */ /* 0x000fe20002840000 */
[----:B------:R-:W-:Y:S01]  /*17a0*/  MOV R9, UR9 ;  /* 0x0000000900097c02 */ /* 0x000fe20008000f00 */
[----:B------:R-:W-:Y:S02]  /*17b0*/  @!UP1 UIMAD UR11, UR11, UR18, UR6 ;  /* 0x000000120b0b92a4 */ /* 0x000fe4000f8e0206 */
[----:B------:R-:W-:-:S03]  /*17c0*/  @!UP0 UIMAD.WIDE.U32 UR8, UR10, 0x8, UR16 ;  /* 0x000000080a0888a5 */ /* 0x000fc6000f8e0010 */
[----:B------:R-:W0:Y:S01]  /*17d0*/  @!P1 LDG.E.64 R8, desc[UR14][R8.64] ;  /* 0x0000000e08089981 */ /* 0x000e22000c1e1b00 */
[----:B------:R-:W-:Y:S02]  /*17e0*/  @!UP1 UIMAD.WIDE.U32 UR10, UR11, 0x8, UR16 ;  /* 0x000000080b0a98a5 */ /* 0x000fe4000f8e0010 */
[----:B------:R-:W-:Y:S01]  /*17f0*/  @!UP2 UIMAD UR12, UR12, UR18, UR6 ;  /* 0x000000120c0ca2a4 */ /* 0x000fe2000f8e0206 */
[----:B------:R-:W-:Y:S01]  /*1800*/  MOV R10, UR8 ;  /* 0x00000008000a7c02 */ /* 0x000fe20008000f00 */
[----:B------:R-:W-:Y:S02]  /*1810*/  IMAD.U32 R11, RZ, RZ, UR9 ;  /* 0x00000009ff0b7e24 */ /* 0x000fe4000f8e00ff */
[----:B------:R-:W-:Y:S01]  /*1820*/  @!UP2 UIMAD.WIDE.U32 UR8, UR12, 0x8, UR16 ;  /* 0x000000080c08a8a5 */ /* 0x000fe2000f8e0010 */
[----:B------:R-:W-:Y:S02]  /*1830*/  MOV R12, UR10 ;  /* 0x0000000a000c7c02 */ /* 0x000fe40008000f00 */
[----:B--2---:R-:W-:Y:S01]  /*1840*/  MOV R13, UR11 ;  /* 0x0000000b000d7c02 */ /* 0x004fe20008000f00 */
[----:B------:R-:W2:Y:S02]  /*1850*/  @!P3 LDG.E.64 R10, desc[UR14][R10.64] ;  /* 0x0000000e0a0ab981 */ /* 0x000ea4000c1e1b00 */
[----:B-1----:R-:W-:-:S02]  /*1860*/  MOV R14, UR8 ;  /* 0x00000008000e7c02 */ /* 0x002fc40008000f00 */
[----:B------:R-:W-:Y:S01]  /*1870*/  MOV R15, UR9 ;  /* 0x00000009000f7c02 */ /* 0x000fe20008000f00 */
[----:B------:R-:W3:Y:S05]  /*1880*/  @!P4 LDG.E.64 R12, desc[UR14][R12.64] ;  /* 0x0000000e0c0cc981 */ /* 0x000eea000c1e1b00 */
[----:B------:R-:W4:Y:S01]  /*1890*/  @!P5 LDG.E.64 R14, desc[UR14][R14.64] ;  /* 0x0000000e0e0ed981 */ /* 0x000f22000c1e1b00 */
[----:B0-----:R-:W-:Y:S01]  /*18a0*/  @!P1 FADD.FTZ R18, R18, R8 ;  /* 0x0000000812129221 */ /* 0x001fe20000010000 */
[----:B------:R-:W-:Y:S01]  /*18b0*/  MOV R8, UR5 ;  /* 0x0000000500087c02 */ /* 0x000fe20008000f00 */
[----:B------:R-:W-:-:S04]  /*18c0*/  @!P1 FADD.FTZ R19, R19, R9 ;  /* 0x0000000913139221 */ /* 0x000fc80000010000 */
[----:B------:R-:W-:-:S05]  /*18d0*/  VIADD R8, R8, 0x4 ;  /* 0x0000000408087836 */ /* 0x000fca0000000000 */
[----:B------:R-:W-:Y:S01]  /*18e0*/  R2UR UR5, R8 ;  /* 0x00000000080572ca */ /* 0x000fe200000e0000 */
[----:B--2---:R-:W-:Y:S01]  /*18f0*/  @!P3 FADD.FTZ R18, R18, R10 ;  /* 0x0000000a1212b221 */ /* 0x004fe20000010000 */
[----:B------:R-:W-:-:S03]  /*1900*/  @!P3 FADD.FTZ R19, R19, R11 ;  /* 0x0000000b1313b221 */ /* 0x000fc60000010000 */
[----:B---3--:R-:W-:Y:S01]  /*1910*/  @!P4 FADD.FTZ R18, R18, R12 ;  /* 0x0000000c1212c221 */ /* 0x008fe20000010000 */
[----:B------:R-:W-:-:S03]  /*1920*/  @!P4 FADD.FTZ R19, R19, R13 ;  /* 0x0000000d1313c221 */ /* 0x000fc60000010000 */
[----:B----4-:R-:W-:Y:S01]  /*1930*/  @!P5 FADD.FTZ R18, R18, R14 ;  /* 0x0000000e1212d221 */ /* 0x010fe20000010000 */
[----:B------:R-:W-:-:S07]  /*1940*/  @!P5 FADD.FTZ R19, R19, R15 ;  /* 0x0000000f1313d221 */ /* 0x000fce0000010000 */
.L_x_2039:
        /* <DEDUP_REMOVED lines=18> */
[----:B------:R-:W-:Y:S01]  /*1a70*/  IMAD.U32 R11, RZ, RZ, UR9 ;  /* 0x00000009ff0b7e24 */ /* 0x000fe2000f8e00ff */
[----:B------:R-:W0:Y:S05]  /*1a80*/  @!P3 LDG.E.64 R8, desc[UR14][R8.64] ;  /* 0x0000000e0808b981 */ /* 0x000e2a000c1e1b00 */
[----:B------:R-:W3:Y:S01]  /*1a90*/  @!P1 LDG.E.64 R10, desc[UR14][R10.64] ;  /* 0x0000000e0a0a9981 */ /* 0x000ee2000c1e1b00 */
[----:B------:R-:W-:-:S04]  /*1aa0*/  MOV R12, UR5 ;  /* 0x00000005000c7c02 */ /* 0x000fc80008000f00 */
[----:B------:R-:W-:-:S04]  /*1ab0*/  IADD3 R12, PT, PT, R12, 0x2, RZ ;  /* 0x000000020c0c7810 */ /* 0x000fc80007ffe0ff */
[----:B------:R-:W-:Y:S01]  /*1ac0*/  R2UR UR5, R12 ;  /* 0x000000000c0572ca */ /* 0x000fe200000e0000 */
[----:B0-----:R-:W-:Y:S01]  /*1ad0*/  @!P3 FADD.FTZ R18, R18, R8 ;  /* 0x000000081212b221 */ /* 0x001fe20000010000 */
[----:B------:R-:W-:-:S03]  /*1ae0*/  @!P3 FADD.FTZ R19, R19, R9 ;  /* 0x000000091313b221 */ /* 0x000fc60000010000 */
[----:B---3--:R-:W-:Y:S01]  /*1af0*/  @!P1 FADD.FTZ R18, R18, R10 ;  /* 0x0000000a12129221 */ /* 0x008fe20000010000 */
[----:B------:R-:W-:-:S09]  /*1b00*/  @!P1 FADD.FTZ R19, R19, R11 ;  /* 0x0000000b13139221 */ /* 0x000fd20000010000 */
.L_x_2040:
        /* <DEDUP_REMOVED lines=13> */
.L_x_2041:
[----:B------:R-:W-:Y:S05]  /*1be0*/  BSYNC.RECONVERGENT B0 ;  /* 0x0000000000007941 */ /* 0x000fea0003800200 */
.L_x_2034:
[----:B------:R-:W4:Y:S01]  /*1bf0*/  S2UR UR8, SR_CgaCtaId ;  /* 0x00000000000879c3 */ /* 0x000f220000008800 */
[----:B------:R-:W5:Y:S01]  /*1c00*/  LDCU UR9, c[0x0][0x414] ;  /* 0x00008280ff0977ac */ /* 0x000f620008000800 */
[----:B---3--:R-:W-:Y:S01]  /*1c10*/  IMAD.U32 R9, RZ, RZ, UR7 ;  /* 0x00000007ff097e24 */ /* 0x008fe2000f8e00ff */
[----:B--2---:R-:W-:Y:S01]  /*1c20*/  LOP3.LUT R13, R21, 0xffff, RZ, 0xc0, !PT ;  /* 0x0000ffff150d7812 */ /* 0x004fe200078ec0ff */
[----:B------:R-:W-:-:S03]  /*1c30*/  UMOV UR5, 0x400 ;  /* 0x0000040000057882 */ /* 0x000fc60000000000 */
[----:B------:R-:W-:Y:S01]  /*1c40*/  IADD3 R4, PT, PT, R4, R13, RZ ;  /* 0x0000000d04047210 */ /* 0x000fe20007ffe0ff */
[----:B------:R-:W2:Y:S08]  /*1c50*/  @P0 LDC.64 R28, c[0x0][0x388] ;  /* 0x0000e200ff1c0b82 */ /* 0x000eb00000000a00 */
[----:B-1----:R-:W1:Y:S01]  /*1c60*/  LDC.64 R14, c[0x0][0x398] ;  /* 0x0000e600ff0e7b82 */ /* 0x002e620000000a00 */
[----:B-----5:R-:W-:Y:S01]  /*1c70*/  @P0 FMUL.FTZ R8, R18, UR9 ;  /* 0x0000000912080c20 */ /* 0x020fe20008410000 */
[----:B----4-:R-:W-:-:S06]  /*1c80*/  ULEA UR5, UR8, UR5, 0x18 ;  /* 0x0000000508057291 */ /* 0x010fcc000f8ec0ff */
[----:B------:R-:W0:Y:S01]  /*1c90*/  LDC.64 R10, c[0x0][0x3a0] ;  /* 0x0000e800ff0a7b82 */ /* 0x000e220000000a00 */
[----:B--2---:R-:W-:-:S04]  /*1ca0*/  @P0 IMAD.WIDE R28, R9, 0x8, R28 ;  /* 0x00000008091c0825 */ /* 0x004fc800078e021c */
[----:B------:R-:W-:Y:S01]  /*1cb0*/  @P0 FMUL.FTZ R9, R19, UR9 ;  /* 0x0000000913090c20 */ /* 0x000fe20008410000 */
[----:B------:R0:W-:Y:S04]  /*1cc0*/  @!P2 STS.64 [UR5+0xc0], R18 ;  /* 0x0000c012ff00a988 */ /* 0x0001e80008000a05 */
[----:B------:R2:W-:Y:S01]  /*1cd0*/  @P0 STG.E.64 desc[UR14][R28.64], R8 ;  /* 0x000000081c000986 */ /* 0x0005e2000c101b0e */
[C---:B-1----:R-:W-:Y:S01]  /*1ce0*/  IMAD.WIDE R14, R4.reuse, 0x2, R14 ;  /* 0x00000002040e7825 */ /* 0x042fe200078e020e */
[----:B------:R-:W-:Y:S03]  /*1cf0*/  BAR.SYNC.DEFER_BLOCKING 0x0 ;  /* 0x0000000000007b1d */ /* 0x000fe60000010000 */
[----:B0-----:R-:W-:-:S03]  /*1d00*/  IMAD.WIDE R18, R4, 0x2, R10 ;  /* 0x0000000204127825 */ /* 0x001fc600078e020a */
[----:B--2---:R-:W2:Y:S04]  /*1d10*/  LDG.E.U16 R8, desc[UR14][R14.64] ;  /* 0x0000000e0e087981 */ /* 0x004ea8000c1e1500 */
[----:B------:R-:W3:Y:S04]  /*1d20*/  LDG.E.U16 R9, desc[UR14][R18.64] ;  /* 0x0000000e12097981 */ /* 0x000ee8000c1e1500 */
[----:B------:R-:W4:Y:S04]  /*1d30*/  LDG.E.U16 R28, desc[UR14][R18.64+0x2] ;  /* 0x0000020e121c7981 */ /* 0x000f28000c1e1500 */
[----:B------:R2:W5:Y:S04]  /*1d40*/  LDG.E.U16 R15, desc[UR14][R14.64+0x2] ;  /* 0x0000020e0e0f7981 */ /* 0x000568000c1e1500 */
[----:B------:R-:W0:Y:S01]  /*1d50*/  LDS.64 R10, [UR5+0xc0] ;  /* 0x0000c005ff0a7984 */ /* 0x000e220008000a00 */
[----:B------:R-:W1:Y:S01]  /*1d60*/  LDCU.U8 UR5, c[0x0][0x3fc] ;  /* 0x00007f80ff0577ac */ /* 0x000e620008000000 */
[----:B0-----:R-:W-:-:S04]  /*1d70*/  FMUL.FTZ R4, R10, UR9 ;  /* 0x000000090a047c20 */ /* 0x001fc80008410000 */
[----:B------:R-:W-:-:S04]  /*1d80*/  FMUL.FTZ R10, R4, R4 ;  /* 0x00000004040a7220 */ /* 0x000fc80000410000 */
[----:B------:R-:W-:-:S05]  /*1d90*/  FFMA.FTZ R10, R11, UR9, -R10 ;  /* 0x000000090b0a7c23 */ /* 0x000fca000801080a */
[----:B------:R-:W-:-:S13]  /*1da0*/  FSETP.GTU.FTZ.AND P1, PT, R10, RZ, PT ;  /* 0x000000ff0a00720b */ /* 0x000fda0003f3c000 */
[----:B------:R-:W0:Y:S01]  /*1db0*/  @P1 LDC R11, c[0x0][0x3a8] ;  /* 0x0000ea00ff0b1b82 */ /* 0x000e220000000800 */
[----:B------:R-:W-:Y:S01]  /*1dc0*/  MOV R12, 0x3f800000 ;  /* 0x3f800000000c7802 */ /* 0x000fe20000000f00 */
[----:B-1----:R-:W-:Y:S01]  /*1dd0*/  UISETP.NE.AND UP0, UPT, UR5, URZ, UPT ;  /* 0x000000ff0500728c */ /* 0x002fe2000bf05270 */
[----:B------:R-:W-:Y:S01]  /*1de0*/  BSSY.RECONVERGENT B0, `(.L_x_2042) ;  /* 0x0000076000007945 */ /* 0x000fe20003800200 */
[----:B0-----:R-:W-:-:S04]  /*1df0*/  @P1 FADD.FTZ R10, R10, R11 ;  /* 0x0000000b0a0a1221 */ /* 0x001fc80000010000 */
[----:B------:R0:W1:Y:S01]  /*1e00*/  @P1 MUFU.RSQ R12, R10 ;  /* 0x0000000a000c1308 */ /* 0x0000620000001400 */
[----:B--2---:R-:W-:Y:S02]  /*1e10*/  SHF.L.U32 R14, R8, 0x10, RZ ;  /* 0x00000010080e7819 */ /* 0x004fe400000006ff */
[----:B---3--:R-:W-:Y:S01]  /*1e20*/  SHF.L.U32 R19, R9, 0x10, RZ ;  /* 0x0000001009137819 */ /* 0x008fe200000006ff */
[----:B----4-:R-:W-:Y:S01]  /*1e30*/  IMAD.U32 R18, R28, 0x10000, RZ ;  /* 0x000100001c127824 */ /* 0x010fe200078e00ff */
[----:B-----5:R-:W-:Y:S01]  /*1e40*/  SHF.L.U32 R15, R15, 0x10, RZ ;  /* 0x000000100f0f7819 */ /* 0x020fe200000006ff */
[----:B01----:R-:W-:Y:S06]  /*1e50*/  BRA.U UP0, `(.L_x_2043) ;  /* 0x0000000100b47547 */ /* 0x003fec000b800000 */
[----:B------:R-:W0:Y:S01]  /*1e60*/  LDCU.64 UR10, c[0x0][0x3e8] ;  /* 0x00007d00ff0a77ac */ /* 0x000e220008000a00 */
[----:B------:R-:W-:Y:S01]  /*1e70*/  BSSY.RECONVERGENT B1, `(.L_x_2044) ;  /* 0x0000018000017945 */ /* 0x000fe20003800200 */
[----:B0-----:R-:W-:Y:S02]  /*1e80*/  ISETP.GE.U32.AND P1, PT, R23, UR10, PT ;  /* 0x0000000a17007c0c */ /* 0x001fe4000bf26070 */
[----:B------:R-:W-:Y:S02]  /*1e90*/  ISETP.GE.U32.AND P2, PT, R22, UR10, PT ;  /* 0x0000000a16007c0c */ /* 0x000fe4000bf46070 */
[----:B------:R-:W-:Y:S02]  /*1ea0*/  ISETP.GE.AND.EX P1, PT, R17, UR11, PT, P1 ;  /* 0x0000000b11007c0c */ /* 0x000fe4000bf26310 */
[----:B------:R-:W-:-:S11]  /*1eb0*/  ISETP.GE.AND.EX P2, PT, R7, UR11, PT, P2 ;  /* 0x0000000b07007c0c */ /* 0x000fd6000bf46320 */
[----:B------:R-:W-:Y:S05]  /*1ec0*/  @P1 BRA `(.L_x_2045) ;  /* 0x0000000000481947 */ /* 0x000fea0003800000 */
[----:B------:R-:W0:Y:S01]  /*1ed0*/  LDCU.64 UR16, c[0x0][0x3e0] ;  /* 0x00007c00ff1077ac */ /* 0x000e220008000a00 */
[----:B------:R-:W-:Y:S01]  /*1ee0*/  MOV R8, R24 ;  /* 0x0000001800087202 */ /* 0x000fe20000000f00 */
[--C-:B------:R-:W-:Y:S01]  /*1ef0*/  FADD.FTZ R11, R3, -R4.reuse ;  /* 0x80000004030b7221 */ /* 0x100fe20000010000 */
[----:B------:R-:W-:Y:S01]  /*1f00*/  MOV R9, R27 ;  /* 0x0000001b00097202 */ /* 0x000fe20000000f00 */
[----:B------:R-:W1:Y:S01]  /*1f10*/  LDCU.64 UR8, c[0x0][0x380] ;  /* 0x00007000ff0877ac */ /* 0x000e620008000a00 */
[----:B------:R-:W-:Y:S01]  /*1f20*/  FADD.FTZ R29, R0, -R4 ;  /* 0x80000004001d7221 */ /* 0x000fe20000010000 */
[----:B------:R-:W-:-:S03]  /*1f30*/  FMUL.FTZ R0, R11, R12 ;  /* 0x0000000c0b007220 */ /* 0x000fc60000410000 */
[----:B------:R-:W-:Y:S01]  /*1f40*/  FMUL.FTZ R29, R29, R12 ;  /* 0x0000000c1d1d7220 */ /* 0x000fe20000410000 */
[----:B------:R-:W-:-:S03]  /*1f50*/  FFMA.FTZ R0, R14, R0, R19 ;  /* 0x000000000e007223 */ /* 0x000fc60000010013 */
[----:B------:R-:W-:Y:S01]  /*1f60*/  FFMA.FTZ R29, R15, R29, R18 ;  /* 0x0000001d0f1d7223 */ /* 0x000fe20000010012 */
[----:B0-----:R-:W-:Y:S02]  /*1f70*/  IMAD R10, R17, UR16, RZ ;  /* 0x00000010110a7c24 */ /* 0x001fe4000f8e02ff */
[----:B------:R-:W-:-:S04]  /*1f80*/  IMAD.WIDE.U32 R8, R23, UR16, R8 ;  /* 0x0000001017087c25 */ /* 0x000fc8000f8e0008 */
[----:B------:R-:W-:Y:S01]  /*1f90*/  IMAD R3, R23, UR17, R10 ;  /* 0x0000001117037c24 */ /* 0x000fe2000f8e020a */
[----:B-1----:R-:W-:-:S04]  /*1fa0*/  LEA R10, P1, R8, UR8, 0x1 ;  /* 0x00000008080a7c11 */ /* 0x002fc8000f8208ff */
[----:B------:R-:W-:-:S04]  /*1fb0*/  IADD3 R3, PT, PT, R9, R3, RZ ;  /* 0x0000000309037210 */ /* 0x000fc80007ffe0ff */
[----:B------:R-:W-:Y:S02]  /*1fc0*/  LEA.HI.X R11, R8, UR9, R3, 0x1, P1 ;  /* 0x00000009080b7c11 */ /* 0x000fe400088f0c03 */
[----:B------:R-:W-:-:S05]  /*1fd0*/  F2FP.BF16.F32.PACK_AB R3, R29, R0 ;  /* 0x000000001d03723e */ /* 0x000fca00000010ff */
[----:B------:R0:W-:Y:S02]  /*1fe0*/  STG.E desc[UR14][R10.64], R3 ;  /* 0x000000030a007986 */ /* 0x0001e4000c10190e */
.L_x_2045:
[----:B------:R-:W-:Y:S05]  /*1ff0*/  BSYNC.RECONVERGENT B1 ;  /* 0x0000000000017941 */ /* 0x000fea0003800200 */
.L_x_2044:
[----:B------:R-:W-:Y:S05]  /*2000*/  @P2 BRA `(.L_x_2046) ;  /* 0x00000004004c2947 */ /* 0x000fea0003800000 */
[----:B------:R-:W1:Y:S01]  /*2010*/  LDCU.64 UR8, c[0x0][0x3e0] ;  /* 0x00007c00ff0877ac */ /* 0x000e620008000a00 */
[----:B------:R-:W-:Y:S01]  /*2020*/  MOV R25, R27 ;  /* 0x0000001b00197202 */ /* 0x000fe20000000f00 */
[--C-:B------:R-:W-:Y:S01]  /*2030*/  FADD.FTZ R5, R5, -R4.reuse ;  /* 0x8000000405057221 */ /* 0x100fe20000010000 */
[----:B0-----:R-:W-:Y:S01]  /*2040*/  FADD.FTZ R3, R2, -R4 ;  /* 0x8000000402037221 */ /* 0x001fe20000010000 */
[----:B------:R-:W0:Y:S02]  /*2050*/  LDCU.64 UR10, c[0x0][0x380] ;  /* 0x00007000ff0a77ac */ /* 0x000e240008000a00 */
[-C--:B------:R-:W-:Y:S01]  /*2060*/  FMUL.FTZ R5, R5, R12.reuse ;  /* 0x0000000c05057220 */ /* 0x080fe20000410000 */
[----:B------:R-:W-:-:S03]  /*2070*/  FMUL.FTZ R3, R3, R12 ;  /* 0x0000000c03037220 */ /* 0x000fc60000410000 */
[----:B------:R-:W-:Y:S01]  /*2080*/  FFMA.FTZ R5, R14, R5, R19 ;  /* 0x000000050e057223 */ /* 0x000fe20000010013 */
        /* <DEDUP_REMOVED lines=10> */
.L_x_2043:
[----:B------:R-:W0:Y:S01]  /*2130*/  LDCU.64 UR8, c[0x0][0x3e8] ;  /* 0x00007d00ff0877ac */ /* 0x000e220008000a00 */
[----:B------:R-:W-:Y:S01]  /*2140*/  BSSY.RECONVERGENT B1, `(.L_x_2047) ;  /* 0x0000022000017945 */ /* 0x000fe20003800200 */
[----:B0-----:R-:W-:Y:S02]  /*2150*/  ISETP.GE.U32.AND P1, PT, R23, UR8, PT ;  /* 0x0000000817007c0c */ /* 0x001fe4000bf26070 */
[----:B------:R-:W-:Y:S02]  /*2160*/  ISETP.GE.U32.AND P2, PT, R22, UR8, PT ;  /* 0x0000000816007c0c */ /* 0x000fe4000bf46070 */
[----:B------:R-:W-:Y:S02]  /*2170*/  ISETP.GE.AND.EX P1, PT, R17, UR9, PT, P1 ;  /* 0x0000000911007c0c */ /* 0x000fe4000bf26310 */
[----:B------:R-:W-:-:S11]  /*2180*/  ISETP.GE.AND.EX P2, PT, R7, UR9, PT, P2 ;  /* 0x0000000907007c0c */ /* 0x000fd6000bf46320 */
[----:B------:R-:W-:Y:S05]  /*2190*/  @P1 BRA `(.L_x_2048) ;  /* 0x0000000000701947 */ /* 0x000fea0003800000 */
[--C-:B------:R-:W-:Y:S01]  /*21a0*/  FADD.FTZ R3, R3, -R4.reuse ;  /* 0x8000000403037221 */ /* 0x100fe20000010000 */
[----:B------:R-:W0:Y:S01]  /*21b0*/  LDCU.64 UR10, c[0x0][0x3e0] ;  /* 0x00007c00ff0a77ac */ /* 0x000e220008000a00 */
[----:B------:R-:W-:Y:S02]  /*21c0*/  MOV R11, R27 ;  /* 0x0000001b000b7202 */ /* 0x000fe40000000f00 */
[----:B------:R-:W-:Y:S01]  /*21d0*/  FMUL.FTZ R3, R3, R12 ;  /* 0x0000000c03037220 */ /* 0x000fe20000410000 */
[----:B------:R-:W1:Y:S03]  /*21e0*/  LDCU.64 UR16, c[0x0][0x380] ;  /* 0x00007000ff1077ac */ /* 0x000e660008000a00 */
[----:B------:R-:W-:Y:S01]  /*21f0*/  FFMA.FTZ R9, R14, R3, R19 ;  /* 0x000000030e097223 */ /* 0x000fe20000010013 */
[----:B------:R-:W-:-:S03]  /*2200*/  FADD.FTZ R3, R0, -R4 ;  /* 0x8000000400037221 */ /* 0x000fc60000010000 */
[----:B------:R-:W-:Y:S01]  /*2210*/  FMUL.FTZ R10, R9, -1.4426950216293334961 ;  /* 0xbfb8aa3b090a7820 */ /* 0x000fe20000410000 */
[----:B------:R-:W-:-:S04]  /*2220*/  FMUL.FTZ R3, R3, R12 ;  /* 0x0000000c03037220 */ /* 0x000fc80000410000 */
[----:B------:R-:W-:Y:S01]  /*2230*/  FFMA.FTZ R3, R15, R3, R18 ;  /* 0x000000030f037223 */ /* 0x000fe20000010012 */
[----:B------:R-:W2:Y:S03]  /*2240*/  MUFU.EX2 R10, R10 ;  /* 0x0000000a000a7308 */ /* 0x000ea60000000800 */
[----:B------:R-:W-:-:S06]  /*2250*/  FMUL.FTZ R29, R3, -1.4426950216293334961 ;  /* 0xbfb8aa3b031d7820 */ /* 0x000fcc0000410000 */
        /* <DEDUP_REMOVED lines=10> */
[----:B0-----:R-:W-:-:S03]  /*2300*/  FMUL.FTZ R3, R3, R8 ;  /* 0x0000000803037220 */ /* 0x001fc60000410000 */
[----:B------:R-:W-:Y:S02]  /*2310*/  IADD3 R9, PT, PT, R11, R9, RZ ;  /* 0x000000090b097210 */ /* 0x000fe40007ffe0ff */
[C---:B-1----:R-:W-:Y:S02]  /*2320*/  LEA R8, P1, R10.reuse, UR16, 0x1 ;  /* 0x000000100a087c11 */ /* 0x042fe4000f8208ff */
[----:B------:R-:W-:Y:S02]  /*2330*/  F2FP.BF16.F32.PACK_AB R3, R3, R0 ;  /* 0x000000000303723e */ /* 0x000fe400000010ff */
[----:B------:R-:W-:-:S05]  /*2340*/  LEA.HI.X R9, R10, UR17, R9, 0x1, P1 ;  /* 0x000000110a097c11 */ /* 0x000fca00088f0c09 */
[----:B------:R0:W-:Y:S04]  /*2350*/  STG.E desc[UR14][R8.64], R3 ;  /* 0x0000000308007986 */ /* 0x0001e8000c10190e */
.L_x_2048:
[----:B------:R-:W-:Y:S05]  /*2360*/  BSYNC.RECONVERGENT B1 ;  /* 0x0000000000017941 */ /* 0x000fea0003800200 */
.L_x_2047:
[----:B------:R-:W-:Y:S05]  /*2370*/  @P2 BRA `(.L_x_2046) ;  /* 0x0000000000702947 */ /* 0x000fea0003800000 */
[--C-:B------:R-:W-:Y:S01]  /*2380*/  FADD.FTZ R5, R5, -R4.reuse ;  /* 0x8000000405057221 */ /* 0x100fe20000010000 */
[----:B0-----:R-:W-:Y:S01]  /*2390*/  FADD.FTZ R3, R2, -R4 ;  /* 0x8000000402037221 */ /* 0x001fe20000010000 */
[----:B------:R-:W0:Y:S01]  /*23a0*/  LDCU.64 UR8, c[0x0][0x3e0] ;  /* 0x00007c00ff0877ac */ /* 0x000e220008000a00 */
[----:B------:R-:W-:Y:S01]  /*23b0*/  MOV R2, R24 ;  /* 0x0000001800027202 */ /* 0x000fe20000000f00 */
[-C--:B------:R-:W-:Y:S01]  /*23c0*/  FMUL.FTZ R5, R5, R12.reuse ;  /* 0x0000000c05057220 */ /* 0x080fe20000410000 */
[----:B------:R-:W-:Y:S01]  /*23d0*/  FMUL.FTZ R3, R3, R12 ;  /* 0x0000000c03037220 */ /* 0x000fe20000410000 */
[----:B------:R-:W1:Y:S02]  /*23e0*/  LDCU.64 UR10, c[0x0][0x380] ;  /* 0x00007000ff0a77ac */ /* 0x000e640008000a00 */
[----:B------:R-:W-:Y:S01]  /*23f0*/  FFMA.FTZ R14, R14, R5, R19 ;  /* 0x000000050e0e7223 */ /* 0x000fe20000010013 */
[----:B------:R-:W-:Y:S01]  /*2400*/  FFMA.FTZ R15, R15, R3, R18 ;  /* 0x000000030f0f7223 */ /* 0x000fe20000010012 */
[----:B------:R-:W-:-:S02]  /*2410*/  MOV R3, R27 ;  /* 0x0000001b00037202 */ /* 0x000fc40000000f00 */
[----:B------:R-:W-:Y:S01]  /*2420*/  FMUL.FTZ R0, R14, -1.4426950216293334961 ;  /* 0xbfb8aa3b0e007820 */ /* 0x000fe20000410000 */
[----:B------:R-:W-:-:S05]  /*2430*/  FMUL.FTZ R4, R15, -1.4426950216293334961 ;  /* 0xbfb8aa3b0f047820 */ /* 0x000fca0000410000 */
[----:B------:R-:W2:Y:S01]  /*2440*/  MUFU.EX2 R0, R0 ;  /* 0x0000000000007308 */ /* 0x000ea20000000800 */
[----:B0-----:R-:W-:Y:S02]  /*2450*/  IMAD R11, R7, UR8, RZ ;  /* 0x00000008070b7c24 */ /* 0x001fe4000f8e02ff */
[----:B------:R-:W-:-:S05]  /*2460*/  IMAD.WIDE.U32 R2, R22, UR8, R2 ;  /* 0x0000000816027c25 */ /* 0x000fca000f8e0002 */
[----:B------:R-:W0:Y:S01]  /*2470*/  MUFU.EX2 R4, R4 ;  /* 0x0000000400047308 */ /* 0x000e220000000800 */
[----:B------:R-:W-:-:S05]  /*2480*/  IMAD R11, R22, UR9, R11 ;  /* 0x00000009160b7c24 */ /* 0x000fca000f8e020b */
[----:B------:R-:W-:Y:S01]  /*2490*/  IADD3 R11, PT, PT, R3, R11, RZ ;  /* 0x0000000b030b7210 */ /* 0x000fe20007ffe0ff */
[----:B--2---:R-:W-:-:S04]  /*24a0*/  FADD.FTZ R8, R0, 1 ;  /* 0x3f80000000087421 */ /* 0x004fc80000010000 */
[----:B------:R-:W2:Y:S01]  /*24b0*/  MUFU.RCP R5, R8 ;  /* 0x0000000800057308 */ /* 0x000ea20000001000 */
[----:B0-----:R-:W-:Y:S01]  /*24c0*/  FADD.FTZ R9, R4, 1 ;  /* 0x3f80000004097421 */ /* 0x001fe20000010000 */
[----:B-1----:R-:W-:-:S06]  /*24d0*/  LEA R4, P1, R2, UR10, 0x1 ;  /* 0x0000000a02047c11 */ /* 0x002fcc000f8208ff */
[----:B------:R-:W0:Y:S01]  /*24e0*/  MUFU.RCP R10, R9 ;  /* 0x00000009000a7308 */ /* 0x000e220000001000 */
[----:B--2---:R-:W-:Y:S01]  /*24f0*/  FMUL.FTZ R14, R14, R5 ;  /* 0x000000050e0e7220 */ /* 0x004fe20000410000 */
[----:B------:R-:W-:Y:S01]  /*2500*/  LEA.HI.X R5, R2, UR11, R11, 0x1, P1 ;  /* 0x0000000b02057c11 */ /* 0x000fe200088f0c0b */
[----:B0-----:R-:W-:-:S05]  /*2510*/  FMUL.FTZ R15, R15, R10 ;  /* 0x0000000a0f0f7220 */ /* 0x001fca0000410000 */
[----:B------:R-:W-:-:S05]  /*2520*/  F2FP.BF16.F32.PACK_AB R15, R15, R14 ;  /* 0x0000000e0f0f723e */ /* 0x000fca00000010ff */
[----:B------:R2:W-:Y:S02]  /*2530*/  STG.E desc[UR14][R4.64], R15 ;  /* 0x0000000f04007986 */ /* 0x0005e4000c10190e */
.L_x_2046:
[----:B------:R-:W-:Y:S05]  /*2540*/  BSYNC.RECONVERGENT B0 ;  /* 0x0000000000007941 */ /* 0x000fea0003800200 */
.L_x_2042:
[----:B------:R-:W3:Y:S01]  /*2550*/  LDCU UR5, c[0x0][0x3f8] ;  /* 0x00007f00ff0577ac */ /* 0x000ee20008000800 */
[----:B------:R-:W3:Y:S01]  /*2560*/  LDCU UR8, c[0x0][0x3c8] ;  /* 0x00007900ff0877ac */ /* 0x000ee20008000800 */
[----:B------:R-:W-:Y:S02]  /*2570*/  UIADD3 UR7, UPT, UPT, UR18, UR7, URZ ;  /* 0x0000000712077290 */ /* 0x000fe4000fffe0ff */
[----:B------:R-:W-:Y:S02]  /*2580*/  UIADD3 UR4, UPT, UPT, UR4, 0x1, URZ ;  /* 0x0000000104047890 */ /* 0x000fe4000fffe0ff */
[----:B---3--:R-:W-:-:S04]  /*2590*/  UIMAD UR5, UR5, UR8, URZ ;  /* 0x00000008050572a4 */ /* 0x008fc8000f8e02ff */
[----:B------:R-:W-:-:S09]  /*25a0*/  UISETP.GE.AND UP0, UPT, UR7, UR5, UPT ;  /* 0x000000050700728c */ /* 0x000fd2000bf06270 */
[----:B------:R-:W-:Y:S05]  /*25b0*/  BRA.U !UP0, `(.L_x_2049) ;  /* 0xffffffdd08207547 */ /* 0x000fea000b83ffff */
[----:B------:R-:W-:Y:S05]  /*25c0*/  EXIT ;  /* 0x000000000000794d */ /* 0x000fea0003800000 */
.L_x_2050:
        /* <DEDUP_REMOVED lines=11> */
.L_x_3447:


//--------------------- .text._Z35group_norm_nhwc_fwd_one_pass_kernelI11Bf16IOBf16WLi128ELi40ELi640EEv26Group_norm_nhwc_fwd_params --------------------------
	.section	.text._Z35group_norm_nhwc_fwd_one_pass_kernelI11Bf16IOBf16WLi128ELi40ELi640EEv26Group_norm_nhwc_fwd_params,"ax",@progbits
	.align	128
        .global         _Z35group_norm_nhwc_fwd_one_pass_kernelI11Bf16IOBf16WLi128ELi40ELi640EEv26Group_norm_nhwc_fwd_params
        .type           _Z35group_norm_nhwc_fwd_one_pass_kernelI11Bf16IOBf16WLi128ELi40ELi640EEv26Group_norm_nhwc_fwd_params,@function
        .size           _Z35group_norm_nhwc_fwd_one_pass_kernelI11Bf16IOBf16WLi128ELi40ELi640EEv26Group_norm_nhwc_fwd_params,(.L_x_3448 - _Z35group_norm_nhwc_fwd_one_pass_kernelI11Bf16IOBf16WLi128ELi40ELi640EEv26Group_norm_nhwc_fwd_params)
        .other          _Z35group_norm_nhwc_fwd_one_pass_kernelI11Bf16IOBf16WLi128ELi40ELi640EEv26Group_norm_nhwc_fwd_params,@"STO_CUDA_ENTRY STV_DEFAULT"
_Z35group_norm_nhwc_fwd_one_pass_kernelI11Bf16IOBf16WLi128ELi40ELi640EEv26Group_norm_nhwc_fwd_params:
.text._Z35group_norm_nhwc_fwd_one_pass_kernelI11Bf16IOBf16WLi128ELi40ELi640EEv26Group_norm_nhwc_fwd_params:
        /* <DEDUP_REMOVED lines=15> */
[----:B------:R-:W3:Y:S01]  /*00f0*/  LDCU.U8 UR10, c[0x0][0x3fc] ;  /* 0x00007f80ff0a77ac */ /* 0x000ee20008000000 */
[----:B------:R-:W0:Y:S01]  /*0100*/  LDCU.64 UR16, c[0x0][0x358] ;  /* 0x00006b00ff1077ac */ /* 0x000e220008000a00 */
        /* <DEDUP_REMOVED lines=13> */
[----:B------:R-:W-:-:S02]  /*01e0*/  SHF.R.U32.HI R2, RZ, 0x10, R0 ;  /* 0x00000010ff027819 */ /* 0x000fc40000011600 */
[----:B------:R-:W0:Y:S02]  /*01f0*/  LDC R0, c[0x0][0x370] ;  /* 0x0000dc00ff007b82 */ /* 0x000e240000000800 */
        /* <DEDUP_REMOVED lines=8> */
.L_x_2078:
[----:B-1----:R-:W1:Y:S01]  /*0280*/  LDCU UR5, c[0x0][0x3f8] ;  /* 0x00007f00ff0577ac */ /* 0x002e620008000800 */
[----:B------:R-:W-:Y:S02]  /*0290*/  IABS R8, UR9 ;  /* 0x0000000900087c13 */ /* 0x000fe40008000000 */
[----:B0-----:R-:W-:Y:S01]  /*02a0*/  IADD3 R19, PT, PT, R2, 0x20, RZ ;  /* 0x0000002002137810 */ /* 0x001fe20007ffe0ff */
[----:B--2---:R-:W2:Y:S01]  /*02b0*/  LDCU.64 UR14, c[0x0][0x3e8] ;  /* 0x00007d00ff0e77ac */ /* 0x004ea20008000a00 */
[----:B------:R-:W-:Y:S02]  /*02c0*/  R2UR UR12, R8 ;  /* 0x00000000080c72ca */ /* 0x000fe400000e0000 */
[----:B------:R-:W-:Y:S01]  /*02d0*/  SHF.R.S32.HI R9, RZ, 0x1f, R2 ;  /* 0x0000001fff097819 */ /* 0x000fe20000011402 */
[----:B-1----:R-:W-:Y:S01]  /*02e0*/  IMAD.U32 R3, RZ, RZ, UR5 ;  /* 0x00000005ff037e24 */ /* 0x002fe2000f8e00ff */
[----:B--2---:R-:W-:-:S04]  /*02f0*/  ISETP.GE.U32.AND P2, PT, R19, UR14, PT ;  /* 0x0000000e13007c0c */ /* 0x004fc8000bf46070 */
[----:B------:R-:W-:Y:S02]  /*0300*/  IABS R6, R3 ;  /* 0x0000000300067213 */ /* 0x000fe40000000000 */
[----:B------:R-:W-:Y:S02]  /*0310*/  ISETP.GE.U32.AND P4, PT, R25, UR14, PT ;  /* 0x0000000e19007c0c */ /* 0x000fe4000bf86070 */
[----:B------:R-:W1:Y:S08]  /*0320*/  I2F.RP R3, R6 ;  /* 0x0000000600037306 */ /* 0x000e700000209400 */
[----:B-1----:R-:W1:Y:S02]  /*0330*/  MUFU.RCP R3, R3 ;  /* 0x0000000300037308 */ /* 0x002e640000001000 */
[----:B-1----:R-:W-:-:S06]  /*0340*/  IADD3 R4, PT, PT, R3, 0xffffffe, RZ ;  /* 0x0ffffffe03047810 */ /* 0x002fcc0007ffe0ff */
[----:B------:R1:W2:Y:S02]  /*0350*/  F2I.FTZ.U32.TRUNC.NTZ R5, R4 ;  /* 0x0000000400057305 */ /* 0x0002a4000021f000 */
[----:B-1----:R-:W-:Y:S01]  /*0360*/  HFMA2 R4, -RZ, RZ, 0, 0 ;  /* 0x00000000ff047431 */ /* 0x002fe200000001ff */
[----:B--2---:R-:W-:Y:S02]  /*0370*/  R2UR UR11, R5 ;  /* 0x00000000050b72ca */ /* 0x004fe400000e0000 */
[----:B------:R-:W-:Y:S02]  /*0380*/  IADD3 R7, PT, PT, RZ, -R5, RZ ;  /* 0x80000005ff077210 */ /* 0x000fe40007ffe0ff */
[----:B------:R-:W-:Y:S02]  /*0390*/  R2UR UR10, R4 ;  /* 0x00000000040a72ca */ /* 0x000fe400000e0000 */
[----:B------:R-:W-:Y:S01]  /*03a0*/  LOP3.LUT R4, R26, 0xffff, RZ, 0xc0, !PT ;  /* 0x0000ffff1a047812 */ /* 0x000fe200078ec0ff */
[----:B------:R-:W-:-:S10]  /*03b0*/  IMAD R7, R7, R6, RZ ;  /* 0x0000000607077224 */ /* 0x000fd400078e02ff */
[----:B------:R-:W-:-:S05]  /*03c0*/  IMAD.HI.U32 R7, R5, R7, UR10 ;  /* 0x0000000a05077e27 */ /* 0x000fca000f8e0007 */
[----:B------:R-:W-:Y:S02]  /*03d0*/  R2UR UR10, R7 ;  /* 0x00000000070a72ca */ /* 0x000fe400000e0000 */
[----:B------:R-:W-:-:S04]  /*03e0*/  SHF.R.S32.HI R7, RZ, 0x1f, R19 ;  /* 0x0000001fff077819 */ /* 0x000fc80000011413 */
[----:B------:R-:W-:-:S07]  /*03f0*/  ISETP.GE.AND.EX P2, PT, R7, UR15, PT, P2 ;  /* 0x0000000f07007c0c */ /* 0x000fce000bf46320 */
[----:B------:R-:W-:Y:S02]  /*0400*/  UIMAD.WIDE.U32 UR10, UR10, UR12, URZ ;  /* 0x0000000c0a0a72a5 */ /* 0x000fe4000f8e00ff */
[----:B------:R-:W-:-:S04]  /*0410*/  ULOP3.LUT UR10, UR9, UR5, URZ, 0x3c, !UPT ;  /* 0x00000005090a7292 */ /* 0x000fc8000f8e3cff */
[----:B------:R-:W-:Y:S01]  /*0420*/  IADD3 R3, PT, PT, RZ, -UR11, RZ ;  /* 0x8000000bff037c10 */ /* 0x000fe2000fffe0ff */
[----:B------:R-:W1:Y:S04]  /*0430*/  @!P2 LDC.64 R22, c[0x0][0x3e0] ;  /* 0x0000f800ff16ab82 */ /* 0x000e680000000a00 */
[C---:B------:R-:W-:Y:S01]  /*0440*/  IMAD R3, R6.reuse, R3, UR12 ;  /* 0x0000000c06037e24 */ /* 0x040fe2000f8e0203 */
[----:B------:R-:W2:Y:S03]  /*0450*/  LDCU.64 UR12, c[0x0][0x3f0] ;  /* 0x00007e00ff0c77ac */ /* 0x000ea60008000a00 */
[----:B------:R-:W3:Y:S01]  /*0460*/  @!P2 LDC.64 R16, c[0x0][0x390] ;  /* 0x0000e400ff10ab82 */ /* 0x000ee20000000a00 */
[----:B------:R-:W-:-:S13]  /*0470*/  ISETP.GT.U32.AND P1, PT, R6, R3, PT ;  /* 0x000000030600720c */ /* 0x000fda0003f24070 */
[----:B------:R-:W-:Y:S01]  /*0480*/  VOTEU.ANY UP1, P1 ;  /* 0x0000000000ff7886 */ /* 0x000fe20000820100 */
[----:B------:R-:W-:Y:S02]  /*0490*/  PLOP3.LUT P1, PT, PT, PT, UP1, 0x80, 0x8 ;  /* 0x000000000008781c */ /* 0x000fe40003f2f018 */
[----:B--2---:R-:W-:Y:S02]  /*04a0*/  MOV R11, UR12 ;  /* 0x0000000c000b7c02 */ /* 0x004fe40008000f00 */
[----:B------:R-:W-:Y:S02]  /*04b0*/  @!UP1 UIADD3 UR11, UPT, UPT, UR11, 0x1, URZ ;  /* 0x000000010b0b9890 */ /* 0x000fe4000fffe0ff */
[----:B------:R-:W-:-:S07]  /*04c0*/  UISETP.GE.AND UP1, UPT, UR10, URZ, UPT ;  /* 0x000000ff0a00728c */ /* 0x000fce000bf26270 */
[----:B------:R-:W-:-:S05]  /*04d0*/  @!P1 IMAD.IADD R3, R3, 0x1, -R6 ;  /* 0x0000000103039824 */ /* 0x000fca00078e0a06 */
[----:B------:R-:W-:Y:S01]  /*04e0*/  ISETP.GE.U32.AND P1, PT, R3, R6, PT ;  /* 0x000000060300720c */ /* 0x000fe20003f26070 */
[----:B-1----:R-:W-:Y:S01]  /*04f0*/  @!P2 IMAD R6, R7, R22, RZ ;  /* 0x000000160706a224 */ /* 0x002fe200078e02ff */
[----:B------:R-:W-:-:S03]  /*0500*/  IADD3 R3, PT, PT, R2, 0x40, RZ ;  /* 0x0000004002037810 */ /* 0x000fc60007ffe0ff */
[----:B------:R-:W-:Y:S01]  /*0510*/  @!P2 IMAD R23, R19, R23, R6 ;  /* 0x000000171317a224 */ /* 0x000fe200078e0206 */
[----:B------:R-:W-:-:S07]  /*0520*/  SHF.R.S32.HI R8, RZ, 0x1f, R3 ;  /* 0x0000001fff087819 */ /* 0x000fce0000011403 */
[----:B------:R-:W-:Y:S01]  /*0530*/  VOTEU.ANY UP2, P1 ;  /* 0x0000000000ff7886 */ /* 0x000fe20000840100 */
[----:B------:R-:W-:-:S04]  /*0540*/  ISETP.GE.U32.AND P1, PT, R2, UR14, PT ;  /* 0x0000000e02007c0c */ /* 0x000fc8000bf26070 */
[----:B------:R-:W-:Y:S01]  /*0550*/  @UP2 UIADD3 UR11, UPT, UPT, UR11, 0x1, URZ ;  /* 0x000000010b0b2890 */ /* 0x000fe2000fffe0ff */
[----:B------:R-:W-:Y:S01]  /*0560*/  ISETP.GE.AND.EX P1, PT, R9, UR15, PT, P1 ;  /* 0x0000000f09007c0c */ /* 0x000fe2000bf26310 */
[----:B------:R-:W-:Y:S02]  /*0570*/  UISETP.NE.AND UP2, UPT, UR5, URZ, UPT ;  /* 0x000000ff0500728c */ /* 0x000fe4000bf45270 */
[----:B------:R-:W-:-:S09]  /*0580*/  @!UP1 UIADD3 UR11, UPT, UPT, -UR11, URZ, URZ ;  /* 0x000000ff0b0b9290 */ /* 0x000fd2000fffe1ff */
[----:B------:R-:W-:Y:S01]  /*0590*/  @!UP2 ULOP3.LUT UR11, URZ, UR5, URZ, 0x33, !UPT ;  /* 0x00000005ff0ba292 */ /* 0x000fe2000f8e33ff */
[----:B------:R-:W1:Y:S03]  /*05a0*/  @!P1 LDC.64 R14, c[0x0][0x3e0] ;  /* 0x0000f800ff0e9b82 */ /* 0x000e660000000a00 */
[----:B------:R-:W-:-:S04]  /*05b0*/  UIADD3 UR10, UPT, UPT, -UR11, URZ, URZ ;  /* 0x000000ff0b0a7290 */ /* 0x000fc8000fffe1ff */
[----:B------:R-:W-:Y:S02]  /*05c0*/  UIMAD UR10, UR5, UR10, UR9 ;  /* 0x0000000a050a72a4 */ /* 0x000fe4000f8e0209 */
[----:B------:R-:W-:Y:S02]  /*05d0*/  USHF.R.S32.HI UR5, URZ, 0x1f, UR11 ;  /* 0x0000001fff057899 */ /* 0x000fe4000801140b */
[----:B------:R-:W-:Y:S02]  /*05e0*/  UIMAD UR10, UR10, 0x28, URZ ;  /* 0x000000280a0a78a4 */ /* 0x000fe4000f8e02ff */
[----:B------:R-:W-:-:S04]  /*05f0*/  UIMAD UR5, UR5, UR12, URZ ;  /* 0x0000000c050572a4 */ /* 0x000fc8000f8e02ff */
[----:B------:R-:W-:Y:S01]  /*0600*/  IADD3 R4, P3, PT, R4, UR10, RZ ;  /* 0x0000000a04047c10 */ /* 0x000fe2000ff7e0ff */
[----:B------:R-:W-:Y:S01]  /*0610*/  UIMAD UR5, UR11, UR13, UR5 ;  /* 0x0000000d0b0572a4 */ /* 0x000fe2000f8e0205 */
[----:B------:R-:W-:-:S04]  /*0620*/  MOV R5, UR10 ;  /* 0x0000000a00057c02 */ /* 0x000fc80008000f00 */
[----:B------:R-:W-:Y:S02]  /*0630*/  LEA.HI.X.SX32 R5, R5, RZ, 0x1, P3 ;  /* 0x000000ff05057211 */ /* 0x000fe400018f0eff */
[----:B------:R-:W-:Y:S01]  /*0640*/  ISETP.GE.U32.AND P3, PT, R3, UR14, PT ;  /* 0x0000000e03007c0c */ /* 0x000fe2000bf66070 */
[----:B------:R-:W-:-:S03]  /*0650*/  IMAD.WIDE.U32 R4, R11, UR11, R4 ;  /* 0x0000000b0b047c25 */ /* 0x000fc6000f8e0004 */
[----:B------:R-:W-:Y:S01]  /*0660*/  ISETP.GE.AND.EX P3, PT, R8, UR15, PT, P3 ;  /* 0x0000000f08007c0c */ /* 0x000fe2000bf66330 */
[----:B------:R-:W2:Y:S01]  /*0670*/  @!P1 LDC.64 R10, c[0x0][0x390] ;  /* 0x0000e400ff0a9b82 */ /* 0x000ea20000000a00 */
[----:B------:R-:W-:Y:S01]  /*0680*/  @!P2 IMAD.MOV.U32 R6, RZ, RZ, R4 ;  /* 0x000000ffff06a224 */ /* 0x000fe200078e0004 */
[----:B------:R-:W-:Y:S02]  /*0690*/  IADD3 R7, PT, PT, R5, UR5, RZ ;  /* 0x0000000505077c10 */ /* 0x000fe4000fffe0ff */
[----:B------:R-:W-:Y:S02]  /*06a0*/  @!P1 MOV R20, R4 ;  /* 0x0000000400149202 */ /* 0x000fe40000000f00 */
[----:B------:R-:W-:Y:S01]  /*06b0*/  @!P1 MOV R21, R7 ;  /* 0x0000000700159202 */ /* 0x000fe20000000f00 */
[----:B------:R-:W-:-:S05]  /*06c0*/  @!P2 IMAD.WIDE.U32 R18, R19, R22, R6 ;  /* 0x000000161312a225 */ /* 0x000fca00078e0006 */
[----:B------:R-:W4:Y:S01]  /*06d0*/  @!P3 LDC.64 R12, c[0x0][0x3e0] ;  /* 0x0000f800ff0cbb82 */ /* 0x000f220000000a00 */
[-C--:B-1----:R-:W-:Y:S01]  /*06e0*/  @!P1 IMAD R22, R9, R14.reuse, RZ ;  /* 0x0000000e09169224 */ /* 0x082fe200078e02ff */
[----:B------:R-:W-:Y:S02]  /*06f0*/  SHF.R.S32.HI R9, RZ, 0x1f, R25 ;  /* 0x0000001fff097819 */ /* 0x000fe40000011419 */
[----:B------:R-:W-:Y:S01]  /*0700*/  @!P2 IADD3 R23, PT, PT, R19, R23, RZ ;  /* 0x000000171317a210 */ /* 0x000fe20007ffe0ff */
[C---:B------:R-:W-:Y:S01]  /*0710*/  @!P1 IMAD R22, R2.reuse, R15, R22 ;  /* 0x0000000f02169224 */ /* 0x040fe200078e0216 */
[----:B------:R-:W-:Y:S01]  /*0720*/  ISETP.GE.AND.EX P4, PT, R9, UR15, PT, P4 ;  /* 0x0000000f09007c0c */ /* 0x000fe2000bf86340 */
[----:B------:R-:W-:Y:S01]  /*0730*/  @!P1 IMAD.WIDE.U32 R14, R2, R14, R20 ;  /* 0x0000000e020e9225 */ /* 0x000fe200078e0014 */
[----:B---3--:R-:W-:-:S04]  /*0740*/  @!P2 LEA R16, P5, R18, R16, 0x1 ;  /* 0x000000101210a211 */ /* 0x008fc800078a08ff */
[----:B------:R-:W-:Y:S02]  /*0750*/  @!P2 LEA.HI.X R17, R18, R17, R23, 0x1, P5 ;  /* 0x000000111211a211 */ /* 0x000fe400028f0c17 */
[----:B------:R-:W1:Y:S01]  /*0760*/  @!P3 LDC.64 R18, c[0x0][0x390] ;  /* 0x0000e400ff12bb82 */ /* 0x000e620000000a00 */
[----:B------:R-:W-:Y:S01]  /*0770*/  @!P1 IADD3 R22, PT, PT, R15, R22, RZ ;  /* 0x000000160f169210 */ /* 0x000fe20007ffe0ff */
[----:B------:R-:W-:Y:S01]  /*0780*/  @!P3 IMAD.MOV.U32 R15, RZ, RZ, R7 ;  /* 0x000000ffff0fb224 */ /* 0x000fe200078e0007 */
[----:B--2---:R-:W-:-:S04]  /*0790*/  @!P1 LEA R10, P5, R14, R10, 0x1 ;  /* 0x0000000a0e0a9211 */ /* 0x004fc800078a08ff */
[----:B------:R-:W-:Y:S01]  /*07a0*/  @!P1 LEA.HI.X R11, R14, R11, R22, 0x1, P5 ;  /* 0x0000000b0e0b9211 */ /* 0x000fe200028f0c16 */
[----:B------:R-:W2:Y:S01]  /*07b0*/  @!P4 LDC.64 R20, c[0x0][0x3e0] ;  /* 0x0000f800ff14cb82 */ /* 0x000ea20000000a00 */
[----:B------:R-:W-:Y:S01]  /*07c0*/  @!P3 MOV R14, R4 ;  /* 0x00000004000eb202 */ /* 0x000fe20000000f00 */
[----:B----4-:R-:W-:Y:S01]  /*07d0*/  @!P3 IMAD R8, R8, R12, RZ ;  /* 0x0000000c0808b224 */ /* 0x010fe200078e02ff */
[----:B------:R-:W-:-:S03]  /*07e0*/  CS2R R22, SRZ ;  /* 0x0000000000167805 */ /* 0x000fc6000001ff00 */
[C---:B------:R-:W-:Y:S02]  /*07f0*/  @!P3 IMAD R8, R3.reuse, R13, R8 ;  /* 0x0000000d0308b224 */ /* 0x040fe400078e0208 */
[----:B------:R-:W-:Y:S01]  /*0800*/  @!P3 IMAD.WIDE.U32 R14, R3, R12, R14 ;  /* 0x0000000c030eb225 */ /* 0x000fe200078e000e */
[----:B------:R-:W3:Y:S01]  /*0810*/  @!P2 LDG.E R22, desc[UR16][R16.64] ;  /* 0x000000101016a981 */ /* 0x000ee2000c1e1900 */
[----:B------:R-:W4:Y:S02]  /*0820*/  @!P4 LDC.64 R12, c[0x0][0x390] ;  /* 0x0000e400ff0ccb82 */ /* 0x000f240000000a00 */
[----:B------:R-:W-:Y:S01]  /*0830*/  HFMA2 R3, -RZ, RZ, 0, 0 ;  /* 0x00000000ff037431 */ /* 0x000fe200000001ff */
[----:B------:R-:W-:Y:S02]  /*0840*/  @!P3 IADD3 R8, PT, PT, R15, R8, RZ ;  /* 0x000000080f08b210 */ /* 0x000fe40007ffe0ff */
[----:B-1----:R-:W-:-:S04]  /*0850*/  @!P3 LEA R18, P2, R14, R18, 0x1 ;  /* 0x000000120e12b211 */ /* 0x002fc800078408ff */
[----:B------:R-:W-:Y:S01]  /*0860*/  @!P3 LEA.HI.X R19, R14, R19, R8, 0x1, P2 ;  /* 0x000000130e13b211 */ /* 0x000fe200010f0c08 */
[----:B------:R-:W5:Y:S01]  /*0870*/  @!P1 LDG.E R3, desc[UR16][R10.64] ;  /* 0x000000100a039981 */ /* 0x000f62000c1e1900 */
[----:B------:R-:W-:Y:S01]  /*0880*/  @!P4 MOV R8, R4 ;  /* 0x000000040008c202 */ /* 0x000fe20000000f00 */
[----:B--2---:R-:W-:Y:S01]  /*0890*/  @!P4 IMAD R24, R9, R20, RZ ;  /* 0x000000140918c224 */ /* 0x004fe200078e02ff */
[----:B------:R-:W-:-:S03]  /*08a0*/  @!P4 MOV R9, R7 ;  /* 0x000000070009c202 */ /* 0x000fc60000000f00 */
[C---:B------:R-:W-:Y:S02]  /*08b0*/  @!P4 IMAD R21, R25.reuse, R21, R24 ;  /* 0x000000151915c224 */ /* 0x040fe400078e0218 */
[----:B------:R-:W-:Y:S01]  /*08c0*/  @!P4 IMAD.WIDE.U32 R8, R25, R20, R8 ;  /* 0x000000141908c225 */ /* 0x000fe200078e0008 */
[----:B------:R-:W-:-:S03]  /*08d0*/  MOV R24, RZ ;  /* 0x000000ff00187202 */ /* 0x000fc60000000f00 */
[----:B------:R-:W-:Y:S01]  /*08e0*/  @!P4 IMAD.IADD R9, R9, 0x1, R21 ;  /* 0x000000010909c824 */ /* 0x000fe200078e0215 */
[C---:B----4-:R-:W-:Y:S02]  /*08f0*/  @!P4 LEA R12, P2, R8.reuse, R12, 0x1 ;  /* 0x0000000c080cc211 */ /* 0x050fe400078408ff */
[----:B------:R1:W2:Y:S02]  /*0900*/  @!P3 LDG.E R24, desc[UR16][R18.64] ;  /* 0x000000101218b981 */ /* 0x0002a4000c1e1900 */
[----:B------:R-:W-:-:S05]  /*0910*/  @!P4 LEA.HI.X R13, R8, R13, R9, 0x1, P2 ;  /* 0x0000000d080dc211 */ /* 0x000fca00010f0c09 */
[----:B------:R-:W4:Y:S01]  /*0920*/  @!P4 LDG.E R23, desc[UR16][R12.64] ;  /* 0x000000100c17c981 */ /* 0x000f22000c1e1900 */
[C---:B------:R-:W-:Y:S02]  /*0930*/  ISETP.GT.AND P2, PT, R27.reuse, 0x1e, PT ;  /* 0x0000001e1b00780c */ /* 0x040fe40003f44270 */
[----:B------:R-:W-:Y:S01]  /*0940*/  ISETP.GT.AND P3, PT, R27, 0xf, PT ;  /* 0x0000000f1b00780c */ /* 0x000fe20003f64270 */
[----:B------:R-:W-:Y:S01]  /*0950*/  BSSY.RECONVERGENT B0, `(.L_x_2051) ;  /* 0x000003d000007945 */ /* 0x000fe20003800200 */
[C---:B---3--:R-:W-:Y:S02]  /*0960*/  PRMT R21, R22.reuse, 0x7632, R21 ;  /* 0x0000763216157816 */ /* 0x048fe40000000015 */
[----:B------:R-:W-:Y:S02]  /*0970*/  SHF.L.U32 R22, R22, 0x10, RZ ;  /* 0x0000001016167819 */ /* 0x000fe400000006ff */
[----:B------:R-:W-:Y:S02]  /*0980*/  SHF.L.U32 R21, R21, 0x10, RZ ;  /* 0x0000001015157819 */ /* 0x000fe400000006ff */
[----:B-----5:R-:W-:-:S02]  /*0990*/  PRMT R17, R3, 0x7632, R17 ;  /* 0x0000763203117816 */ /* 0x020fc40000000011 */
[----:B-1----:R-:W-:Y:S02]  /*09a0*/  SHF.L.U32 R18, R3, 0x10, RZ ;  /* 0x0000001003127819 */ /* 0x002fe400000006ff */
[----:B------:R-:W-:Y:S01]  /*09b0*/  SHF.L.U32 R17, R17, 0x10, RZ ;  /* 0x0000001011117819 */ /* 0x000fe200000006ff */
[----:B------:R-:W-:-:S04]  /*09c0*/  FADD.FTZ R8, R22, R21 ;  /* 0x0000001516087221 */ /* 0x000fc80000010000 */
[----:B------:R-:W-:Y:S01]  /*09d0*/  FADD.FTZ R3, R18, R17 ;  /* 0x0000001112037221 */ /* 0x000fe20000010000 */
[----:B------:R-:W-:-:S03]  /*09e0*/  FMUL.FTZ R9, R17, R17 ;  /* 0x0000001111097220 */ /* 0x000fc60000410000 */
[----:B------:R-:W-:Y:S01]  /*09f0*/  FADD.FTZ R3, RZ, R3 ;  /* 0x00000003ff037221 */ /* 0x000fe20000010000 */
[----:B--2---:R-:W-:-:S03]  /*0a00*/  PRMT R16, R24, 0x7632, R16 ;  /* 0x0000763218107816 */ /* 0x004fc60000000010 */
[----:B------:R-:W-:Y:S01]  /*0a10*/  FADD.FTZ R8, R3, R8 ;  /* 0x0000000803087221 */ /* 0x000fe20000010000 */
[----:B------:R-:W-:Y:S01]  /*0a20*/  FMUL.FTZ R11, R21, R21 ;  /* 0x00000015150b7220 */ /* 0x000fe20000410000 */
[----:B------:R-:W-:Y:S01]  /*0a30*/  FFMA.FTZ R9, R18, R18, R9 ;  /* 0x0000001212097223 */ /* 0x000fe20000010009 */
[----:B------:R-:W-:Y:S02]  /*0a40*/  SHF.L.U32 R16, R16, 0x10, RZ ;  /* 0x0000001010107819 */ /* 0x000fe400000006ff */
[----:B----4-:R-:W-:Y:S01]  /*0a50*/  PRMT R3, R23, 0x7632, R3 ;  /* 0x0000763217037816 */ /* 0x010fe20000000003 */
[----:B------:R-:W-:Y:S01]  /*0a60*/  FFMA.FTZ R10, R22, R22, R11 ;  /* 0x00000016160a7223 */ /* 0x000fe2000001000b */
[----:B------:R-:W-:Y:S01]  /*0a70*/  FADD.FTZ R9, RZ, R9 ;  /* 0x00000009ff097221 */ /* 0x000fe20000010000 */
[----:B------:R-:W-:Y:S01]  /*0a80*/  IMAD.U32 R24, R24, 0x10000, RZ ;  /* 0x0001000018187824 */ /* 0x000fe200078e00ff */
[----:B------:R-:W-:Y:S01]  /*0a90*/  SHF.L.U32 R3, R3, 0x10, RZ ;  /* 0x0000001003037819 */ /* 0x000fe200000006ff */
[----:B------:R-:W-:Y:S01]  /*0aa0*/  FMUL.FTZ R13, R16, R16 ;  /* 0x00000010100d7220 */ /* 0x000fe20000410000 */
        /* <DEDUP_REMOVED lines=11> */
[----:B------:R-:W1:Y:S04]  /*0b60*/  SHFL.DOWN PT, R11, R8, 0x1, 0x1f ;  /* 0x08201f00080b7f89 */ /* 0x000e6800000e0000 */
[----:B------:R-:W2:Y:S01]  /*0b70*/  SHFL.DOWN PT, R10, R9, 0x1, 0x1f ;  /* 0x08201f00090a7f89 */ /* 0x000ea200000e0000 */
[----:B-1----:R-:W-:Y:S01]  /*0b80*/  @!P2 FADD.FTZ R8, R8, R11 ;  /* 0x0000000b0808a221 */ /* 0x002fe20000010000 */
[----:B--2---:R-:W-:-:S04]  /*0b90*/  @!P2 FADD.FTZ R9, R9, R10 ;  /* 0x0000000a0909a221 */ /* 0x004fc80000010000 */
[----:B------:R-:W1:Y:S04]  /*0ba0*/  SHFL.DOWN PT, R11, R8, 0x2, 0x1f ;  /* 0x08401f00080b7f89 */ /* 0x000e6800000e0000 */
[----:B------:R-:W2:Y:S01]  /*0bb0*/  SHFL.DOWN PT, R10, R9, 0x2, 0x1f ;  /* 0x08401f00090a7f89 */ /* 0x000ea200000e0000 */
[----:B------:R-:W-:-:S13]  /*0bc0*/  ISETP.GT.AND P2, PT, R27, 0x1d, PT ;  /* 0x0000001d1b00780c */ /* 0x000fda0003f44270 */
        /* <DEDUP_REMOVED lines=9> */
[----:B------:R-:W-:Y:S01]  /*0c60*/  ISETP.GT.AND P2, PT, R27, 0x17, PT ;  /* 0x000000171b00780c */ /* 0x000fe20003f44270 */
[----:B-1----:R-:W-:Y:S01]  /*0c70*/  FADD.FTZ R11, R8, R11 ;  /* 0x0000000b080b7221 */ /* 0x002fe20000010000 */
[----:B--2---:R-:W-:-:S04]  /*0c80*/  FADD.FTZ R10, R9, R10 ;  /* 0x0000000a090a7221 */ /* 0x004fc80000010000 */
[----:B------:R-:W-:Y:S02]  /*0c90*/  FSEL R12, R8, R11, P2 ;  /* 0x0000000b080c7208 */ /* 0x000fe40001000000 */
[----:B------:R-:W-:-:S03]  /*0ca0*/  FSEL R13, R9, R10, P2 ;  /* 0x0000000a090d7208 */ /* 0x000fc60001000000 */
[----:B------:R1:W2:Y:S04]  /*0cb0*/  SHFL.DOWN PT, R14, R12, 0x10, 0x1f ;  /* 0x0a001f000c0e7f89 */ /* 0x0002a800000e0000 */
[----:B------:R1:W3:Y:S01]  /*0cc0*/  SHFL.DOWN PT, R15, R13, 0x10, 0x1f ;  /* 0x0a001f000d0f7f89 */ /* 0x0002e200000e0000 */
[----:B------:R-:W-:Y:S05]  /*0cd0*/  @P3 BRA `(.L_x_2052) ;  /* 0x0000000000103947 */ /* 0x000fea0003800000 */
[----:B------:R-:W-:Y:S01]  /*0ce0*/  ISETP.NE.AND P2, PT, R27, RZ, PT ;  /* 0x000000ff1b00720c */ /* 0x000fe20003f45270 */
[----:B-12---:R-:W-:Y:S01]  /*0cf0*/  FADD.FTZ R12, R11, R14 ;  /* 0x0000000e0b0c7221 */ /* 0x006fe20000010000 */
[----:B---3--:R-:W-:-:S11]  /*0d00*/  FADD.FTZ R13, R10, R15 ;  /* 0x0000000f0a0d7221 */ /* 0x008fd60000010000 */
[----:B------:R4:W-:Y:S02]  /*0d10*/  @!P2 STS.64 [R28+UR8+0x18], R12 ;  /* 0x0000180c1c00a988 */ /* 0x0009e40008000a08 */
.L_x_2052:
[----:B------:R-:W-:Y:S05]  /*0d20*/  BSYNC.RECONVERGENT B0 ;  /* 0x0000000000007941 */ /* 0x000fea0003800200 */
.L_x_2051:
[----:B------:R-:W-:Y:S01]  /*0d30*/  BAR.SYNC.DEFER_BLOCKING 0x0 ;  /* 0x0000000000007b1d */ /* 0x000fe20000010000 */
[----:B------:R-:W-:Y:S02]  /*0d40*/  ISETP.NE.AND P3, PT, R29, RZ, PT ;  /* 0x000000ff1d00720c */ /* 0x000fe40003f65270 */
[----:B0-----:R-:W-:-:S03]  /*0d50*/  ISETP.GE.U32.AND P2, PT, R0, 0x2, PT ;  /* 0x000000020000780c */ /* 0x001fc60003f46070 */
[----:B------:R-:W-:Y:S08]  /*0d60*/  BSSY.RECONVERGENT B0, `(.L_x_2053) ;  /* 0x0000035000007945 */ /* 0x000ff00003800200 */
[----:B------:R-:W-:Y:S05]  /*0d70*/  @P3 BRA `(.L_x_2054) ;  /* 0x0000000000cc3947 */ /* 0x000fea0003800000 */
[----:B------:R-:W0:Y:S01]  /*0d80*/  S2UR UR11, SR_CgaCtaId ;  /* 0x00000000000b79c3 */ /* 0x000e220000008800 */
[----:B------:R-:W-:Y:S02]  /*0d90*/  UMOV UR5, 0x400 ;  /* 0x0000040000057882 */ /* 0x000fe40000000000 */
[----:B0-----:R-:W-:-:S09]  /*0da0*/  ULEA UR5, UR11, UR5, 0x18 ;  /* 0x000000050b057291 */ /* 0x001fd2000f8ec0ff */
[----:B------:R-:W0:Y:S02]  /*0db0*/  LDS.128 R8, [UR5+0x20] ;  /* 0x00002005ff087984 */ /* 0x000e240008000c00 */
[----:B0-----:R-:W-:Y:S01]  /*0dc0*/  FADD.FTZ R19, R12, R8 ;  /* 0x000000080c137221 */ /* 0x001fe20000010000 */
[----:B------:R-:W-:Y:S02]  /*0dd0*/  FADD.FTZ R8, R13, R9 ;  /* 0x000000090d087221 */ /* 0x000fe40000010000 */
[----:B-1234-:R-:W0:Y:S01]  /*0de0*/  LDS.128 R12, [UR5+0x30] ;  /* 0x00003005ff0c7984 */ /* 0x01ee220008000c00 */
        /* <DEDUP_REMOVED lines=44> */
.L_x_2054:
[----:B------:R-:W-:Y:S05]  /*10b0*/  BSYNC.RECONVERGENT B0 ;  /* 0x0000000000007941 */ /* 0x000fea0003800200 */
.L_x_2053:
[----:B------:R-:W-:Y:S05]  /*10c0*/  @!P2 BRA `(.L_x_2055) ;  /* 0x0000000c00b4a947 */ /* 0x000fea0003800000 */
[----:B------:R-:W0:Y:S01]  /*10d0*/  LDC.64 R8, c[0x0][0x3b8] ;  /* 0x0000ee00ff087b82 */ /* 0x000e220000000a00 */
[----:B------:R-:W-:Y:S01]  /*10e0*/  ULOP3.LUT UR5, UR4, 0x1, URZ, 0xc0, !UPT ;  /* 0x0000000104057892 */ /* 0x000fe2000f8ec0ff */
[----:B------:R-:W-:-:S03]  /*10f0*/  ISETP.GE.U32.AND P2, PT, R0, 0x8, PT ;  /* 0x000000080000780c */ /* 0x000fc60003f46070 */
[----:B------:R-:W-:-:S06]  /*1100*/  UIMAD UR5, UR5, UR21, URZ ;  /* 0x00000015050572a4 */ /* 0x000fcc000f8e02ff */
[----:B------:R-:W-:-:S05]  /*1110*/  IMAD R10, R0, UR5, RZ ;  /* 0x00000005000a7c24 */ /* 0x000fca000f8e02ff */
[----:B------:R-:W-:-:S05]  /*1120*/  SHF.L.U32 R11, R10, 0x1, RZ ;  /* 0x000000010a0b7819 */ /* 0x000fca00000006ff */
[----:B0-----:R-:W-:-:S03]  /*1130*/  IMAD.WIDE R8, R11, 0x4, R8 ;  /* 0x000000040b087825 */ /* 0x001fc600078e0208 */
[----:B------:R-:W-:Y:S02]  /*1140*/  R2UR UR18, R8 ;  /* 0x00000000081272ca */ /* 0x000fe400000e0000 */
[----:B------:R-:W-:Y:S01]  /*1150*/  R2UR UR19, R9 ;  /* 0x00000000091372ca */ /* 0x000fe200000e0000 */
[----:B------:R-:W-:-:S14]  /*1160*/  @P3 BRA `(.L_x_2056) ;  /* 0x00000000006c3947 */ /* 0x000fdc0003800000 */
[----:B------:R-:W0:Y:S01]  /*1170*/  LDC.64 R8, c[0x0][0x3b0] ;  /* 0x0000ec00ff087b82 */ /* 0x000e220000000a00 */
[----:B------:R-:W-:Y:S02]  /*1180*/  UIADD3 UR14, UPT, UPT, UR5, UR6, URZ ;  /* 0x00000006050e7290 */ /* 0x000fe4000fffe0ff */
[----:B------:R-:W-:Y:S02]  /*1190*/  ULOP3.LUT UP1, UR11, UR4, 0x2, URZ, 0xc0, !UPT ;  /* 0x00000002040b7892 */ /* 0x000fe4000f82c0ff */
[----:B------:R-:W-:Y:S02]  /*11a0*/  UIMAD UR12, UR20, UR21, UR6 ;  /* 0x00000015140c72a4 */ /* 0x000fe4000f8e0206 */
[----:B------:R-:W-:Y:S01]  /*11b0*/  MOV R11, UR14 ;  /* 0x0000000e000b7c02 */ /* 0x000fe20008000f00 */
[----:B------:R-:W-:Y:S01]  /*11c0*/  UIADD3 UR11, UPT, UPT, -UR11, 0x1, URZ ;  /* 0x000000010b0b7890 */ /* 0x000fe2000fffe1ff */
[----:B--2---:R-:W-:Y:S01]  /*11d0*/  MOV R14, UR14 ;  /* 0x0000000e000e7c02 */ /* 0x004fe20008000f00 */
[----:B------:R-:W-:-:S04]  /*11e0*/  UIMAD.WIDE.U32 UR12, UR12, 0x8, UR18 ;  /* 0x000000080c0c78a5 */ /* 0x000fc8000f8e0012 */
[----:B------:R-:W-:Y:S02]  /*11f0*/  MOV R19, UR11 ;  /* 0x0000000b00137c02 */ /* 0x000fe40008000f00 */
[----:B------:R-:W-:Y:S01]  /*1200*/  IMAD.U32 R10, RZ, RZ, UR12 ;  /* 0x0000000cff0a7e24 */ /* 0x000fe2000f8e00ff */
[----:B0-----:R-:W-:Y:S02]  /*1210*/  LEA R8, P4, R11, R8, 0x2 ;  /* 0x000000080b087211 */ /* 0x001fe400078810ff */
[----:B------:R-:W-:Y:S02]  /*1220*/  MOV R11, UR13 ;  /* 0x0000000d000b7c02 */ /* 0x000fe40008000f00 */
[----:B------:R-:W-:Y:S02]  /*1230*/  LEA.HI.X R9, R14, R9, RZ, 0x2, P4 ;  /* 0x000000090e097211 */ /* 0x000fe400020f14ff */
[----:B------:R-:W-:Y:S01]  /*1240*/  PLOP3.LUT P4, PT, PT, PT, UP1, 0x80, 0x8 ;  /* 0x000000000008781c */ /* 0x000fe20003f8f018 */
[----:B------:R0:W-:Y:S03]  /*1250*/  STG.E.64 desc[UR16][R10.64], R12 ;  /* 0x0000000c0a007986 */ /* 0x0001e6000c101b10 */
[----:B---3--:R-:W-:Y:S01]  /*1260*/  SEL R15, R0, RZ, !P4 ;  /* 0x000000ff000f7207 */ /* 0x008fe20006000000 */
[----:B------:R-:W-:Y:S06]  /*1270*/  MEMBAR.ALL.GPU ;  /* 0x0000000000007992 */ /* 0x000fec000000a000 */
[----:B------:R-:W-:-:S00]  /*1280*/  ERRBAR ;  /* 0x00000000000079ab */ /* 0x000fc00000000000 */
[----:B------:R-:W-:Y:S06]  /*1290*/  CGAERRBAR ;  /* 0x00000000000075ab */ /* 0x000fec0000000000 */
[----:B------:R0:W-:Y:S01]  /*12a0*/  REDG.E.ADD.S32.STRONG.GPU desc[UR16][R8.64], R19 ;  /* 0x000000130800798e */ /* 0x0001e2000c12e310 */
[----:B------:R-:W-:-:S13]  /*12b0*/  ISETP.NE.AND P4, PT, R15, -0x1, PT ;  /* 0xffffffff0f00780c */ /* 0x000fda0003f85270 */
[----:B0-----:R-:W-:Y:S05]  /*12c0*/  @!P4 BRA `(.L_x_2056) ;  /* 0x000000000014c947 */ /* 0x001fea0003800000 */
.L_x_2057:
[----:B------:R-:W2:Y:S04]  /*12d0*/  LDG.E.STRONG.GPU R10, desc[UR16][R8.64] ;  /* 0x00000010080a7981 */ /* 0x000ea8000c1ef900 */
[----:B--2---:R-:W-:Y:S01]  /*12e0*/  CCTL.IVALL ;  /* 0x00000000ff00798f */ /* 0x004fe20002000000 */
[----:B------:R-:W-:Y:S05]  /*12f0*/  YIELD ;  /* 0x0000000000007946 */ /* 0x000fea0003800000 */
[----:B------:R-:W-:-:S13]  /*1300*/  ISETP.NE.AND P4, PT, R10, R15, PT ;  /* 0x0000000f0a00720c */ /* 0x000fda0003f85270 */
[----:B------:R-:W-:Y:S05]  /*1310*/  @P4 BRA `(.L_x_2057) ;  /* 0xfffffffc00ec4947 */ /* 0x000fea000383ffff */
.L_x_2056:
[----:B------:R-:W-:Y:S05]  /*1320*/  WARPSYNC.ALL ;  /* 0x0000000000007948 */ /* 0x000fea0003800000 */
[----:B------:R-:W-:Y:S06]  /*1330*/  BAR.SYNC.DEFER_BLOCKING 0x0 ;  /* 0x0000000000007b1d */ /* 0x000fec0000010000 */
[----:B------:R-:W-:Y:S01]  /*1340*/  UMOV UR5, URZ ;  /* 0x000000ff00057c82 */ /* 0x000fe20008000000 */
[----:B------:R-:W-:Y:S05]  /*1350*/  @!P2 BRA `(.L_x_2058) ;  /* 0x000000040098a947 */ /* 0x000fea0003800000 */
[----:B------:R-:W-:Y:S01]  /*1360*/  LOP3.LUT R19, R0, 0x7ffffff8, RZ, 0xc0, !PT ;  /* 0x7ffffff800137812 */ /* 0x000fe200078ec0ff */
[----:B------:R-:W-:Y:S02]  /*1370*/  UIMAD UR25, UR21, 0x6, UR6 ;  /* 0x00000006151978a4 */ /* 0x000fe4000f8e0206 */
[----:B------:R-:W-:Y:S02]  /*1380*/  ULEA UR24, UR21, UR6, 0x2 ;  /* 0x0000000615187291 */ /* 0x000fe4000f8e10ff */
[----:B------:R-:W-:Y:S02]  /*1390*/  UIMAD UR23, UR21, 0x3, UR6 ;  /* 0x00000003151778a4 */ /* 0x000fe4000f8e0206 */
[----:B------:R-:W-:Y:S02]  /*13a0*/  UIMAD UR12, UR21, 0x7, UR6 ;  /* 0x00000007150c78a4 */ /* 0x000fe4000f8e0206 */
[----:B------:R-:W-:Y:S02]  /*13b0*/  UIMAD UR13, UR21, 0x5, UR6 ;  /* 0x00000005150d78a4 */ /* 0x000fe4000f8e0206 */
[----:B------:R-:W-:-:S02]  /*13c0*/  ULEA UR14, UR21, UR6, 0x1 ;  /* 0x00000006150e7291 */ /* 0x000fc4000f8e08ff */
[----:B------:R-:W-:Y:S02]  /*13d0*/  UIADD3 UR15, UPT, UPT, UR6, UR21, URZ ;  /* 0x00000015060f7290 */ /* 0x000fe4000fffe0ff */
[----:B------:R-:W-:Y:S01]  /*13e0*/  UIADD3 UR22, UPT, UPT, -UR20, URZ, URZ ;  /* 0x000000ff14167290 */ /* 0x000fe2000fffe1ff */
[----:B------:R-:W-:Y:S01]  /*13f0*/  UMOV UR5, URZ ;  /* 0x000000ff00057c82 */ /* 0x000fe20008000000 */
[----:B------:R-:W-:-:S10]  /*1400*/  UMOV UR11, UR6 ;  /* 0x00000006000b7c82 */ /* 0x000fd40008000000 */
.L_x_2059:
        /* <DEDUP_REMOVED lines=10> */
[----:B------:R-:W1:Y:S01]  /*14b0*/  @!P2 LDG.E.64 R8, desc[UR16][R8.64] ;  /* 0x000000100808a981 */ /* 0x000e62000c1e1b00 */
[----:B------:R-:W-:Y:S01]  /*14c0*/  IMAD.U32 R10, RZ, RZ, UR26 ;  /* 0x0000001aff0a7e24 */ /* 0x000fe2000f8e00ff */
[----:B------:R-:W-:-:S06]  /*14d0*/  MOV R11, UR27 ;  /* 0x0000001b000b7c02 */ /* 0x000fcc0008000f00 */
[----:B------:R-:W5:Y:S01]  /*14e0*/  @!P4 LDG.E.64 R10, desc[UR16][R10.64] ;  /* 0x000000100a0ac981 */ /* 0x000f62000c1e1b00 */
[----:B------:R-:W-:-:S06]  /*14f0*/  UIADD3 UR26, UPT, UPT, UR5, 0x2, URZ ;  /* 0x00000002051a7890 */ /* 0x000fcc000fffe0ff */
[----:B--2---:R-:W-:Y:S01]  /*1500*/  MOV R14, UR26 ;  /* 0x0000001a000e7c02 */ /* 0x004fe20008000f00 */
[----:B------:R-:W-:-:S03]  /*1510*/  UIADD3 UR26, UPT, UPT, UR5, 0x3, URZ ;  /* 0x00000003051a7890 */ /* 0x000fc6000fffe0ff */
[----:B------:R-:W-:-:S03]  /*1520*/  ISETP.EQ.OR P5, PT, R14, UR20, P3 ;  /* 0x000000140e007c0c */ /* 0x000fc60009fa2670 */
[----:B------:R-:W-:-:S04]  /*1530*/  MOV R14, UR26 ;  /* 0x0000001a000e7c02 */ /* 0x000fc80008000f00 */
[----:B------:R-:W-:-:S06]  /*1540*/  ISETP.EQ.OR P6, PT, R14, UR20, P3 ;  /* 0x000000140e007c0c */ /* 0x000fcc0009fc2670 */
[----:B------:R-:W-:-:S05]  /*1550*/  VOTEU.ALL UP1, P5 ;  /* 0x0000000000ff7886 */ /* 0x000fca0002820000 */
[----:B------:R-:W-:Y:S02]  /*1560*/  @!UP1 UIMAD.WIDE.U32 UR26, UR14, 0x8, UR18 ;  /* 0x000000080e1a98a5 */ /* 0x000fe4000f8e0012 */
[----:B------:R-:W-:-:S04]  /*1570*/  VOTEU.ALL UP1, P6 ;  /* 0x0000000000ff7886 */ /* 0x000fc80003020000 */
[----:B------:R-:W-:Y:S02]  /*1580*/  MOV R14, UR26 ;  /* 0x0000001a000e7c02 */ /* 0x000fe40008000f00 */
[----:B---3--:R-:W-:Y:S01]  /*1590*/  MOV R15, UR27 ;  /* 0x0000001b000f7c02 */ /* 0x008fe20008000f00 */
[----:B------:R-:W-:-:S05]  /*15a0*/  @!UP1 UIMAD.WIDE.U32 UR26, UR23, 0x8, UR18 ;  /* 0x00000008171a98a5 */ /* 0x000fca000f8e0012 */
[----:B------:R-:W2:Y:S01]  /*15b0*/  @!P5 LDG.E.64 R14, desc[UR16][R14.64] ;  /* 0x000000100e0ed981 */ /* 0x000ea2000c1e1b00 */
[----:B-1--4-:R-:W-:Y:S01]  /*15c0*/  @!P2 FADD.FTZ R12, R12, R8 ;  /* 0x000000080c0ca221 */ /* 0x012fe20000010000 */
[----:B------:R-:W-:Y:S01]  /*15d0*/  @!P2 FADD.FTZ R13, R13, R9 ;  /* 0x000000090d0da221 */ /* 0x000fe20000010000 */
[----:B------:R-:W-:Y:S01]  /*15e0*/  IMAD.U32 R8, RZ, RZ, UR26 ;  /* 0x0000001aff087e24 */ /* 0x000fe2000f8e00ff */
[----:B------:R-:W-:Y:S01]  /*15f0*/  MOV R9, UR27 ;  /* 0x0000001b00097c02 */ /* 0x000fe20008000f00 */
[----:B------:R-:W-:Y:S01]  /*1600*/  UIADD3 UR26, UPT, UPT, UR5, 0x4, URZ ;  /* 0x00000004051a7890 */ /* 0x000fe2000fffe0ff */
[----:B-----5:R-:W-:-:S04]  /*1610*/  @!P4 FADD.FTZ R12, R12, R10 ;  /* 0x0000000a0c0cc221 */ /* 0x020fc80000010000 */
[----:B------:R-:W3:Y:S01]  /*1620*/  @!P6 LDG.E.64 R8, desc[UR16][R8.64] ;  /* 0x000000100808e981 */ /* 0x000ee2000c1e1b00 */
[----:B------:R-:W-:Y:S01]  /*1630*/  MOV R10, UR26 ;  /* 0x0000001a000a7c02 */ /* 0x000fe20008000f00 */
[----:B------:R-:W-:-:S03]  /*1640*/  @!P4 FADD.FTZ R13, R13, R11 ;  /* 0x0000000b0d0dc221 */ /* 0x000fc60000010000 */
[----:B------:R-:W-:Y:S01]  /*1650*/  ISETP.EQ.OR P4, PT, R10, UR20, P3 ;  /* 0x000000140a007c0c */ /* 0x000fe20009f82670 */
[----:B------:R-:W-:-:S06]  /*1660*/  UIADD3 UR26, UPT, UPT, UR5, 0x5, URZ ;  /* 0x00000005051a7890 */ /* 0x000fcc000fffe0ff */
[----:B------:R-:W-:-:S06]  /*1670*/  MOV R10, UR26 ;  /* 0x0000001a000a7c02 */ /* 0x000fcc0008000f00 */
[----:B------:R-:W-:-:S05]  /*1680*/  VOTEU.ALL UP1, P4 ;  /* 0x0000000000ff7886 */ /* 0x000fca0002020000 */
[----:B------:R-:W-:Y:S01]  /*1690*/  @!UP1 UIMAD.WIDE.U32 UR26, UR24, 0x8, UR18 ;  /* 0x00000008181a98a5 */ /* 0x000fe2000f8e0012 */
[----:B------:R-:W-:-:S05]  /*16a0*/  ISETP.EQ.OR P2, PT, R10, UR20, P3 ;  /* 0x000000140a007c0c */ /* 0x000fca0009f42670 */
[----:B------:R-:W-:Y:S02]  /*16b0*/  MOV R10, UR26 ;  /* 0x0000001a000a7c02 */ /* 0x000fe40008000f00 */
[----:B------:R-:W-:-:S06]  /*16c0*/  MOV R11, UR27 ;  /* 0x0000001b000b7c02 */ /* 0x000fcc0008000f00 */
[----:B------:R-:W4:Y:S01]  /*16d0*/  @!P4 LDG.E.64 R10, desc[UR16][R10.64] ;  /* 0x000000100a0ac981 */ /* 0x000f22000c1e1b00 */
[----:B------:R-:W-:-:S05]  /*16e0*/  VOTEU.ALL UP1, P2 ;  /* 0x0000000000ff7886 */ /* 0x000fca0001020000 */
[----:B------:R-:W-:Y:S01]  /*16f0*/  @!UP1 UIMAD.WIDE.U32 UR26, UR13, 0x8, UR18 ;  /* 0x000000080d1a98a5 */ /* 0x000fe2000f8e0012 */
[----:B--2---:R-:W-:-:S05]  /*1700*/  @!P5 FADD.FTZ R12, R12, R14 ;  /* 0x0000000e0c0cd221 */ /* 0x004fca0000010000 */
[----:B------:R-:W-:Y:S01]  /*1710*/  IMAD.U32 R14, RZ, RZ, UR26 ;  /* 0x0000001aff0e7e24 */ /* 0x000fe2000f8e00ff */
[----:B------:R-:W-:Y:S01]  /*1720*/  UIADD3 UR26, UPT, UPT, UR5, 0x6, URZ ;  /* 0x00000006051a7890 */ /* 0x000fe2000fffe0ff */
[----:B------:R-:W-:Y:S01]  /*1730*/  @!P5 FADD.FTZ R13, R13, R15 ;  /* 0x0000000f0d0dd221 */ /* 0x000fe20000010000 */
[----:B------:R-:W-:-:S06]  /*1740*/  MOV R15, UR27 ;  /* 0x0000001b000f7c02 */ /* 0x000fcc0008000f00 */
[----:B------:R-:W2:Y:S01]  /*1750*/  @!P2 LDG.E.64 R14, desc[UR16][R14.64] ;  /* 0x000000100e0ea981 */ /* 0x000ea2000c1e1b00 */
[----:B---3--:R-:W-:Y:S01]  /*1760*/  @!P6 FADD.FTZ R12, R12, R8 ;  /* 0x000000080c0ce221 */ /* 0x008fe20000010000 */
[----:B------:R-:W-:Y:S01]  /*1770*/  MOV R8, UR26 ;  /* 0x0000001a00087c02 */ /* 0x000fe20008000f00 */
[----:B------:R-:W-:Y:S01]  /*1780*/  UIADD3 UR26, UPT, UPT, UR5, 0x7, URZ ;  /* 0x00000007051a7890 */ /* 0x000fe2000fffe0ff */
[----:B------:R-:W-:Y:S02]  /*1790*/  @!P6 FADD.FTZ R13, R13, R9 ;  /* 0x000000090d0de221 */ /* 0x000fe40000010000 */
[----:B------:R-:W-:-:S03]  /*17a0*/  ISETP.EQ.OR P6, PT, R8, UR20, P3 ;  /* 0x0000001408007c0c */ /* 0x000fc60009fc2670 */
[----:B------:R-:W-:-:S04]  /*17b0*/  MOV R8, UR26 ;  /* 0x0000001a00087c02 */ /* 0x000fc80008000f00 */
[----:B------:R-:W-:-:S06]  /*17c0*/  ISETP.EQ.OR P5, PT, R8, UR20, P3 ;  /* 0x0000001408007c0c */ /* 0x000fcc0009fa2670 */
[----:B------:R-:W-:-:S05]  /*17d0*/  VOTEU.ALL UP1, P6 ;  /* 0x0000000000ff7886 */ /* 0x000fca0003020000 */
[----:B------:R-:W-:Y:S02]  /*17e0*/  @!UP1 UIMAD.WIDE.U32 UR26, UR25, 0x8, UR18 ;  /* 0x00000008191a98a5 */ /* 0x000fe4000f8e0012 */
[----:B------:R-:W-:-:S04]  /*17f0*/  VOTEU.ALL UP1, P5 ;  /* 0x0000000000ff7886 */ /* 0x000fc80002820000 */
[----:B------:R-:W-:Y:S02]  /*1800*/  MOV R8, UR26 ;  /* 0x0000001a00087c02 */ /* 0x000fe40008000f00 */
[----:B------:R-:W-:Y:S01]  /*1810*/  MOV R9, UR27 ;  /* 0x0000001b00097c02 */ /* 0x000fe20008000f00 */
[----:B------:R-:W-:Y:S01]  /*1820*/  @!UP1 UIMAD.WIDE.U32 UR26, UR12, 0x8, UR18 ;  /* 0x000000080c1a98a5 */ /* 0x000fe2000f8e0012 */
[----:B----4-:R-:W-:Y:S01]  /*1830*/  @!P4 FADD.FTZ R12, R12, R10 ;  /* 0x0000000a0c0cc221 */ /* 0x010fe20000010000 */
[----:B------:R-:W-:-:S04]  /*1840*/  @!P4 FADD.FTZ R13, R13, R11 ;  /* 0x0000000b0d0dc221 */ /* 0x000fc80000010000 */
[----:B------:R-:W-:Y:S01]  /*1850*/  IMAD.U32 R10, RZ, RZ, UR26 ;  /* 0x0000001aff0a7e24 */ /* 0x000fe2000f8e00ff */
[----:B------:R-:W-:Y:S01]  /*1860*/  MOV R11, UR27 ;  /* 0x0000001b000b7c02 */ /* 0x000fe20008000f00 */
[----:B------:R-:W3:Y:S05]  /*1870*/  @!P6 LDG.E.64 R8, desc[UR16][R8.64] ;  /* 0x000000100808e981 */ /* 0x000eea000c1e1b00 */
[----:B------:R-:W4:Y:S01]  /*1880*/  @!P5 LDG.E.64 R10, desc[UR16][R10.64] ;  /* 0x000000100a0ad981 */ /* 0x000f22000c1e1b00 */
[----:B------:R-:W-:Y:S01]  /*1890*/  UIADD3 UR5, UPT, UPT, UR5, 0x8, URZ ;  /* 0x0000000805057890 */ /* 0x000fe2000fffe0ff */
[----:B--2---:R-:W-:Y:S01]  /*18a0*/  @!P2 FADD.FTZ R12, R12, R14 ;  /* 0x0000000e0c0ca221 */ /* 0x004fe20000010000 */
[----:B------:R-:W-:-:S04]  /*18b0*/  @!P2 FADD.FTZ R13, R13, R15 ;  /* 0x0000000f0d0da221 */ /* 0x000fc80000010000 */
[----:B------:R-:W-:Y:S01]  /*18c0*/  ISETP.NE.AND P2, PT, R19, UR5, PT ;  /* 0x0000000513007c0c */ /* 0x000fe2000bf45270 */
        /* <DEDUP_REMOVED lines=9> */
[----:B---3--:R-:W-:Y:S01]  /*1960*/  @!P6 FADD.FTZ R12, R12, R8 ;  /* 0x000000080c0ce221 */ /* 0x008fe20000010000 */
[----:B------:R-:W-:-:S03]  /*1970*/  @!P6 FADD.FTZ R13, R13, R9 ;  /* 0x000000090d0de221 */ /* 0x000fc60000010000 */
[----:B----4-:R-:W-:Y:S01]  /*1980*/  @!P5 FADD.FTZ R12, R12, R10 ;  /* 0x0000000a0c0cd221 */ /* 0x010fe20000010000 */
[----:B------:R-:W-:Y:S01]  /*1990*/  @!P5 FADD.FTZ R13, R13, R11 ;  /* 0x0000000b0d0dd221 */ /* 0x000fe20000010000 */
[----:B------:R-:W-:Y:S06]  /*19a0*/  @P2 BRA `(.L_x_2059) ;  /* 0xfffffff800982947 */ /* 0x000fec000383ffff */
[----:B------:R-:W-:-:S15]  /*19b0*/  R2UR UR5, R19 ;  /* 0x00000000130572ca */ /* 0x000fde00000e0000 */
.L_x_2058:
[----:B------:R-:W-:-:S04]  /*19c0*/  LOP3.LUT R8, R0, 0x7, RZ, 0xc0, !PT ;  /* 0x0000000700087812 */ /* 0x000fc800078ec0ff */
[----:B------:R-:W-:-:S13]  /*19d0*/  ISETP.NE.AND P2, PT, R8, RZ, PT ;  /* 0x000000ff0800720c */ /* 0x000fda0003f45270 */
[----:B------:R-:W-:Y:S05]  /*19e0*/  @!P2 BRA `(.L_x_2055) ;  /* 0x00000004006ca947 */ /* 0x000fea0003800000 */
[----:B------:R-:W-:-:S04]  /*19f0*/  IADD3 R8, PT, PT, R8, -0x1, RZ ;  /* 0xffffffff08087810 */ /* 0x000fc80007ffe0ff */
        /* <DEDUP_REMOVED lines=9> */
[----:B------:R-:W1:Y:S01]  /*1a90*/  @!P2 LDG.E.64 R10, desc[UR16][R10.64] ;  /* 0x000000100a0aa981 */ /* 0x000e62000c1e1b00 */
[----:B------:R-:W-:Y:S02]  /*1aa0*/  UIADD3 UR12, UPT, UPT, UR5, 0x1, URZ ;  /* 0x00000001050c7890 */ /* 0x000fe4000fffe0ff */
[----:B------:R-:W-:Y:S02]  /*1ab0*/  UIADD3 UR11, UPT, UPT, UR5, 0x2, URZ ;  /* 0x00000002050b7890 */ /* 0x000fe4000fffe0ff */
[----:B------:R-:W-:Y:S02]  /*1ac0*/  UIADD3 UR14, UPT, UPT, UR5, 0x3, URZ ;  /* 0x00000003050e7890 */ /* 0x000fe4000fffe0ff */
[----:B------:R-:W-:-:S05]  /*1ad0*/  IMAD.U32 R8, RZ, RZ, UR12 ;  /* 0x0000000cff087e24 */ /* 0x000fca000f8e00ff */
[----:B------:R-:W-:Y:S02]  /*1ae0*/  ISETP.EQ.OR P4, PT, R8, UR20, P3 ;  /* 0x0000001408007c0c */ /* 0x000fe40009f82670 */
[----:B------:R-:W-:-:S04]  /*1af0*/  MOV R8, UR11 ;  /* 0x0000000b00087c02 */ /* 0x000fc80008000f00 */
[----:B------:R-:W-:Y:S02]  /*1b00*/  ISETP.EQ.OR P5, PT, R8, UR20, P3 ;  /* 0x0000001408007c0c */ /* 0x000fe40009fa2670 */
[----:B------:R-:W-:-:S04]  /*1b10*/  MOV R8, UR14 ;  /* 0x0000000e00087c02 */ /* 0x000fc80008000f00 */
[----:B------:R-:W-:Y:S01]  /*1b20*/  ISETP.EQ.OR P6, PT, R8, UR20, P3 ;  /* 0x0000001408007c0c */ /* 0x000fe20009fc2670 */
[----:B------:R-:W-:-:S05]  /*1b30*/  VOTEU.ALL UP2, P4 ;  /* 0x0000000000ff7886 */ /* 0x000fca0002040000 */
[----:B------:R-:W-:Y:S01]  /*1b40*/  @!UP2 UIMAD UR12, UR12, UR21, UR6 ;  /* 0x000000150c0ca2a4 */ /* 0x000fe2000f8e0206 */
[----:B------:R-:W-:-:S03]  /*1b50*/  VOTEU.ALL UP1, P5 ;  /* 0x0000000000ff7886 */ /* 0x000fc60002820000 */
[----:B------:R-:W-:-:S03]  /*1b60*/  @!UP2 UIMAD.WIDE.U32 UR12, UR12, 0x8, UR18 ;  /* 0x000000080c0ca8a5 */ /* 0x000fc6000f8e0012 */
[----:B------:R-:W-:Y:S01]  /*1b70*/  VOTEU.ALL UP2, P6 ;  /* 0x0000000000ff7886 */ /* 0x000fe20003040000 */
[----:B------:R-:W-:Y:S02]  /*1b80*/  @!UP1 UIMAD UR11, UR11, UR21, UR6 ;  /* 0x000000150b0b92a4 */ /* 0x000fe4000f8e0206 */
[----:B------:R-:W-:Y:S02]  /*1b90*/  MOV R8, UR12 ;  /* 0x0000000c00087c02 */ /* 0x000fe40008000f00 */
[----:B------:R-:W-:Y:S01]  /*1ba0*/  MOV R9, UR13 ;  /* 0x0000000d00097c02 */ /* 0x000fe20008000f00 */
[----:B------:R-:W-:Y:S02]  /*1bb0*/  @!UP1 UIMAD.WIDE.U32 UR12, UR11, 0x8, UR18 ;  /* 0x000000080b0c98a5 */ /* 0x000fe4000f8e0012 */
[----:B------:R-:W-:-:S03]  /*1bc0*/  @!UP2 UIMAD UR14, UR14, UR21, UR6 ;  /* 0x000000150e0ea2a4 */ /* 0x000fc6000f8e0206 */
[----:B------:R-:W5:Y:S01]  /*1bd0*/  @!P4 LDG.E.64 R8, desc[UR16][R8.64] ;  /* 0x000000100808c981 */ /* 0x000f62000c1e1b00 */
[----:B------:R-:W-:Y:S01]  /*1be0*/  @!UP2 UIMAD.WIDE.U32 UR14, UR14, 0x8, UR18 ;  /* 0x000000080e0ea8a5 */ /* 0x000fe2000f8e0012 */
[----:B--2---:R-:W-:Y:S01]  /*1bf0*/  MOV R14, UR12 ;  /* 0x0000000c000e7c02 */ /* 0x004fe20008000f00 */
[----:B---3--:R-:W-:-:S06]  /*1c00*/  IMAD.U32 R15, RZ, RZ, UR13 ;  /* 0x0000000dff0f7e24 */ /* 0x008fcc000f8e00ff */
[----:B------:R-:W2:Y:S01]  /*1c10*/  @!P5 LDG.E.64 R14, desc[UR16][R14.64] ;  /* 0x000000100e0ed981 */ /* 0x000ea2000c1e1b00 */
[----:B-1--4-:R-:W-:Y:S01]  /*1c20*/  @!P2 FADD.FTZ R12, R12, R10 ;  /* 0x0000000a0c0ca221 */ /* 0x012fe20000010000 */
[----:B------:R-:W-:Y:S01]  /*1c30*/  @!P2 FADD.FTZ R13, R13, R11 ;  /* 0x0000000b0d0da221 */ /* 0x000fe20000010000 */
[----:B------:R-:W-:Y:S02]  /*1c40*/  MOV R10, UR14 ;  /* 0x0000000e000a7c02 */ /* 0x000fe40008000f00 */
[----:B------:R-:W-:-:S06]  /*1c50*/  MOV R11, UR15 ;  /* 0x0000000f000b7c02 */ /* 0x000fcc0008000f00 */
[----:B------:R-:W3:Y:S01]  /*1c60*/  @!P6 LDG.E.64 R10, desc[UR16][R10.64] ;  /* 0x000000100a0ae981 */ /* 0x000ee2000c1e1b00 */
[----:B------:R-:W-:Y:S01]  /*1c70*/  MOV R19, UR5 ;  /* 0x0000000500137c02 */ /* 0x000fe20008000f00 */
[----:B-----5:R-:W-:-:S03]  /*1c80*/  @!P4 FADD.FTZ R12, R12, R8 ;  /* 0x000000080c0cc221 */ /* 0x020fc60000010000 */
[----:B------:R-:W-:Y:S01]  /*1c90*/  IADD3 R8, PT, PT, R19, 0x4, RZ ;  /* 0x0000000413087810 */ /* 0x000fe20007ffe0ff */
[----:B------:R-:W-:-:S03]  /*1ca0*/  @!P4 FADD.FTZ R13, R13, R9 ;  /* 0x000000090d0dc221 */ /* 0x000fc60000010000 */
[----:B------:R-:W-:Y:S01]  /*1cb0*/  R2UR UR5, R8 ;  /* 0x00000000080572ca */ /* 0x000fe200000e0000 */
[----:B--2---:R-:W-:Y:S01]  /*1cc0*/  @!P5 FADD.FTZ R12, R12, R14 ;  /* 0x0000000e0c0cd221 */ /* 0x004fe20000010000 */
[----:B------:R-:W-:-:S03]  /*1cd0*/  @!P5 FADD.FTZ R13, R13, R15 ;  /* 0x0000000f0d0dd221 */ /* 0x000fc60000010000 */
[----:B---3--:R-:W-:Y:S01]  /*1ce0*/  @!P6 FADD.FTZ R12, R12, R10 ;  /* 0x0000000a0c0ce221 */ /* 0x008fe20000010000 */
[----:B------:R-:W-:-:S09]  /*1cf0*/  @!P6 FADD.FTZ R13, R13, R11 ;  /* 0x0000000b0d0de221 */ /* 0x000fd20000010000 */
.L_x_2060:
        /* <DEDUP_REMOVED lines=18> */
[----:B------:R-:W1:Y:S01]  /*1e20*/  @!P4 LDG.E.64 R10, desc[UR16][R10.64] ;  /* 0x000000100a0ac981 */ /* 0x000e62000c1e1b00 */
[----:B------:R-:W-:-:S06]  /*1e30*/  MOV R9, UR13 ;  /* 0x0000000d00097c02 */ /* 0x000fcc0008000f00 */
[----:B------:R-:W5:Y:S01]  /*1e40*/  @!P2 LDG.E.64 R8, desc[UR16][R8.64] ;  /* 0x000000100808a981 */ /* 0x000f62000c1e1b00 */
[----:B--2---:R-:W-:-:S05]  /*1e50*/  MOV R14, UR5 ;  /* 0x00000005000e7c02 */ /* 0x004fca0008000f00 */
[----:B------:R-:W-:-:S05]  /*1e60*/  VIADD R14, R14, 0x2 ;  /* 0x000000020e0e7836 */ /* 0x000fca0000000000 */
[----:B------:R-:W-:Y:S01]  /*1e70*/  R2UR UR5, R14 ;  /* 0x000000000e0572ca */ /* 0x000fe200000e0000 */
[----:B-1--4-:R-:W-:Y:S01]  /*1e80*/  @!P4 FADD.FTZ R12, R12, R10 ;  /* 0x0000000a0c0cc221 */ /* 0x012fe20000010000 */
[----:B------:R-:W-:-:S03]  /*1e90*/  @!P4 FADD.FTZ R13, R13, R11 ;  /* 0x0000000b0d0dc221 */ /* 0x000fc60000010000 */
[----:B-----5:R-:W-:Y:S01]  /*1ea0*/  @!P2 FADD.FTZ R12, R12, R8 ;  /* 0x000000080c0ca221 */ /* 0x020fe20000010000 */
[----:B------:R-:W-:-:S09]  /*1eb0*/  @!P2 FADD.FTZ R13, R13, R9 ;  /* 0x000000090d0da221 */ /* 0x000fd20000010000 */
.L_x_2061:
        /* <DEDUP_REMOVED lines=10> */
[----:B------:R-:W1:Y:S02]  /*1f60*/  LDG.E.64 R8, desc[UR16][R8.64] ;  /* 0x0000001008087981 */ /* 0x000e64000c1e1b00 */
[----:B-1--4-:R-:W-:Y:S01]  /*1f70*/  FADD.FTZ R12, R12, R8 ;  /* 0x000000080c0c7221 */ /* 0x012fe20000010000 */
[----:B------:R-:W-:-:S07]  /*1f80*/  FADD.FTZ R13, R13, R9 ;  /* 0x000000090d0d7221 */ /* 0x000fce0000010000 */
.L_x_2062:
[----:B------:R-:W-:Y:S05]  /*1f90*/  BSYNC.RECONVERGENT B0 ;  /* 0x0000000000007941 */ /* 0x000fea0003800200 */
.L_x_2055:
[----:B------:R-:W0:Y:S01]  /*1fa0*/  @P0 LDC.64 R8, c[0x0][0x388] ;  /* 0x0000e200ff080b82 */ /* 0x000e220000000a00 */
[----:B------:R-:W5:Y:S01]  /*1fb0*/  LDCU UR12, c[0x0][0x414] ;  /* 0x00008280ff0c77ac */ /* 0x000f620008000800 */
[----:B------:R-:W-:Y:S02]  /*1fc0*/  MOV R11, UR9 ;  /* 0x00000009000b7c02 */ /* 0x000fe40008000f00 */
[----:B---3--:R-:W-:Y:S01]  /*1fd0*/  LOP3.LUT R15, R26, 0xffff, RZ, 0xc0, !PT ;  /* 0x0000ffff1a0f7812 */ /* 0x008fe200078ec0ff */
[----:B------:R-:W-:-:S03]  /*1fe0*/  UMOV UR5, 0x400 ;  /* 0x0000040000057882 */ /* 0x000fc60000000000 */
[----:B------:R-:W3:Y:S01]  /*1ff0*/  S2UR UR11, SR_CgaCtaId ;  /* 0x00000000000b79c3 */ /* 0x000ee20000008800 */
[----:B------:R-:W-:Y:S01]  /*2000*/  IADD3 R15, PT, PT, R15, UR10, RZ ;  /* 0x0000000a0f0f7c10 */ /* 0x000fe2000fffe0ff */
[----:B-----5:R-:W-:Y:S01]  /*2010*/  @P0 FMUL.FTZ R10, R12, UR12 ;  /* 0x0000000c0c0a0c20 */ /* 0x020fe20008410000 */
[----:B0-----:R-:W-:-:S04]  /*2020*/  @P0 IMAD.WIDE R8, R11, 0x8, R8 ;  /* 0x000000080b080825 */ /* 0x001fc800078e0208 */
[----:B------:R-:W-:-:S05]  /*2030*/  @P0 FMUL.FTZ R11, R13, UR12 ;  /* 0x0000000c0d0b0c20 */ /* 0x000fca0008410000 */
[----:B------:R0:W-:Y:S01]  /*2040*/  @P0 STG.E.64 desc[UR16][R8.64], R10 ;  /* 0x0000000a08000986 */ /* 0x0001e2000c101b10 */
[----:B---3--:R-:W-:-:S09]  /*2050*/  ULEA UR5, UR11, UR5, 0x18 ;  /* 0x000000050b057291 */ /* 0x008fd2000f8ec0ff */
[----:B------:R1:W-:Y:S01]  /*2060*/  @!P3 STS.64 [UR5+0xc0], R12 ;  /* 0x0000c00cff00b988 */ /* 0x0003e20008000a05 */
[----:B0-----:R-:W0:Y:S08]  /*2070*/  LDC.64 R8, c[0x0][0x398] ;  /* 0x0000e600ff087b82 */ /* 0x001e300000000a00 */
[----:B------:R-:W3:Y:S01]  /*2080*/  LDC.64 R10, c[0x0][0x3a0] ;  /* 0x0000e800ff0a7b82 */ /* 0x000ee20000000a00 */
[----:B0-----:R-:W-:-:S07]  /*2090*/  IMAD.WIDE R8, R15, 0x2, R8 ;  /* 0x000000020f087825 */ /* 0x001fce00078e0208 */
[----:B------:R-:W-:Y:S01]  /*20a0*/  BAR.SYNC.DEFER_BLOCKING 0x0 ;  /* 0x0000000000007b1d */ /* 0x000fe20000010000 */
[----:B---3--:R-:W-:-:S05]  /*20b0*/  IMAD.WIDE R10, R15, 0x2, R10 ;  /* 0x000000020f0a7825 */ /* 0x008fca00078e020a */
[----:B-1--4-:R-:W3:Y:S04]  /*20c0*/  LDG.E.U16 R13, desc[UR16][R8.64] ;  /* 0x00000010080d7981 */ /* 0x012ee8000c1e1500 */
[----:B------:R0:W4:Y:S04]  /*20d0*/  LDG.E.U16 R12, desc[UR16][R8.64+0x2] ;  /* 0x00000210080c7981 */ /* 0x000128000c1e1500 */
[----:B--2---:R-:W2:Y:S04]  /*20e0*/  LDG.E.U16 R14, desc[UR16][R10.64] ;  /* 0x000000100a0e7981 */ /* 0x004ea8000c1e1500 */
[----:B------:R3:W5:Y:S01]  /*20f0*/  LDG.E.U16 R15, desc[UR16][R10.64+0x2] ;  /* 0x000002100a0f7981 */ /* 0x000762000c1e1500 */
[----:B------:R-:W-:Y:S03]  /*2100*/  BSSY.RECONVERGENT B0, `(.L_x_2063) ;  /* 0x00000f5000007945 */ /* 0x000fe60003800200 */
[----:B0-----:R-:W0:Y:S02]  /*2110*/  LDS.64 R8, [UR5+0xc0] ;  /* 0x0000c005ff087984 */ /* 0x001e240008000a00 */
[----:B0-----:R-:W-:-:S04]  /*2120*/  FMUL.FTZ R8, R8, UR12 ;  /* 0x0000000c08087c20 */ /* 0x001fc80008410000 */
[----:B------:R-:W-:-:S04]  /*2130*/  FMUL.FTZ R20, R8, R8 ;  /* 0x0000000808147220 */ /* 0x000fc80000410000 */
[----:B------:R-:W-:Y:S01]  /*2140*/  FFMA.FTZ R20, R9, UR12, -R20 ;  /* 0x0000000c09147c23 */ /* 0x000fe20008010814 */
[----:B------:R-:W-:-:S04]  /*2150*/  IMAD.MOV.U32 R9, RZ, RZ, 0x3f800000 ;  /* 0x3f800000ff097424 */ /* 0x000fc800078e00ff */
[----:B------:R-:W-:-:S13]  /*2160*/  FSETP.GTU.FTZ.AND P2, PT, R20, RZ, PT ;  /* 0x000000ff1400720b */ /* 0x000fda0003f5c000 */
[----:B------:R-:W0:Y:S02]  /*2170*/  @P2 LDC R19, c[0x0][0x3a8] ;  /* 0x0000ea00ff132b82 */ /* 0x000e240000000800 */
[----:B0-----:R-:W-:Y:S01]  /*2180*/  @P2 FADD.FTZ R19, R20, R19 ;  /* 0x0000001314132221 */ /* 0x001fe20000010000 */
[----:B------:R-:W-:-:S03]  /*2190*/  IADD3 R20, PT, PT, R2, 0x20, RZ ;  /* 0x0000002002147810 */ /* 0x000fc60007ffe0ff */
[----:B------:R0:W1:Y:S01]  /*21a0*/  @P2 MUFU.RSQ R9, R19 ;  /* 0x0000001300092308 */ /* 0x0000620000001400 */
[----:B---3--:R-:W-:Y:S02]  /*21b0*/  SHF.L.U32 R10, R13, 0x10, RZ ;  /* 0x000000100d0a7819 */ /* 0x008fe400000006ff */
[----:B----4-:R-:W-:Y:S02]  /*21c0*/  SHF.L.U32 R11, R12, 0x10, RZ ;  /* 0x000000100c0b7819 */ /* 0x010fe400000006ff */
[----:B--2---:R-:W-:Y:S02]  /*21d0*/  SHF.L.U32 R12, R14, 0x10, RZ ;  /* 0x000000100e0c7819 */ /* 0x004fe400000006ff */
[----:B-----5:R-:W-:Y:S01]  /*21e0*/  SHF.L.U32 R13, R15, 0x10, RZ ;  /* 0x000000100f0d7819 */ /* 0x020fe200000006ff */
[----:B01----:R-:W-:Y:S06]  /*21f0*/  BRA.U UP0, `(.L_x_2064) ;  /* 0x0000000500807547 */ /* 0x003fec000b800000 */
        /* <DEDUP_REMOVED lines=10> */
[-C--:B------:R-:W-:Y:S01]  /*22a0*/  FMUL.FTZ R15, R18, R9.reuse ;  /* 0x00000009120f7220 */ /* 0x080fe20000410000 */
[----:B------:R-:W-:-:S03]  /*22b0*/  FMUL.FTZ R18, R17, R9 ;  /* 0x0000000911127220 */ /* 0x000fc60000410000 */
[----:B------:R-:W-:Y:S01]  /*22c0*/  FFMA.FTZ R15, R10, R15, R12 ;  /* 0x0000000f0a0f7223 */ /* 0x000fe2000001000c */
[----:B------:R-:W-:-:S05]  /*22d0*/  FFMA.FTZ R18, R11, R18, R13 ;  /* 0x000000120b127223 */ /* 0x000fca000001000d */
[----:B------:R-:W-:Y:S02]  /*22e0*/  F2FP.BF16.F32.PACK_AB R17, R18, R15 ;  /* 0x0000000f1211723e */ /* 0x000fe400000010ff */
[----:B------:R-:W-:Y:S01]  /*22f0*/  MOV R15, R7 ;  /* 0x00000007000f7202 */ /* 0x000fe20000000f00 */
[----:B0-----:R-:W-:Y:S02]  /*2300*/  IMAD R18, R14, UR14, RZ ;  /* 0x0000000e0e127c24 */ /* 0x001fe4000f8e02ff */
[----:B------:R-:W-:Y:S02]  /*2310*/  IMAD.MOV.U32 R14, RZ, RZ, R4 ;  /* 0x000000ffff0e7224 */ /* 0x000fe400078e0004 */
[C---:B------:R-:W-:Y:S02]  /*2320*/  IMAD R19, R2.reuse, UR15, R18 ;  /* 0x0000000f02137c24 */ /* 0x040fe4000f8e0212 */
[----:B------:R-:W-:-:S05]  /*2330*/  IMAD.WIDE.U32 R14, R2, UR14, R14 ;  /* 0x0000000e020e7c25 */ /* 0x000fca000f8e000e */
[----:B------:R-:W-:Y:S02]  /*2340*/  IADD3 R15, PT, PT, R15, R19, RZ ;  /* 0x000000130f0f7210 */ /* 0x000fe40007ffe0ff */
[----:B-1----:R-:W-:-:S04]  /*2350*/  LEA R18, P1, R14, UR10, 0x1 ;  /* 0x0000000a0e127c11 */ /* 0x002fc8000f8208ff */
[----:B------:R-:W-:-:S05]  /*2360*/  LEA.HI.X R19, R14, UR11, R15, 0x1, P1 ;  /* 0x0000000b0e137c11 */ /* 0x000fca00088f0c0f */
[----:B------:R0:W-:Y:S04]  /*2370*/  STG.E desc[UR16][R18.64], R17 ;  /* 0x0000001112007986 */ /* 0x0001e8000c101910 */
.L_x_2066:
[----:B------:R-:W-:Y:S05]  /*2380*/  BSYNC.RECONVERGENT B1 ;  /* 0x0000000000017941 */ /* 0x000fea0003800200 */
.L_x_2065:
[----:B------:R-:W-:Y:S01]  /*2390*/  SHF.R.S32.HI R15, RZ, 0x1f, R20 ;  /* 0x0000001fff0f7819 */ /* 0x000fe20000011414 */
[----:B------:R-:W-:Y:S01]  /*23a0*/  BSSY.RECONVERGENT B1, `(.L_x_2067) ;  /* 0x0000017000017945 */ /* 0x000fe20003800200 */
[----:B------:R-:W-:Y:S02]  /*23b0*/  ISETP.GE.U32.AND P1, PT, R20, UR12, PT ;  /* 0x0000000c14007c0c */ /* 0x000fe4000bf26070 */
[----:B0-----:R-:W-:Y:S02]  /*23c0*/  IADD3 R17, PT, PT, R2, 0x40, RZ ;  /* 0x0000004002117810 */ /* 0x001fe40007ffe0ff */
[----:B------:R-:W-:-:S13]  /*23d0*/  ISETP.GE.AND.EX P1, PT, R15, UR13, PT, P1 ;  /* 0x0000000d0f007c0c */ /* 0x000fda000bf26310 */
[----:B------:R-:W-:Y:S05]  /*23e0*/  @P1 BRA `(.L_x_2068) ;  /* 0x0000000000481947 */ /* 0x000fea0003800000 */
[----:B------:R-:W0:Y:S01]  /*23f0*/  LDCU.64 UR10, c[0x0][0x3e0] ;  /* 0x00007c00ff0a77ac */ /* 0x000e220008000a00 */
[----:B------:R-:W-:Y:S01]  /*2400*/  MOV R14, R4 ;  /* 0x00000004000e7202 */ /* 0x000fe20000000f00 */
[----:B------:R-:W-:Y:S01]  /*2410*/  FADD.FTZ R22, R22, -R8 ;  /* 0x8000000816167221 */ /* 0x000fe20000010000 */
[----:B------:R-:W1:Y:S01]  /*2420*/  LDCU.64 UR14, c[0x0][0x380] ;  /* 0x00007000ff0e77ac */ /* 0x000e620008000a00 */
[----:B0-----:R-:W-:-:S04]  /*2430*/  IMAD R15, R15, UR10, RZ ;  /* 0x0000000a0f0f7c24 */ /* 0x001fc8000f8e02ff */
[----:B------:R-:W-:Y:S01]  /*2440*/  IMAD R18, R20, UR11, R15 ;  /* 0x0000000b14127c24 */ /* 0x000fe2000f8e020f */
[----:B------:R-:W-:-:S03]  /*2450*/  MOV R15, R7 ;  /* 0x00000007000f7202 */ /* 0x000fc60000000f00 */
[----:B------:R-:W-:-:S04]  /*2460*/  IMAD.WIDE.U32 R14, R20, UR10, R14 ;  /* 0x0000000a140e7c25 */ /* 0x000fc8000f8e000e */
[----:B------:R-:W-:Y:S01]  /*2470*/  IMAD.IADD R15, R15, 0x1, R18 ;  /* 0x000000010f0f7824 */ /* 0x000fe200078e0212 */
[----:B-1----:R-:W-:-:S04]  /*2480*/  LEA R18, P1, R14, UR14, 0x1 ;  /* 0x0000000e0e127c11 */ /* 0x002fc8000f8208ff */
[----:B------:R-:W-:Y:S01]  /*2490*/  LEA.HI.X R19, R14, UR15, R15, 0x1, P1 ;  /* 0x0000000f0e137c11 */ /* 0x000fe200088f0c0f */
[----:B------:R-:W-:Y:S01]  /*24a0*/  FADD.FTZ R14, R21, -R8 ;  /* 0x80000008150e7221 */ /* 0x000fe20000010000 */
[----:B------:R-:W-:-:S03]  /*24b0*/  FMUL.FTZ R15, R22, R9 ;  /* 0x00000009160f7220 */ /* 0x000fc60000410000 */
[----:B------:R-:W-:Y:S01]  /*24c0*/  FMUL.FTZ R14, R14, R9 ;  /* 0x000000090e0e7220 */ /* 0x000fe20000410000 */
[----:B------:R-:W-:-:S03]  /*24d0*/  FFMA.FTZ R15, R10, R15, R12 ;  /* 0x0000000f0a0f7223 */ /* 0x000fc6000001000c */
[----:B------:R-:W-:-:S05]  /*24e0*/  FFMA.FTZ R14, R11, R14, R13 ;  /* 0x0000000e0b0e7223 */ /* 0x000fca000001000d */
[----:B------:R-:W-:-:S05]  /*24f0*/  F2FP.BF16.F32.PACK_AB R15, R14, R15 ;  /* 0x0000000f0e0f723e */ /* 0x000fca00000010ff */
[----:B------:R0:W-:Y:S02]  /*2500*/  STG.E desc[UR16][R18.64], R15 ;  /* 0x0000000f12007986 */ /* 0x0001e4000c101910 */
.L_x_2068:
[----:B------:R-:W-:Y:S05]  /*2510*/  BSYNC.RECONVERGENT B1 ;  /* 0x0000000000017941 */ /* 0x000fea0003800200 */
.L_x_2067:
        /* <DEDUP_REMOVED lines=8> */
[----:B------:R-:W0:Y:S01]  /*25a0*/  LDCU.64 UR10, c[0x0][0x3e0] ;  /* 0x00007c00ff0a77ac */ /* 0x000e220008000a00 */
[----:B------:R-:W-:Y:S01]  /*25b0*/  MOV R15, R7 ;  /* 0x00000007000f7202 */ /* 0x000fe20000000f00 */
[--C-:B------:R-:W-:Y:S01]  /*25c0*/  FADD.FTZ R24, R24, -R8.reuse ;  /* 0x8000000818187221 */ /* 0x100fe20000010000 */
[----:B------:R-:W-:Y:S01]  /*25d0*/  FADD.FTZ R16, R16, -R8 ;  /* 0x8000000810107221 */ /* 0x000fe20000010000 */
[----:B------:R-:W1:Y:S03]  /*25e0*/  LDCU.64 UR14, c[0x0][0x380] ;  /* 0x00007000ff0e77ac */ /* 0x000e660008000a00 */
[----:B------:R-:W-:-:S04]  /*25f0*/  FMUL.FTZ R16, R16, R9 ;  /* 0x0000000910107220 */ /* 0x000fc80000410000 */
[----:B------:R-:W-:Y:S01]  /*2600*/  FFMA.FTZ R21, R11, R16, R13 ;  /* 0x000000100b157223 */ /* 0x000fe2000001000d */
[----:B0-----:R-:W-:-:S04]  /*2610*/  IMAD R14, R14, UR10, RZ ;  /* 0x0000000a0e0e7c24 */ /* 0x001fc8000f8e02ff */
[----:B------:R-:W-:Y:S01]  /*2620*/  IMAD R19, R17, UR11, R14 ;  /* 0x0000000b11137c24 */ /* 0x000fe2000f8e020e */
[----:B------:R-:W-:-:S05]  /*2630*/  MOV R14, R4 ;  /* 0x00000004000e7202 */ /* 0x000fca0000000f00 */
[----:B------:R-:W-:-:S04]  /*2640*/  IMAD.WIDE.U32 R14, R17, UR10, R14 ;  /* 0x0000000a110e7c25 */ /* 0x000fc8000f8e000e */
[----:B------:R-:W-:-:S04]  /*2650*/  FMUL.FTZ R17, R24, R9 ;  /* 0x0000000918117220 */ /* 0x000fc80000410000 */
[----:B------:R-:W-:Y:S01]  /*2660*/  FFMA.FTZ R20, R10, R17, R12 ;  /* 0x000000110a147223 */ /* 0x000fe2000001000c */
[----:B------:R-:W-:Y:S02]  /*2670*/  IADD3 R19, PT, PT, R15, R19, RZ ;  /* 0x000000130f137210 */ /* 0x000fe40007ffe0ff */
[C---:B-1----:R-:W-:Y:S02]  /*2680*/  LEA R16, P1, R14.reuse, UR14, 0x1 ;  /* 0x0000000e0e107c11 */ /* 0x042fe4000f8208ff */
[----:B------:R-:W-:Y:S02]  /*2690*/  F2FP.BF16.F32.PACK_AB R15, R21, R20 ;  /* 0x00000014150f723e */ /* 0x000fe400000010ff */
[----:B------:R-:W-:-:S05]  /*26a0*/  LEA.HI.X R17, R14, UR15, R19, 0x1, P1 ;  /* 0x0000000f0e117c11 */ /* 0x000fca00088f0c13 */
[----:B------:R0:W-:Y:S04]  /*26b0*/  STG.E desc[UR16][R16.64], R15 ;  /* 0x0000000f10007986 */ /* 0x0001e8000c101910 */
.L_x_2070:
[----:B------:R-:W-:Y:S05]  /*26c0*/  BSYNC.RECONVERGENT B1 ;  /* 0x0000000000017941 */ /* 0x000fea0003800200 */
.L_x_2069:
[----:B------:R-:W-:Y:S05]  /*26d0*/  @P2 BRA `(.L_x_2071) ;  /* 0x00000008005c2947 */ /* 0x000fea0003800000 */
[----:B------:R-:W1:Y:S01]  /*26e0*/  LDCU.64 UR10, c[0x0][0x3e0] ;  /* 0x00007c00ff0a77ac */ /* 0x000e620008000a00 */
[--C-:B------:R-:W-:Y:S01]  /*26f0*/  FADD.FTZ R6, R23, -R8.reuse ;  /* 0x8000000817067221 */ /* 0x100fe20000010000 */
[----:B------:R-:W-:Y:S01]  /*2700*/  MOV R5, R7 ;  /* 0x0000000700057202 */ /* 0x000fe20000000f00 */
[----:B------:R-:W-:Y:S01]  /*2710*/  FADD.FTZ R8, R3, -R8 ;  /* 0x8000000803087221 */ /* 0x000fe20000010000 */
[----:B------:R-:W2:Y:S01]  /*2720*/  LDCU.64 UR12, c[0x0][0x380] ;  /* 0x00007000ff0c77ac */ /* 0x000ea20008000a00 */
[-C--:B------:R-:W-:Y:S02]  /*2730*/  FMUL.FTZ R3, R6, R9.reuse ;  /* 0x0000000906037220 */ /* 0x080fe40000410000 */
[----:B------:R-:W-:Y:S02]  /*2740*/  FMUL.FTZ R8, R8, R9 ;  /* 0x0000000908087220 */ /* 0x000fe40000410000 */
[----:B------:R-:W-:Y:S02]  /*2750*/  FFMA.FTZ R3, R10, R3, R12 ;  /* 0x000000030a037223 */ /* 0x000fe4000001000c */
[----:B------:R-:W-:-:S05]  /*2760*/  FFMA.FTZ R8, R11, R8, R13 ;  /* 0x000000080b087223 */ /* 0x000fca000001000d */
[----:B------:R-:W-:Y:S01]  /*2770*/  F2FP.BF16.F32.PACK_AB R3, R8, R3 ;  /* 0x000000030803723e */ /* 0x000fe200000010ff */
[----:B-1----:R-:W-:Y:S02]  /*2780*/  IMAD R18, R18, UR10, RZ ;  /* 0x0000000a12127c24 */ /* 0x002fe4000f8e02ff */
[----:B------:R-:W-:-:S04]  /*2790*/  IMAD.WIDE.U32 R4, R25, UR10, R4 ;  /* 0x0000000a19047c25 */ /* 0x000fc8000f8e0004 */
[----:B------:R-:W-:Y:S01]  /*27a0*/  IMAD R7, R25, UR11, R18 ;  /* 0x0000000b19077c24 */ /* 0x000fe2000f8e0212 */
[----:B--2---:R-:W-:-:S04]  /*27b0*/  LEA R6, P1, R4, UR12, 0x1 ;  /* 0x0000000c04067c11 */ /* 0x004fc8000f8208ff */
[----:B------:R-:W-:-:S04]  /*27c0*/  IADD3 R7, PT, PT, R5, R7, RZ ;  /* 0x0000000705077210 */ /* 0x000fc80007ffe0ff */
[----:B------:R-:W-:-:S05]  /*27d0*/  LEA.HI.X R7, R4, UR13, R7, 0x1, P1 ;  /* 0x0000000d04077c11 */ /* 0x000fca00088f0c07 */
[----:B------:R1:W-:Y:S01]  /*27e0*/  STG.E desc[UR16][R6.64], R3 ;  /* 0x0000000306007986 */ /* 0x0003e2000c101910 */
[----:B------:R-:W-:Y:S05]  /*27f0*/  BRA `(.L_x_2071) ;  /* 0x0000000800147947 */ /* 0x000fea0003800000 */
.L_x_2064:
[----:B------:R-:W0:Y:S01]  /*2800*/  LDCU.64 UR14, c[0x0][0x3e8] ;  /* 0x00007d00ff0e77ac */ /* 0x000e220008000a00 */
[----:B------:R-:W-:Y:S04]  /*2810*/  BSSY.RECONVERGENT B1, `(.L_x_2072) ;  /* 0x000001f000017945 */ /* 0x000fe80003800200 */
[----:B------:R-:W-:Y:S05]  /*2820*/  @P1 BRA `(.L_x_2073) ;  /* 0x0000000000741947 */ /* 0x000fea0003800000 */
[--C-:B------:R-:W-:Y:S01]  /*2830*/  FADD.FTZ R18, R18, -R8.reuse ;  /* 0x8000000812127221 */ /* 0x100fe20000010000 */
[----:B------:R-:W-:Y:S01]  /*2840*/  FADD.FTZ R17, R17, -R8 ;  /* 0x8000000811117221 */ /* 0x000fe20000010000 */
[----:B------:R-:W1:Y:S02]  /*2850*/  LDCU.64 UR10, c[0x0][0x3e0] ;  /* 0x00007c00ff0a77ac */ /* 0x000e640008000a00 */
[----:B------:R-:W-:Y:S01]  /*2860*/  FMUL.FTZ R15, R18, R9 ;  /* 0x00000009120f7220 */ /* 0x000fe20000410000 */
[----:B------:R-:W2:Y:S03]  /*2870*/  LDCU.64 UR12, c[0x0][0x380] ;  /* 0x00007000ff0c77ac */ /* 0x000ea60008000a00 */
[----:B------:R-:W-:Y:S01]  /*2880*/  FFMA.FTZ R14, R10, R15, R12 ;  /* 0x0000000f0a0e7223 */ /* 0x000fe2000001000c */
[----:B------:R-:W-:-:S03]  /*2890*/  FMUL.FTZ R15, R17, R9 ;  /* 0x00000009110f7220 */ /* 0x000fc60000410000 */
[----:B------:R-:W-:Y:S01]  /*28a0*/  FMUL.FTZ R18, R14, -1.4426950216293334961 ;  /* 0xbfb8aa3b0e127820 */ /* 0x000fe20000410000 */
[----:B------:R-:W-:-:S05]  /*28b0*/  FFMA.FTZ R15, R11, R15, R13 ;  /* 0x0000000f0b0f7223 */ /* 0x000fca000001000d */
[----:B------:R-:W3:Y:S02]  /*28c0*/  MUFU.EX2 R18, R18 ;  /* 0x0000001200127308 */ /* 0x000ee40000000800 */
[----:B---3--:R-:W-:-:S06]  /*28d0*/  FADD.FTZ R19, R18, 1 ;  /* 0x3f80000012137421 */ /* 0x008fcc0000010000 */
[----:B------:R-:W3:Y:S02]  /*28e0*/  MUFU.RCP R19, R19 ;  /* 0x0000001300137308 */ /* 0x000ee40000001000 */
[----:B---3--:R-:W-:Y:S01]  /*28f0*/  FMUL.FTZ R17, R14, R19 ;  /* 0x000000130e117220 */ /* 0x008fe20000410000 */
[----:B------:R-:W-:-:S06]  /*2900*/  FMUL.FTZ R14, R15, -1.4426950216293334961 ;  /* 0xbfb8aa3b0f0e7820 */ /* 0x000fcc0000410000 */
[----:B------:R-:W3:Y:S02]  /*2910*/  MUFU.EX2 R14, R14 ;  /* 0x0000000e000e7308 */ /* 0x000ee40000000800 */
[----:B---3--:R-:W-:-:S06]  /*2920*/  FADD.FTZ R19, R14, 1 ;  /* 0x3f8000000e137421 */ /* 0x008fcc0000010000 */
[----:B------:R-:W3:Y:S02]  /*2930*/  MUFU.RCP R14, R19 ;  /* 0x00000013000e7308 */ /* 0x000ee40000001000 */
[----:B---3--:R-:W-:Y:S01]  /*2940*/  FMUL.FTZ R18, R15, R14 ;  /* 0x0000000e0f127220 */ /* 0x008fe20000410000 */
[----:B------:R-:W-:Y:S01]  /*2950*/  SHF.R.S32.HI R15, RZ, 0x1f, R2 ;  /* 0x0000001fff0f7819 */ /* 0x000fe20000011402 */
[----:B------:R-:W-:-:S03]  /*2960*/  IMAD.MOV.U32 R14, RZ, RZ, R4 ;  /* 0x000000ffff0e7224 */ /* 0x000fc600078e0004 */
[----:B------:R-:W-:Y:S01]  /*2970*/  F2FP.BF16.F32.PACK_AB R17, R18, R17 ;  /* 0x000000111211723e */ /* 0x000fe200000010ff */
[----:B-1----:R-:W-:Y:S01]  /*2980*/  IMAD R18, R15, UR10, RZ ;  /* 0x0000000a0f127c24 */ /* 0x002fe2000f8e02ff */
[----:B------:R-:W-:-:S03]  /*2990*/  MOV R15, R7 ;  /* 0x00000007000f7202 */ /* 0x000fc60000000f00 */
[C---:B------:R-:W-:Y:S02]  /*29a0*/  IMAD R18, R2.reuse, UR11, R18 ;  /* 0x0000000b02127c24 */ /* 0x040fe4000f8e0212 */
[----:B------:R-:W-:-:S05]  /*29b0*/  IMAD.WIDE.U32 R14, R2, UR10, R14 ;  /* 0x0000000a020e7c25 */ /* 0x000fca000f8e000e */
[----:B------:R-:W-:Y:S02]  /*29c0*/  IADD3 R15, PT, PT, R15, R18, RZ ;  /* 0x000000120f0f7210 */ /* 0x000fe40007ffe0ff */
[----:B--2---:R-:W-:-:S04]  /*29d0*/  LEA R18, P1, R14, UR12, 0x1 ;  /* 0x0000000c0e127c11 */ /* 0x004fc8000f8208ff */
[----:B------:R-:W-:-:S05]  /*29e0*/  LEA.HI.X R19, R14, UR13, R15, 0x1, P1 ;  /* 0x0000000d0e137c11 */ /* 0x000fca00088f0c0f */
[----:B------:R1:W-:Y:S04]  /*29f0*/  STG.E desc[UR16][R18.64], R17 ;  /* 0x0000001112007986 */ /* 0x0003e8000c101910 */
.L_x_2073:
[----:B0-----:R-:W-:Y:S05]  /*2a00*/  BSYNC.RECONVERGENT B1 ;  /* 0x0000000000017941 */ /* 0x001fea0003800200 */
.L_x_2072:
[----:B------:R-:W-:Y:S01]  /*2a10*/  SHF.R.S32.HI R14, RZ, 0x1f, R20 ;  /* 0x0000001fff0e7819 */ /* 0x000fe20000011414 */
[----:B------:R-:W-:Y:S01]  /*2a20*/  BSSY.RECONVERGENT B1, `(.L_x_2074) ;  /* 0x0000021000017945 */ /* 0x000fe20003800200 */
[----:B------:R-:W-:Y:S02]  /*2a30*/  ISETP.GE.U32.AND P1, PT, R20, UR14, PT ;  /* 0x0000000e14007c0c */ /* 0x000fe4000bf26070 */
[----:B-1----:R-:W-:Y:S02]  /*2a40*/  IADD3 R17, PT, PT, R2, 0x40, RZ ;  /* 0x0000004002117810 */ /* 0x002fe40007ffe0ff */
[----:B------:R-:W-:-:S13]  /*2a50*/  ISETP.GE.AND.EX P1, PT, R14, UR15, PT, P1 ;  /* 0x0000000f0e007c0c */ /* 0x000fda000bf26310 */
[----:B------:R-:W-:Y:S05]  /*2a60*/  @P1 BRA `(.L_x_2075) ;  /* 0x0000000000701947 */ /* 0x000fea0003800000 */
[--C-:B------:R-:W-:Y:S01]  /*2a70*/  FADD.FTZ R22, R22, -R8.reuse ;  /* 0x8000000816167221 */ /* 0x100fe20000010000 */
[----:B------:R-:W0:Y:S03]  /*2a80*/  LDCU.64 UR10, c[0x0][0x3e0] ;  /* 0x00007c00ff0a77ac */ /* 0x000e260008000a00 */
[----:B------:R-:W-:Y:S01]  /*2a90*/  FMUL.FTZ R15, R22, R9 ;  /* 0x00000009160f7220 */ /* 0x000fe20000410000 */
[----:B------:R-:W-:Y:S01]  /*2aa0*/  FADD.FTZ R22, R21, -R8 ;  /* 0x8000000815167221 */ /* 0x000fe20000010000 */
[----:B------:R-:W1:Y:S02]  /*2ab0*/  LDCU.64 UR12, c[0x0][0x380] ;  /* 0x00007000ff0c77ac */ /* 0x000e640008000a00 */
[----:B------:R-:W-:Y:S01]  /*2ac0*/  FFMA.FTZ R15, R10, R15, R12 ;  /* 0x0000000f0a0f7223 */ /* 0x000fe2000001000c */
[----:B------:R-:W-:-:S03]  /*2ad0*/  FMUL.FTZ R22, R22, R9 ;  /* 0x0000000916167220 */ /* 0x000fc60000410000 */
[----:B------:R-:W-:Y:S01]  /*2ae0*/  FMUL.FTZ R19, R15, -1.4426950216293334961 ;  /* 0xbfb8aa3b0f137820 */ /* 0x000fe20000410000 */
[----:B------:R-:W-:-:S05]  /*2af0*/  FFMA.FTZ R22, R11, R22, R13 ;  /* 0x000000160b167223 */ /* 0x000fca000001000d */
[----:B------:R-:W2:Y:S02]  /*2b00*/  MUFU.EX2 R19, R19 ;  /* 0x0000001300137308 */ /* 0x000ea40000000800 */
[----:B--2---:R-:W-:-:S06]  /*2b10*/  FADD.FTZ R18, R19, 1 ;  /* 0x3f80000013127421 */ /* 0x004fcc0000010000 */
[----:B------:R-:W2:Y:S02]  /*2b20*/  MUFU.RCP R18, R18 ;  /* 0x0000001200127308 */ /* 0x000ea40000001000 */
[----:B--2---:R-:W-:Y:S01]  /*2b30*/  FMUL.FTZ R21, R15, R18 ;  /* 0x000000120f157220 */ /* 0x004fe20000410000 */
[----:B------:R-:W-:Y:S01]  /*2b40*/  FMUL.FTZ R15, R22, -1.4426950216293334961 ;  /* 0xbfb8aa3b160f7820 */ /* 0x000fe20000410000 */
[----:B0-----:R-:W-:Y:S01]  /*2b50*/  IMAD R18, R14, UR10, RZ ;  /* 0x0000000a0e127c24 */ /* 0x001fe2000f8e02ff */
[----:B------:R-:W-:-:S03]  /*2b60*/  MOV R14, R4 ;  /* 0x00000004000e7202 */ /* 0x000fc60000000f00 */
[----:B------:R-:W-:Y:S01]  /*2b70*/  IMAD R18, R20, UR11, R18 ;  /* 0x0000000b14127c24 */ /* 0x000fe2000f8e0212 */
[----:B------:R-:W0:Y:S02]  /*2b80*/  MUFU.EX2 R15, R15 ;  /* 0x0000000f000f7308 */ /* 0x000e240000000800 */
[----:B0-----:R-:W-:-:S06]  /*2b90*/  FADD.FTZ R15, R15, 1 ;  /* 0x3f8000000f0f7421 */ /* 0x001fcc0000010000 */
[----:B------:R0:W2:Y:S02]  /*2ba0*/  MUFU.RCP R19, R15 ;  /* 0x0000000f00137308 */ /* 0x0000a40000001000 */
[----:B0-----:R-:W-:-:S03]  /*2bb0*/  MOV R15, R7 ;  /* 0x00000007000f7202 */ /* 0x001fc60000000f00 */
[----:B------:R-:W-:-:S04]  /*2bc0*/  IMAD.WIDE.U32 R14, R20, UR10, R14 ;  /* 0x0000000a140e7c25 */ /* 0x000fc8000f8e000e */
[----:B--2---:R-:W-:Y:S01]  /*2bd0*/  FMUL.FTZ R22, R22, R19 ;  /* 0x0000001316167220 */ /* 0x004fe20000410000 */
[----:B------:R-:W-:Y:S01]  /*2be0*/  IMAD.IADD R19, R15, 0x1, R18 ;  /* 0x000000010f137824 */ /* 0x000fe200078e0212 */
[----:B-1----:R-:W-:-:S03]  /*2bf0*/  LEA R18, P1, R14, UR12, 0x1 ;  /* 0x0000000c0e127c11 */ /* 0x002fc6000f8208ff */
[----:B------:R-:W-:Y:S02]  /*2c00*/  F2FP.BF16.F32.PACK_AB R21, R22, R21 ;  /* 0x000000151615723e */ /* 0x000fe400000010ff */
[----:B------:R-:W-:-:S05]  /*2c10*/  LEA.HI.X R19, R14, UR13, R19, 0x1, P1 ;  /* 0x0000000d0e137c11 */ /* 0x000fca00088f0c13 */
[----:B------:R0:W-:Y:S03]  /*2c20*/  STG.E desc[UR16][R18.64], R21 ;  /* 0x0000001512007986 */ /* 0x0001e6000c101910 */
.L_x_2075:
[----:B------:R-:W-:Y:S05]  /*2c30*/  BSYNC.RECONVERGENT B1 ;  /* 0x0000000000017941 */ /* 0x000fea0003800200 */
.L_x_2074:
        /* <DEDUP_REMOVED lines=11> */
[-C--:B------:R-:W-:Y:S01]  /*2cf0*/  FMUL.FTZ R15, R24, R9.reuse ;  /* 0x00000009180f7220 */ /* 0x080fe20000410000 */
[----:B------:R-:W-:Y:S01]  /*2d00*/  FMUL.FTZ R20, R20, R9 ;  /* 0x0000000914147220 */ /* 0x000fe20000410000 */
[----:B------:R-:W1:Y:S02]  /*2d10*/  LDCU.64 UR12, c[0x0][0x380] ;  /* 0x00007000ff0c77ac */ /* 0x000e640008000a00 */
[----:B------:R-:W-:Y:S01]  /*2d20*/  FFMA.FTZ R16, R10, R15, R12 ;  /* 0x0000000f0a107223 */ /* 0x000fe2000001000c */
[----:B------:R-:W-:-:S03]  /*2d30*/  FFMA.FTZ R19, R11, R20, R13 ;  /* 0x000000140b137223 */ /* 0x000fc6000001000d */
[----:B------:R-:W-:Y:S01]  /*2d40*/  FMUL.FTZ R15, R16, -1.4426950216293334961 ;  /* 0xbfb8aa3b100f7820 */ /* 0x000fe20000410000 */
[----:B------:R-:W-:-:S04]  /*2d50*/  FMUL.FTZ R20, R19, -1.4426950216293334961 ;  /* 0xbfb8aa3b13147820 */ /* 0x000fc80000410000 */
[----:B------:R-:W2:Y:S01]  /*2d60*/  MUFU.EX2 R21, R20 ;  /* 0x0000001400157308 */ /* 0x000ea20000000800 */
[----:B0-----:R-:W-:Y:S01]  /*2d70*/  IMAD R22, R14, UR10, RZ ;  /* 0x0000000a0e167c24 */ /* 0x001fe2000f8e02ff */
[----:B------:R-:W-:-:S03]  /*2d80*/  MOV R14, R4 ;  /* 0x00000004000e7202 */ /* 0x000fc60000000f00 */
[----:B------:R-:W-:-:S03]  /*2d90*/  IMAD R22, R17, UR11, R22 ;  /* 0x0000000b11167c24 */ /* 0x000fc6000f8e0216 */
[----:B------:R-:W0:Y:S01]  /*2da0*/  MUFU.EX2 R15, R15 ;  /* 0x0000000f000f7308 */ /* 0x000e220000000800 */
[----:B--2---:R-:W-:-:S07]  /*2db0*/  FADD.FTZ R21, R21, 1 ;  /* 0x3f80000015157421 */ /* 0x004fce0000010000 */
[----:B------:R-:W2:Y:S01]  /*2dc0*/  MUFU.RCP R21, R21 ;  /* 0x0000001500157308 */ /* 0x000ea20000001000 */
[----:B0-----:R-:W-:Y:S01]  /*2dd0*/  FADD.FTZ R24, R15, 1 ;  /* 0x3f8000000f187421 */ /* 0x001fe20000010000 */
[----:B------:R-:W-:-:S06]  /*2de0*/  MOV R15, R7 ;  /* 0x00000007000f7202 */ /* 0x000fcc0000000f00 */
[----:B------:R-:W0:Y:S01]  /*2df0*/  MUFU.RCP R20, R24 ;  /* 0x0000001800147308 */ /* 0x000e220000001000 */
[----:B------:R-:W-:-:S05]  /*2e00*/  IMAD.WIDE.U32 R14, R17, UR10, R14 ;  /* 0x0000000a110e7c25 */ /* 0x000fca000f8e000e */
[----:B------:R-:W-:Y:S01]  /*2e10*/  IADD3 R15, PT, PT, R15, R22, RZ ;  /* 0x000000160f0f7210 */ /* 0x000fe20007ffe0ff */
[----:B--2---:R-:W-:Y:S01]  /*2e20*/  FMUL.FTZ R19, R19, R21 ;  /* 0x0000001513137220 */ /* 0x004fe20000410000 */
[----:B0-----:R-:W-:Y:S01]  /*2e30*/  FMUL.FTZ R20, R16, R20 ;  /* 0x0000001410147220 */ /* 0x001fe20000410000 */
[----:B-1----:R-:W-:-:S04]  /*2e40*/  LEA R16, P1, R14, UR12, 0x1 ;  /* 0x0000000c0e107c11 */ /* 0x002fc8000f8208ff */
[----:B------:R-:W-:Y:S02]  /*2e50*/  LEA.HI.X R17, R14, UR13, R15, 0x1, P1 ;  /* 0x0000000d0e117c11 */ /* 0x000fe400088f0c0f */
[----:B------:R-:W-:-:S05]  /*2e60*/  F2FP.BF16.F32.PACK_AB R19, R19, R20 ;  /* 0x000000141313723e */ /* 0x000fca00000010ff */
[----:B------:R0:W-:Y:S02]  /*2e70*/  STG.E desc[UR16][R16.64], R19 ;  /* 0x0000001310007986 */ /* 0x0001e4000c101910 */
.L_x_2077:
[----:B------:R-:W-:Y:S05]  /*2e80*/  BSYNC.RECONVERGENT B1 ;  /* 0x0000000000017941 */ /* 0x000fea0003800200 */
.L_x_2076:
[----:B------:R-:W-:Y:S05]  /*2e90*/  @P2 BRA `(.L_x_2071) ;  /* 0x00000000006c2947 */ /* 0x000fea0003800000 */
[--C-:B------:R-:W-:Y:S01]  /*2ea0*/  FADD.FTZ R6, R23, -R8.reuse ;  /* 0x8000000817067221 */ /* 0x100fe20000010000 */
[----:B------:R-:W-:Y:S01]  /*2eb0*/  FADD.FTZ R8, R3, -R8 ;  /* 0x8000000803087221 */ /* 0x000fe20000010000 */
[----:B------:R-:W1:Y:S02]  /*2ec0*/  LDCU.64 UR10, c[0x0][0x3e0] ;  /* 0x00007c00ff0a77ac */ /* 0x000e640008000a00 */
[-C--:B------:R-:W-:Y:S01]  /*2ed0*/  FMUL.FTZ R5, R6, R9.reuse ;  /* 0x0000000906057220 */ /* 0x080fe20000410000 */
[----:B------:R-:W-:Y:S01]  /*2ee0*/  FMUL.FTZ R8, R8, R9 ;  /* 0x0000000908087220 */ /* 0x000fe20000410000 */
[----:B------:R-:W2:Y:S02]  /*2ef0*/  LDCU.64 UR12, c[0x0][0x380] ;  /* 0x00007000ff0c77ac */ /* 0x000ea40008000a00 */
[----:B------:R-:W-:Y:S01]  /*2f00*/  FFMA.FTZ R10, R10, R5, R12 ;  /* 0x000000050a0a7223 */ /* 0x000fe2000001000c */
        /* <DEDUP_REMOVED lines=8> */
[----:B---3--:R-:W-:Y:S01]  /*2f90*/  FADD.FTZ R8, R3, 1 ;  /* 0x3f80000003087421 */ /* 0x008fe20000010000 */
[----:B------:R-:W-:-:S06]  /*2fa0*/  IMAD R3, R25, UR11, R18 ;  /* 0x0000000b19037c24 */ /* 0x000fcc000f8e0212 */
[----:B------:R-:W3:Y:S01]  /*2fb0*/  MUFU.RCP R9, R8 ;  /* 0x0000000800097308 */ /* 0x000ee20000001000 */
[----:B------:R-:W-:Y:S01]  /*2fc0*/  IADD3 R3, PT, PT, R5, R3, RZ ;  /* 0x0000000305037210 */ /* 0x000fe20007ffe0ff */
[----:B-1----:R-:W-:Y:S01]  /*2fd0*/  FADD.FTZ R11, R6, 1 ;  /* 0x3f800000060b7421 */ /* 0x002fe20000010000 */
[----:B--2---:R-:W-:-:S04]  /*2fe0*/  LEA R6, P1, R4, UR12, 0x1 ;  /* 0x0000000c04067c11 */ /* 0x004fc8000f8208ff */
[----:B------:R-:W-:Y:S01]  /*2ff0*/  LEA.HI.X R7, R4, UR13, R3, 0x1, P1 ;  /* 0x0000000d04077c11 */ /* 0x000fe200088f0c03 */
[----:B------:R-:W1:Y:S01]  /*3000*/  MUFU.RCP R11, R11 ;  /* 0x0000000b000b7308 */ /* 0x000e620000001000 */
[----:B---3--:R-:W-:Y:S01]  /*3010*/  FMUL.FTZ R9, R10, R9 ;  /* 0x000000090a097220 */ /* 0x008fe20000410000 */
[----:B-1----:R-:W-:-:S05]  /*3020*/  FMUL.FTZ R10, R12, R11 ;  /* 0x0000000b0c0a7220 */ /* 0x002fca0000410000 */
[----:B------:R-:W-:-:S05]  /*3030*/  F2FP.BF16.F32.PACK_AB R9, R10, R9 ;  /* 0x000000090a09723e */ /* 0x000fca00000010ff */
[----:B------:R2:W-:Y:S02]  /*3040*/  STG.E desc[UR16][R6.64], R9 ;  /* 0x0000000906007986 */ /* 0x0005e4000c101910 */
.L_x_2071:
[----:B------:R-:W-:Y:S05]  /*3050*/  BSYNC.RECONVERGENT B0 ;  /* 0x0000000000007941 */ /* 0x000fea0003800200 */
.L_x_2063:
[----:B------:R-:W-:Y:S02]  /*3060*/  UIADD3 UR9, UPT, UPT, UR21, UR9, URZ ;  /* 0x0000000915097290 */ /* 0x000fe4000fffe0ff */
[----:B------:R-:W-:Y:S02]  /*3070*/  UIADD3 UR4, UPT, UPT, UR4, 0x1, URZ ;  /* 0x0000000104047890 */ /* 0x000fe4000fffe0ff */
[----:B------:R-:W-:-:S09]  /*3080*/  UISETP.GE.AND UP1, UPT, UR9, UR7, UPT ;  /* 0x000000070900728c */ /* 0x000fd2000bf26270 */
[----:B------:R-:W-:Y:S05]  /*3090*/  BRA.U !UP1, `(.L_x_2078) ;  /* 0xffffffd109787547 */ /* 0x000fea000b83ffff */
[----:B------:R-:W-:Y:S05]  /*30a0*/  EXIT ;  /* 0x000000000000794d */ /* 0x000fea0003800000 */
.L_x_2079:
        /* <DEDUP_REMOVED lines=13> */
.L_x_3448:


//--------------------- .text._Z35group_norm_nhwc_fwd_one_pass_kernelI11Bf16IOBf16WLi256ELi40ELi640EEv26Group_norm_nhwc_fwd_params --------------------------
	.section	.text._Z35group_norm_nhwc_fwd_one_pass_kernelI11Bf16IOBf16WLi256ELi40ELi640EEv26Group_norm_nhwc_fwd_params,"ax",@progbits
	.align	128
        .global         _Z35group_norm_nhwc_fwd_one_pass_kernelI11Bf16IOBf16WLi256ELi40ELi640EEv26Group_norm_nhwc_fwd_params
        .type           _Z35group_norm_nhwc_fwd_one_pass_kernelI11Bf16IOBf16WLi256ELi40ELi640EEv26Group_norm_nhwc_fwd_params,@function
        .size           _Z35group_norm_nhwc_fwd_one_pass_kernelI11Bf16IOBf16WLi256ELi40ELi640EEv26Group_norm_nhwc_fwd_params,(.L_x_3449 - _Z35group_norm_nhwc_fwd_one_pass_kernelI11Bf16IOBf16WLi256ELi40ELi640EEv26Group_norm_nhwc_fwd_params)
        .other          _Z35group_norm_nhwc_fwd_one_pass_kernelI11Bf16IOBf16WLi256ELi40ELi640EEv26Group_norm_nhwc_fwd_params,@"STO_CUDA_ENTRY STV_DEFAULT"
_Z35group_norm_nhwc_fwd_one_pass_kernelI11Bf16IOBf16WLi256ELi40ELi640EEv26Group_norm_nhwc_fwd_params:
.text._Z35group_norm_nhwc_fwd_one_pass_kernelI11Bf16IOBf16WLi256ELi40ELi640EEv26Group_norm_nhwc_fwd_params:
        /* <DEDUP_REMOVED lines=47> */
.L_x_2123:
[----:B-1----:R-:W1:Y:S01]  /*02f0*/  LDCU UR5, c[0x0][0x3f8] ;  /* 0x00007f00ff0577ac */ /* 0x002e620008000800 */
        /* <DEDUP_REMOVED lines=24> */
[----:B------:R-:W-:-:S04]  /*0480*/  IMAD R3, RZ, RZ, -UR9 ;  /* 0x80000009ff037e24 */ /* 0x000fc8000f8e02ff */
        /* <DEDUP_REMOVED lines=12> */
[-C--:B------:R-:W-:Y:S02]  /*0550*/  @!P1 IADD3 R3, PT, PT, R3, -R6.reuse, RZ ;  /* 0x8000000603039210 */ /* 0x080fe40007ffe0ff */
[----:B------:R-:W-:Y:S02]  /*0560*/  ISETP.GE.AND.EX P2, PT, R28, UR11, PT, P2 ;  /* 0x0000000b1c007c0c */ /* 0x000fe4000bf46320 */
[----:B------:R-:W-:Y:S02]  /*0570*/  ISETP.GE.U32.AND P1, PT, R3, R6, PT ;  /* 0x000000060300720c */ /* 0x000fe40003f26070 */
[----:B------:R-:W-:Y:S01]  /*0580*/  LOP3.LUT R6, R41, 0xffff, RZ, 0xc0, !PT ;  /* 0x0000ffff29067812 */ /* 0x000fe200078ec0ff */
[----:B------:R-:W1:Y:S08]  /*0590*/  @!P3 LDC.64 R12, c[0x0][0x3e0] ;  /* 0x0000f800ff0cbb82 */ /* 0x000e700000000a00 */
[----:B------:R-:W3:Y:S02]  /*05a0*/  @!P5 LDC.64 R18, c[0x0][0x3e0] ;  /* 0x0000f800ff12db82 */ /* 0x000ee40000000a00 */
        /* <DEDUP_REMOVED lines=27> */
[----:B---3--:R-:W-:Y:S02]  /*0760*/  @!P5 IMAD R3, R20, R18, RZ ;  /* 0x000000121403d224 */ /* 0x008fe400078e02ff */
[----:B------:R-:W-:-:S04]  /*0770*/  @!P3 IMAD.WIDE.U32 R12, R42, R12, R8 ;  /* 0x0000000c2a0cb225 */ /* 0x000fc800078e0008 */
[----:B------:R-:W-:Y:S01]  /*0780*/  @!P5 IMAD.MOV.U32 R23, RZ, RZ, R9 ;  /* 0x000000ffff17d224 */ /* 0x000fe200078e0009 */
[----:B------:R-:W-:Y:S01]  /*0790*/  @!P3 IADD3 R13, PT, PT, R13, R21, RZ ;  /* 0x000000150d0db210 */ /* 0x000fe20007ffe0ff */
[----:B------:R-:W-:Y:S01]  /*07a0*/  @!P5 IMAD R3, R38, R19, R3 ;  /* 0x000000132603d224 */ /* 0x000fe200078e0203 */
[----:B------:R-:W1:Y:S01]  /*07b0*/  @!P2 LDC.64 R20, c[0x0][0x390] ;  /* 0x0000e400ff14ab82 */ /* 0x000e620000000a00 */
[----:B----4-:R-:W-:Y:S01]  /*07c0*/  @!P3 LEA R16, P4, R12, R16, 0x1 ;  /* 0x000000100c10b211 */ /* 0x010fe200078808ff */
[----:B------:R-:W-:-:S03]  /*07d0*/  @!P5 IMAD.WIDE.U32 R18, R38, R18, R22 ;  /* 0x000000122612d225 */ /* 0x000fc600078e0016 */
[----:B------:R-:W-:Y:S01]  /*07e0*/  @!P3 LEA.HI.X R17, R12, R17, R13, 0x1, P4 ;  /* 0x000000110c11b211 */ /* 0x000fe200020f0c0d */
[----:B-----5:R-:W-:Y:S01]  /*07f0*/  @!P2 IMAD R22, R28, R14, RZ ;  /* 0x0000000e1c16a224 */ /* 0x020fe200078e02ff */
[----:B------:R-:W-:Y:S01]  /*0800*/  ISETP.GE.U32.AND P4, PT, R36, UR10, PT ;  /* 0x0000000a24007c0c */ /* 0x000fe2000bf86070 */
[----:B------:R-:W2:Y:S01]  /*0810*/  @!P1 LDC.64 R12, c[0x0][0x390] ;  /* 0x0000e400ff0c9b82 */ /* 0x000ea20000000a00 */
[----:B------:R-:W-:Y:S01]  /*0820*/  @!P5 IADD3 R3, PT, PT, R19, R3, RZ ;  /* 0x000000031303d210 */ /* 0x000fe20007ffe0ff */
[----:B------:R3:W4:Y:S01]  /*0830*/  @!P3 LDG.E R33, desc[UR16][R16.64] ;  /* 0x000000101021b981 */ /* 0x000722000c1e1900 */
[----:B------:R-:W-:Y:S02]  /*0840*/  ISETP.GE.AND.EX P3, PT, R24, UR11, PT, P4 ;  /* 0x0000000b18007c0c */ /* 0x000fe4000bf66340 */
[----:B0-----:R-:W-:Y:S02]  /*0850*/  @!P5 LEA R4, P6, R18, R4, 0x1 ;  /* 0x000000041204d211 */ /* 0x001fe400078c08ff */
[----:B------:R-:W-:Y:S01]  /*0860*/  ISETP.GE.U32.AND P4, PT, R35, UR10, PT ;  /* 0x0000000a23007c0c */ /* 0x000fe2000bf86070 */
[----:B------:R-:W-:Y:S01]  /*0870*/  @!P2 IMAD R19, R37, R15, R22 ;  /* 0x0000000f2513a224 */ /* 0x000fe200078e0216 */
[----:B---3--:R-:W-:-:S02]  /*0880*/  @!P2 MOV R16, R6 ;  /* 0x000000060010a202 */ /* 0x008fc40000000f00 */
[----:B------:R-:W-:Y:S02]  /*0890*/  @!P2 MOV R17, R9 ;  /* 0x000000090011a202 */ /* 0x000fe40000000f00 */
        /* <DEDUP_REMOVED lines=17> */
[----:B------:R-:W-:-:S02]  /*09b0*/  ISETP.GE.AND.EX P6, PT, R44, UR11, PT, P6 ;  /* 0x0000000b2c007c0c */ /* 0x000fc4000bfc6360 */
[----:B------:R-:W-:Y:S02]  /*09c0*/  @!P1 LEA.HI.X R13, R10, R13, R3, 0x1, P5 ;  /* 0x0000000d0a0d9211 */ /* 0x000fe400028f0c03 */
[----:B------:R-:W-:Y:S01]  /*09d0*/  ISETP.GE.U32.AND P5, PT, R39, UR10, PT ;  /* 0x0000000a27007c0c */ /* 0x000fe2000bfa6070 */
[----:B------:R-:W-:Y:S02]  /*09e0*/  IMAD.MOV.U32 R34, RZ, RZ, RZ ;  /* 0x000000ffff227224 */ /* 0x000fe400078e00ff */
[----:B------:R-:W2:Y:S01]  /*09f0*/  @!P3 LDC.64 R10, c[0x0][0x390] ;  /* 0x0000e400ff0abb82 */ /* 0x000ea20000000a00 */
[----:B------:R-:W-:-:S03]  /*0a00*/  ISETP.GE.AND.EX P5, PT, R43, UR11, PT, P5 ;  /* 0x0000000b2b007c0c */ /* 0x000fc6000bfa6350 */
[----:B------:R5:W3:Y:S04]  /*0a10*/  @!P1 LDG.E R34, desc[UR16][R12.64] ;  /* 0x000000100c229981 */ /* 0x000ae8000c1e1900 */
[----:B------:R-:W2:Y:S01]  /*0a20*/  @!P6 LDC.64 R14, c[0x0][0x3e0] ;  /* 0x0000f800ff0eeb82 */ /* 0x000ea20000000a00 */
[----:B-1----:R-:W-:Y:S01]  /*0a30*/  @!P3 IMAD R24, R24, R18, RZ ;  /* 0x000000121818b224 */ /* 0x002fe200078e02ff */
[----:B------:R-:W-:Y:S02]  /*0a40*/  CS2R R30, SRZ ;  /* 0x00000000001e7805 */ /* 0x000fe4000001ff00 */
        /* <DEDUP_REMOVED lines=10> */
[----:B------:R-:W-:Y:S01]  /*0af0*/  @!P4 IMAD R3, R35, R5, R3 ;  /* 0x000000052303c224 */ /* 0x000fe200078e0203 */
[----:B------:R-:W-:-:S03]  /*0b00*/  @!P3 IADD3 R24, PT, PT, R19, R24, RZ ;  /* 0x000000181318b210 */ /* 0x000fc60007ffe0ff */
[----:B-----5:R-:W5:Y:S01]  /*0b10*/  @!P6 LDC.64 R20, c[0x0][0x390] ;  /* 0x0000e400ff14eb82 */ /* 0x020f620000000a00 */
[----:B--2---:R-:W-:Y:S01]  /*0b20*/  @!P3 LEA R10, P2, R18, R10, 0x1 ;  /* 0x0000000a120ab211 */ /* 0x004fe200078408ff */
[----:B------:R-:W-:-:S03]  /*0b30*/  @!P4 IMAD.WIDE.U32 R22, R35, R4, R22 ;  /* 0x000000042316c225 */ /* 0x000fc600078e0016 */
[----:B------:R-:W-:-:S03]  /*0b40*/  @!P3 LEA.HI.X R11, R18, R11, R24, 0x1, P2 ;  /* 0x0000000b120bb211 */ /* 0x000fc600010f0c18 */
[----:B------:R-:W2:Y:S01]  /*0b50*/  @!P5 LDC.64 R4, c[0x0][0x390] ;  /* 0x0000e400ff04db82 */ /* 0x000ea20000000a00 */
[----:B------:R-:W-:Y:S01]  /*0b60*/  @!P4 IADD3 R3, PT, PT, R23, R3, RZ ;  /* 0x000000031703c210 */ /* 0x000fe20007ffe0ff */
[----:B------:R1:W3:Y:S02]  /*0b70*/  @!P3 LDG.E R30, desc[UR16][R10.64] ;  /* 0x000000100a1eb981 */ /* 0x0002e4000c1e1900 */
[----:B-1----:R-:W-:Y:S01]  /*0b80*/  @!P4 LEA R12, P2, R22, R12, 0x1 ;  /* 0x0000000c160cc211 */ /* 0x002fe200078408ff */
[----:B------:R-:W-:-:S03]  /*0b90*/  @!P6 IMAD R18, R44, R14, RZ ;  /* 0x0000000e2c12e224 */ /* 0x000fc600078e02ff */
[----:B------:R-:W-:Y:S01]  /*0ba0*/  @!P4 LEA.HI.X R13, R22, R13, R3, 0x1, P2 ;  /* 0x0000000d160dc211 */ /* 0x000fe200010f0c03 */
[C---:B------:R-:W-:Y:S01]  /*0bb0*/  @!P6 IMAD R3, R40.reuse, R15, R18 ;  /* 0x0000000f2803e224 */ /* 0x040fe200078e0212 */
[----:B------:R-:W-:Y:S01]  /*0bc0*/  @!P6 MOV R10, R6 ;  /* 0x00000006000ae202 */ /* 0x000fe20000000f00 */
[----:B------:R-:W-:Y:S02]  /*0bd0*/  @!P6 IMAD.MOV.U32 R11, RZ, RZ, R9 ;  /* 0x000000ffff0be224 */ /* 0x000fe400078e0009 */
        /* <DEDUP_REMOVED lines=8> */
[----:B-----5:R-:W-:-:S03]  /*0c60*/  @!P6 LEA R20, P2, R14, R20, 0x1 ;  /* 0x000000140e14e211 */ /* 0x020fc600078408ff */
[----:B------:R-:W-:Y:S01]  /*0c70*/  HFMA2 R27, -RZ, RZ, 0, 0 ;  /* 0x00000000ff1b7431 */ /* 0x000fe200000001ff */
[----:B------:R-:W5:Y:S01]  /*0c80*/  @!P4 LDG.E R29, desc[UR16][R12.64] ;  /* 0x000000100c1dc981 */ /* 0x000f62000c1e1900 */
[----:B------:R-:W-:Y:S02]  /*0c90*/  @!P6 LEA.HI.X R21, R14, R21, R3, 0x1, P2 ;  /* 0x000000150e15e211 */ /* 0x000fe400010f0c03 */
[----:B------:R-:W-:Y:S02]  /*0ca0*/  @!P5 IADD3 R17, PT, PT, R11, R17, RZ ;  /* 0x000000110b11d210 */ /* 0x000fe40007ffe0ff */
[C---:B--2---:R-:W-:Y:S01]  /*0cb0*/  @!P5 LEA R4, P2, R10.reuse, R4, 0x1 ;  /* 0x000000040a04d211 */ /* 0x044fe200078408ff */
[----:B------:R-:W2:Y:S03]  /*0cc0*/  @!P6 LDG.E R28, desc[UR16][R20.64] ;  /* 0x00000010141ce981 */ /* 0x000ea6000c1e1900 */
[----:B------:R-:W-:-:S05]  /*0cd0*/  @!P5 LEA.HI.X R5, R10, R5, R17, 0x1, P2 ;  /* 0x000000050a05d211 */ /* 0x000fca00010f0c11 */
[----:B------:R0:W2:Y:S01]  /*0ce0*/  @!P5 LDG.E R27, desc[UR16][R4.64] ;  /* 0x00000010041bd981 */ /* 0x0000a2000c1e1900 */
[----:B------:R-:W1:Y:S02]  /*0cf0*/  S2R R22, SR_LANEID ;  /* 0x0000000000167919 */ /* 0x000e640000000000 */
[----:B-1----:R-:W-:Y:S02]  /*0d00*/  ISETP.GT.AND P2, PT, R22, 0x1e, PT ;  /* 0x0000001e1600780c */ /* 0x002fe40003f44270 */
[C---:B----4-:R-:W-:Y:S01]  /*0d10*/  PRMT R25, R33.reuse, 0x7632, R25 ;  /* 0x0000763221197816 */ /* 0x050fe20000000019 */
[----:B------:R-:W-:-:S03]  /*0d20*/  IMAD.U32 R33, R33, 0x10000, RZ ;  /* 0x0001000021217824 */ /* 0x000fc600078e00ff */
        /* <DEDUP_REMOVED lines=23> */
[----:B------:R-:W-:Y:S01]  /*0ea0*/  SHF.L.U32 R31, R31, 0x10, RZ ;  /* 0x000000101f1f7819 */ /* 0x000fe200000006ff */
[----:B------:R-:W-:Y:S02]  /*0eb0*/  FADD.FTZ R13, R5, R12 ;  /* 0x0000000c050d7221 */ /* 0x000fe40000010000 */
[----:B------:R-:W-:-:S02]  /*0ec0*/  FMUL.FTZ R10, R11, R11 ;  /* 0x0000000b0b0a7220 */ /* 0x000fc40000410000 */
[----:B------:R-:W-:Y:S01]  /*0ed0*/  FADD.FTZ R5, R31, R11 ;  /* 0x0000000b1f057221 */ /* 0x000fe20000010000 */
[C---:B------:R-:W-:Y:S02]  /*0ee0*/  PRMT R3, R30.reuse, 0x7632, R3 ;  /* 0x000076321e037816 */ /* 0x040fe40000000003 */
        /* <DEDUP_REMOVED lines=10> */
[C---:B-----5:R-:W-:Y:S02]  /*0f90*/  PRMT R4, R29.reuse, 0x7632, R4 ;  /* 0x000076321d047816 */ /* 0x060fe40000000004 */
[----:B------:R-:W-:-:S03]  /*0fa0*/  SHF.L.U32 R29, R29, 0x10, RZ ;  /* 0x000000101d1d7819 */ /* 0x000fc600000006ff */
[----:B------:R-:W-:Y:S01]  /*0fb0*/  IMAD.U32 R4, R4, 0x10000, RZ ;  /* 0x0001000004047824 */ /* 0x000fe200078e00ff */
[----:B--2---:R-:W-:-:S03]  /*0fc0*/  PRMT R5, R28, 0x7632, R5 ;  /* 0x000076321c057816 */ /* 0x004fc60000000005 */
        /* <DEDUP_REMOVED lines=54> */
[----:B-1----:R-:W-:-:S03]  /*1330*/  FADD.FTZ R16, R12, R14 ;  /* 0x0000000e0c107221 */ /* 0x002fc60000010000 */
[----:B------:R-:W-:-:S05]  /*1340*/  @!P2 IADD3 R18, PT, PT, R19, R18, RZ ;  /* 0x000000121312a210 */ /* 0x000fca0007ffe0ff */
[----:B------:R2:W-:Y:S02]  /*1350*/  @!P2 STS.64 [R18+0x18], R16 ;  /* 0x000018101200a388 */ /* 0x0005e40000000a00 */
.L_x_2081:
[----:B------:R-:W-:Y:S05]  /*1360*/  BSYNC.RECONVERGENT B0 ;  /* 0x0000000000007941 */ /* 0x000fea0003800200 */
.L_x_2080:
        /* <DEDUP_REMOVED lines=56> */
.L_x_2083:
[----:B------:R-:W-:Y:S05]  /*16f0*/  BSYNC.RECONVERGENT B0 ;  /* 0x0000000000007941 */ /* 0x000fea0003800200 */
.L_x_2082:
        /* <DEDUP_REMOVED lines=15> */
[----:B------:R-:W-:Y:S01]  /*17f0*/  IMAD.U32 R15, RZ, RZ, UR12 ;  /* 0x0000000cff0f7e24 */ /* 0x000fe2000f8e00ff */
        /* <DEDUP_REMOVED lines=17> */
.L_x_2086:
[----:B------:R-:W2:Y:S04]  /*1910*/  LDG.E.STRONG.GPU R15, desc[UR16][R12.64] ;  /* 0x000000100c0f7981 */ /* 0x000ea8000c1ef900 */
[----:B--2---:R-:W-:Y:S01]  /*1920*/  CCTL.IVALL ;  /* 0x00000000ff00798f */ /* 0x004fe20002000000 */
[----:B------:R-:W-:Y:S05]  /*1930*/  YIELD ;  /* 0x0000000000007946 */ /* 0x000fea0003800000 */
[----:B------:R-:W-:-:S13]  /*1940*/  ISETP.NE.AND P4, PT, R15, R14, PT ;  /* 0x0000000e0f00720c */ /* 0x000fda0003f85270 */
[----:B------:R-:W-:Y:S05]  /*1950*/  @P4 BRA `(.L_x_2086) ;  /* 0xfffffffc00ec4947 */ /* 0x000fea000383ffff */
.L_x_2085:
        /* <DEDUP_REMOVED lines=15> */
.L_x_2088:
        /* <DEDUP_REMOVED lines=8> */
[----:B------:R-:W-:Y:S02]  /*1ad0*/  ISETP.EQ.OR P6, PT, R12, UR15, P3 ;  /* 0x0000000f0c007c0c */ /* 0x000fe40009fc2670 */
[----:B------:R-:W-:Y:S01]  /*1ae0*/  @!UP0 UIMAD.WIDE.U32 UR24, UR9, 0x8, UR18 ;  /* 0x00000008091888a5 */ /* 0x000fe2000f8e0012 */
[----:B------:R-:W-:-:S03]  /*1af0*/  MOV R12, UR26 ;  /* 0x0000001a000c7c02 */ /* 0x000fc60008000f00 */
[----:B------:R-:W-:Y:S01]  /*1b00*/  VOTEU.ALL UP0, P5 ;  /* 0x0000000000ff7886 */ /* 0x000fe20002800000 */
[----:B------:R-:W-:Y:S01]  /*1b10*/  ISETP.EQ.OR P2, PT, R12, UR15, P3 ;  /* 0x0000000f0c007c0c */ /* 0x000fe20009f42670 */
[----:B------:R-:W-:Y:S01]  /*1b20*/  IMAD.U32 R19, RZ, RZ, UR25 ;  /* 0x00000019ff137e24 */ /* 0x000fe2000f8e00ff */
[----:B--2---:R-:W-:Y:S02]  /*1b30*/  MOV R18, UR24 ;  /* 0x0000001800127c02 */ /* 0x004fe40008000f00 */
[----:B------:R-:W-:-:S04]  /*1b40*/  @!UP0 UIMAD.WIDE.U32 UR24, UR22, 0x8, UR18 ;  /* 0x00000008161888a5 */ /* 0x000fc8000f8e0012 */
[----:B------:R-:W0:Y:S02]  /*1b50*/  @!P4 LDG.E.64 R18, desc[UR16][R18.64] ;  /* 0x000000101212c981 */ /* 0x000e24000c1e1b00 */
        /* <DEDUP_REMOVED lines=18> */
[----:B------:R-:W-:Y:S01]  /*1c80*/  MOV R14, UR24 ;  /* 0x00000018000e7c02 */ /* 0x000fe20008000f00 */
[----:B------:R-:W-:Y:S01]  /*1c90*/  UIADD3 UR24, UPT, UPT, UR5, 0x6, URZ ;  /* 0x0000000605187890 */ /* 0x000fe2000fffe0ff */
[----:B------:R-:W-:Y:S02]  /*1ca0*/  @!P5 FADD.FTZ R17, R17, R15 ;  /* 0x0000000f1111d221 */ /* 0x000fe40000010000 */
[----:B------:R-:W-:Y:S02]  /*1cb0*/  ISETP.EQ.OR P4, PT, R14, UR15, P3 ;  /* 0x0000000f0e007c0c */ /* 0x000fe40009f82670 */
[----:B------:R-:W-:Y:S01]  /*1cc0*/  MOV R14, UR25 ;  /* 0x00000019000e7c02 */ /* 0x000fe20008000f00 */
[----:B------:R-:W-:-:S03]  /*1cd0*/  UIADD3 UR25, UPT, UPT, UR5, 0x7, URZ ;  /* 0x0000000705197890 */ /* 0x000fc6000fffe0ff */
[----:B------:R-:W-:Y:S01]  /*1ce0*/  ISETP.EQ.OR P5, PT, R14, UR15, P3 ;  /* 0x0000000f0e007c0c */ /* 0x000fe20009fa2670 */
[----:B------:R-:W-:Y:S02]  /*1cf0*/  IMAD.U32 R14, RZ, RZ, UR24 ;  /* 0x00000018ff0e7e24 */ /* 0x000fe4000f8e00ff */
[----:B---3--:R-:W-:Y:S01]  /*1d00*/  @!P6 FADD.FTZ R16, R16, R12 ;  /* 0x0000000c1010e221 */ /* 0x008fe20000010000 */
[----:B------:R-:W-:Y:S02]  /*1d10*/  @!P6 FADD.FTZ R17, R17, R13 ;  /* 0x0000000d1111e221 */ /* 0x000fe40000010000 */
[----:B------:R-:W-:Y:S01]  /*1d20*/  ISETP.EQ.OR P6, PT, R14, UR15, P3 ;  /* 0x0000000f0e007c0c */ /* 0x000fe20009fc2670 */
[----:B------:R-:W-:Y:S01]  /*1d30*/  VOTEU.ALL UP0, P4 ;  /* 0x0000000000ff7886 */ /* 0x000fe20002000000 */
[----:B------:R-:W-:Y:S01]  /*1d40*/  MOV R12, UR25 ;  /* 0x00000019000c7c02 */ /* 0x000fe20008000f00 */
[----:B----4-:R-:W-:Y:S01]  /*1d50*/  @!P2 FADD.FTZ R16, R16, R20 ;  /* 0x000000141010a221 */ /* 0x010fe20000010000 */
[----:B------:R-:W-:-:S02]  /*1d60*/  @!P2 FADD.FTZ R17, R17, R21 ;  /* 0x000000151111a221 */ /* 0x000fc40000010000 */
[----:B------:R-:W-:Y:S01]  /*1d70*/  ISETP.EQ.OR P2, PT, R12, UR15, P3 ;  /* 0x0000000f0c007c0c */ /* 0x000fe20009f42670 */
[----:B------:R-:W-:Y:S01]  /*1d80*/  @!UP0 UIMAD.WIDE.U32 UR24, UR11, 0x8, UR18 ;  /* 0x000000080b1888a5 */ /* 0x000fe2000f8e0012 */
[----:B------:R-:W-:-:S05]  /*1d90*/  VOTEU.ALL UP1, P5 ;  /* 0x0000000000ff7886 */ /* 0x000fca0002820000 */
[----:B------:R-:W-:Y:S01]  /*1da0*/  MOV R18, UR24 ;  /* 0x0000001800127c02 */ /* 0x000fe20008000f00 */
[----:B------:R-:W-:Y:S01]  /*1db0*/  VOTEU.ALL UP0, P6 ;  /* 0x0000000000ff7886 */ /* 0x000fe20003000000 */
[----:B------:R-:W-:Y:S01]  /*1dc0*/  MOV R19, UR25 ;  /* 0x0000001900137c02 */ /* 0x000fe20008000f00 */
[----:B------:R-:W-:-:S03]  /*1dd0*/  @!UP1 UIMAD.WIDE.U32 UR26, UR13, 0x8, UR18 ;  /* 0x000000080d1a98a5 */ /* 0x000fc6000f8e0012 */
[----:B------:R-:W-:Y:S01]  /*1de0*/  VOTEU.ALL UP1, P2 ;  /* 0x0000000000ff7886 */ /* 0x000fe20001020000 */
[----:B------:R-:W-:Y:S01]  /*1df0*/  @!UP0 UIMAD.WIDE.U32 UR24, UR12, 0x8, UR18 ;  /* 0x000000080c1888a5 */ /* 0x000fe2000f8e0012 */
[----:B------:R-:W2:Y:S01]  /*1e00*/  @!P4 LDG.E.64 R18, desc[UR16][R18.64] ;  /* 0x000000101212c981 */ /* 0x000ea2000c1e1b00 */
[----:B------:R-:W-:Y:S02]  /*1e10*/  MOV R14, UR26 ;  /* 0x0000001a000e7c02 */ /* 0x000fe40008000f00 */
[----:B------:R-:W-:Y:S01]  /*1e20*/  MOV R15, UR27 ;  /* 0x0000001b000f7c02 */ /* 0x000fe20008000f00 */
[----:B------:R-:W-:Y:S01]  /*1e30*/  @!UP1 UIMAD.WIDE.U32 UR26, UR21, 0x8, UR18 ;  /* 0x00000008151a98a5 */ /* 0x000fe2000f8e0012 */
[----:B------:R-:W-:Y:S02]  /*1e40*/  MOV R12, UR24 ;  /* 0x00000018000c7c02 */ /* 0x000fe40008000f00 */
[----:B------:R-:W-:Y:S02]  /*1e50*/  MOV R13, UR25 ;  /* 0x00000019000d7c02 */ /* 0x000fe40008000f00 */
[----:B------:R-:W3:Y:S01]  /*1e60*/  @!P5 LDG.E.64 R14, desc[UR16][R14.64] ;  /* 0x000000100e0ed981 */ /* 0x000ee2000c1e1b00 */
[----:B------:R-:W-:Y:S01]  /*1e70*/  MOV R20, UR26 ;  /* 0x0000001a00147c02 */ /* 0x000fe20008000f00 */
[----:B------:R-:W-:-:S02]  /*1e80*/  IMAD.U32 R21, RZ, RZ, UR27 ;  /* 0x0000001bff157e24 */ /* 0x000fc4000f8e00ff */
[----:B------:R-:W4:Y:S04]  /*1e90*/  @!P6 LDG.E.64 R12, desc[UR16][R12.64] ;  /* 0x000000100c0ce981 */ /* 0x000f28000c1e1b00 */
[----:B------:R-:W5:Y:S01]  /*1ea0*/  @!P2 LDG.E.64 R20, desc[UR16][R20.64] ;  /* 0x000000101414a981 */ /* 0x000f62000c1e1b00 */
[----:B------:R-:W-:Y:S02]  /*1eb0*/  UIADD3 UR5, UPT, UPT, UR5, 0x8, URZ ;  /* 0x0000000805057890 */ /* 0x000fe4000fffe0ff */
[----:B------:R-:W-:Y:S02]  /*1ec0*/  UIADD3 UR23, UPT, UPT, UR23, 0x8, URZ ;  /* 0x0000000817177890 */ /* 0x000fe4000fffe0ff */
[----:B------:R-:W-:Y:S02]  /*1ed0*/  ULEA UR9, UR20, UR9, 0x3 ;  /* 0x0000000914097291 */ /* 0x000fe4000f8e18ff */
[----:B------:R-:W-:-:S02]  /*1ee0*/  ULEA UR22, UR20, UR22, 0x3 ;  /* 0x0000001614167291 */ /* 0x000fc4000f8e18ff */
[----:B------:R-:W-:Y:S02]  /*1ef0*/  ULEA UR10, UR20, UR10, 0x3 ;  /* 0x0000000a140a7291 */ /* 0x000fe4000f8e18ff */
[----:B------:R-:W-:Y:S02]  /*1f00*/  ULEA UR14, UR20, UR14, 0x3 ;  /* 0x0000000e140e7291 */ /* 0x000fe4000f8e18ff */
[----:B------:R-:W-:Y:S02]  /*1f10*/  ULEA UR11, UR20, UR11, 0x3 ;  /* 0x0000000b140b7291 */ /* 0x000fe4000f8e18ff */
[----:B------:R-:W-:Y:S02]  /*1f20*/  ULEA UR13, UR20, UR13, 0x3 ;  /* 0x0000000d140d7291 */ /* 0x000fe4000f8e18ff */
[----:B------:R-:W-:Y:S02]  /*1f30*/  ULEA UR12, UR20, UR12, 0x3 ;  /* 0x0000000c140c7291 */ /* 0x000fe4000f8e18ff */
[----:B------:R-:W-:Y:S01]  /*1f40*/  ULEA UR21, UR20, UR21, 0x3 ;  /* 0x0000001514157291 */ /* 0x000fe2000f8e18ff */
[----:B--2---:R-:W-:Y:S01]  /*1f50*/  @!P4 FADD.FTZ R16, R16, R18 ;  /* 0x000000121010c221 */ /* 0x004fe20000010000 */
[----:B------:R-:W-:Y:S01]  /*1f60*/  @!P4 FADD.FTZ R17, R17, R19 ;  /* 0x000000131111c221 */ /* 0x000fe20000010000 */
[----:B------:R-:W-:-:S02]  /*1f70*/  ISETP.NE.AND P4, PT, R22, UR5, PT ;  /* 0x0000000516007c0c */ /* 0x000fc4000bf85270 */
        /* <DEDUP_REMOVED lines=8> */
.L_x_2087:
        /* <DEDUP_REMOVED lines=35> */
[----:B------:R-:W-:Y:S01]  /*2230*/  MOV R13, UR13 ;  /* 0x0000000d000d7c02 */ /* 0x000fe20008000f00 */
[----:B------:R-:W2:Y:S02]  /*2240*/  @!P4 LDG.E.64 R14, desc[UR16][R14.64] ;  /* 0x000000100e0ec981 */ /* 0x000ea4000c1e1b00 */
[----:B------:R-:W-:-:S02]  /*2250*/  MOV R20, UR10 ;  /* 0x0000000a00147c02 */ /* 0x000fc40008000f00 */
        /* <DEDUP_REMOVED lines=14> */
.L_x_2089:
        /* <DEDUP_REMOVED lines=14> */
[----:B------:R-:W-:Y:S01]  /*2420*/  IMAD.U32 R14, RZ, RZ, UR12 ;  /* 0x0000000cff0e7e24 */ /* 0x000fe2000f8e00ff */
        /* <DEDUP_REMOVED lines=13> */
.L_x_2090:
        /* <DEDUP_REMOVED lines=13> */
.L_x_2091:
[----:B------:R-:W-:Y:S05]  /*25d0*/  BSYNC.RECONVERGENT B0 ;  /* 0x0000000000007941 */ /* 0x000fea0003800200 */
.L_x_2084:
        /* <DEDUP_REMOVED lines=18> */
[----:B0-----:R-:W2:Y:S04]  /*2700*/  LDG.E.U16 R16, desc[UR16][R12.64] ;  /* 0x000000100c107981 */ /* 0x001ea8000c1e1500 */
[----:B------:R0:W3:Y:S04]  /*2710*/  LDG.E.U16 R17, desc[UR16][R12.64+0x2] ;  /* 0x000002100c117981 */ /* 0x0000e8000c1e1500 */
[----:B------:R-:W4:Y:S04]  /*2720*/  LDG.E.U16 R18, desc[UR16][R14.64] ;  /* 0x000000100e127981 */ /* 0x000f28000c1e1500 */
[----:B------:R-:W5:Y:S01]  /*2730*/  LDG.E.U16 R19, desc[UR16][R14.64+0x2] ;  /* 0x000002100e137981 */ /* 0x000f62000c1e1500 */
[----:B------:R-:W-:Y:S03]  /*2740*/  BSSY.RECONVERGENT B0, `(.L_x_2092) ;  /* 0x00001de000007945 */ /* 0x000fe60003800200 */
[----:B0-----:R-:W0:Y:S02]  /*2750*/  LDS.64 R12, [UR5+0xc0] ;  /* 0x0000c005ff0c7984 */ /* 0x001e240008000a00 */
[----:B0-----:R-:W-:-:S05]  /*2760*/  FMUL.FTZ R12, R12, UR10 ;  /* 0x0000000a0c0c7c20 */ /* 0x001fca0008410000 */
[----:B------:R-:W-:-:S13]  /*2770*/  R2UR UR5, R12 ;  /* 0x000000000c0572ca */ /* 0x000fda00000e0000 */
[----:B------:R-:W-:-:S05]  /*2780*/  MOV R12, UR5 ;  /* 0x00000005000c7c02 */ /* 0x000fca0008000f00 */
[----:B------:R-:W-:-:S04]  /*2790*/  FMUL.FTZ R12, R12, UR5 ;  /* 0x000000050c0c7c20 */ /* 0x000fc80008410000 */
[----:B------:R-:W-:Y:S01]  /*27a0*/  FFMA.FTZ R20, R13, UR10, -R12 ;  /* 0x0000000a0d147c23 */ /* 0x000fe2000801080c */
[----:B------:R-:W0:Y:S04]  /*27b0*/  LDCU.U8 UR10, c[0x0][0x3fc] ;  /* 0x00007f80ff0a77ac */ /* 0x000e280008000000 */
[----:B------:R-:W-:-:S13]  /*27c0*/  FSETP.GTU.FTZ.AND P2, PT, R20, RZ, PT ;  /* 0x000000ff1400720b */ /* 0x000fda0003f5c000 */
[----:B------:R-:W-:Y:S01]  /*27d0*/  VOTEU.ANY UP0, P2 ;  /* 0x0000000000ff7886 */ /* 0x000fe20001000100 */
[----:B------:R-:W-:Y:S01]  /*27e0*/  PLOP3.LUT P2, PT, PT, PT, UP0, 0x80, 0x8 ;  /* 0x000000000008781c */ /* 0x000fe20003f4f008 */
[----:B0-----:R-:W-:-:S03]  /*27f0*/  UISETP.NE.AND UP1, UPT, UR10, URZ, UPT ;  /* 0x000000ff0a00728c */ /* 0x001fc6000bf25270 */
[----:B------:R-:W0:Y:S09]  /*2800*/  @UP0 LDCU UR8, c[0x0][0x3a8] ;  /* 0x00007500ff0807ac */ /* 0x000e320008000800 */
[----:B0-----:R-:W-:Y:S01]  /*2810*/  @P2 FADD.FTZ R20, R20, UR8 ;  /* 0x0000000814142e21 */ /* 0x001fe20008010000 */
[----:B------:R-:W-:-:S05]  /*2820*/  UMOV UR8, 0x3f800000 ;  /* 0x3f80000000087882 */ /* 0x000fca0000000000 */
[----:B------:R-:W0:Y:S02]  /*2830*/  @P2 MUFU.RSQ R20, R20 ;  /* 0x0000001400142308 */ /* 0x000e240000001400 */
[----:B0-----:R-:W-:-:S13]  /*2840*/  @P2 R2UR UR9, R20 ;  /* 0x00000000140922ca */ /* 0x001fda00000e0000 */
[----:B------:R-:W-:Y:S01]  /*2850*/  @UP0 UMOV UR8, UR9 ;  /* 0x0000000900080c82 */ /* 0x000fe20008000000 */
[----:B--2---:R-:W-:Y:S02]  /*2860*/  SHF.L.U32 R12, R16, 0x10, RZ ;  /* 0x00000010100c7819 */ /* 0x004fe400000006ff */
[----:B---3--:R-:W-:Y:S02]  /*2870*/  SHF.L.U32 R13, R17, 0x10, RZ ;  /* 0x00000010110d7819 */ /* 0x008fe400000006ff */
[----:B----4-:R-:W-:Y:S02]  /*2880*/  SHF.L.U32 R18, R18, 0x10, RZ ;  /* 0x0000001012127819 */ /* 0x010fe400000006ff */
[----:B-----5:R-:W-:Y:S01]  /*2890*/  SHF.L.U32 R19, R19, 0x10, RZ ;  /* 0x0000001013137819 */ /* 0x020fe200000006ff */
[----:B------:R-:W-:Y:S06]  /*28a0*/  BRA.U UP1, `(.L_x_2093) ;  /* 0x0000000901f07547 */ /* 0x000fec000b800000 */
[----:B------:R-:W0:Y:S01]  /*28b0*/  LDCU.64 UR12, c[0x0][0x3e8] ;  /* 0x00007d00ff0c77ac */ /* 0x000e220008000a00 */
[----:B------:R-:W-:Y:S01]  /*28c0*/  SHF.R.S32.HI R23, RZ, 0x1f, R0 ;  /* 0x0000001fff177819 */ /* 0x000fe20000011400 */
[----:B------:R-:W-:Y:S01]  /*28d0*/  BSSY.RECONVERGENT B1, `(.L_x_2094) ;  /* 0x000001b000017945 */ /* 0x000fe20003800200 */
[----:B------:R-:W-:Y:S02]  /*28e0*/  SHF.R.S32.HI R22, RZ, 0x1f, R42 ;  /* 0x0000001fff167819 */ /* 0x000fe4000001142a */
[----:B0-----:R-:W-:Y:S02]  /*28f0*/  ISETP.GE.U32.AND P2, PT, R0, UR12, PT ;  /* 0x0000000c00007c0c */ /* 0x001fe4000bf46070 */
        /* <DEDUP_REMOVED lines=14> */
[----:B------:R-:W-:-:S03]  /*29e0*/  FFMA.FTZ R20, R12, R20, R18 ;  /* 0x000000140c147223 */ /* 0x000fc60000010012 */
[----:B------:R-:W-:Y:S01]  /*29f0*/  FFMA.FTZ R21, R13, R21, R19 ;  /* 0x000000150d157223 */ /* 0x000fe20000010013 */
[----:B0-----:R-:W-:-:S04]  /*2a00*/  IMAD R16, R23, UR18, RZ ;  /* 0x0000001217107c24 */ /* 0x001fc8000f8e02ff */
[----:B------:R-:W-:Y:S01]  /*2a10*/  F2FP.BF16.F32.PACK_AB R21, R21, R20 ;  /* 0x000000141515723e */ /* 0x000fe200000010ff */
[----:B------:R-:W-:-:S04]  /*2a20*/  IMAD.WIDE.U32 R14, R0, UR18, R14 ;  /* 0x00000012000e7c25 */ /* 0x000fc8000f8e000e */
[----:B------:R-:W-:-:S04]  /*2a30*/  IMAD R16, R0, UR19, R16 ;  /* 0x0000001300107c24 */ /* 0x000fc8000f8e0210 */
[----:B------:R-:W-:Y:S01]  /*2a40*/  IMAD.IADD R15, R15, 0x1, R16 ;  /* 0x000000010f0f7824 */ /* 0x000fe200078e0210 */
[----:B-1----:R-:W-:-:S04]  /*2a50*/  LEA R16, P2, R14, UR10, 0x1 ;  /* 0x0000000a0e107c11 */ /* 0x002fc8000f8408ff */
[----:B------:R-:W-:-:S05]  /*2a60*/  LEA.HI.X R17, R14, UR11, R15, 0x1, P2 ;  /* 0x0000000b0e117c11 */ /* 0x000fca00090f0c0f */
[----:B------:R0:W-:Y:S04]  /*2a70*/  STG.E desc[UR16][R16.64], R21 ;  /* 0x0000001510007986 */ /* 0x0001e8000c101910 */
.L_x_2095:
[----:B------:R-:W-:Y:S05]  /*2a80*/  BSYNC.RECONVERGENT B1 ;  /* 0x0000000000017941 */ /* 0x000fea0003800200 */
.L_x_2094:
[----:B------:R-:W-:Y:S04]  /*2a90*/  BSSY.RECONVERGENT B1, `(.L_x_2096) ;  /* 0x0000014000017945 */ /* 0x000fe80003800200 */
[----:B------:R-:W-:Y:S05]  /*2aa0*/  @P3 BRA `(.L_x_2097) ;  /* 0x0000000000483947 */ /* 0x000fea0003800000 */
[----:B------:R-:W1:Y:S01]  /*2ab0*/  LDCU.64 UR10, c[0x0][0x3e0] ;  /* 0x00007c00ff0a77ac */ /* 0x000e620008000a00 */
[----:B------:R-:W-:Y:S01]  /*2ac0*/  MOV R14, R6 ;  /* 0x00000006000e7202 */ /* 0x000fe20000000f00 */
[----:B------:R-:W-:Y:S01]  /*2ad0*/  FADD.FTZ R20, R33, -UR5 ;  /* 0x8000000521147e21 */ /* 0x000fe20008010000 */
[----:B------:R-:W-:Y:S01]  /*2ae0*/  MOV R15, R9 ;  /* 0x00000009000f7202 */ /* 0x000fe20000000f00 */
[----:B------:R-:W2:Y:S01]  /*2af0*/  LDCU.64 UR18, c[0x0][0x380] ;  /* 0x00007000ff1277ac */ /* 0x000ea20008000a00 */
[----:B0-----:R-:W-:Y:S01]  /*2b00*/  FADD.FTZ R16, R25, -UR5 ;  /* 0x8000000519107e21 */ /* 0x001fe20008010000 */
[----:B------:R-:W-:-:S03]  /*2b10*/  FMUL.FTZ R20, R20, UR8 ;  /* 0x0000000814147c20 */ /* 0x000fc60008410000 */
[----:B------:R-:W-:Y:S01]  /*2b20*/  FMUL.FTZ R16, R16, UR8 ;  /* 0x0000000810107c20 */ /* 0x000fe20008410000 */
[----:B------:R-:W-:-:S03]  /*2b30*/  FFMA.FTZ R20, R12, R20, R18 ;  /* 0x000000140c147223 */ /* 0x000fc60000010012 */
[----:B------:R-:W-:Y:S01]  /*2b40*/  FFMA.FTZ R21, R13, R16, R19 ;  /* 0x000000100d157223 */ /* 0x000fe20000010013 */
[----:B-1----:R-:W-:-:S04]  /*2b50*/  IMAD R17, R22, UR10, RZ ;  /* 0x0000000a16117c24 */ /* 0x002fc8000f8e02ff */
[----:B------:R-:W-:Y:S01]  /*2b60*/  F2FP.BF16.F32.PACK_AB R21, R21, R20 ;  /* 0x000000141515723e */ /* 0x000fe200000010ff */
[----:B------:R-:W-:-:S04]  /*2b70*/  IMAD.WIDE.U32 R14, R42, UR10, R14 ;  /* 0x0000000a2a0e7c25 */ /* 0x000fc8000f8e000e */
[----:B------:R-:W-:Y:S01]  /*2b80*/  IMAD R17, R42, UR11, R17 ;  /* 0x0000000b2a117c24 */ /* 0x000fe2000f8e0211 */
[----:B--2---:R-:W-:-:S04]  /*2b90*/  LEA R16, P2, R14, UR18, 0x1 ;  /* 0x000000120e107c11 */ /* 0x004fc8000f8408ff */
[----:B------:R-:W-:-:S04]  /*2ba0*/  IADD3 R17, PT, PT, R15, R17, RZ ;  /* 0x000000110f117210 */ /* 0x000fc80007ffe0ff */
[----:B------:R-:W-:-:S05]  /*2bb0*/  LEA.HI.X R17, R14, UR19, R17, 0x1, P2 ;  /* 0x000000130e117c11 */ /* 0x000fca00090f0c11 */
[----:B------:R1:W-:Y:S02]  /*2bc0*/  STG.E desc[UR16][R16.64], R21 ;  /* 0x0000001510007986 */ /* 0x0003e4000c101910 */
.L_x_2097:
[----:B------:R-:W-:Y:S05]  /*2bd0*/  BSYNC.RECONVERGENT B1 ;  /* 0x0000000000017941 */ /* 0x000fea0003800200 */
.L_x_2096:
[----:B01----:R-:W-:Y:S01]  /*2be0*/  SHF.R.S32.HI R17, RZ, 0x1f, R38 ;  /* 0x0000001fff117819 */ /* 0x003fe20000011426 */
        /* <DEDUP_REMOVED lines=27> */
[----:B------:R-:W-:Y:S01]  /*2da0*/  IMAD R17, R38, UR11, R17 ;  /* 0x0000000b26117c24 */ /* 0x000fe2000f8e0211 */
[----:B-1----:R-:W-:-:S04]  /*2db0*/  LEA R16, P5, R14, UR18, 0x1 ;  /* 0x000000120e107c11 */ /* 0x002fc8000f8a08ff */
[----:B------:R-:W-:-:S04]  /*2dc0*/  IADD3 R17, PT, PT, R15, R17, RZ ;  /* 0x000000110f117210 */ /* 0x000fc80007ffe0ff */
[----:B------:R-:W-:-:S05]  /*2dd0*/  LEA.HI.X R17, R14, UR19, R17, 0x1, P5 ;  /* 0x000000130e117c11 */ /* 0x000fca000a8f0c11 */
[----:B------:R0:W-:Y:S02]  /*2de0*/  STG.E desc[UR16][R16.64], R21 ;  /* 0x0000001510007986 */ /* 0x0001e4000c101910 */
.L_x_2099:
[----:B------:R-:W-:Y:S05]  /*2df0*/  BSYNC.RECONVERGENT B1 ;  /* 0x0000000000017941 */ /* 0x000fea0003800200 */
.L_x_2098:
        /* <DEDUP_REMOVED lines=10> */
[----:B------:R-:W-:Y:S01]  /*2ea0*/  FFMA.FTZ R11, R12, R31, R18 ;  /* 0x0000001f0c0b7223 */ /* 0x000fe20000010012 */
[----:B-1----:R-:W-:Y:S02]  /*2eb0*/  IMAD R20, R23, UR10, RZ ;  /* 0x0000000a17147c24 */ /* 0x002fe4000f8e02ff */
[----:B------:R-:W-:-:S04]  /*2ec0*/  IMAD.WIDE.U32 R14, R37, UR10, R14 ;  /* 0x0000000a250e7c25 */ /* 0x000fc8000f8e000e */
[----:B------:R-:W-:Y:S02]  /*2ed0*/  IMAD R17, R37, UR11, R20 ;  /* 0x0000000b25117c24 */ /* 0x000fe4000f8e0214 */
[----:B------:R-:W-:Y:S01]  /*2ee0*/  FFMA.FTZ R20, R13, R16, R19 ;  /* 0x000000100d147223 */ /* 0x000fe20000010013 */
[----:B--2---:R-:W-:Y:S01]  /*2ef0*/  LEA R16, P1, R14, UR18, 0x1 ;  /* 0x000000120e107c11 */ /* 0x004fe2000f8208ff */
[----:B------:R-:W-:-:S03]  /*2f00*/  IMAD.IADD R17, R15, 0x1, R17 ;  /* 0x000000010f117824 */ /* 0x000fc600078e0211 */
[----:B------:R-:W-:Y:S02]  /*2f10*/  F2FP.BF16.F32.PACK_AB R11, R20, R11 ;  /* 0x0000000b140b723e */ /* 0x000fe400000010ff */
[----:B------:R-:W-:-:S05]  /*2f20*/  LEA.HI.X R17, R14, UR19, R17, 0x1, P1 ;  /* 0x000000130e117c11 */ /* 0x000fca00088f0c11 */
[----:B------:R1:W-:Y:S02]  /*2f30*/  STG.E desc[UR16][R16.64], R11 ;  /* 0x0000000b10007986 */ /* 0x0003e4000c101910 */
.L_x_2101:
[----:B------:R-:W-:Y:S05]  /*2f40*/  BSYNC.RECONVERGENT B1 ;  /* 0x0000000000017941 */ /* 0x000fea0003800200 */
.L_x_2100:
        /* <DEDUP_REMOVED lines=10> */
[----:B------:R-:W-:-:S03]  /*2ff0*/  FFMA.FTZ R3, R12, R3, R18 ;  /* 0x000000030c037223 */ /* 0x000fc60000010012 */
        /* <DEDUP_REMOVED lines=9> */
.L_x_2103:
[----:B------:R-:W-:Y:S05]  /*3090*/  BSYNC.RECONVERGENT B1 ;  /* 0x0000000000017941 */ /* 0x000fea0003800200 */
.L_x_2102:
        /* <DEDUP_REMOVED lines=10> */
[----:B--2---:R-:W-:-:S03]  /*3140*/  FFMA.FTZ R3, R12, R29, R18 ;  /* 0x0000001d0c037223 */ /* 0x004fc60000010012 */
[----:B------:R-:W-:Y:S01]  /*3150*/  FFMA.FTZ R4, R13, R4, R19 ;  /* 0x000000040d047223 */ /* 0x000fe20000010013 */
[----:B01----:R-:W-:-:S04]  /*3160*/  IMAD R16, R45, UR10, RZ ;  /* 0x0000000a2d107c24 */ /* 0x003fc8000f8e02ff */
[----:B------:R-:W-:Y:S01]  /*3170*/  F2FP.BF16.F32.PACK_AB R3, R4, R3 ;  /* 0x000000030403723e */ /* 0x000fe200000010ff */
[----:B------:R-:W-:-:S04]  /*3180*/  IMAD.WIDE.U32 R14, R35, UR10, R14 ;  /* 0x0000000a230e7c25 */ /* 0x000fc8000f8e000e */
[----:B------:R-:W-:Y:S01]  /*3190*/  IMAD R11, R35, UR11, R16 ;  /* 0x0000000b230b7c24 */ /* 0x000fe2000f8e0210 */
[----:B---3--:R-:W-:-:S04]  /*31a0*/  LEA R16, P1, R14, UR18, 0x1 ;  /* 0x000000120e107c11 */ /* 0x008fc8000f8208ff */
[----:B------:R-:W-:-:S04]  /*31b0*/  IADD3 R11, PT, PT, R15, R11, RZ ;  /* 0x0000000b0f0b7210 */ /* 0x000fc80007ffe0ff */
[----:B------:R-:W-:-:S05]  /*31c0*/  LEA.HI.X R17, R14, UR19, R11, 0x1, P1 ;  /* 0x000000130e117c11 */ /* 0x000fca00088f0c0b */
[----:B------:R3:W-:Y:S02]  /*31d0*/  STG.E desc[UR16][R16.64], R3 ;  /* 0x0000000310007986 */ /* 0x0007e4000c101910 */
.L_x_2105:
[----:B------:R-:W-:Y:S05]  /*31e0*/  BSYNC.RECONVERGENT B1 ;  /* 0x0000000000017941 */ /* 0x000fea0003800200 */
.L_x_2104:
        /* <DEDUP_REMOVED lines=10> */
[----:B0-----:R-:W-:Y:S01]  /*3290*/  FFMA.FTZ R16, R13, R14, R19 ;  /* 0x0000000e0d107223 */ /* 0x001fe20000010013 */
[----:B------:R-:W-:-:S05]  /*32a0*/  FFMA.FTZ R3, R12, R3, R18 ;  /* 0x000000030c037223 */ /* 0x000fca0000010012 */
[----:B------:R-:W-:Y:S01]  /*32b0*/  F2FP.BF16.F32.PACK_AB R3, R16, R3 ;  /* 0x000000031003723e */ /* 0x000fe200000010ff */
[----:B----4-:R-:W-:Y:S02]  /*32c0*/  IMAD R15, R44, UR10, RZ ;  /* 0x0000000a2c0f7c24 */ /* 0x010fe4000f8e02ff */
[----:B------:R-:W-:-:S04]  /*32d0*/  IMAD.WIDE.U32 R4, R40, UR10, R4 ;  /* 0x0000000a28047c25 */ /* 0x000fc8000f8e0004 */
[----:B------:R-:W-:Y:S01]  /*32e0*/  IMAD R15, R40, UR11, R15 ;  /* 0x0000000b280f7c24 */ /* 0x000fe2000f8e020f */
[----:B-1----:R-:W-:-:S03]  /*32f0*/  LEA R14, P1, R4, UR18, 0x1 ;  /* 0x00000012040e7c11 */ /* 0x002fc6000f8208ff */
[----:B------:R-:W-:-:S05]  /*3300*/  IMAD.IADD R15, R5, 0x1, R15 ;  /* 0x00000001050f7824 */ /* 0x000fca00078e020f */
[----:B------:R-:W-:-:S05]  /*3310*/  LEA.HI.X R15, R4, UR19, R15, 0x1, P1 ;  /* 0x00000013040f7c11 */ /* 0x000fca00088f0c0f */
[----:B------:R4:W-:Y:S02]  /*3320*/  STG.E desc[UR16][R14.64], R3 ;  /* 0x000000030e007986 */ /* 0x0009e4000c101910 */
.L_x_2107:
[----:B------:R-:W-:Y:S05]  /*3330*/  BSYNC.RECONVERGENT B1 ;  /* 0x0000000000017941 */ /* 0x000fea0003800200 */
.L_x_2106:
[----:B------:R-:W-:Y:S05]  /*3340*/  @P4 BRA `(.L_x_2108) ;  /* 0x0000001000744947 */ /* 0x000fea0003800000 */
[----:B------:R-:W5:Y:S01]  /*3350*/  LDCU.64 UR10, c[0x0][0x3e0] ;  /* 0x00007c00ff0a77ac */ /* 0x000f620008000a00 */
[----:B------:R-:W-:Y:S01]  /*3360*/  MOV R7, R9 ;  /* 0x0000000900077202 */ /* 0x000fe20000000f00 */
[----:B------:R-:W-:Y:S01]  /*3370*/  FADD.FTZ R27, R27, -UR5 ;  /* 0x800000051b1b7e21 */ /* 0x000fe20008010000 */
[----:B------:R-:W-:Y:S01]  /*3380*/  FADD.FTZ R10, R10, -UR5 ;  /* 0x800000050a0a7e21 */ /* 0x000fe20008010000 */
[----:B------:R-:W0:Y:S02]  /*3390*/  LDCU.64 UR12, c[0x0][0x380] ;  /* 0x00007000ff0c77ac */ /* 0x000e240008000a00 */
[----:B------:R-:W-:Y:S01]  /*33a0*/  FMUL.FTZ R27, R27, UR8 ;  /* 0x000000081b1b7c20 */ /* 0x000fe20008410000 */
[----:B------:R-:W-:-:S03]  /*33b0*/  FMUL.FTZ R10, R10, UR8 ;  /* 0x000000080a0a7c20 */ /* 0x000fc60008410000 */
[----:B--234-:R-:W-:Y:S01]  /*33c0*/  FFMA.FTZ R3, R12, R27, R18 ;  /* 0x0000001b0c037223 */ /* 0x01cfe20000010012 */
[----:B------:R-:W-:-:S05]  /*33d0*/  FFMA.FTZ R10, R13, R10, R19 ;  /* 0x0000000a0d0a7223 */ /* 0x000fca0000010013 */
[----:B------:R-:W-:Y:S01]  /*33e0*/  F2FP.BF16.F32.PACK_AB R3, R10, R3 ;  /* 0x000000030a03723e */ /* 0x000fe200000010ff */
[----:B-----5:R-:W-:Y:S02]  /*33f0*/  IMAD R4, R43, UR10, RZ ;  /* 0x0000000a2b047c24 */ /* 0x020fe4000f8e02ff */
[----:B------:R-:W-:-:S04]  /*3400*/  IMAD.WIDE.U32 R6, R39, UR10, R6 ;  /* 0x0000000a27067c25 */ /* 0x000fc8000f8e0006 */
[----:B------:R-:W-:Y:S01]  /*3410*/  IMAD R5, R39, UR11, R4 ;  /* 0x0000000b27057c24 */ /* 0x000fe2000f8e0204 */
[----:B0-----:R-:W-:-:S04]  /*3420*/  LEA R4, P1, R6, UR12, 0x1 ;  /* 0x0000000c06047c11 */ /* 0x001fc8000f8208ff */
[----:B------:R-:W-:-:S04]  /*3430*/  IADD3 R5, PT, PT, R7, R5, RZ ;  /* 0x0000000507057210 */ /* 0x000fc80007ffe0ff */
[----:B------:R-:W-:-:S05]  /*3440*/  LEA.HI.X R5, R6, UR13, R5, 0x1, P1 ;  /* 0x0000000d06057c11 */ /* 0x000fca00088f0c05 */
[----:B------:R0:W-:Y:S01]  /*3450*/  STG.E desc[UR16][R4.64], R3 ;  /* 0x0000000304007986 */ /* 0x0001e2000c101910 */
[----:B------:R-:W-:Y:S05]  /*3460*/  BRA `(.L_x_2108) ;  /* 0x00000010002c7947 */ /* 0x000fea0003800000 */
.L_x_2093:
[----:B------:R-:W0:Y:S01]  /*3470*/  LDCU.64 UR18, c[0x0][0x3e8] ;  /* 0x00007d00ff1277ac */ /* 0x000e220008000a00 */
[----:B------:R-:W-:Y:S01]  /*3480*/  SHF.R.S32.HI R14, RZ, 0x1f, R42 ;  /* 0x0000001fff0e7819 */ /* 0x000fe2000001142a */
[----:B------:R-:W-:Y:S01]  /*3490*/  BSSY.RECONVERGENT B1, `(.L_x_2109) ;  /* 0x0000023000017945 */ /* 0x000fe20003800200 */
[----:B0-----:R-:W-:Y:S02]  /*34a0*/  ISETP.GE.U32.AND P2, PT, R42, UR18, PT ;  /* 0x000000122a007c0c */ /* 0x001fe4000bf46070 */
[----:B------:R-:W-:Y:S02]  /*34b0*/  ISETP.GE.U32.AND P5, PT, R38, UR18, PT ;  /* 0x0000001226007c0c */ /* 0x000fe4000bfa6070 */
[----:B------:R-:W-:Y:S02]  /*34c0*/  ISETP.GE.U32.AND P6, PT, R37, UR18, PT ;  /* 0x0000001225007c0c */ /* 0x000fe4000bfc6070 */
[----:B------:R-:W-:Y:S01]  /*34d0*/  ISETP.GE.AND.EX P2, PT, R14, UR19, PT, P2 ;  /* 0x000000130e007c0c */ /* 0x000fe2000bf46320 */
[----:B------:R-:W-:-:S12]  /*34e0*/  @P1 BRA `(.L_x_2110) ;  /* 0x0000000000741947 */ /* 0x000fd80003800000 */
[----:B------:R-:W-:Y:S01]  /*34f0*/  FADD.FTZ R26, R26, -UR5 ;  /* 0x800000051a1a7e21 */ /* 0x000fe20008010000 */
[----:B------:R-:W-:Y:S01]  /*3500*/  FADD.FTZ R34, R34, -UR5 ;  /* 0x8000000522227e21 */ /* 0x000fe20008010000 */
[----:B------:R-:W0:Y:S01]  /*3510*/  LDCU.64 UR10, c[0x0][0x3e0] ;  /* 0x00007c00ff0a77ac */ /* 0x000e220008000a00 */
[----:B------:R-:W-:Y:S01]  /*3520*/  SHF.R.S32.HI R22, RZ, 0x1f, R0 ;  /* 0x0000001fff167819 */ /* 0x000fe20000011400 */
[----:B------:R-:W-:Y:S01]  /*3530*/  FMUL.FTZ R26, R26, UR8 ;  /* 0x000000081a1a7c20 */ /* 0x000fe20008410000 */
[----:B------:R-:W-:Y:S01]  /*3540*/  FMUL.FTZ R15, R34, UR8 ;  /* 0x00000008220f7c20 */ /* 0x000fe20008410000 */
[----:B------:R-:W1:Y:S02]  /*3550*/  LDCU.64 UR12, c[0x0][0x380] ;  /* 0x00007000ff0c77ac */ /* 0x000e640008000a00 */
[----:B------:R-:W-:Y:S01]  /*3560*/  FFMA.FTZ R17, R13, R26, R19 ;  /* 0x0000001a0d117223 */ /* 0x000fe20000010013 */
[----:B------:R-:W-:-:S03]  /*3570*/  FFMA.FTZ R16, R12, R15, R18 ;  /* 0x0000000f0c107223 */ /* 0x000fc60000010012 */
[----:B------:R-:W-:Y:S01]  /*3580*/  FMUL.FTZ R14, R17, -1.4426950216293334961 ;  /* 0xbfb8aa3b110e7820 */ /* 0x000fe20000410000 */
[----:B------:R-:W-:-:S04]  /*3590*/  FMUL.FTZ R23, R16, -1.4426950216293334961 ;  /* 0xbfb8aa3b10177820 */ /* 0x000fc80000410000 */
[----:B------:R-:W2:Y:S01]  /*35a0*/  MUFU.EX2 R15, R23 ;  /* 0x00000017000f7308 */ /* 0x000ea20000000800 */
[----:B0-----:R-:W-:-:S04]  /*35b0*/  IMAD R22, R22, UR10, RZ ;  /* 0x0000000a16167c24 */ /* 0x001fc8000f8e02ff */
[----:B------:R-:W-:-:S03]  /*35c0*/  IMAD R22, R0, UR11, R22 ;  /* 0x0000000b00167c24 */ /* 0x000fc6000f8e0216 */
[----:B------:R-:W0:Y:S01]  /*35d0*/  MUFU.EX2 R14, R14 ;  /* 0x0000000e000e7308 */ /* 0x000e220000000800 */
[----:B--2---:R-:W-:-:S07]  /*35e0*/  FADD.FTZ R15, R15, 1 ;  /* 0x3f8000000f0f7421 */ /* 0x004fce0000010000 */
[----:B------:R2:W3:Y:S01]  /*35f0*/  MUFU.RCP R20, R15 ;  /* 0x0000000f00147308 */ /* 0x0004e20000001000 */
[----:B0-----:R-:W-:-:S07]  /*3600*/  FADD.FTZ R14, R14, 1 ;  /* 0x3f8000000e0e7421 */ /* 0x001fce0000010000 */
[----:B------:R0:W4:Y:S01]  /*3610*/  MUFU.RCP R21, R14 ;  /* 0x0000000e00157308 */ /* 0x0001220000001000 */
[----:B--2---:R-:W-:Y:S02]  /*3620*/  MOV R15, R9 ;  /* 0x00000009000f7202 */ /* 0x004fe40000000f00 */
[----:B0-----:R-:W-:Y:S01]  /*3630*/  MOV R14, R6 ;  /* 0x00000006000e7202 */ /* 0x001fe20000000f00 */
[----:B---3--:R-:W-:-:S04]  /*3640*/  FMUL.FTZ R20, R16, R20 ;  /* 0x0000001410147220 */ /* 0x008fc80000410000 */
[----:B------:R-:W-:-:S04]  /*3650*/  IMAD.WIDE.U32 R14, R0, UR10, R14 ;  /* 0x0000000a000e7c25 */ /* 0x000fc8000f8e000e */
[----:B----4-:R-:W-:Y:S01]  /*3660*/  FMUL.FTZ R21, R17, R21 ;  /* 0x0000001511157220 */ /* 0x010fe20000410000 */
[----:B------:R-:W-:Y:S02]  /*3670*/  IADD3 R22, PT, PT, R15, R22, RZ ;  /* 0x000000160f167210 */ /* 0x000fe40007ffe0ff */
[C---:B-1----:R-:W-:Y:S02]  /*3680*/  LEA R16, P1, R14.reuse, UR12, 0x1 ;  /* 0x0000000c0e107c11 */ /* 0x042fe4000f8208ff */
[----:B------:R-:W-:Y:S02]  /*3690*/  F2FP.BF16.F32.PACK_AB R21, R21, R20 ;  /* 0x000000141515723e */ /* 0x000fe400000010ff */
[----:B------:R-:W-:-:S05]  /*36a0*/  LEA.HI.X R17, R14, UR13, R22, 0x1, P1 ;  /* 0x0000000d0e117c11 */ /* 0x000fca00088f0c16 */
[----:B------:R0:W-:Y:S04]  /*36b0*/  STG.E desc[UR16][R16.64], R21 ;  /* 0x0000001510007986 */ /* 0x0001e8000c101910 */
.L_x_2110:
[----:B------:R-:W-:Y:S05]  /*36c0*/  BSYNC.RECONVERGENT B1 ;  /* 0x0000000000017941 */ /* 0x000fea0003800200 */
.L_x_2109:
[----:B------:R-:W-:Y:S04]  /*36d0*/  BSSY.RECONVERGENT B1, `(.L_x_2111) ;  /* 0x000001f000017945 */ /* 0x000fe80003800200 */
[----:B------:R-:W-:Y:S05]  /*36e0*/  @P2 BRA `(.L_x_2112) ;  /* 0x0000000000742947 */ /* 0x000fea0003800000 */
[----:B------:R-:W-:Y:S01]  /*36f0*/  FADD.FTZ R33, R33, -UR5 ;  /* 0x8000000521217e21 */ /* 0x000fe20008010000 */
[----:B------:R-:W-:Y:S01]  /*3700*/  FADD.FTZ R25, R25, -UR5 ;  /* 0x8000000519197e21 */ /* 0x000fe20008010000 */
[----:B------:R-:W1:Y:S01]  /*3710*/  LDCU.64 UR10, c[0x0][0x3e0] ;  /* 0x00007c00ff0a77ac */ /* 0x000e620008000a00 */
[----:B------:R-:W-:Y:S01]  /*3720*/  SHF.R.S32.HI R22, RZ, 0x1f, R42 ;  /* 0x0000001fff167819 */ /* 0x000fe2000001142a */
[----:B------:R-:W-:Y:S01]  /*3730*/  FMUL.FTZ R33, R33, UR8 ;  /* 0x0000000821217c20 */ /* 0x000fe20008410000 */
[----:B------:R-:W-:Y:S01]  /*3740*/  FMUL.FTZ R14, R25, UR8 ;  /* 0x00000008190e7c20 */ /* 0x000fe20008410000 */
[----:B------:R-:W2:Y:S02]  /*3750*/  LDCU.64 UR12, c[0x0][0x380] ;  /* 0x00007000ff0c77ac */ /* 0x000ea40008000a00 */
[----:B------:R-:W-:Y:S01]  /*3760*/  FFMA.FTZ R20, R12, R33, R18 ;  /* 0x000000210c147223 */ /* 0x000fe20000010012 */
[----:B0-----:R-:W-:-:S03]  /*3770*/  FFMA.FTZ R17, R13, R14, R19 ;  /* 0x0000000e0d117223 */ /* 0x001fc60000010013 */
[----:B------:R-:W-:Y:S01]  /*3780*/  FMUL.FTZ R15, R20, -1.4426950216293334961 ;  /* 0xbfb8aa3b140f7820 */ /* 0x000fe20000410000 */
[----:B------:R-:W-:-:S04]  /*3790*/  FMUL.FTZ R25, R17, -1.4426950216293334961 ;  /* 0xbfb8aa3b11197820 */ /* 0x000fc80000410000 */
[----:B------:R-:W0:Y:S01]  /*37a0*/  MUFU.EX2 R14, R25 ;  /* 0x00000019000e7308 */ /* 0x000e220000000800 */
[----:B-1----:R-:W-:-:S04]  /*37b0*/  IMAD R22, R22, UR10, RZ ;  /* 0x0000000a16167c24 */ /* 0x002fc8000f8e02ff */
[----:B------:R-:W-:-:S03]  /*37c0*/  IMAD R22, R42, UR11, R22 ;  /* 0x0000000b2a167c24 */ /* 0x000fc6000f8e0216 */
[----:B------:R-:W1:Y:S01]  /*37d0*/  MUFU.EX2 R15, R15 ;  /* 0x0000000f000f7308 */ /* 0x000e620000000800 */
[----:B0-----:R-:W-:Y:S01]  /*37e0*/  FADD.FTZ R26, R14, 1 ;  /* 0x3f8000000e1a7421 */ /* 0x001fe20000010000 */
[----:B------:R-:W-:-:S06]  /*37f0*/  MOV R14, R6 ;  /* 0x00000006000e7202 */ /* 0x000fcc0000000f00 */
[----:B------:R-:W-:Y:S01]  /*3800*/  MUFU.RCP R16, R26 ;  /* 0x0000001a00107308 */ /* 0x000fe20000001000 */
[----:B-1----:R-:W-:Y:S01]  /*3810*/  FADD.FTZ R23, R15, 1 ;  /* 0x3f8000000f177421 */ /* 0x002fe20000010000 */
[----:B------:R-:W-:-:S06]  /*3820*/  MOV R15, R9 ;  /* 0x00000009000f7202 */ /* 0x000fcc0000000f00 */
[----:B------:R-:W0:Y:S01]  /*3830*/  MUFU.RCP R21, R23 ;  /* 0x0000001700157308 */ /* 0x000e220000001000 */
[----:B------:R-:W-:-:S05]  /*3840*/  IMAD.WIDE.U32 R14, R42, UR10, R14 ;  /* 0x0000000a2a0e7c25 */ /* 0x000fca000f8e000e */
[----:B------:R-:W-:Y:S01]  /*3850*/  IADD3 R22, PT, PT, R15, R22, RZ ;  /* 0x000000160f167210 */ /* 0x000fe20007ffe0ff */
[----:B0-----:R-:W-:Y:S01]  /*3860*/  FMUL.FTZ R21, R20, R21 ;  /* 0x0000001514157220 */ /* 0x001fe20000410000 */
[----:B------:R-:W-:Y:S01]  /*3870*/  FMUL.FTZ R20, R17, R16 ;  /* 0x0000001011147220 */ /* 0x000fe20000410000 */
[----:B--2---:R-:W-:-:S04]  /*3880*/  LEA R16, P1, R14, UR12, 0x1 ;  /* 0x0000000c0e107c11 */ /* 0x004fc8000f8208ff */
[----:B------:R-:W-:Y:S02]  /*3890*/  LEA.HI.X R17, R14, UR13, R22, 0x1, P1 ;  /* 0x0000000d0e117c11 */ /* 0x000fe400088f0c16 */
[----:B------:R-:W-:-:S05]  /*38a0*/  F2FP.BF16.F32.PACK_AB R21, R20, R21 ;  /* 0x000000151415723e */ /* 0x000fca00000010ff */
[----:B------:R1:W-:Y:S02]  /*38b0*/  STG.E desc[UR16][R16.64], R21 ;  /* 0x0000001510007986 */ /* 0x0003e4000c101910 */
.L_x_2112:
[----:B------:R-:W-:Y:S05]  /*38c0*/  BSYNC.RECONVERGENT B1 ;  /* 0x0000000000017941 */ /* 0x000fea0003800200 */
.L_x_2111:
        /* <DEDUP_REMOVED lines=17> */
[----:B------:R-:W2:Y:S02]  /*39e0*/  LDCU.64 UR10, c[0x0][0x3e0] ;  /* 0x00007c00ff0a77ac */ /* 0x000ea40008000a00 */
[----:B------:R-:W-:Y:S01]  /*39f0*/  FMUL.FTZ R15, R32, UR8 ;  /* 0x00000008200f7c20 */ /* 0x000fe20008410000 */
[----:B------:R-:W-:Y:S01]  /*3a00*/  FMUL.FTZ R24, R24, UR8 ;  /* 0x0000000818187c20 */ /* 0x000fe20008410000 */
[----:B------:R-:W3:Y:S02]  /*3a10*/  LDCU.64 UR12, c[0x0][0x380] ;  /* 0x00007000ff0c77ac */ /* 0x000ee40008000a00 */
[----:B------:R-:W-:Y:S01]  /*3a20*/  FFMA.FTZ R20, R12, R15, R18 ;  /* 0x0000000f0c147223 */ /* 0x000fe20000010012 */
[----:B01----:R-:W-:Y:S01]  /*3a30*/  FFMA.FTZ R17, R13, R24, R19 ;  /* 0x000000180d117223 */ /* 0x003fe20000010013 */
[----:B------:R-:W-:-:S02]  /*3a40*/  MOV R15, R9 ;  /* 0x00000009000f7202 */ /* 0x000fc40000000f00 */
[----:B------:R-:W-:Y:S01]  /*3a50*/  FMUL.FTZ R14, R20, -1.4426950216293334961 ;  /* 0xbfb8aa3b140e7820 */ /* 0x000fe20000410000 */
[----:B------:R-:W-:-:S05]  /*3a60*/  FMUL.FTZ R24, R17, -1.4426950216293334961 ;  /* 0xbfb8aa3b11187820 */ /* 0x000fca0000410000 */
[----:B------:R-:W0:Y:S01]  /*3a70*/  MUFU.EX2 R14, R14 ;  /* 0x0000000e000e7308 */ /* 0x000e220000000800 */
[----:B--2---:R-:W-:-:S04]  /*3a80*/  IMAD R22, R22, UR10, RZ ;  /* 0x0000000a16167c24 */ /* 0x004fc8000f8e02ff */
[----:B------:R-:W-:-:S03]  /*3a90*/  IMAD R22, R38, UR11, R22 ;  /* 0x0000000b26167c24 */ /* 0x000fc6000f8e0216 */
[----:B------:R-:W1:Y:S01]  /*3aa0*/  MUFU.EX2 R24, R24 ;  /* 0x0000001800187308 */ /* 0x000e620000000800 */
[----:B0-----:R-:W-:Y:S01]  /*3ab0*/  FADD.FTZ R23, R14, 1 ;  /* 0x3f8000000e177421 */ /* 0x001fe20000010000 */
[----:B------:R-:W-:-:S06]  /*3ac0*/  IMAD.MOV.U32 R14, RZ, RZ, R6 ;  /* 0x000000ffff0e7224 */ /* 0x000fcc00078e0006 */
[----:B------:R-:W0:Y:S01]  /*3ad0*/  MUFU.RCP R21, R23 ;  /* 0x0000001700157308 */ /* 0x000e220000001000 */
[----:B------:R-:W-:-:S04]  /*3ae0*/  IMAD.WIDE.U32 R14, R38, UR10, R14 ;  /* 0x0000000a260e7c25 */ /* 0x000fc8000f8e000e */
[----:B-1----:R-:W-:Y:S01]  /*3af0*/  FADD.FTZ R25, R24, 1 ;  /* 0x3f80000018197421 */ /* 0x002fe20000010000 */
[----:B------:R-:W-:-:S03]  /*3b00*/  IADD3 R15, PT, PT, R15, R22, RZ ;  /* 0x000000160f0f7210 */ /* 0x000fc60007ffe0ff */
[----:B------:R-:W1:Y:S01]  /*3b10*/  MUFU.RCP R16, R25 ;  /* 0x0000001900107308 */ /* 0x000e620000001000 */
[----:B0-----:R-:W-:Y:S01]  /*3b20*/  FMUL.FTZ R21, R20, R21 ;  /* 0x0000001514157220 */ /* 0x001fe20000410000 */
[----:B-1----:R-:W-:Y:S01]  /*3b30*/  FMUL.FTZ R20, R17, R16 ;  /* 0x0000001011147220 */ /* 0x002fe20000410000 */
[----:B---3--:R-:W-:-:S04]  /*3b40*/  LEA R16, P5, R14, UR12, 0x1 ;  /* 0x0000000c0e107c11 */ /* 0x008fc8000f8a08ff */
[----:B------:R-:W-:Y:S02]  /*3b50*/  LEA.HI.X R17, R14, UR13, R15, 0x1, P5 ;  /* 0x0000000d0e117c11 */ /* 0x000fe4000a8f0c0f */
[----:B------:R-:W-:-:S05]  /*3b60*/  F2FP.BF16.F32.PACK_AB R21, R20, R21 ;  /* 0x000000151415723e */ /* 0x000fca00000010ff */
[----:B------:R2:W-:Y:S02]  /*3b70*/  STG.E desc[UR16][R16.64], R21 ;  /* 0x0000001510007986 */ /* 0x0005e4000c101910 */
.L_x_2114:
[----:B------:R-:W-:Y:S05]  /*3b80*/  BSYNC.RECONVERGENT B1 ;  /* 0x0000000000017941 */ /* 0x000fea0003800200 */
.L_x_2113:
[----:B------:R-:W-:Y:S04]  /*3b90*/  BSSY.RECONVERGENT B1, `(.L_x_2115) ;  /* 0x000001e000017945 */ /* 0x000fe80003800200 */
[----:B------:R-:W-:Y:S05]  /*3ba0*/  @P6 BRA `(.L_x_2116) ;  /* 0x0000000000706947 */ /* 0x000fea0003800000 */
[----:B------:R-:W-:Y:S01]  /*3bb0*/  FADD.FTZ R31, R31, -UR5 ;  /* 0x800000051f1f7e21 */ /* 0x000fe20008010000 */
[----:B------:R-:W-:Y:S01]  /*3bc0*/  FADD.FTZ R11, R11, -UR5 ;  /* 0x800000050b0b7e21 */ /* 0x000fe20008010000 */
[----:B------:R-:W3:Y:S01]  /*3bd0*/  LDCU.64 UR10, c[0x0][0x3e0] ;  /* 0x00007c00ff0a77ac */ /* 0x000ee20008000a00 */
[----:B------:R-:W-:Y:S01]  /*3be0*/  MOV R14, R6 ;  /* 0x00000006000e7202 */ /* 0x000fe20000000f00 */
[----:B------:R-:W-:Y:S01]  /*3bf0*/  FMUL.FTZ R31, R31, UR8 ;  /* 0x000000081f1f7c20 */ /* 0x000fe20008410000 */
[----:B012---:R-:W-:Y:S01]  /*3c00*/  FMUL.FTZ R16, R11, UR8 ;  /* 0x000000080b107c20 */ /* 0x007fe20008410000 */
[----:B------:R-:W0:Y:S01]  /*3c10*/  LDCU.64 UR12, c[0x0][0x380] ;  /* 0x00007000ff0c77ac */ /* 0x000e220008000a00 */
[----:B------:R-:W-:Y:S01]  /*3c20*/  MOV R15, R9 ;  /* 0x00000009000f7202 */ /* 0x000fe20000000f00 */
[----:B------:R-:W-:Y:S01]  /*3c30*/  FFMA.FTZ R20, R12, R31, R18 ;  /* 0x0000001f0c147223 */ /* 0x000fe20000010012 */
[----:B------:R-:W-:-:S03]  /*3c40*/  FFMA.FTZ R16, R13, R16, R19 ;  /* 0x000000100d107223 */ /* 0x000fc60000010013 */
[----:B------:R-:W-:Y:S01]  /*3c50*/  FMUL.FTZ R11, R20, -1.4426950216293334961 ;  /* 0xbfb8aa3b140b7820 */ /* 0x000fe20000410000 */
[----:B------:R-:W-:-:S05]  /*3c60*/  FMUL.FTZ R23, R16, -1.4426950216293334961 ;  /* 0xbfb8aa3b10177820 */ /* 0x000fca0000410000 */
[----:B------:R-:W1:Y:S01]  /*3c70*/  MUFU.EX2 R11, R11 ;  /* 0x0000000b000b7308 */ /* 0x000e620000000800 */
[----:B---3--:R-:W-:Y:S02]  /*3c80*/  IMAD R26, R26, UR10, RZ ;  /* 0x0000000a1a1a7c24 */ /* 0x008fe4000f8e02ff */
        /* <DEDUP_REMOVED lines=14> */
.L_x_2116:
[----:B------:R-:W-:Y:S05]  /*3d70*/  BSYNC.RECONVERGENT B1 ;  /* 0x0000000000017941 */ /* 0x000fea0003800200 */
.L_x_2115:
        /* <DEDUP_REMOVED lines=8> */
[----:B------:R-:W0:Y:S02]  /*3e00*/  LDCU.64 UR12, c[0x0][0x380] ;  /* 0x00007000ff0c77ac */ /* 0x000e240008000a00 */
[----:B------:R-:W-:Y:S01]  /*3e10*/  FFMA.FTZ R11, R12, R11, R18 ;  /* 0x0000000b0c0b7223 */ /* 0x000fe20000010012 */
[----:B------:R-:W-:-:S03]  /*3e20*/  FFMA.FTZ R3, R13, R16, R19 ;  /* 0x000000100d037223 */ /* 0x000fc60000010013 */
[----:B------:R-:W-:Y:S01]  /*3e30*/  FMUL.FTZ R14, R11, -1.4426950216293334961 ;  /* 0xbfb8aa3b0b0e7820 */ /* 0x000fe20000410000 */
[----:B------:R-:W-:-:S05]  /*3e40*/  FMUL.FTZ R17, R3, -1.4426950216293334961 ;  /* 0xbfb8aa3b03117820 */ /* 0x000fca0000410000 */
[----:B------:R-:W1:Y:S01]  /*3e50*/  MUFU.EX2 R14, R14 ;  /* 0x0000000e000e7308 */ /* 0x000e620000000800 */
[----:B----4-:R-:W-:-:S04]  /*3e60*/  IMAD R23, R33, UR10, RZ ;  /* 0x0000000a21177c24 */ /* 0x010fc8000f8e02ff */
[----:B------:R-:W-:-:S03]  /*3e70*/  IMAD R23, R36, UR11, R23 ;  /* 0x0000000b24177c24 */ /* 0x000fc6000f8e0217 */
[----:B------:R-:W2:Y:S01]  /*3e80*/  MUFU.EX2 R17, R17 ;  /* 0x0000001100117308 */ /* 0x000ea20000000800 */
[----:B-1----:R-:W-:Y:S01]  /*3e90*/  FADD.FTZ R20, R14, 1 ;  /* 0x3f8000000e147421 */ /* 0x002fe20000010000 */
[----:B------:R-:W-:-:S06]  /*3ea0*/  MOV R14, R6 ;  /* 0x00000006000e7202 */ /* 0x000fcc0000000f00 */
[----:B------:R-:W1:Y:S01]  /*3eb0*/  MUFU.RCP R16, R20 ;  /* 0x0000001400107308 */ /* 0x000e620000001000 */
[----:B------:R-:W-:-:S04]  /*3ec0*/  IMAD.WIDE.U32 R14, R36, UR10, R14 ;  /* 0x0000000a240e7c25 */ /* 0x000fc8000f8e000e */
[----:B--2---:R-:W-:Y:S01]  /*3ed0*/  FADD.FTZ R21, R17, 1 ;  /* 0x3f80000011157421 */ /* 0x004fe20000010000 */
[----:B------:R-:W-:-:S03]  /*3ee0*/  IADD3 R23, PT, PT, R15, R23, RZ ;  /* 0x000000170f177210 */ /* 0x000fc60007ffe0ff */
[----:B------:R-:W2:Y:S01]  /*3ef0*/  MUFU.RCP R22, R21 ;  /* 0x0000001500167308 */ /* 0x000ea20000001000 */
[----:B-1----:R-:W-:Y:S01]  /*3f00*/  FMUL.FTZ R11, R11, R16 ;  /* 0x000000100b0b7220 */ /* 0x002fe20000410000 */
[----:B0-----:R-:W-:-:S04]  /*3f10*/  LEA R16, P1, R14, UR12, 0x1 ;  /* 0x0000000c0e107c11 */ /* 0x001fc8000f8208ff */
[----:B------:R-:W-:Y:S01]  /*3f20*/  LEA.HI.X R17, R14, UR13, R23, 0x1, P1 ;  /* 0x0000000d0e117c11 */ /* 0x000fe200088f0c17 */
[----:B--2---:R-:W-:-:S05]  /*3f30*/  FMUL.FTZ R22, R3, R22 ;  /* 0x0000001603167220 */ /* 0x004fca0000410000 */
[----:B------:R-:W-:-:S05]  /*3f40*/  F2FP.BF16.F32.PACK_AB R11, R22, R11 ;  /* 0x0000000b160b723e */ /* 0x000fca00000010ff */
[----:B------:R4:W-:Y:S02]  /*3f50*/  STG.E desc[UR16][R16.64], R11 ;  /* 0x0000000b10007986 */ /* 0x0009e4000c101910 */
.L_x_2118:
[----:B------:R-:W-:Y:S05]  /*3f60*/  BSYNC.RECONVERGENT B1 ;  /* 0x0000000000017941 */ /* 0x000fea0003800200 */
.L_x_2117:
[----:B------:R-:W-:Y:S04]  /*3f70*/  BSSY.RECONVERGENT B1, `(.L_x_2119) ;  /* 0x000001e000017945 */ /* 0x000fe80003800200 */
[----:B------:R-:W-:Y:S05]  /*3f80*/  @P2 BRA `(.L_x_2120) ;  /* 0x0000000000702947 */ /* 0x000fea0003800000 */
[----:B------:R-:W-:Y:S01]  /*3f90*/  FADD.FTZ R29, R29, -UR5 ;  /* 0x800000051d1d7e21 */ /* 0x000fe20008010000 */
[----:B------:R-:W-:Y:S01]  /*3fa0*/  FADD.FTZ R3, R4, -UR5 ;  /* 0x8000000504037e21 */ /* 0x000fe20008010000 */
[----:B------:R-:W5:Y:S01]  /*3fb0*/  LDCU.64 UR10, c[0x0][0x3e0] ;  /* 0x00007c00ff0a77ac */ /* 0x000f620008000a00 */
[----:B------:R-:W-:Y:S01]  /*3fc0*/  MOV R15, R9 ;  /* 0x00000009000f7202 */ /* 0x000fe20000000f00 */
[----:B------:R-:W-:Y:S01]  /*3fd0*/  FMUL.FTZ R29, R29, UR8 ;  /* 0x000000081d1d7c20 */ /* 0x000fe20008410000 */
[----:B------:R-:W-:Y:S01]  /*3fe0*/  FMUL.FTZ R14, R3, UR8 ;  /* 0x00000008030e7c20 */ /* 0x000fe20008410000 */
[----:B------:R-:W5:Y:S02]  /*3ff0*/  LDCU.64 UR12, c[0x0][0x380] ;  /* 0x00007000ff0c77ac */ /* 0x000f640008000a00 */
[----:B------:R-:W-:Y:S01]  /*4000*/  FFMA.FTZ R4, R12, R29, R18 ;  /* 0x0000001d0c047223 */ /* 0x000fe20000010012 */
[----:B------:R-:W-:Y:S01]  /*4010*/  FFMA.FTZ R3, R13, R14, R19 ;  /* 0x0000000e0d037223 */ /* 0x000fe20000010013 */
[----:B------:R-:W-:-:S02]  /*4020*/  IMAD.MOV.U32 R14, RZ, RZ, R6 ;  /* 0x000000ffff0e7224 */ /* 0x000fc400078e0006 */
[----:B----4-:R-:W-:Y:S01]  /*4030*/  FMUL.FTZ R11, R4, -1.4426950216293334961 ;  /* 0xbfb8aa3b040b7820 */ /* 0x010fe20000410000 */
[----:B0123--:R-:W-:-:S05]  /*4040*/  FMUL.FTZ R16, R3, -1.4426950216293334961 ;  /* 0xbfb8aa3b03107820 */ /* 0x00ffca0000410000 */
[----:B------:R-:W0:Y:S01]  /*4050*/  MUFU.EX2 R11, R11 ;  /* 0x0000000b000b7308 */ /* 0x000e220000000800 */
[----:B-----5:R-:W-:Y:S02]  /*4060*/  IMAD R24, R45, UR10, RZ ;  /* 0x0000000a2d187c24 */ /* 0x020fe4000f8e02ff */
        /* <DEDUP_REMOVED lines=14> */
.L_x_2120:
[----:B------:R-:W-:Y:S05]  /*4150*/  BSYNC.RECONVERGENT B1 ;  /* 0x0000000000017941 */ /* 0x000fea0003800200 */
.L_x_2119:
[----:B------:R-:W-:Y:S04]  /*4160*/  BSSY.RECONVERGENT B1, `(.L_x_2121) ;  /* 0x000001e000017945 */ /* 0x000fe80003800200 */
[----:B------:R-:W-:Y:S05]  /*4170*/  @P3 BRA `(.L_x_2122) ;  /* 0x0000000000703947 */ /* 0x000fea0003800000 */
[----:B------:R-:W-:Y:S01]  /*4180*/  FADD.FTZ R28, R28, -UR5 ;  /* 0x800000051c1c7e21 */ /* 0x000fe20008010000 */
[----:B------:R-:W-:Y:S01]  /*4190*/  FADD.FTZ R5, R5, -UR5 ;  /* 0x8000000505057e21 */ /* 0x000fe20008010000 */
[----:B------:R-:W5:Y:S02]  /*41a0*/  LDCU.64 UR10, c[0x0][0x3e0] ;  /* 0x00007c00ff0a77ac */ /* 0x000f640008000a00 */
[----:B0-----:R-:W-:Y:S01]  /*41b0*/  FMUL.FTZ R3, R28, UR8 ;  /* 0x000000081c037c20 */ /* 0x001fe20008410000 */
[----:B------:R-:W-:Y:S01]  /*41c0*/  FMUL.FTZ R14, R5, UR8 ;  /* 0x00000008050e7c20 */ /* 0x000fe20008410000 */
[----:B------:R-:W0:Y:S01]  /*41d0*/  LDCU.64 UR12, c[0x0][0x380] ;  /* 0x00007000ff0c77ac */ /* 0x000e220008000a00 */
[----:B------:R-:W-:Y:S01]  /*41e0*/  MOV R5, R9 ;  /* 0x0000000900057202 */ /* 0x000fe20000000f00 */
[----:B------:R-:W-:Y:S01]  /*41f0*/  FFMA.FTZ R3, R12, R3, R18 ;  /* 0x000000030c037223 */ /* 0x000fe20000010012 */
[----:B----4-:R-:W-:-:S03]  /*4200*/  FFMA.FTZ R11, R13, R14, R19 ;  /* 0x0000000e0d0b7223 */ /* 0x010fc60000010013 */
[----:B------:R-:W-:Y:S01]  /*4210*/  FMUL.FTZ R4, R3, -1.4426950216293334961 ;  /* 0xbfb8aa3b03047820 */ /* 0x000fe20000410000 */
[----:B------:R-:W-:-:S05]  /*4220*/  FMUL.FTZ R14, R11, -1.4426950216293334961 ;  /* 0xbfb8aa3b0b0e7820 */ /* 0x000fca0000410000 */
[----:B------:R-:W1:Y:S01]  /*4230*/  MUFU.EX2 R4, R4 ;  /* 0x0000000400047308 */ /* 0x000e620000000800 */
[----:B-----5:R-:W-:-:S04]  /*4240*/  IMAD R15, R44, UR10, RZ ;  /* 0x0000000a2c0f7c24 */ /* 0x020fc8000f8e02ff */
[----:B------:R-:W-:-:S03]  /*4250*/  IMAD R15, R40, UR11, R15 ;  /* 0x0000000b280f7c24 */ /* 0x000fc6000f8e020f */
[----:B------:R-:W4:Y:S01]  /*4260*/  MUFU.EX2 R14, R14 ;  /* 0x0000000e000e7308 */ /* 0x000f220000000800 */
[----:B-123--:R-:W-:Y:S01]  /*4270*/  FADD.FTZ R16, R4, 1 ;  /* 0x3f80000004107421 */ /* 0x00efe20000010000 */
[----:B------:R-:W-:-:S06]  /*4280*/  MOV R4, R6 ;  /* 0x0000000600047202 */ /* 0x000fcc0000000f00 */
[----:B------:R-:W1:Y:S01]  /*4290*/  MUFU.RCP R16, R16 ;  /* 0x0000001000107308 */ /* 0x000e620000001000 */
[----:B------:R-:W-:-:S04]  /*42a0*/  IMAD.WIDE.U32 R4, R40, UR10, R4 ;  /* 0x0000000a28047c25 */ /* 0x000fc8000f8e0004 */
[----:B----4-:R-:W-:Y:S01]  /*42b0*/  FADD.FTZ R17, R14, 1 ;  /* 0x3f8000000e117421 */ /* 0x010fe20000010000 */
[----:B0-----:R-:W-:-:S03]  /*42c0*/  LEA R14, P1, R4, UR12, 0x1 ;  /* 0x0000000c040e7c11 */ /* 0x001fc6000f8208ff */
[----:B------:R-:W0:Y:S01]  /*42d0*/  MUFU.RCP R20, R17 ;  /* 0x0000001100147308 */ /* 0x000e220000001000 */
[----:B------:R-:W-:-:S04]  /*42e0*/  IADD3 R15, PT, PT, R5, R15, RZ ;  /* 0x0000000f050f7210 */ /* 0x000fc80007ffe0ff */
[----:B------:R-:W-:Y:S01]  /*42f0*/  LEA.HI.X R15, R4, UR13, R15, 0x1, P1 ;  /* 0x0000000d040f7c11 */ /* 0x000fe200088f0c0f */
[----:B-1----:R-:W-:Y:S01]  /*4300*/  FMUL.FTZ R3, R3, R16 ;  /* 0x0000001003037220 */ /* 0x002fe20000410000 */
[----:B0-----:R-:W-:-:S05]  /*4310*/  FMUL.FTZ R20, R11, R20 ;  /* 0x000000140b147220 */ /* 0x001fca0000410000 */
[----:B------:R-:W-:-:S05]  /*4320*/  F2FP.BF16.F32.PACK_AB R3, R20, R3 ;  /* 0x000000031403723e */ /* 0x000fca00000010ff */
[----:B------:R0:W-:Y:S02]  /*4330*/  STG.E desc[UR16][R14.64], R3 ;  /* 0x000000030e007986 */ /* 0x0001e4000c101910 */
.L_x_2122:
[----:B------:R-:W-:Y:S05]  /*4340*/  BSYNC.RECONVERGENT B1 ;  /* 0x0000000000017941 */ /* 0x000fea0003800200 */
.L_x_2121:
[----:B------:R-:W-:Y:S05]  /*4350*/  @P4 BRA `(.L_x_2108) ;  /* 0x0000000000704947 */ /* 0x000fea0003800000 */
[----:B------:R-:W-:Y:S01]  /*4360*/  FADD.FTZ R27, R27, -UR5 ;  /* 0x800000051b1b7e21 */ /* 0x000fe20008010000 */
[----:B------:R-:W-:Y:S01]  /*4370*/  FADD.FTZ R10, R10, -UR5 ;  /* 0x800000050a0a7e21 */ /* 0x000fe20008010000 */
[----:B------:R-:W5:Y:S01]  /*4380*/  LDCU.64 UR10, c[0x0][0x3e0] ;  /* 0x00007c00ff0a77ac */ /* 0x000f620008000a00 */
[----:B------:R-:W-:Y:S01]  /*4390*/  MOV R4, R6 ;  /* 0x0000000600047202 */ /* 0x000fe20000000f00 */
[----:B------:R-:W-:Y:S01]  /*43a0*/  FMUL.FTZ R27, R27, UR8 ;  /* 0x000000081b1b7c20 */ /* 0x000fe20008410000 */
[----:B------:R-:W-:Y:S01]  /*43b0*/  FMUL.FTZ R10, R10, UR8 ;  /* 0x000000080a0a7c20 */ /* 0x000fe20008410000 */
[----:B------:R-:W1:Y:S01]  /*43c0*/  LDCU.64 UR12, c[0x0][0x380] ;  /* 0x00007000ff0c77ac */ /* 0x000e620008000a00 */
[----:B------:R-:W-:Y:S01]  /*43d0*/  MOV R5, R9 ;  /* 0x0000000900057202 */ /* 0x000fe20000000f00 */
[----:B------:R-:W-:Y:S01]  /*43e0*/  FFMA.FTZ R27, R12, R27, R18 ;  /* 0x0000001b0c1b7223 */ /* 0x000fe20000010012 */
[----:B------:R-:W-:-:S03]  /*43f0*/  FFMA.FTZ R13, R13, R10, R19 ;  /* 0x0000000a0d0d7223 */ /* 0x000fc60000010013 */
[----:B0-----:R-:W-:Y:S01]  /*4400*/  FMUL.FTZ R3, R27, -1.4426950216293334961 ;  /* 0xbfb8aa3b1b037820 */ /* 0x001fe20000410000 */
[----:B------:R-:W-:-:S05]  /*4410*/  FMUL.FTZ R7, R13, -1.4426950216293334961 ;  /* 0xbfb8aa3b0d077820 */ /* 0x000fca0000410000 */
[----:B------:R-:W0:Y:S01]  /*4420*/  MUFU.EX2 R3, R3 ;  /* 0x0000000300037308 */ /* 0x000e220000000800 */
[----:B-----5:R-:W-:Y:S02]  /*4430*/  IMAD R12, R43, UR10, RZ ;  /* 0x0000000a2b0c7c24 */ /* 0x020fe4000f8e02ff */
[----:B------:R-:W-:-:S05]  /*4440*/  IMAD.WIDE.U32 R4, R39, UR10, R4 ;  /* 0x0000000a27047c25 */ /* 0x000fca000f8e0004 */
[----:B------:R-:W5:Y:S01]  /*4450*/  MUFU.EX2 R7, R7 ;  /* 0x0000000700077308 */ /* 0x000f620000000800 */
[----:B------:R-:W-:Y:S01]  /*4460*/  IMAD R9, R39, UR11, R12 ;  /* 0x0000000b27097c24 */ /* 0x000fe2000f8e020c */
[----:B-1----:R-:W-:-:S04]  /*4470*/  LEA R6, P1, R4, UR12, 0x1 ;  /* 0x0000000c04067c11 */ /* 0x002fc8000f8208ff */
[----:B------:R-:W-:Y:S01]  /*4480*/  IADD3 R9, PT, PT, R5, R9, RZ ;  /* 0x0000000905097210 */ /* 0x000fe20007ffe0ff */
[----:B0-----:R-:W-:-:S06]  /*4490*/  FADD.FTZ R8, R3, 1 ;  /* 0x3f80000003087421 */ /* 0x001fcc0000010000 */
[----:B------:R-:W0:Y:S01]  /*44a0*/  MUFU.RCP R8, R8 ;  /* 0x0000000800087308 */ /* 0x000e220000001000 */
[----:B-----5:R-:W-:Y:S01]  /*44b0*/  FADD.FTZ R10, R7, 1 ;  /* 0x3f800000070a7421 */ /* 0x020fe20000010000 */
[----:B------:R-:W-:-:S06]  /*44c0*/  LEA.HI.X R7, R4, UR13, R9, 0x1, P1 ;  /* 0x0000000d04077c11 */ /* 0x000fcc00088f0c09 */
[----:B------:R-:W1:Y:S01]  /*44d0*/  MUFU.RCP R10, R10 ;  /* 0x0000000a000a7308 */ /* 0x000e620000001000 */
[----:B0-----:R-:W-:Y:S01]  /*44e0*/  FMUL.FTZ R3, R27, R8 ;  /* 0x000000081b037220 */ /* 0x001fe20000410000 */
[----:B-1----:R-:W-:-:S05]  /*44f0*/  FMUL.FTZ R12, R13, R10 ;  /* 0x0000000a0d0c7220 */ /* 0x002fca0000410000 */
[----:B------:R-:W-:-:S05]  /*4500*/  F2FP.BF16.F32.PACK_AB R3, R12, R3 ;  /* 0x000000030c03723e */ /* 0x000fca00000010ff */
[----:B------:R0:W-:Y:S02]  /*4510*/  STG.E desc[UR16][R6.64], R3 ;  /* 0x0000000306007986 */ /* 0x0001e4000c101910 */
.L_x_2108:
[----:B------:R-:W-:Y:S05]  /*4520*/  BSYNC.RECONVERGENT B0 ;  /* 0x0000000000007941 */ /* 0x000fea0003800200 */
.L_x_2092:
[----:B------:R-:W5:Y:S01]  /*4530*/  LDCU UR5, c[0x0][0x3f8] ;  /* 0x00007f00ff0577ac */ /* 0x000f620008000800 */
[----:B------:R-:W5:Y:S01]  /*4540*/  LDCU UR8, c[0x0][0x3c8] ;  /* 0x00007900ff0877ac */ /* 0x000f620008000800 */
[----:B------:R-:W-:Y:S02]  /*4550*/  UIADD3 UR7, UPT, UPT, UR20, UR7, URZ ;  /* 0x0000000714077290 */ /* 0x000fe4000fffe0ff */
[----:B------:R-:W-:Y:S02]  /*4560*/  UIADD3 UR4, UPT, UPT, UR4, 0x1, URZ ;  /* 0x0000000104047890 */ /* 0x000fe4000fffe0ff */
[----:B-----5:R-:W-:-:S04]  /*4570*/  UIMAD UR5, UR5, UR8, URZ ;  /* 0x00000008050572a4 */ /* 0x020fc8000f8e02ff */
[----:B------:R-:W-:-:S09]  /*4580*/  UISETP.GE.AND UP0, UPT, UR7, UR5, UPT ;  /* 0x000000050700728c */ /* 0x000fd2000bf06270 */
[----:B------:R-:W-:Y:S05]  /*4590*/  BRA.U !UP0, `(.L_x_2123) ;  /* 0xffffffbd08547547 */ /* 0x000fea000b83ffff */
[----:B------:R-:W-:Y:S05]  /*45a0*/  EXIT ;  /* 0x000000000000794d */ /* 0x000fea0003800000 */
.L_x_2124:
        /* <DEDUP_REMOVED lines=13> */
.L_x_3449:


//--------------------- .text._Z35group_norm_nhwc_fwd_one_pass_kernelI11Bf16IOBf16WLi512ELi40ELi640EEv26Group_norm_nhwc_fwd_params --------------------------
	.section	.text._Z35group_norm_nhwc_fwd_one_pass_kernelI11Bf16IOBf16WLi512ELi40ELi640EEv26Group_norm_nhwc_fwd_params,"ax",@progbits
	.align	128
        .global         _Z35group_norm_nhwc_fwd_one_pass_kernelI11Bf16IOBf16WLi512ELi40ELi640EEv26Group_norm_nhwc_fwd_params
        .type           _Z35group_norm_nhwc_fwd_one_pass_kernelI11Bf16IOBf16WLi512ELi40ELi640EEv26Group_norm_nhwc_fwd_params,@function
        .size           _Z35group_norm_nhwc_fwd_one_pass_kernelI11Bf16IOBf16WLi512ELi40ELi640EEv26Group_norm_nhwc_fwd_params,(.L_x_3450 - _Z35group_norm_nhwc_fwd_one_pass_kernelI11Bf16IOBf16WLi512ELi40ELi640EEv26Group_norm_nhwc_fwd_params)
        .other          _Z35group_norm_nhwc_fwd_one_pass_kernelI11Bf16IOBf16WLi512ELi40ELi640EEv26Group_norm_nhwc_fwd_params,@"STO_CUDA_ENTRY STV_DEFAULT"
_Z35group_norm_nhwc_fwd_one_pass_kernelI11Bf16IOBf16WLi512ELi40ELi640EEv26Group_norm_nhwc_fwd_params:
.text._Z35group_norm_nhwc_fwd_one_pass_kernelI11Bf16IOBf16WLi512ELi40ELi640EEv26Group_norm_nhwc_fwd_params:
        /* <DEDUP_REMOVED lines=43> */
.L_x_2200:
[----:B0-----:R-:W0:Y:S01]  /*02b0*/  LDC R10, c[0x0][0x3f8] ;  /* 0x0000fe00ff0a7b82 */ /* 0x001e220000000800 */
[----:B-1----:R-:W1:Y:S01]  /*02c0*/  LDCU UR8, c[0x0][0x404] ;  /* 0x00008080ff0877ac */ /* 0x002e620008000800 */
[----:B------:R-:W-:Y:S01]  /*02d0*/  LOP3.LUT R70, R52, 0xffff, RZ, 0xc0, !PT ;  /* 0x0000ffff34467812 */ /* 0x000fe200078ec0ff */
[----:B--2---:R-:W2:Y:S01]  /*02e0*/  LDCU.64 UR4, c[0x0][0x3e8] ;  /* 0x00007d00ff0477ac */ /* 0x004ea20008000a00 */
[----:B0--34-:R-:W-:Y:S02]  /*02f0*/  IABS R21, R10 ;  /* 0x0000000a00157213 */ /* 0x019fe40000000000 */
[----:B------:R-:W-:Y:S02]  /*0300*/  ISETP.NE.AND P3, PT, R10, RZ, PT ;  /* 0x000000ff0a00720c */ /* 0x000fe40003f65270 */
[----:B------:R-:W0:Y:S08]  /*0310*/  I2F.RP R6, R21 ;  /* 0x0000001500067306 */ /* 0x000e300000209400 */
[----:B0-----:R-:W0:Y:S02]  /*0320*/  MUFU.RCP R6, R6 ;  /* 0x0000000600067308 */ /* 0x001e240000001000 */
[----:B0-----:R-:W-:-:S06]  /*0330*/  IADD3 R18, PT, PT, R6, 0xffffffe, RZ ;  /* 0x0ffffffe06127810 */ /* 0x001fcc0007ffe0ff */
[----:B------:R0:W3:Y:S02]  /*0340*/  F2I.FTZ.U32.TRUNC.NTZ R19, R18 ;  /* 0x0000001200137305 */ /* 0x0000e4000021f000 */
[----:B0-----:R-:W-:Y:S02]  /*0350*/  MOV R18, RZ ;  /* 0x000000ff00127202 */ /* 0x001fe40000000f00 */
[----:B---3--:R-:W-:-:S05]  /*0360*/  IADD3 R8, PT, PT, RZ, -R19, RZ ;  /* 0x80000013ff087210 */ /* 0x008fca0007ffe0ff */
[----:B------:R-:W-:Y:S01]  /*0370*/  IMAD R23, R8, R21, RZ ;  /* 0x0000001508177224 */ /* 0x000fe200078e02ff */
[----:B------:R-:W-:-:S03]  /*0380*/  IABS R8, R65 ;  /* 0x0000004100087213 */ /* 0x000fc60000000000 */
[----:B------:R-:W-:-:S04]  /*0390*/  IMAD.HI.U32 R19, R19, R23, R18 ;  /* 0x0000001713137227 */ /* 0x000fc800078e0012 */
[----:B-1----:R-:W-:Y:S01]  /*03a0*/  IMAD R23, R3, UR8, R68 ;  /* 0x0000000803177c24 */ /* 0x002fe2000f8e0244 */
[----:B------:R-:W0:Y:S01]  /*03b0*/  LDCU.64 UR8, c[0x0][0x3f0] ;  /* 0x00007e00ff0877ac */ /* 0x000e220008000a00 */
[----:B------:R-:W-:-:S03]  /*03c0*/  IMAD.HI.U32 R19, R19, R8, RZ ;  /* 0x0000000813137227 */ /* 0x000fc600078e00ff */
[----:B------:R-:W-:Y:S02]  /*03d0*/  SHF.R.S32.HI R29, RZ, 0x1f, R23 ;  /* 0x0000001fff1d7819 */ /* 0x000fe40000011417 */
[----:B------:R-:W-:Y:S02]  /*03e0*/  IADD3 R6, PT, PT, -R19, RZ, RZ ;  /* 0x000000ff13067210 */ /* 0x000fe40007ffe1ff */
[C---:B------:R-:W-:Y:S02]  /*03f0*/  IADD3 R35, PT, PT, R23.reuse, 0x80, RZ ;  /* 0x0000008017237810 */ /* 0x040fe40007ffe0ff */
[----:B------:R-:W-:Y:S01]  /*0400*/  IADD3 R39, PT, PT, R23, 0xc0, RZ ;  /* 0x000000c017277810 */ /* 0x000fe20007ffe0ff */
[----:B------:R-:W-:Y:S01]  /*0410*/  IMAD R6, R21, R6, R8 ;  /* 0x0000000615067224 */ /* 0x000fe200078e0208 */
[----:B------:R-:W-:Y:S02]  /*0420*/  SHF.R.S32.HI R33, RZ, 0x1f, R35 ;  /* 0x0000001fff217819 */ /* 0x000fe40000011423 */
[----:B------:R-:W-:-:S02]  /*0430*/  SHF.R.S32.HI R37, RZ, 0x1f, R39 ;  /* 0x0000001fff257819 */ /* 0x000fc40000011427 */
[----:B------:R-:W-:Y:S02]  /*0440*/  ISETP.GT.U32.AND P2, PT, R21, R6, PT ;  /* 0x000000061500720c */ /* 0x000fe40003f44070 */
[C---:B------:R-:W-:Y:S02]  /*0450*/  IADD3 R12, PT, PT, R23.reuse, 0x100, RZ ;  /* 0x00000100170c7810 */ /* 0x040fe40007ffe0ff */
[----:B------:R-:W-:Y:S02]  /*0460*/  IADD3 R40, PT, PT, R23, 0x120, RZ ;  /* 0x0000012017287810 */ /* 0x000fe40007ffe0ff */
[----:B--2---:R-:W-:Y:S02]  /*0470*/  ISETP.GE.U32.AND P6, PT, R12, UR4, PT ;  /* 0x000000040c007c0c */ /* 0x004fe4000bfc6070 */
[----:B------:R-:W-:Y:S02]  /*0480*/  SHF.R.S32.HI R41, RZ, 0x1f, R12 ;  /* 0x0000001fff297819 */ /* 0x000fe4000001140c */
[----:B------:R-:W-:-:S02]  /*0490*/  SHF.R.S32.HI R43, RZ, 0x1f, R40 ;  /* 0x0000001fff2b7819 */ /* 0x000fc40000011428 */
[----:B------:R-:W-:Y:S02]  /*04a0*/  ISETP.GE.AND.EX P6, PT, R41, UR5, PT, P6 ;  /* 0x0000000529007c0c */ /* 0x000fe4000bfc6360 */
[-C--:B------:R-:W-:Y:S02]  /*04b0*/  @!P2 IADD3 R6, PT, PT, R6, -R21.reuse, RZ ;  /* 0x800000150606a210 */ /* 0x080fe40007ffe0ff */
[----:B------:R-:W-:Y:S02]  /*04c0*/  @!P2 IADD3 R19, PT, PT, R19, 0x1, RZ ;  /* 0x000000011313a810 */ /* 0x000fe40007ffe0ff */
[----:B------:R-:W-:Y:S02]  /*04d0*/  ISETP.GE.U32.AND P1, PT, R6, R21, PT ;  /* 0x000000150600720c */ /* 0x000fe40003f26070 */
[----:B------:R-:W-:Y:S02]  /*04e0*/  LOP3.LUT R6, R65, R10, RZ, 0x3c, !PT ;  /* 0x0000000a41067212 */ /* 0x000fe400078e3cff */
[----:B------:R-:W-:-:S02]  /*04f0*/  ISETP.GE.U32.AND P2, PT, R23, UR4, PT ;  /* 0x0000000417007c0c */ /* 0x000fc4000bf46070 */
[----:B------:R-:W-:Y:S02]  /*0500*/  ISETP.GE.AND P4, PT, R6, RZ, PT ;  /* 0x000000ff0600720c */ /* 0x000fe40003f86270 */
[----:B------:R-:W-:-:S05]  /*0510*/  ISETP.GE.AND.EX P2, PT, R29, UR5, PT, P2 ;  /* 0x000000051d007c0c */ /* 0x000fca000bf46320 */
[----:B------:R-:W-:-:S04]  /*0520*/  @P1 IADD3 R19, PT, PT, R19, 0x1, RZ ;  /* 0x0000000113131810 */ /* 0x000fc80007ffe0ff */
[----:B------:R-:W-:-:S04]  /*0530*/  MOV R21, R19 ;  /* 0x0000001300157202 */ /* 0x000fc80000000f00 */
[----:B------:R-:W-:Y:S01]  /*0540*/  @!P4 IADD3 R21, PT, PT, -R21, RZ, RZ ;  /* 0x000000ff1515c210 */ /* 0x000fe20007ffe1ff */
[----:B------:R-:W1:Y:S01]  /*0550*/  @!P2 LDC.64 R26, c[0x0][0x3e0] ;  /* 0x0000f800ff1aab82 */ /* 0x000e620000000a00 */
[----:B------:R-:W-:Y:S02]  /*0560*/  @!P3 LOP3.LUT R21, RZ, R10, RZ, 0x33, !PT ;  /* 0x0000000aff15b212 */ /* 0x000fe400078e33ff */
[----:B------:R-:W-:Y:S02]  /*0570*/  ISETP.GE.U32.AND P3, PT, R35, UR4, PT ;  /* 0x0000000423007c0c */ /* 0x000fe4000bf66070 */
[----:B------:R-:W-:Y:S02]  /*0580*/  IADD3 R6, PT, PT, -R21, RZ, RZ ;  /* 0x000000ff15067210 */ /* 0x000fe40007ffe1ff */
[----:B------:R-:W-:Y:S01]  /*0590*/  ISETP.GE.AND.EX P3, PT, R33, UR5, PT, P3 ;  /* 0x0000000521007c0c */ /* 0x000fe2000bf66330 */
[----:B------:R-:W2:Y:S01]  /*05a0*/  @!P2 LDC.64 R18, c[0x0][0x390] ;  /* 0x0000e400ff12ab82 */ /* 0x000ea20000000a00 */
[----:B------:R-:W-:Y:S01]  /*05b0*/  ISETP.GE.U32.AND P4, PT, R39, UR4, PT ;  /* 0x0000000427007c0c */ /* 0x000fe2000bf86070 */
[----:B------:R-:W-:Y:S01]  /*05c0*/  IMAD R67, R10, R6, R65 ;  /* 0x000000060a437224 */ /* 0x000fe200078e0241 */
[----:B------:R-:W-:-:S02]  /*05d0*/  SHF.R.S32.HI R6, RZ, 0x1f, R21 ;  /* 0x0000001fff067819 */ /* 0x000fc40000011415 */
[----:B------:R-:W-:Y:S01]  /*05e0*/  ISETP.GE.AND.EX P4, PT, R37, UR5, PT, P4 ;  /* 0x0000000525007c0c */ /* 0x000fe2000bf86340 */
[----:B------:R-:W-:Y:S02]  /*05f0*/  IMAD R67, R67, 0x28, RZ ;  /* 0x0000002843437824 */ /* 0x000fe400078e02ff */
[----:B0-----:R-:W-:-:S03]  /*0600*/  IMAD R6, R6, UR8, RZ ;  /* 0x0000000806067c24 */ /* 0x001fc6000f8e02ff */
[----:B------:R-:W-:Y:S01]  /*0610*/  IADD3 R70, P1, PT, R67, R70, RZ ;  /* 0x0000004643467210 */ /* 0x000fe20007f3e0ff */
[----:B------:R-:W-:Y:S01]  /*0620*/  IMAD R73, R21, UR9, R6 ;  /* 0x0000000915497c24 */ /* 0x000fe2000f8e0206 */
[----:B------:R-:W0:Y:S02]  /*0630*/  @!P3 LDC.64 R24, c[0x0][0x3e0] ;  /* 0x0000f800ff18bb82 */ /* 0x000e240000000a00 */
[----:B------:R-:W-:Y:S01]  /*0640*/  LEA.HI.X.SX32 R71, R67, RZ, 0x1, P1 ;  /* 0x000000ff43477211 */ /* 0x000fe200008f0eff */
[----:B-1----:R-:W-:Y:S01]  /*0650*/  @!P2 IMAD R6, R29, R26, RZ ;  /* 0x0000001a1d06a224 */ /* 0x002fe200078e02ff */
[----:B------:R-:W-:Y:S01]  /*0660*/  ISETP.GE.U32.AND P1, PT, R40, UR4, PT ;  /* 0x0000000428007c0c */ /* 0x000fe2000bf26070 */
[----:B------:R-:W-:-:S03]  /*0670*/  IMAD.WIDE.U32 R70, R21, UR8, R70 ;  /* 0x0000000815467c25 */ /* 0x000fc6000f8e0046 */
[----:B------:R-:W1:Y:S01]  /*0680*/  @!P3 LDC.64 R28, c[0x0][0x390] ;  /* 0x0000e400ff1cbb82 */ /* 0x000e620000000a00 */
[----:B------:R-:W-:Y:S01]  /*0690*/  ISETP.GE.AND.EX P1, PT, R43, UR5, PT, P1 ;  /* 0x000000052b007c0c */ /* 0x000fe2000bf26310 */
[----:B------:R-:W-:Y:S01]  /*06a0*/  @!P2 IMAD R31, R23, R27, R6 ;  /* 0x0000001b171fa224 */ /* 0x000fe200078e0206 */
[----:B------:R-:W-:Y:S02]  /*06b0*/  IADD3 R73, PT, PT, R71, R73, RZ ;  /* 0x0000004947497210 */ /* 0x000fe40007ffe0ff */
[----:B------:R-:W-:-:S03]  /*06c0*/  @!P2 MOV R72, R70 ;  /* 0x000000460048a202 */ /* 0x000fc60000000f00 */
[----:B------:R-:W3:Y:S02]  /*06d0*/  @!P4 LDC.64 R20, c[0x0][0x3e0] ;  /* 0x0000f800ff14cb82 */ /* 0x000ee40000000a00 */
[----:B------:R-:W-:-:S05]  /*06e0*/  @!P2 IMAD.WIDE.U32 R26, R23, R26, R72 ;  /* 0x0000001a171aa225 */ /* 0x000fca00078e0048 */
[----:B------:R-:W-:Y:S01]  /*06f0*/  @!P2 IADD3 R6, PT, PT, R27, R31, RZ ;  /* 0x0000001f1b06a210 */ /* 0x000fe20007ffe0ff */
[----:B0-----:R-:W-:Y:S01]  /*0700*/  @!P3 IMAD R8, R33, R24, RZ ;  /* 0x000000182108b224 */ /* 0x001fe200078e02ff */
[----:B--2---:R-:W-:-:S04]  /*0710*/  @!P2 LEA R30, P5, R26, R18, 0x1 ;  /* 0x000000121a1ea211 */ /* 0x004fc800078a08ff */
[----:B------:R-:W-:Y:S02]  /*0720*/  @!P2 LEA.HI.X R31, R26, R19, R6, 0x1, P5 ;  /* 0x000000131a1fa211 */ /* 0x000fe400028f0c06 */
[----:B------:R-:W0:Y:S01]  /*0730*/  @!P4 LDC.64 R18, c[0x0][0x390] ;  /* 0x0000e400ff12cb82 */ /* 0x000e220000000a00 */
[----:B------:R-:W-:Y:S02]  /*0740*/  @!P3 MOV R32, R70 ;  /* 0x000000460020b202 */ /* 0x000fe40000000f00 */
[----:B------:R-:W-:Y:S01]  /*0750*/  @!P3 MOV R33, R73 ;  /* 0x000000490021b202 */ /* 0x000fe20000000f00 */
[----:B------:R-:W-:Y:S01]  /*0760*/  @!P3 IMAD R45, R35, R25, R8 ;  /* 0x00000019232db224 */ /* 0x000fe200078e0208 */
[----:B------:R-:W-:-:S03]  /*0770*/  MOV R6, RZ ;  /* 0x000000ff00067202 */ /* 0x000fc60000000f00 */
[----:B------:R-:W2:Y:S01]  /*0780*/  @!P6 LDC.64 R26, c[0x0][0x3e0] ;  /* 0x0000f800ff1aeb82 */ /* 0x000ea20000000a00 */
[----:B------:R-:W-:Y:S01]  /*0790*/  IADD3 R8, PT, PT, R23, 0x140, RZ ;  /* 0x0000014017087810 */ /* 0x000fe20007ffe0ff */
[----:B------:R-:W-:Y:S01]  /*07a0*/  @!P3 IMAD.WIDE.U32 R32, R35, R24, R32 ;  /* 0x000000182320b225 */ /* 0x000fe200078e0020 */
[----:B------:R-:W-:Y:S01]  /*07b0*/  @!P4 MOV R34, R70 ;  /* 0x000000460022c202 */ /* 0x000fe20000000f00 */
[----:B------:R1:W4:Y:S01]  /*07c0*/  @!P2 LDG.E R6, desc[UR6][R30.64] ;  /* 0x000000061e06a981 */ /* 0x000322000c1e1900 */
[----:B------:R-:W-:Y:S01]  /*07d0*/  @!P4 MOV R35, R73 ;  /* 0x000000490023c202 */ /* 0x000fe20000000f00 */
[-C--:B---3--:R-:W-:Y:S01]  /*07e0*/  @!P4 IMAD R10, R37, R20.reuse, RZ ;  /* 0x00000014250ac224 */ /* 0x088fe200078e02ff */
[----:B------:R-:W-:Y:S01]  /*07f0*/  ISETP.GE.U32.AND P5, PT, R8, UR4, PT ;  /* 0x0000000408007c0c */ /* 0x000fe2000bfa6070 */
[----:B------:R-:W3:Y:S01]  /*0800*/  @!P1 LDC.64 R24, c[0x0][0x3e0] ;  /* 0x0000f800ff189b82 */ /* 0x000ee20000000a00 */
[----:B------:R-:W-:Y:S01]  /*0810*/  SHF.R.S32.HI R37, RZ, 0x1f, R8 ;  /* 0x0000001fff257819 */ /* 0x000fe20000011408 */
[----:B------:R-:W-:Y:S01]  /*0820*/  @!P4 IMAD R47, R39, R21, R10 ;  /* 0x00000015272fc224 */ /* 0x000fe200078e020a */
[----:B------:R-:W-:Y:S01]  /*0830*/  @!P3 IADD3 R10, PT, PT, R33, R45, RZ ;  /* 0x0000002d210ab210 */ /* 0x000fe20007ffe0ff */
[----:B------:R-:W-:Y:S01]  /*0840*/  @!P4 IMAD.WIDE.U32 R34, R39, R20, R34 ;  /* 0x000000142722c225 */ /* 0x000fe200078e0022 */
[----:B------:R-:W-:-:S02]  /*0850*/  ISETP.GE.AND.EX P5, PT, R37, UR5, PT, P5 ;  /* 0x0000000525007c0c */ /* 0x000fc4000bfa6350 */
[C---:B-1----:R-:W-:Y:S01]  /*0860*/  @!P3 LEA R30, P2, R32.reuse, R28, 0x1 ;  /* 0x0000001c201eb211 */ /* 0x042fe200078408ff */
[----:B------:R-:W1:Y:S01]  /*0870*/  @!P6 LDC.64 R20, c[0x0][0x390] ;  /* 0x0000e400ff14eb82 */ /* 0x000e620000000a00 */
[----:B------:R-:W-:Y:S02]  /*0880*/  @!P4 IADD3 R14, PT, PT, R35, R47, RZ ;  /* 0x0000002f230ec210 */ /* 0x000fe40007ffe0ff */
[----:B------:R-:W-:Y:S02]  /*0890*/  @!P3 LEA.HI.X R31, R32, R29, R10, 0x1, P2 ;  /* 0x0000001d201fb211 */ /* 0x000fe400010f0c0a */
[----:B0-----:R-:W-:Y:S02]  /*08a0*/  @!P4 LEA R32, P2, R34, R18, 0x1 ;  /* 0x000000122220c211 */ /* 0x001fe400078408ff */
[----:B------:R-:W-:Y:S01]  /*08b0*/  IADD3 R10, PT, PT, R23, 0x1a0, RZ ;  /* 0x000001a0170a7810 */ /* 0x000fe20007ffe0ff */
[----:B------:R-:W0:Y:S01]  /*08c0*/  @!P1 LDC.64 R28, c[0x0][0x390] ;  /* 0x0000e400ff1c9b82 */ /* 0x000e220000000a00 */
[----:B------:R-:W-:-:S02]  /*08d0*/  MOV R16, RZ ;  /* 0x000000ff00107202 */ /* 0x000fc40000000f00 */
[----:B------:R-:W-:Y:S02]  /*08e0*/  @!P4 LEA.HI.X R33, R34, R19, R14, 0x1, P2 ;  /* 0x000000132221c211 */ /* 0x000fe400010f0c0e */
[----:B------:R-:W-:Y:S02]  /*08f0*/  ISETP.GE.U32.AND P2, PT, R10, UR4, PT ;  /* 0x000000040a007c0c */ /* 0x000fe4000bf46070 */
[----:B------:R-:W-:Y:S01]  /*0900*/  SHF.R.S32.HI R45, RZ, 0x1f, R10 ;  /* 0x0000001fff2d7819 */ /* 0x000fe2000001140a */
[----:B--2---:R-:W-:Y:S01]  /*0910*/  @!P6 IMAD R41, R41, R26, RZ ;  /* 0x0000001a2929e224 */ /* 0x004fe200078e02ff */
[----:B------:R-:W-:Y:S01]  /*0920*/  @!P6 MOV R34, R70 ;  /* 0x000000460022e202 */ /* 0x000fe20000000f00 */
[----:B------:R-:W2:Y:S01]  /*0930*/  @!P5 LDC.64 R18, c[0x0][0x3e0] ;  /* 0x0000f800ff12db82 */ /* 0x000ea20000000a00 */
[----:B------:R-:W-:Y:S01]  /*0940*/  @!P6 MOV R35, R73 ;  /* 0x000000490023e202 */ /* 0x000fe20000000f00 */
[----:B------:R1:W5:Y:S01]  /*0950*/  @!P3 LDG.E R16, desc[UR6][R30.64] ;  /* 0x000000061e10b981 */ /* 0x000362000c1e1900 */
[----:B------:R-:W-:Y:S01]  /*0960*/  ISETP.GE.AND.EX P2, PT, R45, UR5, PT, P2 ;  /* 0x000000052d007c0c */ /* 0x000fe2000bf46320 */
[----:B------:R-:W-:Y:S01]  /*0970*/  @!P6 IMAD R41, R12, R27, R41 ;  /* 0x0000001b0c29e224 */ /* 0x000fe200078e0229 */
[----:B------:R-:W-:Y:S01]  /*0980*/  ISETP.GE.U32.AND P3, PT, R64, UR4, PT ;  /* 0x0000000440007c0c */ /* 0x000fe2000bf66070 */
[----:B------:R-:W-:Y:S01]  /*0990*/  @!P6 IMAD.WIDE.U32 R34, R12, R26, R34 ;  /* 0x0000001a0c22e225 */ /* 0x000fe200078e0022 */
[----:B------:R-:W-:-:S02]  /*09a0*/  @!P1 MOV R26, R70 ;  /* 0x00000046001a9202 */ /* 0x000fc40000000f00 */
[----:B------:R-:W-:Y:S01]  /*09b0*/  @!P1 MOV R27, R73 ;  /* 0x00000049001b9202 */ /* 0x000fe20000000f00 */
[-C--:B---3--:R-:W-:Y:S01]  /*09c0*/  @!P1 IMAD R43, R43, R24.reuse, RZ ;  /* 0x000000182b2b9224 */ /* 0x088fe200078e02ff */
[----:B------:R-:W-:Y:S02]  /*09d0*/  MOV R36, RZ ;  /* 0x000000ff00247202 */ /* 0x000fe40000000f00 */
[----:B------:R-:W-:Y:S01]  /*09e0*/  ISETP.GE.AND.EX P3, PT, R7, UR5, PT, P3 ;  /* 0x0000000507007c0c */ /* 0x000fe2000bf66330 */
[C---:B------:R-:W-:Y:S01]  /*09f0*/  @!P1 IMAD R43, R40.reuse, R25, R43 ;  /* 0x00000019282b9224 */ /* 0x040fe200078e022b */
[----:B------:R-:W-:Y:S01]  /*0a00*/  @!P6 IADD3 R12, PT, PT, R35, R41, RZ ;  /* 0x00000029230ce210 */ /* 0x000fe20007ffe0ff */
[----:B------:R-:W-:Y:S01]  /*0a10*/  @!P1 IMAD.WIDE.U32 R40, R40, R24, R26 ;  /* 0x0000001828289225 */ /* 0x000fe200078e001a */
[----:B------:R-:W3:Y:S01]  /*0a20*/  @!P4 LDG.E R36, desc[UR6][R32.64] ;  /* 0x000000062024c981 */ /* 0x000ee2000c1e1900 */
[----:B------:R-:W2:Y:S01]  /*0a30*/  @!P5 LDC.64 R26, c[0x0][0x390] ;  /* 0x0000e400ff1adb82 */ /* 0x000ea20000000a00 */
[----:B-1----:R-:W-:-:S04]  /*0a40*/  @!P6 LEA R30, P4, R34, R20, 0x1 ;  /* 0x00000014221ee211 */ /* 0x002fc800078808ff */
[----:B------:R-:W-:Y:S02]  /*0a50*/  @!P6 LEA.HI.X R31, R34, R21, R12, 0x1, P4 ;  /* 0x00000015221fe211 */ /* 0x000fe400020f0c0c */
[----:B------:R-:W-:Y:S02]  /*0a60*/  CS2R R34, SRZ ;  /* 0x0000000000227805 */ /* 0x000fe4000001ff00 */
[----:B------:R-:W-:Y:S01]  /*0a70*/  @!P1 IADD3 R12, PT, PT, R41, R43, RZ ;  /* 0x0000002b290c9210 */ /* 0x000fe20007ffe0ff */
[----:B------:R-:W1:Y:S01]  /*0a80*/  @!P2 LDC.64 R24, c[0x0][0x3e0] ;  /* 0x0000f800ff18ab82 */ /* 0x000e620000000a00 */
[C---:B0-----:R-:W-:Y:S01]  /*0a90*/  @!P1 LEA R38, P4, R40.reuse, R28, 0x1 ;  /* 0x0000001c28269211 */ /* 0x041fe200078808ff */
[----:B--2---:R-:W-:Y:S01]  /*0aa0*/  @!P5 IMAD R37, R37, R18, RZ ;  /* 0x000000122525d224 */ /* 0x004fe200078e02ff */
[----:B------:R0:W2:Y:S02]  /*0ab0*/  @!P6 LDG.E R35, desc[UR6][R30.64] ;  /* 0x000000061e23e981 */ /* 0x0000a4000c1e1900 */
[----:B------:R-:W-:-:S03]  /*0ac0*/  @!P1 LEA.HI.X R39, R40, R29, R12, 0x1, P4 ;  /* 0x0000001d28279211 */ /* 0x000fc600020f0c0c */
[----:B------:R-:W1:Y:S01]  /*0ad0*/  @!P3 LDC.64 R20, c[0x0][0x3e0] ;  /* 0x0000f800ff14bb82 */ /* 0x000e620000000a00 */
[----:B------:R-:W-:Y:S01]  /*0ae0*/  ISETP.GE.U32.AND P4, PT, R62, UR4, PT ;  /* 0x000000043e007c0c */ /* 0x000fe2000bf86070 */
[----:B------:R-:W-:Y:S01]  /*0af0*/  @!P5 IMAD R37, R8, R19, R37 ;  /* 0x000000130825d224 */ /* 0x000fe200078e0225 */
[----:B------:R-:W-:Y:S01]  /*0b00*/  ISETP.GE.U32.AND P6, PT, R66, UR4, PT ;  /* 0x0000000442007c0c */ /* 0x000fe2000bfc6070 */
[----:B------:R0:W5:Y:S02]  /*0b10*/  @!P1 LDG.E R34, desc[UR6][R38.64] ;  /* 0x0000000626229981 */ /* 0x000164000c1e1900 */
[----:B0-----:R-:W-:Y:S02]  /*0b20*/  @!P5 MOV R30, R70 ;  /* 0x00000046001ed202 */ /* 0x001fe40000000f00 */
[----:B------:R-:W0:Y:S01]  /*0b30*/  @!P2 LDC.64 R28, c[0x0][0x390] ;  /* 0x0000e400ff1cab82 */ /* 0x000e220000000a00 */
[----:B------:R-:W-:Y:S02]  /*0b40*/  @!P5 MOV R31, R73 ;  /* 0x00000049001fd202 */ /* 0x000fe40000000f00 */
[----:B------:R-:W-:-:S02]  /*0b50*/  ISETP.GE.AND.EX P4, PT, R9, UR5, PT, P4 ;  /* 0x0000000509007c0c */ /* 0x000fc4000bf86340 */
[----:B------:R-:W-:Y:S01]  /*0b60*/  ISETP.GE.AND.EX P1, PT, R5, UR5, PT, P6 ;  /* 0x0000000505007c0c */ /* 0x000fe2000bf26360 */
[----:B------:R-:W-:Y:S02]  /*0b70*/  @!P5 IMAD.WIDE.U32 R18, R8, R18, R30 ;  /* 0x000000120812d225 */ /* 0x000fe400078e001e */
[----:B------:R-:W0:Y:S01]  /*0b80*/  @!P3 LDC.64 R30, c[0x0][0x390] ;  /* 0x0000e400ff1ebb82 */ /* 0x000e220000000a00 */
[----:B------:R-:W-:Y:S02]  /*0b90*/  @!P2 MOV R38, R70 ;  /* 0x000000460026a202 */ /* 0x000fe40000000f00 */
[----:B------:R-:W-:Y:S02]  /*0ba0*/  @!P5 IADD3 R8, PT, PT, R19, R37, RZ ;  /* 0x000000251308d210 */ /* 0x000fe40007ffe0ff */
[----:B------:R-:W-:Y:S01]  /*0bb0*/  @!P5 LEA R32, P6, R18, R26, 0x1 ;  /* 0x0000001a1220d211 */ /* 0x000fe200078c08ff */
[----:B-1----:R-:W-:Y:S01]  /*0bc0*/  @!P2 IMAD R45, R45, R24, RZ ;  /* 0x000000182d2da224 */ /* 0x002fe200078e02ff */
[----:B------:R-:W-:-:S02]  /*0bd0*/  @!P2 MOV R39, R73 ;  /* 0x000000490027a202 */ /* 0x000fc40000000f00 */
[----:B------:R-:W-:Y:S02]  /*0be0*/  @!P5 LEA.HI.X R33, R18, R27, R8, 0x1, P6 ;  /* 0x0000001b1221d211 */ /* 0x000fe400030f0c08 */
[----:B------:R-:W1:Y:S01]  /*0bf0*/  @!P4 LDC.64 R26, c[0x0][0x3e0] ;  /* 0x0000f800ff1acb82 */ /* 0x000e620000000a00 */
[C---:B------:R-:W-:Y:S01]  /*0c00*/  @!P2 IMAD R45, R10.reuse, R25, R45 ;  /* 0x000000190a2da224 */ /* 0x040fe200078e022d */
[----:B------:R-:W-:Y:S01]  /*0c10*/  @!P3 MOV R40, R70 ;  /* 0x000000460028b202 */ /* 0x000fe20000000f00 */
[----:B------:R-:W-:Y:S01]  /*0c20*/  @!P2 IMAD.WIDE.U32 R38, R10, R24, R38 ;  /* 0x000000180a26a225 */ /* 0x000fe200078e0026 */
[----:B------:R-:W-:-:S03]  /*0c30*/  @!P3 MOV R41, R73 ;  /* 0x000000490029b202 */ /* 0x000fc60000000f00 */
[-C--:B------:R-:W-:Y:S01]  /*0c40*/  @!P3 IMAD R8, R7, R20.reuse, RZ ;  /* 0x000000140708b224 */ /* 0x080fe200078e02ff */
[----:B------:R-:W1:Y:S01]  /*0c50*/  @!P1 LDC.64 R24, c[0x0][0x3e0] ;  /* 0x0000f800ff189b82 */ /* 0x000e620000000a00 */
[----:B------:R-:W-:Y:S01]  /*0c60*/  MOV R51, RZ ;  /* 0x000000ff00337202 */ /* 0x000fe20000000f00 */
[----:B------:R-:W-:Y:S01]  /*0c70*/  @!P3 IMAD.WIDE.U32 R40, R64, R20, R40 ;  /* 0x000000144028b225 */ /* 0x000fe200078e0028 */
[----:B0-----:R-:W-:-:S03]  /*0c80*/  @!P2 LEA R18, P6, R38, R28, 0x1 ;  /* 0x0000001c2612a211 */ /* 0x001fc600078c08ff */
[----:B------:R-:W-:Y:S01]  /*0c90*/  @!P3 IMAD R37, R64, R21, R8 ;  /* 0x000000154025b224 */ /* 0x000fe200078e0208 */
[----:B------:R-:W-:Y:S01]  /*0ca0*/  @!P2 IADD3 R8, PT, PT, R39, R45, RZ ;  /* 0x0000002d2708a210 */ /* 0x000fe20007ffe0ff */
[----:B------:R-:W0:Y:S01]  /*0cb0*/  @!P4 LDC.64 R20, c[0x0][0x390] ;  /* 0x0000e400ff14cb82 */ /* 0x000e220000000a00 */
[----:B------:R1:W5:Y:S01]  /*0cc0*/  @!P5 LDG.E R51, desc[UR6][R32.64] ;  /* 0x000000062033d981 */ /* 0x000362000c1e1900 */
[----:B------:R-:W-:Y:S02]  /*0cd0*/  ISETP.GE.U32.AND P5, PT, R60, UR4, PT ;  /* 0x000000043c007c0c */ /* 0x000fe4000bfa6070 */
[----:B------:R-:W-:Y:S02]  /*0ce0*/  @!P2 LEA.HI.X R19, R38, R29, R8, 0x1, P6 ;  /* 0x0000001d2613a211 */ /* 0x000fe400030f0c08 */
[----:B------:R-:W-:Y:S02]  /*0cf0*/  @!P3 IADD3 R8, PT, PT, R41, R37, RZ ;  /* 0x000000252908b210 */ /* 0x000fe40007ffe0ff */
[----:B------:R-:W0:Y:S01]  /*0d00*/  @!P1 LDC.64 R28, c[0x0][0x390] ;  /* 0x0000e400ff1c9b82 */ /* 0x000e220000000a00 */
[----:B------:R-:W-:-:S02]  /*0d10*/  @!P3 LEA R30, P6, R40, R30, 0x1 ;  /* 0x0000001e281eb211 */ /* 0x000fc400078c08ff */
[----:B------:R-:W-:Y:S02]  /*0d20*/  ISETP.GE.AND.EX P5, PT, R11, UR5, PT, P5 ;  /* 0x000000050b007c0c */ /* 0x000fe4000bfa6350 */
[----:B------:R-:W-:Y:S02]  /*0d30*/  @!P3 LEA.HI.X R31, R40, R31, R8, 0x1, P6 ;  /* 0x0000001f281fb211 */ /* 0x000fe400030f0c08 */
[----:B------:R-:W-:Y:S01]  /*0d40*/  MOV R8, RZ ;  /* 0x000000ff00087202 */ /* 0x000fe20000000f00 */
[----:B-1----:R-:W-:Y:S01]  /*0d50*/  @!P4 IMAD R12, R9, R26, RZ ;  /* 0x0000001a090cc224 */ /* 0x002fe200078e02ff */
[----:B------:R-:W-:Y:S02]  /*0d60*/  @!P4 MOV R32, R70 ;  /* 0x000000460020c202 */ /* 0x000fe40000000f00 */
[----:B------:R-:W-:Y:S01]  /*0d70*/  @!P4 MOV R33, R73 ;  /* 0x000000490021c202 */ /* 0x000fe20000000f00 */
[----:B------:R-:W-:Y:S01]  /*0d80*/  @!P1 IMAD R10, R5, R24, RZ ;  /* 0x00000018050a9224 */ /* 0x000fe200078e02ff */
[----:B------:R1:W5:Y:S01]  /*0d90*/  @!P3 LDG.E R8, desc[UR6][R30.64] ;  /* 0x000000061e08b981 */ /* 0x000362000c1e1900 */
[----:B------:R-:W-:Y:S01]  /*0da0*/  @!P4 IMAD R39, R62, R27, R12 ;  /* 0x0000001b3e27c224 */ /* 0x000fe200078e020c */
[----:B------:R-:W-:Y:S01]  /*0db0*/  ISETP.GE.U32.AND P6, PT, R58, UR4, PT ;  /* 0x000000043a007c0c */ /* 0x000fe2000bfc6070 */
[----:B------:R-:W-:-:S02]  /*0dc0*/  @!P4 IMAD.WIDE.U32 R32, R62, R26, R32 ;  /* 0x0000001a3e20c225 */ /* 0x000fc400078e0020 */
[----:B------:R-:W0:Y:S01]  /*0dd0*/  @!P5 LDC.64 R26, c[0x0][0x3e0] ;  /* 0x0000f800ff1adb82 */ /* 0x000e220000000a00 */
[----:B-1----:R-:W-:Y:S02]  /*0de0*/  @!P1 MOV R30, R70 ;  /* 0x00000046001e9202 */ /* 0x002fe40000000f00 */
[----:B------:R-:W-:Y:S01]  /*0df0*/  @!P1 MOV R31, R73 ;  /* 0x00000049001f9202 */ /* 0x000fe20000000f00 */
[C---:B------:R-:W-:Y:S01]  /*0e00*/  @!P1 IMAD R37, R66.reuse, R25, R10 ;  /* 0x0000001942259224 */ /* 0x040fe200078e020a */
[----:B------:R-:W-:Y:S02]  /*0e10*/  ISETP.GE.AND.EX P6, PT, R13, UR5, PT, P6 ;  /* 0x000000050d007c0c */ /* 0x000fe4000bfc6360 */
[----:B------:R-:W-:Y:S01]  /*0e20*/  @!P4 IADD3 R10, PT, PT, R33, R39, RZ ;  /* 0x00000027210ac210 */ /* 0x000fe20007ffe0ff */
[----:B------:R-:W-:Y:S01]  /*0e30*/  @!P1 IMAD.WIDE.U32 R24, R66, R24, R30 ;  /* 0x0000001842189225 */ /* 0x000fe200078e001e */
[----:B0-----:R-:W-:-:S04]  /*0e40*/  @!P4 LEA R30, P3, R32, R20, 0x1 ;  /* 0x00000014201ec211 */ /* 0x001fc800078608ff */
[----:B------:R-:W-:Y:S02]  /*0e50*/  @!P4 LEA.HI.X R31, R32, R21, R10, 0x1, P3 ;  /* 0x00000015201fc211 */ /* 0x000fe400018f0c0a */
[----:B------:R-:W-:Y:S01]  /*0e60*/  @!P1 IADD3 R10, PT, PT, R25, R37, RZ ;  /* 0x00000025190a9210 */ /* 0x000fe20007ffe0ff */
[----:B------:R-:W0:Y:S01]  /*0e70*/  @!P5 LDC.64 R32, c[0x0][0x390] ;  /* 0x0000e400ff20db82 */ /* 0x000e220000000a00 */
[----:B------:R-:W-:-:S04]  /*0e80*/  @!P1 LEA R38, P3, R24, R28, 0x1 ;  /* 0x0000001c18269211 */ /* 0x000fc800078608ff */
[----:B------:R-:W-:Y:S02]  /*0e90*/  @!P1 LEA.HI.X R39, R24, R29, R10, 0x1, P3 ;  /* 0x0000001d18279211 */ /* 0x000fe400018f0c0a */
[----:B------:R-:W-:Y:S01]  /*0ea0*/  ISETP.GE.U32.AND P3, PT, R56, UR4, PT ;  /* 0x0000000438007c0c */ /* 0x000fe2000bf66070 */
[----:B------:R-:W1:Y:S01]  /*0eb0*/  @!P6 LDC.64 R28, c[0x0][0x3e0] ;  /* 0x0000f800ff1ceb82 */ /* 0x000e620000000a00 */
[----:B------:R-:W-:Y:S02]  /*0ec0*/  MOV R12, RZ ;  /* 0x000000ff000c7202 */ /* 0x000fe40000000f00 */
[----:B------:R-:W-:Y:S01]  /*0ed0*/  ISETP.GE.AND.EX P3, PT, R15, UR5, PT, P3 ;  /* 0x000000050f007c0c */ /* 0x000fe2000bf66330 */
[----:B------:R-:W-:-:S03]  /*0ee0*/  @!P5 IMAD R10, R11, R26, RZ ;  /* 0x0000001a0b0ad224 */ /* 0x000fc600078e02ff */
[----:B------:R0:W5:Y:S01]  /*0ef0*/  @!P1 LDG.E R12, desc[UR6][R38.64] ;  /* 0x00000006260c9981 */ /* 0x000162000c1e1900 */
[----:B------:R-:W4:Y:S01]  /*0f00*/  @!P6 LDC.64 R24, c[0x0][0x390] ;  /* 0x0000e400ff18eb82 */ /* 0x000f220000000a00 */
[----:B------:R-:W-:Y:S01]  /*0f10*/  MOV R14, RZ ;  /* 0x000000ff000e7202 */ /* 0x000fe20000000f00 */
[----:B------:R-:W-:-:S05]  /*0f20*/  @!P5 IMAD R37, R60, R27, R10 ;  /* 0x0000001b3c25d224 */ /* 0x000fca00078e020a */
[----:B------:R0:W5:Y:S01]  /*0f30*/  @!P4 LDG.E R14, desc[UR6][R30.64] ;  /* 0x000000061e0ec981 */ /* 0x000162000c1e1900 */
[----:B------:R-:W4:Y:S01]  /*0f40*/  @!P3 LDC.64 R20, c[0x0][0x3e0] ;  /* 0x0000f800ff14bb82 */ /* 0x000f220000000a00 */
[----:B0-----:R-:W-:Y:S02]  /*0f50*/  @!P5 MOV R38, R70 ;  /* 0x000000460026d202 */ /* 0x001fe40000000f00 */
[----:B------:R-:W-:-:S03]  /*0f60*/  @!P5 MOV R39, R73 ;  /* 0x000000490027d202 */ /* 0x000fc60000000f00 */
[----:B------:R-:W-:Y:S01]  /*0f70*/  @!P5 IMAD.WIDE.U32 R26, R60, R26, R38 ;  /* 0x0000001a3c1ad225 */ /* 0x000fe200078e0026 */
[----:B------:R-:W-:-:S04]  /*0f80*/  @!P6 MOV R30, R70 ;  /* 0x00000046001ee202 */ /* 0x000fc80000000f00 */
[----:B------:R-:W-:Y:S02]  /*0f90*/  @!P5 IADD3 R10, PT, PT, R27, R37, RZ ;  /* 0x000000251b0ad210 */ /* 0x000fe40007ffe0ff */
[C---:B------:R-:W-:Y:S01]  /*0fa0*/  @!P5 LEA R32, P4, R26.reuse, R32, 0x1 ;  /* 0x000000201a20d211 */ /* 0x040fe200078808ff */
[----:B-1----:R-:W-:Y:S01]  /*0fb0*/  @!P6 IMAD R22, R13, R28, RZ ;  /* 0x0000001c0d16e224 */ /* 0x002fe200078e02ff */
[----:B------:R-:W-:Y:S02]  /*0fc0*/  @!P6 MOV R31, R73 ;  /* 0x00000049001fe202 */ /* 0x000fe40000000f00 */
[----:B------:R-:W-:Y:S02]  /*0fd0*/  @!P5 LEA.HI.X R33, R26, R33, R10, 0x1, P4 ;  /* 0x000000211a21d211 */ /* 0x000fe400020f0c0a */
[----:B------:R-:W0:Y:S01]  /*0fe0*/  @!P3 LDC.64 R26, c[0x0][0x390] ;  /* 0x0000e400ff1abb82 */ /* 0x000e220000000a00 */
[----:B------:R-:W-:Y:S01]  /*0ff0*/  MOV R37, RZ ;  /* 0x000000ff00257202 */ /* 0x000fe20000000f00 */
[----:B------:R-:W-:-:S02]  /*1000*/  @!P6 IMAD R39, R58, R29, R22 ;  /* 0x0000001d3a27e224 */ /* 0x000fc400078e0216 */
[----:B------:R-:W-:Y:S01]  /*1010*/  @!P6 IMAD.WIDE.U32 R28, R58, R28, R30 ;  /* 0x0000001c3a1ce225 */ /* 0x000fe200078e001e */
[----:B------:R-:W-:Y:S02]  /*1020*/  ISETP.GE.U32.AND P4, PT, R54, UR4, PT ;  /* 0x0000000436007c0c */ /* 0x000fe4000bf86070 */
[----:B------:R1:W5:Y:S02]  /*1030*/  @!P5 LDG.E R37, desc[UR6][R32.64] ;  /* 0x000000062025d981 */ /* 0x000364000c1e1900 */
[----:B------:R-:W-:Y:S02]  /*1040*/  @!P6 IADD3 R10, PT, PT, R29, R39, RZ ;  /* 0x000000271d0ae210 */ /* 0x000fe40007ffe0ff */
[C---:B----4-:R-:W-:Y:S01]  /*1050*/  @!P6 LEA R24, P5, R28.reuse, R24, 0x1 ;  /* 0x000000181c18e211 */ /* 0x050fe200078a08ff */
[----:B------:R-:W-:Y:S01]  /*1060*/  @!P3 IMAD R22, R15, R20, RZ ;  /* 0x000000140f16b224 */ /* 0x000fe200078e02ff */
[----:B------:R-:W-:Y:S02]  /*1070*/  ISETP.GE.AND.EX P4, PT, R17, UR5, PT, P4 ;  /* 0x0000000511007c0c */ /* 0x000fe4000bf86340 */
[----:B------:R-:W-:-:S02]  /*1080*/  @!P6 LEA.HI.X R25, R28, R25, R10, 0x1, P5 ;  /* 0x000000191c19e211 */ /* 0x000fc400028f0c0a */
[----:B------:R-:W-:Y:S02]  /*1090*/  @!P3 MOV R28, R70 ;  /* 0x00000046001cb202 */ /* 0x000fe40000000f00 */
[----:B------:R-:W-:Y:S01]  /*10a0*/  @!P3 MOV R29, R73 ;  /* 0x00000049001db202 */ /* 0x000fe20000000f00 */
[C---:B------:R-:W-:Y:S01]  /*10b0*/  @!P3 IMAD R31, R56.reuse, R21, R22 ;  /* 0x00000015381fb224 */ /* 0x040fe200078e0216 */
[----:B------:R-:W-:Y:S02]  /*10c0*/  MOV R38, RZ ;  /* 0x000000ff00267202 */ /* 0x000fe40000000f00 */
[C---:B------:R-:W-:Y:S01]  /*10d0*/  IADD3 R39, PT, PT, R23.reuse, 0x1c0, RZ ;  /* 0x000001c017277810 */ /* 0x040fe20007ffe0ff */
[----:B------:R-:W-:Y:S01]  /*10e0*/  @!P3 IMAD.WIDE.U32 R20, R56, R20, R28 ;  /* 0x000000143814b225 */ /* 0x000fe200078e001c */
[----:B------:R-:W-:Y:S01]  /*10f0*/  IADD3 R41, PT, PT, R23, 0x1e0, RZ ;  /* 0x000001e017297810 */ /* 0x000fe20007ffe0ff */
[----:B-1----:R-:W1:Y:S01]  /*1100*/  @!P4 LDC.64 R32, c[0x0][0x3e0] ;  /* 0x0000f800ff20cb82 */ /* 0x002e620000000a00 */
[----:B------:R4:W5:Y:S01]  /*1110*/  @!P6 LDG.E R38, desc[UR6][R24.64] ;  /* 0x000000061826e981 */ /* 0x000962000c1e1900 */
[----:B------:R-:W-:-:S02]  /*1120*/  ISETP.GE.U32.AND P5, PT, R39, UR4, PT ;  /* 0x0000000427007c0c */ /* 0x000fc4000bfa6070 */
[----:B------:R-:W-:Y:S02]  /*1130*/  SHF.R.S32.HI R43, RZ, 0x1f, R39 ;  /* 0x0000001fff2b7819 */ /* 0x000fe40000011427 */
[----:B------:R-:W-:Y:S02]  /*1140*/  @!P3 IADD3 R10, PT, PT, R21, R31, RZ ;  /* 0x0000001f150ab210 */ /* 0x000fe40007ffe0ff */
[C---:B0-----:R-:W-:Y:S01]  /*1150*/  @!P3 LEA R26, P6, R20.reuse, R26, 0x1 ;  /* 0x0000001a141ab211 */ /* 0x041fe200078c08ff */
[----:B------:R-:W0:Y:S01]  /*1160*/  @!P4 LDC.64 R30, c[0x0][0x390] ;  /* 0x0000e400ff1ecb82 */ /* 0x000e220000000a00 */
[----:B------:R-:W-:Y:S02]  /*1170*/  ISETP.GE.AND.EX P5, PT, R43, UR5, PT, P5 ;  /* 0x000000052b007c0c */ /* 0x000fe4000bfa6350 */
[----:B------:R-:W-:Y:S02]  /*1180*/  @!P3 LEA.HI.X R27, R20, R27, R10, 0x1, P6 ;  /* 0x0000001b141bb211 */ /* 0x000fe400030f0c0a */
[----:B------:R-:W-:-:S02]  /*1190*/  ISETP.GE.U32.AND P6, PT, R41, UR4, PT ;  /* 0x0000000429007c0c */ /* 0x000fc4000bfc6070 */
[----:B------:R-:W-:-:S04]  /*11a0*/  SHF.R.S32.HI R45, RZ, 0x1f, R41 ;  /* 0x0000001fff2d7819 */ /* 0x000fc80000011429 */
[----:B------:R-:W-:-:S03]  /*11b0*/  ISETP.GE.AND.EX P6, PT, R45, UR5, PT, P6 ;  /* 0x000000052d007c0c */ /* 0x000fc6000bfc6360 */
[----:B------:R-:W3:Y:S01]  /*11c0*/  @!P5 LDC.64 R28, c[0x0][0x3e0] ;  /* 0x0000f800ff1cdb82 */ /* 0x000ee20000000a00 */
[----:B-1----:R-:W-:Y:S01]  /*11d0*/  @!P4 IMAD R10, R17, R32, RZ ;  /* 0x00000020110ac224 */ /* 0x002fe200078e02ff */
[----:B----4-:R-:W-:Y:S02]  /*11e0*/  @!P4 MOV R24, R70 ;  /* 0x000000460018c202 */ /* 0x010fe40000000f00 */
[----:B------:R-:W-:-:S04]  /*11f0*/  @!P4 MOV R25, R73 ;  /* 0x000000490019c202 */ /* 0x000fc80000000f00 */
[----:B------:R-:W1:Y:S08]  /*1200*/  @!P5 LDC.64 R20, c[0x0][0x390] ;  /* 0x0000e400ff14db82 */ /* 0x000e700000000a00 */
[----:B------:R-:W4:Y:S01]  /*1210*/  @!P6 LDC.64 R22, c[0x0][0x3e0] ;  /* 0x0000f800ff16eb82 */ /* 0x000f220000000a00 */
[C---:B------:R-:W-:Y:S02]  /*1220*/  @!P4 IMAD R47, R54.reuse, R33, R10 ;  /* 0x00000021362fc224 */ /* 0x040fe400078e020a */
[----:B------:R-:W-:Y:S01]  /*1230*/  @!P4 IMAD.WIDE.U32 R32, R54, R32, R24 ;  /* 0x000000203620c225 */ /* 0x000fe200078e0018 */
[----:B------:R-:W-:-:S04]  /*1240*/  MOV R53, RZ ;  /* 0x000000ff00357202 */ /* 0x000fc80000000f00 */
[----:B------:R-:W2:Y:S01]  /*1250*/  @!P6 LDC.64 R24, c[0x0][0x390] ;  /* 0x0000e400ff18eb82 */ /* 0x000ea20000000a00 */
[----:B---3--:R-:W-:Y:S01]  /*1260*/  @!P5 IMAD R40, R43, R28, RZ ;  /* 0x0000001c2b28d224 */ /* 0x008fe200078e02ff */
[----:B------:R3:W5:Y:S01]  /*1270*/  @!P3 LDG.E R53, desc[UR6][R26.64] ;  /* 0x000000061a35b981 */ /* 0x000762000c1e1900 */
[----:B------:R-:W-:Y:S02]  /*1280*/  @!P4 IADD3 R10, PT, PT, R33, R47, RZ ;  /* 0x0000002f210ac210 */ /* 0x000fe40007ffe0ff */
[----:B0-----:R-:W-:Y:S01]  /*1290*/  @!P4 LEA R30, P3, R32, R30, 0x1 ;  /* 0x0000001e201ec211 */ /* 0x001fe200078608ff */
[----:B------:R-:W-:Y:S01]  /*12a0*/  @!P5 IMAD R33, R39, R29, R40 ;  /* 0x0000001d2721d224 */ /* 0x000fe200078e0228 */
[----:B------:R-:W-:Y:S02]  /*12b0*/  MOV R42, RZ ;  /* 0x000000ff002a7202 */ /* 0x000fe40000000f00 */
[----:B---3--:R-:W-:Y:S02]  /*12c0*/  @!P5 MOV R26, R70 ;  /* 0x00000046001ad202 */ /* 0x008fe40000000f00 */
[----:B------:R-:W-:-:S02]  /*12d0*/  @!P5 MOV R27, R73 ;  /* 0x00000049001bd202 */ /* 0x000fc40000000f00 */
[----:B------:R-:W-:Y:S01]  /*12e0*/  @!P4 LEA.HI.X R31, R32, R31, R10, 0x1, P3 ;  /* 0x0000001f201fc211 */ /* 0x000fe200018f0c0a */
[----:B----4-:R-:W-:Y:S02]  /*12f0*/  @!P6 IMAD R10, R45, R22, RZ ;  /* 0x000000162d0ae224 */ /* 0x010fe400078e02ff */
[----:B------:R-:W-:Y:S01]  /*1300*/  @!P5 IMAD.WIDE.U32 R28, R39, R28, R26 ;  /* 0x0000001c271cd225 */ /* 0x000fe200078e001a */
[----:B------:R-:W-:Y:S01]  /*1310*/  @!P6 MOV R26, R70 ;  /* 0x00000046001ae202 */ /* 0x000fe20000000f00 */
[----:B------:R-:W3:Y:S01]  /*1320*/  @!P4 LDG.E R42, desc[UR6][R30.64] ;  /* 0x000000061e2ac981 */ /* 0x000ee2000c1e1900 */
[----:B------:R-:W-:Y:S01]  /*1330*/  @!P6 MOV R27, R73 ;  /* 0x00000049001be202 */ /* 0x000fe20000000f00 */
[----:B------:R-:W-:Y:S01]  /*1340*/  @!P6 IMAD R39, R41, R23, R10 ;  /* 0x000000172927e224 */ /* 0x000fe200078e020a */
[----:B------:R-:W-:Y:S02]  /*1350*/  MOV R57, RZ ;  /* 0x000000ff00397202 */ /* 0x000fe40000000f00 */
[----:B------:R-:W-:Y:S01]  /*1360*/  @!P5 IADD3 R10, PT, PT, R29, R33, RZ ;  /* 0x000000211d0ad210 */ /* 0x000fe20007ffe0ff */
[----:B------:R-:W-:Y:S01]  /*1370*/  @!P6 IMAD.WIDE.U32 R22, R41, R22, R26 ;  /* 0x000000162916e225 */ /* 0x000fe200078e001a */
[----:B-1----:R-:W-:-:S02]  /*1380*/  @!P5 LEA R20, P3, R28, R20, 0x1 ;  /* 0x000000141c14d211 */ /* 0x002fc400078608ff */
[----:B------:R-:W-:Y:S01]  /*1390*/  MOV R59, RZ ;  /* 0x000000ff003b7202 */ /* 0x000fe20000000f00 */
[----:B------:R0:W4:Y:S01]  /*13a0*/  @!P2 LDG.E R57, desc[UR6][R18.64] ;  /* 0x000000061239a981 */ /* 0x000122000c1e1900 */
[----:B------:R-:W-:Y:S02]  /*13b0*/  @!P5 LEA.HI.X R21, R28, R21, R10, 0x1, P3 ;  /* 0x000000151c15d211 */ /* 0x000fe400018f0c0a */
[----:B------:R-:W-:Y:S02]  /*13c0*/  @!P6 IADD3 R10, PT, PT, R23, R39, RZ ;  /* 0x00000027170ae210 */ /* 0x000fe40007ffe0ff */
[C---:B--2---:R-:W-:Y:S01]  /*13d0*/  @!P6 LEA R24, P2, R22.reuse, R24, 0x1 ;  /* 0x000000181618e211 */ /* 0x044fe200078408ff */
[----:B------:R1:W2:Y:S01]  /*13e0*/  @!P5 LDG.E R59, desc[UR6][R20.64] ;  /* 0x00000006143bd981 */ /* 0x0002a2000c1e1900 */
[----:B------:R-:W-:Y:S02]  /*13f0*/  MOV R61, RZ ;  /* 0x000000ff003d7202 */ /* 0x000fe40000000f00 */
[----:B------:R-:W-:-:S05]  /*1400*/  @!P6 LEA.HI.X R25, R22, R25, R10, 0x1, P2 ;  /* 0x000000191619e211 */ /* 0x000fca00010f0c0a */
[----:B------:R1:W2:Y:S01]  /*1410*/  @!P6 LDG.E R61, desc[UR6][R24.64] ;  /* 0x00000006183de981 */ /* 0x0002a2000c1e1900 */
[C---:B------:R-:W-:Y:S02]  /*1420*/  PRMT R10, R6.reuse, 0x7632, R10 ;  /* 0x00007632060a7816 */ /* 0x040fe4000000000a */
[----:B------:R-:W-:Y:S02]  /*1430*/  SHF.L.U32 R6, R6, 0x10, RZ ;  /* 0x0000001006067819 */ /* 0x000fe400000006ff */
[----:B0-----:R-:W-:-:S05]  /*1440*/  SHF.L.U32 R19, R10, 0x10, RZ ;  /* 0x000000100a137819 */ /* 0x001fca00000006ff */
[----:B------:R-:W-:-:S04]  /*1450*/  FMUL.FTZ R27, R19, R19 ;  /* 0x00000013131b7220 */ /* 0x000fc80000410000 */
[----:B------:R-:W-:-:S04]  /*1460*/  FFMA.FTZ R27, R6, R6, R27 ;  /* 0x00000006061b7223 */ /* 0x000fc8000001001b */
[----:B------:R-:W-:Y:S01]  /*1470*/  FADD.FTZ R27, RZ, R27 ;  /* 0x0000001bff1b7221 */ /* 0x000fe20000010000 */
[----:B------:R-:W-:-:S04]  /*1480*/  PRMT R43, R36, 0x7632, R43 ;  /* 0x00007632242b7816 */ /* 0x000fc8000000002b */
[----:B------:R-:W-:-:S05]  /*1490*/  SHF.L.U32 R43, R43, 0x10, RZ ;  /* 0x000000102b2b7819 */ /* 0x000fca00000006ff */
[----:B------:R-:W-:Y:S01]  /*14a0*/  FMUL.FTZ R33, R43, R43 ;  /* 0x0000002b2b217220 */ /* 0x000fe20000410000 */
[----:B------:R-:W-:-:S04]  /*14b0*/  PRMT R47, R35, 0x7632, R47 ;  /* 0x00007632232f7816 */ /* 0x000fc8000000002f */
[----:B------:R-:W-:Y:S02]  /*14c0*/  SHF.L.U32 R47, R47, 0x10, RZ ;  /* 0x000000102f2f7819 */ /* 0x000fe400000006ff */
[----:B-----5:R-:W-:-:S04]  /*14d0*/  PRMT R49, R34, 0x7632, R49 ;  /* 0x0000763222317816 */ /* 0x020fc80000000031 */
[----:B------:R-:W-:Y:S02]  /*14e0*/  SHF.L.U32 R49, R49, 0x10, RZ ;  /* 0x0000001031317819 */ /* 0x000fe400000006ff */
[----:B------:R-:W-:-:S04]  /*14f0*/  PRMT R23, R8, 0x7632, R23 ;  /* 0x0000763208177816 */ /* 0x000fc80000000017 */
[----:B------:R-:W-:Y:S02]  /*1500*/  SHF.L.U32 R23, R23, 0x10, RZ ;  /* 0x0000001017177819 */ /* 0x000fe400000006ff */
[----:B------:R-:W-:-:S03]  /*1510*/  SHF.L.U32 R8, R8, 0x10, RZ ;  /* 0x0000001008087819 */ /* 0x000fc600000006ff */
[----:B------:R-:W-:-:S04]  /*1520*/  FMUL.FTZ R29, R23, R23 ;  /* 0x00000017171d7220 */ /* 0x000fc80000410000 */
[----:B------:R-:W-:Y:S01]  /*1530*/  FFMA.FTZ R29, R8, R8, R29 ;  /* 0x00000008081d7223 */ /* 0x000fe2000001001d */
[C---:B------:R-:W-:Y:S02]  /*1540*/  PRMT R18, R12.reuse, 0x7632, R18 ;  /* 0x000076320c127816 */ /* 0x040fe40000000012 */
[----:B-1----:R-:W-:Y:S02]  /*1550*/  SHF.L.U32 R21, R12, 0x10, RZ ;  /* 0x000000100c157819 */ /* 0x002fe400000006ff */
[----:B------:R-:W-:Y:S01]  /*1560*/  SHF.L.U32 R10, R18, 0x10, RZ ;  /* 0x00000010120a7819 */ /* 0x000fe200000006ff */
[----:B------:R-:W-:-:S04]  /*1570*/  FADD.FTZ R18, R6, R19 ;  /* 0x0000001306127221 */ /* 0x000fc80000010000 */
[----:B------:R-:W-:Y:S01]  /*1580*/  FMUL.FTZ R20, R10, R10 ;  /* 0x0000000a0a147220 */ /* 0x000fe20000410000 */
[C---:B------:R-:W-:Y:S01]  /*1590*/  FADD.FTZ R25, R21.reuse, R10 ;  /* 0x0000000a15197221 */ /* 0x040fe20000010000 */
[----:B------:R-:W-:Y:S01]  /*15a0*/  FADD.FTZ R18, RZ, R18 ;  /* 0x00000012ff127221 */ /* 0x000fe20000010000 */
[----:B------:R-:W-:Y:S01]  /*15b0*/  PRMT R12, R14, 0x7632, R12 ;  /* 0x000076320e0c7816 */ /* 0x000fe2000000000c */
[----:B------:R-:W-:Y:S02]  /*15c0*/  FFMA.FTZ R22, R21, R21, R20 ;  /* 0x0000001515167223 */ /* 0x000fe40000010014 */
[----:B------:R-:W-:Y:S01]  /*15d0*/  FADD.FTZ R20, R18, R25 ;  /* 0x0000001912147221 */ /* 0x000fe20000010000 */
[----:B------:R-:W-:Y:S02]  /*15e0*/  SHF.L.U32 R12, R12, 0x10, RZ ;  /* 0x000000100c0c7819 */ /* 0x000fe400000006ff */
[----:B------:R-:W-:Y:S01]  /*15f0*/  PRMT R18, R16, 0x7632, R18 ;  /* 0x0000763210127816 */ /* 0x000fe20000000012 */
[----:B------:R-:W-:Y:S01]  /*1600*/  FADD.FTZ R22, R27, R22 ;  /* 0x000000161b167221 */ /* 0x000fe20000010000 */
[----:B------:R-:W-:Y:S01]  /*1610*/  FADD.FTZ R27, R8, R23 ;  /* 0x00000017081b7221 */ /* 0x000fe20000010000 */
[----:B------:R-:W-:Y:S01]  /*1620*/  SHF.L.U32 R25, R14, 0x10, RZ ;  /* 0x000000100e197819 */ /* 0x000fe200000006ff */
[----:B------:R-:W-:Y:S01]  /*1630*/  FMUL.FTZ R24, R12, R12 ;  /* 0x0000000c0c187220 */ /* 0x000fe20000410000 */
[----:B------:R-:W-:Y:S01]  /*1640*/  SHF.L.U32 R14, R18, 0x10, RZ ;  /* 0x00000010120e7819 */ /* 0x000fe200000006ff */
[----:B------:R-:W-:Y:S01]  /*1650*/  FADD.FTZ R20, R20, R27 ;  /* 0x0000001b14147221 */ /* 0x000fe20000010000 */
[----:B------:R-:W-:Y:S01]  /*1660*/  FADD.FTZ R22, R22, R29 ;  /* 0x0000001d16167221 */ /* 0x000fe20000010000 */
[C---:B------:R-:W-:Y:S01]  /*1670*/  FADD.FTZ R31, R25.reuse, R12 ;  /* 0x0000000c191f7221 */ /* 0x040fe20000010000 */
[----:B------:R-:W-:Y:S01]  /*1680*/  SHF.L.U32 R27, R16, 0x10, RZ ;  /* 0x00000010101b7819 */ /* 0x000fe200000006ff */
[----:B------:R-:W-:Y:S01]  /*1690*/  FFMA.FTZ R29, R25, R25, R24 ;  /* 0x00000019191d7223 */ /* 0x000fe20000010018 */
[----:B------:R-:W-:Y:S01]  /*16a0*/  FMUL.FTZ R16, R14, R14 ;  /* 0x0000000e0e107220 */ /* 0x000fe20000410000 */
[----:B------:R-:W-:-:S02]  /*16b0*/  FADD.FTZ R20, R20, R31 ;  /* 0x0000001f14147221 */ /* 0x000fc40000010000 */
[----:B------:R-:W-:Y:S01]  /*16c0*/  FADD.FTZ R22, R22, R29 ;  /* 0x0000001d16167221 */ /* 0x000fe20000010000 */
[----:B------:R-:W-:Y:S01]  /*16d0*/  FFMA.FTZ R31, R27, R27, R16 ;  /* 0x0000001b1b1f7223 */ /* 0x000fe20000010010 */
[----:B------:R-:W-:Y:S01]  /*16e0*/  PRMT R41, R37, 0x7632, R41 ;  /* 0x0000763225297816 */ /* 0x000fe20000000029 */
[----:B------:R-:W-:Y:S01]  /*16f0*/  FADD.FTZ R29, R27, R14 ;  /* 0x0000000e1b1d7221 */ /* 0x000fe20000010000 */
[----:B------:R-:W-:Y:S02]  /*1700*/  SHF.L.U32 R16, R37, 0x10, RZ ;  /* 0x0000001025107819 */ /* 0x000fe400000006ff */
[----:B------:R-:W-:Y:S01]  /*1710*/  SHF.L.U32 R41, R41, 0x10, RZ ;  /* 0x0000001029297819 */ /* 0x000fe200000006ff */
[----:B------:R-:W-:Y:S01]  /*1720*/  FADD.FTZ R22, R22, R31 ;  /* 0x0000001f16167221 */ /* 0x000fe20000010000 */
[----:B------:R-:W-:Y:S01]  /*1730*/  FADD.FTZ R20, R20, R29 ;  /* 0x0000001d14147221 */ /* 0x000fe20000010000 */
[----:B------:R-:W-:Y:S02]  /*1740*/  SHF.L.U32 R18, R36, 0x10, RZ ;  /* 0x0000001024127819 */ /* 0x000fe400000006ff */
[----:B------:R-:W-:Y:S01]  /*1750*/  FMUL.FTZ R31, R41, R41 ;  /* 0x00000029291f7220 */ /* 0x000fe20000410000 */
[----:B------:R-:W-:-:S03]  /*1760*/  FADD.FTZ R29, R16, R41 ;  /* 0x00000029101d7221 */ /* 0x000fc60000010000 */
[----:B------:R-:W-:Y:S01]  /*1770*/  FFMA.FTZ R31, R16, R16, R31 ;  /* 0x00000010101f7223 */ /* 0x000fe2000001001f */
[----:B------:R-:W-:Y:S01]  /*1780*/  FADD.FTZ R29, R20, R29 ;  /* 0x0000001d141d7221 */ /* 0x000fe20000010000 */
[----:B------:R-:W-:Y:S01]  /*1790*/  PRMT R45, R38, 0x7632, R45 ;  /* 0x00007632262d7816 */ /* 0x000fe2000000002d */
[----:B------:R-:W-:-:S03]  /*17a0*/  FADD.FTZ R24, R18, R43 ;  /* 0x0000002b12187221 */ /* 0x000fc60000010000 */
[----:B------:R-:W-:Y:S01]  /*17b0*/  SHF.L.U32 R45, R45, 0x10, RZ ;  /* 0x000000102d2d7819 */ /* 0x000fe200000006ff */
[----:B------:R-:W-:Y:S01]  /*17c0*/  FADD.FTZ R22, R22, R31 ;  /* 0x0000001f16167221 */ /* 0x000fe20000010000 */
[----:B------:R-:W-:Y:S01]  /*17d0*/  SHF.L.U32 R20, R38, 0x10, RZ ;  /* 0x0000001026147819 */ /* 0x000fe200000006ff */
[----:B------:R-:W-:Y:S02]  /*17e0*/  FFMA.FTZ R33, R18, R18, R33 ;  /* 0x0000001212217223 */ /* 0x000fe40000010021 */
[----:B------:R-:W-:Y:S01]  /*17f0*/  FMUL.FTZ R31, R45, R45 ;  /* 0x0000002d2d1f7220 */ /* 0x000fe20000410000 */
[----:B------:R-:W-:Y:S01]  /*1800*/  FADD.FTZ R24, R29, R24 ;  /* 0x000000181d187221 */ /* 0x000fe20000010000 */
[----:B------:R-:W-:Y:S01]  /*1810*/  FADD.FTZ R29, R20, R45 ;  /* 0x0000002d141d7221 */ /* 0x000fe20000010000 */
[----:B------:R-:W-:Y:S01]  /*1820*/  FADD.FTZ R33, R22, R33 ;  /* 0x0000002116217221 */ /* 0x000fe20000010000 */
[----:B------:R-:W-:Y:S01]  /*1830*/  SHF.L.U32 R22, R35, 0x10, RZ ;  /* 0x0000001023167819 */ /* 0x000fe200000006ff */
[----:B------:R-:W-:Y:S01]  /*1840*/  FFMA.FTZ R28, R20, R20, R31 ;  /* 0x00000014141c7223 */ /* 0x000fe2000001001f */
[----:B------:R-:W-:Y:S01]  /*1850*/  PRMT R26, R51, 0x7632, R26 ;  /* 0x00007632331a7816 */ /* 0x000fe2000000001a */
[----:B------:R-:W-:Y:S01]  /*1860*/  FMUL.FTZ R31, R47, R47 ;  /* 0x0000002f2f1f7220 */ /* 0x000fe20000410000 */
[----:B------:R-:W-:Y:S01]  /*1870*/  FADD.FTZ R29, R24, R29 ;  /* 0x0000001d181d7221 */ /* 0x000fe20000010000 */
[----:B------:R-:W-:Y:S01]  /*1880*/  SHF.L.U32 R24, R34, 0x10, RZ ;  /* 0x0000001022187819 */ /* 0x000fe200000006ff */
[----:B------:R-:W-:Y:S01]  /*1890*/  FADD.FTZ R28, R33, R28 ;  /* 0x0000001c211c7221 */ /* 0x000fe20000010000 */
[----:B------:R-:W-:Y:S01]  /*18a0*/  SHF.L.U32 R26, R26, 0x10, RZ ;  /* 0x000000101a1a7819 */ /* 0x000fe200000006ff */
[C---:B------:R-:W-:Y:S01]  /*18b0*/  FFMA.FTZ R31, R22.reuse, R22, R31 ;  /* 0x00000016161f7223 */ /* 0x040fe2000001001f */
[----:B------:R-:W-:Y:S01]  /*18c0*/  FMUL.FTZ R33, R49, R49 ;  /* 0x0000003131217220 */ /* 0x000fe20000410000 */
[----:B------:R-:W-:Y:S01]  /*18d0*/  FADD.FTZ R30, R22, R47 ;  /* 0x0000002f161e7221 */ /* 0x000fe20000010000 */
[----:B------:R-:W-:Y:S01]  /*18e0*/  SHF.L.U32 R51, R51, 0x10, RZ ;  /* 0x0000001033337819 */ /* 0x000fe200000006ff */
[----:B------:R-:W-:Y:S01]  /*18f0*/  FADD.FTZ R28, R28, R31 ;  /* 0x0000001f1c1c7221 */ /* 0x000fe20000010000 */
[----:B------:R-:W-:Y:S01]  /*1900*/  FFMA.FTZ R33, R24, R24, R33 ;  /* 0x0000001818217223 */ /* 0x000fe20000010021 */
[----:B------:R-:W-:Y:S01]  /*1910*/  FMUL.FTZ R32, R26, R26 ;  /* 0x0000001a1a207220 */ /* 0x000fe20000410000 */
[----:B------:R-:W-:Y:S01]  /*1920*/  FADD.FTZ R29, R29, R30 ;  /* 0x0000001e1d1d7221 */ /* 0x000fe20000010000 */
[----:B------:R-:W-:Y:S01]  /*1930*/  FADD.FTZ R30, R24, R49 ;  /* 0x00000031181e7221 */ /* 0x000fe20000010000 */
[----:B------:R-:W-:Y:S01]  /*1940*/  FADD.FTZ R28, R28, R33 ;  /* 0x000000211c1c7221 */ /* 0x000fe20000010000 */
[----:B------:R-:W-:-:S02]  /*1950*/  FFMA.FTZ R31, R51, R51, R32 ;  /* 0x00000033331f7223 */ /* 0x000fc40000010020 */
[----:B------:R-:W-:Y:S01]  /*1960*/  FADD.FTZ R29, R29, R30 ;  /* 0x0000001e1d1d7221 */ /* 0x000fe20000010000 */
[----:B------:R-:W-:Y:S01]  /*1970*/  FADD.FTZ R30, R51, R26 ;  /* 0x0000001a331e7221 */ /* 0x000fe20000010000 */
[----:B------:R-:W-:Y:S01]  /*1980*/  FADD.FTZ R28, R28, R31 ;  /* 0x0000001f1c1c7221 */ /* 0x000fe20000010000 */
[----:B------:R-:W-:-:S04]  /*1990*/  PRMT R40, R53, 0x7632, R40 ;  /* 0x0000763235287816 */ /* 0x000fc80000000028 */
[----:B------:R-:W-:Y:S02]  /*19a0*/  SHF.L.U32 R40, R40, 0x10, RZ ;  /* 0x0000001028287819 */ /* 0x000fe400000006ff */
[----:B------:R-:W-:-:S03]  /*19b0*/  SHF.L.U32 R53, R53, 0x10, RZ ;  /* 0x0000001035357819 */ /* 0x000fc600000006ff */
[----:B------:R-:W-:Y:S01]  /*19c0*/  FMUL.FTZ R32, R40, R40 ;  /* 0x0000002828207220 */ /* 0x000fe20000410000 */
[----:B------:R-:W-:-:S03]  /*19d0*/  FADD.FTZ R29, R29, R30 ;  /* 0x0000001e1d1d7221 */ /* 0x000fc60000010000 */
[----:B------:R-:W-:Y:S01]  /*19e0*/  FFMA.FTZ R31, R53, R53, R32 ;  /* 0x00000035351f7223 */ /* 0x000fe20000010020 */
[----:B---3--:R-:W-:-:S04]  /*19f0*/  PRMT R55, R42, 0x7632, R55 ;  /* 0x000076322a377816 */ /* 0x008fc80000000037 */
[----:B------:R-:W-:Y:S01]  /*1a00*/  SHF.L.U32 R55, R55, 0x10, RZ ;  /* 0x0000001037377819 */ /* 0x000fe200000006ff */
[----:B------:R-:W-:Y:S01]  /*1a10*/  FADD.FTZ R30, R53, R40 ;  /* 0x00000028351e7221 */ /* 0x000fe20000010000 */
[----:B------:R-:W-:Y:S01]  /*1a20*/  SHF.L.U32 R42, R42, 0x10, RZ ;  /* 0x000000102a2a7819 */ /* 0x000fe200000006ff */
[----:B------:R-:W-:Y:S01]  /*1a30*/  FADD.FTZ R28, R28, R31 ;  /* 0x0000001f1c1c7221 */ /* 0x000fe20000010000 */
[----:B----4-:R-:W-:Y:S01]  /*1a40*/  PRMT R44, R57, 0x7632, R44 ;  /* 0x00007632392c7816 */ /* 0x010fe2000000002c */
[----:B------:R-:W-:-:S03]  /*1a50*/  FMUL.FTZ R31, R55, R55 ;  /* 0x00000037371f7220 */ /* 0x000fc60000410000 */
[----:B------:R-:W-:Y:S02]  /*1a60*/  SHF.L.U32 R44, R44, 0x10, RZ ;  /* 0x000000102c2c7819 */ /* 0x000fe400000006ff */
[----:B--2---:R-:W-:Y:S01]  /*1a70*/  PRMT R46, R59, 0x7632, R46 ;  /* 0x000076323b2e7816 */ /* 0x004fe2000000002e */
[----:B------:R-:W-:Y:S01]  /*1a80*/  FADD.FTZ R29, R29, R30 ;  /* 0x0000001e1d1d7221 */ /* 0x000fe20000010000 */
[C---:B------:R-:W-:Y:S01]  /*1a90*/  FADD.FTZ R30, R42.reuse, R55 ;  /* 0x000000372a1e7221 */ /* 0x040fe20000010000 */
[----:B------:R-:W-:Y:S01]  /*1aa0*/  SHF.L.U32 R57, R57, 0x10, RZ ;  /* 0x0000001039397819 */ /* 0x000fe200000006ff */
[----:B------:R-:W-:Y:S01]  /*1ab0*/  FFMA.FTZ R31, R42, R42, R31 ;  /* 0x0000002a2a1f7223 */ /* 0x000fe2000001001f */
[----:B------:R-:W-:Y:S01]  /*1ac0*/  FMUL.FTZ R32, R44, R44 ;  /* 0x0000002c2c207220 */ /* 0x000fe20000410000 */
[----:B------:R-:W-:Y:S02]  /*1ad0*/  SHF.L.U32 R46, R46, 0x10, RZ ;  /* 0x000000102e2e7819 */ /* 0x000fe400000006ff */
[----:B------:R-:W-:Y:S01]  /*1ae0*/  PRMT R48, R61, 0x7632, R48 ;  /* 0x000076323d307816 */ /* 0x000fe20000000030 */
[----:B------:R-:W-:Y:S01]  /*1af0*/  FADD.FTZ R29, R29, R30 ;  /* 0x0000001e1d1d7221 */ /* 0x000fe20000010000 */
[----:B------:R-:W-:Y:S01]  /*1b00*/  FADD.FTZ R28, R28, R31 ;  /* 0x0000001f1c1c7221 */ /* 0x000fe20000010000 */
        /* <DEDUP_REMOVED lines=55> */
.L_x_2126:
[----:B------:R-:W-:Y:S05]  /*1e80*/  BSYNC.RECONVERGENT B0 ;  /* 0x0000000000007941 */ /* 0x000fea0003800200 */
.L_x_2125:
        /* <DEDUP_REMOVED lines=54> */
.L_x_2128:
[----:B------:R-:W-:Y:S05]  /*21f0*/  BSYNC.RECONVERGENT B0 ;  /* 0x0000000000007941 */ /* 0x000fea0003800200 */
.L_x_2127:
        /* <DEDUP_REMOVED lines=27> */
.L_x_2131:
[----:B------:R-:W3:Y:S04]  /*23b0*/  LDG.E.STRONG.GPU R30, desc[UR6][R28.64] ;  /* 0x000000061c1e7981 */ /* 0x000ee8000c1ef900 */
[----:B---3--:R-:W-:Y:S01]  /*23c0*/  CCTL.IVALL ;  /* 0x00000000ff00798f */ /* 0x008fe20002000000 */
[----:B------:R-:W-:Y:S05]  /*23d0*/  YIELD ;  /* 0x0000000000007946 */ /* 0x000fea0003800000 */
[----:B------:R-:W-:-:S13]  /*23e0*/  ISETP.NE.AND P2, PT, R30, R37, PT ;  /* 0x000000251e00720c */ /* 0x000fda0003f45270 */
[----:B------:R-:W-:Y:S05]  /*23f0*/  @P2 BRA `(.L_x_2131) ;  /* 0xfffffffc00ec2947 */ /* 0x000fea000383ffff */
.L_x_2130:
        /* <DEDUP_REMOVED lines=16> */
.L_x_2133:
        /* <DEDUP_REMOVED lines=61> */
.L_x_2132:
        /* <DEDUP_REMOVED lines=38> */
.L_x_2134:
        /* <DEDUP_REMOVED lines=19> */
.L_x_2135:
        /* <DEDUP_REMOVED lines=9> */
.L_x_2136:
[----:B------:R-:W-:Y:S05]  /*2cf0*/  BSYNC.RECONVERGENT B0 ;  /* 0x0000000000007941 */ /* 0x000fea0003800200 */
.L_x_2129:
[----:B------:R-:W4:Y:S01]  /*2d00*/  S2UR UR5, SR_CgaCtaId ;  /* 0x00000000000579c3 */ /* 0x000f220000008800 */
[----:B------:R-:W5:Y:S01]  /*2d10*/  LDCU UR8, c[0x0][0x414] ;  /* 0x00008280ff0877ac */ /* 0x000f620008000800 */
[----:B--2---:R-:W-:Y:S01]  /*2d20*/  LOP3.LUT R36, R52, 0xffff, RZ, 0xc0, !PT ;  /* 0x0000ffff34247812 */ /* 0x004fe200078ec0ff */
[----:B------:R-:W-:-:S03]  /*2d30*/  UMOV UR4, 0x400 ;  /* 0x0000040000047882 */ /* 0x000fc60000000000 */
[----:B------:R-:W-:Y:S02]  /*2d40*/  IADD3 R67, PT, PT, R67, R36, RZ ;  /* 0x0000002443437210 */ /* 0x000fe40007ffe0ff */
[----:B---3--:R-:W2:Y:S08]  /*2d50*/  @P0 LDC.64 R28, c[0x0][0x388] ;  /* 0x0000e200ff1c0b82 */ /* 0x008eb00000000a00 */
[----:B-1----:R-:W1:Y:S01]  /*2d60*/  LDC.64 R34, c[0x0][0x398] ;  /* 0x0000e600ff227b82 */ /* 0x002e620000000a00 */
[----:B----4-:R-:W-:-:S07]  /*2d70*/  ULEA UR4, UR5, UR4, 0x18 ;  /* 0x0000000405047291 */ /* 0x010fce000f8ec0ff */
[----:B------:R-:W3:Y:S01]  /*2d80*/  LDC.64 R30, c[0x0][0x3a0] ;  /* 0x0000e800ff1e7b82 */ /* 0x000ee20000000a00 */
[----:B------:R-:W4:Y:S01]  /*2d90*/  LDCU UR5, c[0x0][0x404] ;  /* 0x00008080ff0577ac */ /* 0x000f220008000800 */
[----:B--2---:R-:W-:-:S04]  /*2da0*/  @P0 IMAD.WIDE R36, R65, 0x8, R28 ;  /* 0x0000000841240825 */ /* 0x004fc800078e021c */
[----:B-----5:R-:W-:Y:S01]  /*2db0*/  @P0 FMUL.FTZ R28, R32, UR8 ;  /* 0x00000008201c0c20 */ /* 0x020fe20008410000 */
[----:B------:R-:W-:Y:S01]  /*2dc0*/  @P0 FMUL.FTZ R29, R33, UR8 ;  /* 0x00000008211d0c20 */ /* 0x000fe20008410000 */
[----:B------:R-:W-:Y:S04]  /*2dd0*/  @!P3 STS.64 [UR4+0xc0], R32 ;  /* 0x0000c020ff00b988 */ /* 0x000fe80008000a04 */
[----:B------:R-:W-:Y:S01]  /*2de0*/  @P0 STG.E.64 desc[UR6][R36.64], R28 ;  /* 0x0000001c24000986 */ /* 0x000fe2000c101b06 */
[C---:B-1----:R-:W-:Y:S01]  /*2df0*/  IMAD.WIDE R38, R67.reuse, 0x2, R34 ;  /* 0x0000000243267825 */ /* 0x042fe200078e0222 */
[----:B------:R-:W-:Y:S03]  /*2e00*/  BAR.SYNC.DEFER_BLOCKING 0x0 ;  /* 0x0000000000007b1d */ /* 0x000fe60000010000 */
[----:B---3--:R-:W-:-:S03]  /*2e10*/  IMAD.WIDE R74, R67, 0x2, R30 ;  /* 0x00000002434a7825 */ /* 0x008fc600078e021e */
[----:B------:R-:W2:Y:S04]  /*2e20*/  LDG.E.U16 R69, desc[UR6][R38.64+0x2] ;  /* 0x0000020626457981 */ /* 0x000ea8000c1e1500 */
[----:B------:R-:W3:Y:S04]  /*2e30*/  LDG.E.U16 R67, desc[UR6][R38.64] ;  /* 0x0000000626437981 */ /* 0x000ee8000c1e1500 */
[----:B------:R-:W5:Y:S04]  /*2e40*/  LDG.E.U16 R76, desc[UR6][R74.64] ;  /* 0x000000064a4c7981 */ /* 0x000f68000c1e1500 */
[----:B------:R1:W5:Y:S04]  /*2e50*/  LDG.E.U16 R77, desc[UR6][R74.64+0x2] ;  /* 0x000002064a4d7981 */ /* 0x000368000c1e1500 */
[----:B------:R-:W0:Y:S01]  /*2e60*/  LDS.64 R30, [UR4+0xc0] ;  /* 0x0000c004ff1e7984 */ /* 0x000e220008000a00 */
[----:B------:R-:W4:Y:S01]  /*2e70*/  LDCU.U8 UR4, c[0x0][0x3fc] ;  /* 0x00007f80ff0477ac */ /* 0x000f220008000000 */
[----:B0-----:R-:W-:-:S04]  /*2e80*/  FMUL.FTZ R34, R30, UR8 ;  /* 0x000000081e227c20 */ /* 0x001fc80008410000 */
[----:B------:R-:W-:-:S04]  /*2e90*/  FMUL.FTZ R30, R34, R34 ;  /* 0x00000022221e7220 */ /* 0x000fc80000410000 */
[----:B------:R-:W-:-:S05]  /*2ea0*/  FFMA.FTZ R30, R31, UR8, -R30 ;  /* 0x000000081f1e7c23 */ /* 0x000fca000801081e */
[----:B------:R-:W-:-:S13]  /*2eb0*/  FSETP.GTU.FTZ.AND P2, PT, R30, RZ, PT ;  /* 0x000000ff1e00720b */ /* 0x000fda0003f5c000 */
[----:B------:R-:W0:Y:S01]  /*2ec0*/  @P2 LDC R29, c[0x0][0x3a8] ;  /* 0x0000ea00ff1d2b82 */ /* 0x000e220000000800 */
[----:B------:R-:W-:Y:S01]  /*2ed0*/  MOV R32, 0x3f800000 ;  /* 0x3f80000000207802 */ /* 0x000fe20000000f00 */
[----:B----4-:R-:W-:Y:S01]  /*2ee0*/  UISETP.NE.AND UP0, UPT, UR4, URZ, UPT ;  /* 0x000000ff0400728c */ /* 0x010fe2000bf05270 */
[----:B------:R-:W-:Y:S01]  /*2ef0*/  IMAD R33, R3, UR5, R68 ;  /* 0x0000000503217c24 */ /* 0x000fe2000f8e0244 */
[----:B------:R-:W-:Y:S04]  /*2f00*/  BSSY.RECONVERGENT B0, `(.L_x_2137) ;  /* 0x000039d000007945 */ /* 0x000fe80003800200 */
[C---:B------:R-:W-:Y:S02]  /*2f10*/  IADD3 R35, PT, PT, R33.reuse, 0xc0, RZ ;  /* 0x000000c021237810 */ /* 0x040fe40007ffe0ff */
[----:B------:R-:W-:-:S02]  /*2f20*/  IADD3 R36, PT, PT, R33, 0x80, RZ ;  /* 0x0000008021247810 */ /* 0x000fc40007ffe0ff */
[----:B------:R-:W-:Y:S01]  /*2f30*/  IADD3 R37, PT, PT, R33, 0x1e0, RZ ;  /* 0x000001e021257810 */ /* 0x000fe20007ffe0ff */
[----:B0-----:R-:W-:-:S04]  /*2f40*/  @P2 FADD.FTZ R30, R30, R29 ;  /* 0x0000001d1e1e2221 */ /* 0x001fc80000010000 */
[----:B------:R0:W4:Y:S01]  /*2f50*/  @P2 MUFU.RSQ R32, R30 ;  /* 0x0000001e00202308 */ /* 0x0001220000001400 */
[----:B-1----:R-:W-:Y:S02]  /*2f60*/  SHF.R.S32.HI R75, RZ, 0x1f, R35 ;  /* 0x0000001fff4b7819 */ /* 0x002fe40000011423 */
[----:B--2---:R-:W-:Y:S02]  /*2f70*/  SHF.L.U32 R39, R69, 0x10, RZ ;  /* 0x0000001045277819 */ /* 0x004fe400000006ff */
[----:B------:R-:W-:Y:S02]  /*2f80*/  IADD3 R69, PT, PT, R33, 0x100, RZ ;  /* 0x0000010021457810 */ /* 0x000fe40007ffe0ff */
[----:B---3--:R-:W-:Y:S02]  /*2f90*/  SHF.L.U32 R38, R67, 0x10, RZ ;  /* 0x0000001043267819 */ /* 0x008fe400000006ff */
[----:B------:R-:W-:Y:S02]  /*2fa0*/  SHF.R.S32.HI R78, RZ, 0x1f, R69 ;  /* 0x0000001fff4e7819 */ /* 0x000fe40000011445 */
[----:B-----5:R-:W-:-:S02]  /*2fb0*/  SHF.L.U32 R67, R76, 0x10, RZ ;  /* 0x000000104c437819 */ /* 0x020fc400000006ff */
[----:B------:R-:W-:Y:S02]  /*2fc0*/  SHF.R.S32.HI R76, RZ, 0x1f, R36 ;  /* 0x0000001fff4c7819 */ /* 0x000fe40000011424 */
[----:B------:R-:W-:Y:S02]  /*2fd0*/  SHF.L.U32 R74, R77, 0x10, RZ ;  /* 0x000000104d4a7819 */ /* 0x000fe400000006ff */
[----:B------:R-:W-:Y:S01]  /*2fe0*/  SHF.R.S32.HI R77, RZ, 0x1f, R37 ;  /* 0x0000001fff4d7819 */ /* 0x000fe20000011425 */
[----:B0---4-:R-:W-:Y:S06]  /*2ff0*/  BRA.U UP0, `(.L_x_2138) ;  /* 0x0000001500e07547 */ /* 0x011fec000b800000 */
        /* <DEDUP_REMOVED lines=24> */
.L_x_2140:
[----:B------:R-:W-:Y:S05]  /*3180*/  BSYNC.RECONVERGENT B1 ;  /* 0x0000000000017941 */ /* 0x000fea0003800200 */
.L_x_2139:
[----:B------:R-:W-:Y:S01]  /*3190*/  ISETP.GE.U32.AND P1, PT, R66, UR8, PT ;  /* 0x0000000842007c0c */ /* 0x000fe2000bf26070 */
[----:B------:R-:W-:Y:S01]  /*31a0*/  BSSY.RECONVERGENT B1, `(.L_x_2141) ;  /* 0x000001a000017945 */ /* 0x000fe20003800200 */
[----:B------:R-:W-:Y:S02]  /*31b0*/  ISETP.GE.U32.AND P2, PT, R64, UR8, PT ;  /* 0x0000000840007c0c */ /* 0x000fe4000bf46070 */
[----:B------:R-:W-:Y:S02]  /*31c0*/  ISETP.GE.AND.EX P1, PT, R5, UR9, PT, P1 ;  /* 0x0000000905007c0c */ /* 0x000fe4000bf26310 */
[----:B------:R-:W-:Y:S02]  /*31d0*/  ISETP.GE.U32.AND P3, PT, R62, UR8, PT ;  /* 0x000000083e007c0c */ /* 0x000fe4000bf66070 */
[----:B------:R-:W-:Y:S02]  /*31e0*/  ISETP.GE.U32.AND P5, PT, R36, UR8, PT ;  /* 0x0000000824007c0c */ /* 0x000fe4000bfa6070 */
[----:B------:R-:W-:-:S02]  /*31f0*/  ISETP.GE.AND.EX P2, PT, R7, UR9, PT, P2 ;  /* 0x0000000907007c0c */ /* 0x000fc4000bf46320 */
[----:B------:R-:W-:-:S05]  /*3200*/  ISETP.GE.AND.EX P3, PT, R9, UR9, PT, P3 ;  /* 0x0000000909007c0c */ /* 0x000fca000bf66330 */
[----:B------:R-:W-:Y:S08]  /*3210*/  @P1 BRA `(.L_x_2142) ;  /* 0x0000000000481947 */ /* 0x000ff00003800000 */
[----:B------:R-:W1:Y:S01]  /*3220*/  LDCU.64 UR4, c[0x0][0x3e0] ;  /* 0x00007c00ff0477ac */ /* 0x000e620008000a00 */
[--C-:B------:R-:W-:Y:S01]  /*3230*/  FADD.FTZ R21, R21, -R34.reuse ;  /* 0x8000002215157221 */ /* 0x100fe20000010000 */
[----:B0-----:R-:W-:Y:S01]  /*3240*/  FADD.FTZ R19, R10, -R34 ;  /* 0x800000220a137221 */ /* 0x001fe20000010000 */
[----:B------:R-:W-:Y:S01]  /*3250*/  MOV R28, R70 ;  /* 0x00000046001c7202 */ /* 0x000fe20000000f00 */
[----:B------:R-:W0:Y:S01]  /*3260*/  LDCU.64 UR10, c[0x0][0x380] ;  /* 0x00007000ff0a77ac */ /* 0x000e220008000a00 */
[-C--:B------:R-:W-:Y:S01]  /*3270*/  FMUL.FTZ R21, R21, R32.reuse ;  /* 0x0000002015157220 */ /* 0x080fe20000410000 */
[----:B------:R-:W-:Y:S01]  /*3280*/  FMUL.FTZ R19, R19, R32 ;  /* 0x0000002013137220 */ /* 0x000fe20000410000 */
[----:B------:R-:W-:Y:S02]  /*3290*/  MOV R29, R73 ;  /* 0x00000049001d7202 */ /* 0x000fe40000000f00 */
        /* <DEDUP_REMOVED lines=9> */
[----:B------:R1:W-:Y:S02]  /*3330*/  STG.E desc[UR6][R30.64], R19 ;  /* 0x000000131e007986 */ /* 0x0003e4000c101906 */
.L_x_2142:
[----:B------:R-:W-:Y:S05]  /*3340*/  BSYNC.RECONVERGENT B1 ;  /* 0x0000000000017941 */ /* 0x000fea0003800200 */
.L_x_2141:
[----:B------:R-:W-:Y:S04]  /*3350*/  BSSY.RECONVERGENT B1, `(.L_x_2143) ;  /* 0x0000014000017945 */ /* 0x000fe80003800200 */
[----:B------:R-:W-:Y:S05]  /*3360*/  @P2 BRA `(.L_x_2144) ;  /* 0x0000000000482947 */ /* 0x000fea0003800000 */
[----:B------:R-:W0:Y:S01]  /*3370*/  LDCU.64 UR4, c[0x0][0x3e0] ;  /* 0x00007c00ff0477ac */ /* 0x000e220008000a00 */
[----:B------:R-:W-:Y:S01]  /*3380*/  MOV R28, R70 ;  /* 0x00000046001c7202 */ /* 0x000fe20000000f00 */
[----:B------:R-:W-:Y:S01]  /*3390*/  FADD.FTZ R23, R23, -R34 ;  /* 0x8000002217177221 */ /* 0x000fe20000010000 */
[----:B------:R-:W-:Y:S01]  /*33a0*/  MOV R29, R73 ;  /* 0x00000049001d7202 */ /* 0x000fe20000000f00 */
[----:B------:R-:W2:Y:S02]  /*33b0*/  LDCU.64 UR10, c[0x0][0x380] ;  /* 0x00007000ff0a77ac */ /* 0x000ea40008000a00 */
[----:B------:R-:W-:-:S04]  /*33c0*/  FMUL.FTZ R23, R23, R32 ;  /* 0x0000002017177220 */ /* 0x000fc80000410000 */
[----:B------:R-:W-:Y:S01]  /*33d0*/  FFMA.FTZ R6, R39, R23, R74 ;  /* 0x0000001727067223 */ /* 0x000fe2000001004a */
[----:B01----:R-:W-:Y:S02]  /*33e0*/  IMAD R19, R7, UR4, RZ ;  /* 0x0000000407137c24 */ /* 0x003fe4000f8e02ff */
[----:B------:R-:W-:-:S04]  /*33f0*/  IMAD.WIDE.U32 R28, R64, UR4, R28 ;  /* 0x00000004401c7c25 */ /* 0x000fc8000f8e001c */
[----:B------:R-:W-:Y:S01]  /*3400*/  IMAD R19, R64, UR5, R19 ;  /* 0x0000000540137c24 */ /* 0x000fe2000f8e0213 */
[----:B--2---:R-:W-:-:S04]  /*3410*/  LEA R30, P1, R28, UR10, 0x1 ;  /* 0x0000000a1c1e7c11 */ /* 0x004fc8000f8208ff */
[----:B------:R-:W-:-:S04]  /*3420*/  IADD3 R19, PT, PT, R29, R19, RZ ;  /* 0x000000131d137210 */ /* 0x000fc80007ffe0ff */
[----:B------:R-:W-:Y:S01]  /*3430*/  LEA.HI.X R31, R28, UR11, R19, 0x1, P1 ;  /* 0x0000000b1c1f7c11 */ /* 0x000fe200088f0c13 */
[----:B------:R-:W-:-:S04]  /*3440*/  FADD.FTZ R19, R8, -R34 ;  /* 0x8000002208137221 */ /* 0x000fc80000010000 */
[----:B------:R-:W-:-:S04]  /*3450*/  FMUL.FTZ R19, R19, R32 ;  /* 0x0000002013137220 */ /* 0x000fc80000410000 */
[----:B------:R-:W-:-:S05]  /*3460*/  FFMA.FTZ R19, R38, R19, R67 ;  /* 0x0000001326137223 */ /* 0x000fca0000010043 */
[----:B------:R-:W-:-:S05]  /*3470*/  F2FP.BF16.F32.PACK_AB R19, R6, R19 ;  /* 0x000000130613723e */ /* 0x000fca00000010ff */
[----:B------:R2:W-:Y:S02]  /*3480*/  STG.E desc[UR6][R30.64], R19 ;  /* 0x000000131e007986 */ /* 0x0005e4000c101906 */
.L_x_2144:
[----:B------:R-:W-:Y:S05]  /*3490*/  BSYNC.RECONVERGENT B1 ;  /* 0x0000000000017941 */ /* 0x000fea0003800200 */
.L_x_2143:
[----:B------:R-:W-:Y:S01]  /*34a0*/  BSSY.RECONVERGENT B1, `(.L_x_2145) ;  /* 0x0000015000017945 */ /* 0x000fe20003800200 */
[----:B------:R-:W-:-:S03]  /*34b0*/  IADD3 R6, PT, PT, R33, 0x120, RZ ;  /* 0x0000012021067810 */ /* 0x000fc60007ffe0ff */
[----:B------:R-:W-:Y:S05]  /*34c0*/  @P3 BRA `(.L_x_2146) ;  /* 0x0000000000483947 */ /* 0x000fea0003800000 */
[----:B------:R-:W0:Y:S01]  /*34d0*/  LDCU.64 UR4, c[0x0][0x3e0] ;  /* 0x00007c00ff0477ac */ /* 0x000e220008000a00 */
[----:B------:R-:W-:Y:S01]  /*34e0*/  MOV R28, R70 ;  /* 0x00000046001c7202 */ /* 0x000fe20000000f00 */
[----:B------:R-:W-:Y:S01]  /*34f0*/  FADD.FTZ R25, R25, -R34 ;  /* 0x8000002219197221 */ /* 0x000fe20000010000 */
[----:B------:R-:W-:Y:S01]  /*3500*/  MOV R29, R73 ;  /* 0x00000049001d7202 */ /* 0x000fe20000000f00 */
[----:B------:R-:W3:Y:S02]  /*3510*/  LDCU.64 UR10, c[0x0][0x380] ;  /* 0x00007000ff0a77ac */ /* 0x000ee40008000a00 */
[----:B------:R-:W-:-:S04]  /*3520*/  FMUL.FTZ R25, R25, R32 ;  /* 0x0000002019197220 */ /* 0x000fc80000410000 */
[----:B------:R-:W-:Y:S01]  /*3530*/  FFMA.FTZ R25, R38, R25, R67 ;  /* 0x0000001926197223 */ /* 0x000fe20000010043 */
[----:B012---:R-:W-:Y:S02]  /*3540*/  IMAD R19, R9, UR4, RZ ;  /* 0x0000000409137c24 */ /* 0x007fe4000f8e02ff */
[----:B------:R-:W-:-:S04]  /*3550*/  IMAD.WIDE.U32 R28, R62, UR4, R28 ;  /* 0x000000043e1c7c25 */ /* 0x000fc8000f8e001c */
[----:B------:R-:W-:Y:S01]  /*3560*/  IMAD R19, R62, UR5, R19 ;  /* 0x000000053e137c24 */ /* 0x000fe2000f8e0213 */
[----:B---3--:R-:W-:-:S04]  /*3570*/  LEA R30, P1, R28, UR10, 0x1 ;  /* 0x0000000a1c1e7c11 */ /* 0x008fc8000f8208ff */
[----:B------:R-:W-:-:S04]  /*3580*/  IADD3 R19, PT, PT, R29, R19, RZ ;  /* 0x000000131d137210 */ /* 0x000fc80007ffe0ff */
[----:B------:R-:W-:Y:S01]  /*3590*/  LEA.HI.X R31, R28, UR11, R19, 0x1, P1 ;  /* 0x0000000b1c1f7c11 */ /* 0x000fe200088f0c13 */
[----:B------:R-:W-:-:S04]  /*35a0*/  FADD.FTZ R19, R12, -R34 ;  /* 0x800000220c137221 */ /* 0x000fc80000010000 */
[----:B------:R-:W-:-:S04]  /*35b0*/  FMUL.FTZ R19, R19, R32 ;  /* 0x0000002013137220 */ /* 0x000fc80000410000 */
[----:B------:R-:W-:-:S05]  /*35c0*/  FFMA.FTZ R8, R39, R19, R74 ;  /* 0x0000001327087223 */ /* 0x000fca000001004a */
[----:B------:R-:W-:-:S05]  /*35d0*/  F2FP.BF16.F32.PACK_AB R19, R8, R25 ;  /* 0x000000190813723e */ /* 0x000fca00000010ff */
[----:B------:R3:W-:Y:S02]  /*35e0*/  STG.E desc[UR6][R30.64], R19 ;  /* 0x000000131e007986 */ /* 0x0007e4000c101906 */
.L_x_2146:
[----:B------:R-:W-:Y:S05]  /*35f0*/  BSYNC.RECONVERGENT B1 ;  /* 0x0000000000017941 */ /* 0x000fea0003800200 */
.L_x_2145:
[----:B------:R-:W-:Y:S01]  /*3600*/  ISETP.GE.AND.EX P5, PT, R76, UR9, PT, P5 ;  /* 0x000000094c007c0c */ /* 0x000fe2000bfa6350 */
[----:B------:R-:W-:Y:S01]  /*3610*/  BSSY.RECONVERGENT B1, `(.L_x_2147) ;  /* 0x000001f000017945 */ /* 0x000fe20003800200 */
[----:B------:R-:W-:Y:S02]  /*3620*/  ISETP.GE.U32.AND P1, PT, R60, UR8, PT ;  /* 0x000000083c007c0c */ /* 0x000fe4000bf26070 */
[----:B------:R-:W-:Y:S02]  /*3630*/  ISETP.GE.U32.AND P6, PT, R35, UR8, PT ;  /* 0x0000000823007c0c */ /* 0x000fe4000bfc6070 */
[----:B------:R-:W-:Y:S02]  /*3640*/  ISETP.GE.U32.AND P2, PT, R58, UR8, PT ;  /* 0x000000083a007c0c */ /* 0x000fe4000bf46070 */
[----:B------:R-:W-:Y:S02]  /*3650*/  ISETP.GE.U32.AND P3, PT, R69, UR8, PT ;  /* 0x0000000845007c0c */ /* 0x000fe4000bf66070 */
[----:B------:R-:W-:-:S02]  /*3660*/  ISETP.GE.U32.AND P4, PT, R6, UR8, PT ;  /* 0x0000000806007c0c */ /* 0x000fc4000bf86070 */
[----:B------:R-:W-:Y:S02]  /*3670*/  SHF.R.S32.HI R8, RZ, 0x1f, R6 ;  /* 0x0000001fff087819 */ /* 0x000fe40000011406 */
[----:B------:R-:W-:Y:S02]  /*3680*/  ISETP.GE.AND.EX P1, PT, R11, UR9, PT, P1 ;  /* 0x000000090b007c0c */ /* 0x000fe4000bf26310 */
[----:B------:R-:W-:Y:S02]  /*3690*/  ISETP.GE.AND.EX P6, PT, R75, UR9, PT, P6 ;  /* 0x000000094b007c0c */ /* 0x000fe4000bfc6360 */
[----:B------:R-:W-:Y:S02]  /*36a0*/  ISETP.GE.AND.EX P2, PT, R13, UR9, PT, P2 ;  /* 0x000000090d007c0c */ /* 0x000fe4000bf46320 */
[----:B------:R-:W-:Y:S02]  /*36b0*/  ISETP.GE.AND.EX P3, PT, R78, UR9, PT, P3 ;  /* 0x000000094e007c0c */ /* 0x000fe4000bf66330 */
[----:B------:R-:W-:Y:S01]  /*36c0*/  ISETP.GE.AND.EX P4, PT, R8, UR9, PT, P4 ;  /* 0x0000000908007c0c */ /* 0x000fe2000bf86340 */
[----:B------:R-:W-:-:S12]  /*36d0*/  @P5 BRA `(.L_x_2148) ;  /* 0x0000000000485947 */ /* 0x000fd80003800000 */
[----:B------:R-:W4:Y:S01]  /*36e0*/  LDCU.64 UR4, c[0x0][0x3e0] ;  /* 0x00007c00ff0477ac */ /* 0x000f220008000a00 */
[----:B------:R-:W-:Y:S01]  /*36f0*/  MOV R28, R70 ;  /* 0x00000046001c7202 */ /* 0x000fe20000000f00 */
[--C-:B------:R-:W-:Y:S01]  /*3700*/  FADD.FTZ R27, R27, -R34.reuse ;  /* 0x800000221b1b7221 */ /* 0x100fe20000010000 */
[----:B------:R-:W-:Y:S01]  /*3710*/  MOV R29, R73 ;  /* 0x00000049001d7202 */ /* 0x000fe20000000f00 */
[----:B------:R-:W5:Y:S01]  /*3720*/  LDCU.64 UR10, c[0x0][0x380] ;  /* 0x00007000ff0a77ac */ /* 0x000f620008000a00 */
[----:B0123--:R-:W-:Y:S01]  /*3730*/  FADD.FTZ R19, R14, -R34 ;  /* 0x800000220e137221 */ /* 0x00ffe20000010000 */
[----:B------:R-:W-:-:S03]  /*3740*/  FMUL.FTZ R27, R27, R32 ;  /* 0x000000201b1b7220 */ /* 0x000fc60000410000 */
[----:B------:R-:W-:Y:S01]  /*3750*/  FMUL.FTZ R19, R19, R32 ;  /* 0x0000002013137220 */ /* 0x000fe20000410000 */
[----:B------:R-:W-:-:S03]  /*3760*/  FFMA.FTZ R27, R38, R27, R67 ;  /* 0x0000001b261b7223 */ /* 0x000fc60000010043 */
[----:B------:R-:W-:Y:S01]  /*3770*/  FFMA.FTZ R10, R39, R19, R74 ;  /* 0x00000013270a7223 */ /* 0x000fe2000001004a */
[----:B----4-:R-:W-:-:S04]  /*3780*/  IMAD R21, R76, UR4, RZ ;  /* 0x000000044c157c24 */ /* 0x010fc8000f8e02ff */
[----:B------:R-:W-:Y:S01]  /*3790*/  F2FP.BF16.F32.PACK_AB R19, R10, R27 ;  /* 0x0000001b0a13723e */ /* 0x000fe200000010ff */
[----:B------:R-:W-:-:S04]  /*37a0*/  IMAD.WIDE.U32 R28, R36, UR4, R28 ;  /* 0x00000004241c7c25 */ /* 0x000fc8000f8e001c */
[----:B------:R-:W-:Y:S01]  /*37b0*/  IMAD R21, R36, UR5, R21 ;  /* 0x0000000524157c24 */ /* 0x000fe2000f8e0215 */
[----:B-----5:R-:W-:-:S04]  /*37c0*/  LEA R30, P5, R28, UR10, 0x1 ;  /* 0x0000000a1c1e7c11 */ /* 0x020fc8000f8a08ff */
[----:B------:R-:W-:-:S04]  /*37d0*/  IADD3 R21, PT, PT, R29, R21, RZ ;  /* 0x000000151d157210 */ /* 0x000fc80007ffe0ff */
[----:B------:R-:W-:-:S05]  /*37e0*/  LEA.HI.X R31, R28, UR11, R21, 0x1, P5 ;  /* 0x0000000b1c1f7c11 */ /* 0x000fca000a8f0c15 */
[----:B------:R4:W-:Y:S02]  /*37f0*/  STG.E desc[UR6][R30.64], R19 ;  /* 0x000000131e007986 */ /* 0x0009e4000c101906 */
.L_x_2148:
[----:B------:R-:W-:Y:S05]  /*3800*/  BSYNC.RECONVERGENT B1 ;  /* 0x0000000000017941 */ /* 0x000fea0003800200 */
.L_x_2147:
[----:B------:R-:W-:Y:S01]  /*3810*/  BSSY.RECONVERGENT B1, `(.L_x_2149) ;  /* 0x0000016000017945 */ /* 0x000fe20003800200 */
[C---:B------:R-:W-:Y:S02]  /*3820*/  IADD3 R10, PT, PT, R33.reuse, 0x140, RZ ;  /* 0x00000140210a7810 */ /* 0x040fe40007ffe0ff */
[----:B------:R-:W-:Y:S01]  /*3830*/  IADD3 R12, PT, PT, R33, 0x1a0, RZ ;  /* 0x000001a0210c7810 */ /* 0x000fe20007ffe0ff */
[----:B------:R-:W-:Y:S06]  /*3840*/  @P1 BRA `(.L_x_2150) ;  /* 0x0000000000481947 */ /* 0x000fec0003800000 */
[----:B------:R-:W5:Y:S01]  /*3850*/  LDCU.64 UR4, c[0x0][0x3e0] ;  /* 0x00007c00ff0477ac */ /* 0x000f620008000a00 */
[----:B------:R-:W-:Y:S01]  /*3860*/  MOV R28, R70 ;  /* 0x00000046001c7202 */ /* 0x000fe20000000f00 */
[--C-:B01234-:R-:W-:Y:S01]  /*3870*/  FADD.FTZ R19, R16, -R34.reuse ;  /* 0x8000002210137221 */ /* 0x11ffe20000010000 */
[----:B------:R-:W-:Y:S01]  /*3880*/  MOV R29, R73 ;  /* 0x00000049001d7202 */ /* 0x000fe20000000f00 */
[----:B------:R-:W0:Y:S01]  /*3890*/  LDCU.64 UR10, c[0x0][0x380] ;  /* 0x00007000ff0a77ac */ /* 0x000e220008000a00 */
[----:B------:R-:W-:Y:S01]  /*38a0*/  FADD.FTZ R41, R41, -R34 ;  /* 0x8000002229297221 */ /* 0x000fe20000010000 */
[----:B------:R-:W-:-:S03]  /*38b0*/  FMUL.FTZ R19, R19, R32 ;  /* 0x0000002013137220 */ /* 0x000fc60000410000 */
[----:B------:R-:W-:Y:S01]  /*38c0*/  FMUL.FTZ R41, R41, R32 ;  /* 0x0000002029297220 */ /* 0x000fe20000410000 */
[----:B------:R-:W-:-:S03]  /*38d0*/  FFMA.FTZ R19, R38, R19, R67 ;  /* 0x0000001326137223 */ /* 0x000fc60000010043 */
[----:B------:R-:W-:Y:S01]  /*38e0*/  FFMA.FTZ R14, R39, R41, R74 ;  /* 0x00000029270e7223 */ /* 0x000fe2000001004a */
[----:B-----5:R-:W-:-:S04]  /*38f0*/  IMAD R21, R11, UR4, RZ ;  /* 0x000000040b157c24 */ /* 0x020fc8000f8e02ff */
[----:B------:R-:W-:Y:S01]  /*3900*/  F2FP.BF16.F32.PACK_AB R19, R14, R19 ;  /* 0x000000130e13723e */ /* 0x000fe200000010ff */
[----:B------:R-:W-:-:S04]  /*3910*/  IMAD.WIDE.U32 R28, R60, UR4, R28 ;  /* 0x000000043c1c7c25 */ /* 0x000fc8000f8e001c */
[----:B------:R-:W-:Y:S01]  /*3920*/  IMAD R21, R60, UR5, R21 ;  /* 0x000000053c157c24 */ /* 0x000fe2000f8e0215 */
[----:B0-----:R-:W-:-:S04]  /*3930*/  LEA R30, P1, R28, UR10, 0x1 ;  /* 0x0000000a1c1e7c11 */ /* 0x001fc8000f8208ff */
[----:B------:R-:W-:-:S04]  /*3940*/  IADD3 R21, PT, PT, R29, R21, RZ ;  /* 0x000000151d157210 */ /* 0x000fc80007ffe0ff */
[----:B------:R-:W-:-:S05]  /*3950*/  LEA.HI.X R31, R28, UR11, R21, 0x1, P1 ;  /* 0x0000000b1c1f7c11 */ /* 0x000fca00088f0c15 */
[----:B------:R0:W-:Y:S02]  /*3960*/  STG.E desc[UR6][R30.64], R19 ;  /* 0x000000131e007986 */ /* 0x0001e4000c101906 */
.L_x_2150:
[----:B------:R-:W-:Y:S05]  /*3970*/  BSYNC.RECONVERGENT B1 ;  /* 0x0000000000017941 */ /* 0x000fea0003800200 */
.L_x_2149:
[----:B------:R-:W-:Y:S04]  /*3980*/  BSSY.RECONVERGENT B1, `(.L_x_2151) ;  /* 0x0000014000017945 */ /* 0x000fe80003800200 */
[----:B------:R-:W-:Y:S05]  /*3990*/  @P6 BRA `(.L_x_2152) ;  /* 0x0000000000486947 */ /* 0x000fea0003800000 */
[----:B------:R-:W5:Y:S01]  /*39a0*/  LDCU.64 UR4, c[0x0][0x3e0] ;  /* 0x00007c00ff0477ac */ /* 0x000f620008000a00 */
[--C-:B------:R-:W-:Y:S01]  /*39b0*/  FADD.FTZ R21, R18, -R34.reuse ;  /* 0x8000002212157221 */ /* 0x100fe20000010000 */
[----:B------:R-:W-:Y:S01]  /*39c0*/  MOV R18, R70 ;  /* 0x0000004600127202 */ /* 0x000fe20000000f00 */
[----:B------:R-:W-:Y:S01]  /*39d0*/  FADD.FTZ R43, R43, -R34 ;  /* 0x800000222b2b7221 */ /* 0x000fe20000010000 */
[----:B------:R-:W5:Y:S01]  /*39e0*/  LDCU.64 UR10, c[0x0][0x380] ;  /* 0x00007000ff0a77ac */ /* 0x000f620008000a00 */
[----:B01234-:R-:W-:Y:S01]  /*39f0*/  MOV R19, R73 ;  /* 0x0000004900137202 */ /* 0x01ffe20000000f00 */
[-C--:B------:R-:W-:Y:S01]  /*3a00*/  FMUL.FTZ R21, R21, R32.reuse ;  /* 0x0000002015157220 */ /* 0x080fe20000410000 */
[----:B------:R-:W-:-:S03]  /*3a10*/  FMUL.FTZ R43, R43, R32 ;  /* 0x000000202b2b7220 */ /* 0x000fc60000410000 */
[----:B------:R-:W-:Y:S01]  /*3a20*/  FFMA.FTZ R21, R38, R21, R67 ;  /* 0x0000001526157223 */ /* 0x000fe20000010043 */
[----:B-----5:R-:W-:Y:S02]  /*3a30*/  IMAD R14, R75, UR4, RZ ;  /* 0x000000044b0e7c24 */ /* 0x020fe4000f8e02ff */
[----:B------:R-:W-:-:S04]  /*3a40*/  IMAD.WIDE.U32 R18, R35, UR4, R18 ;  /* 0x0000000423127c25 */ /* 0x000fc8000f8e0012 */
[----:B------:R-:W-:Y:S02]  /*3a50*/  IMAD R35, R35, UR5, R14 ;  /* 0x0000000523237c24 */ /* 0x000fe4000f8e020e */
[----:B------:R-:W-:Y:S01]  /*3a60*/  FFMA.FTZ R14, R39, R43, R74 ;  /* 0x0000002b270e7223 */ /* 0x000fe2000001004a */
[----:B------:R-:W-:Y:S02]  /*3a70*/  LEA R28, P1, R18, UR10, 0x1 ;  /* 0x0000000a121c7c11 */ /* 0x000fe4000f8208ff */
[----:B------:R-:W-:Y:S02]  /*3a80*/  IADD3 R35, PT, PT, R19, R35, RZ ;  /* 0x0000002313237210 */ /* 0x000fe40007ffe0ff */
[----:B------:R-:W-:Y:S02]  /*3a90*/  F2FP.BF16.F32.PACK_AB R19, R14, R21 ;  /* 0x000000150e13723e */ /* 0x000fe400000010ff */
[----:B------:R-:W-:-:S05]  /*3aa0*/  LEA.HI.X R29, R18, UR11, R35, 0x1, P1 ;  /* 0x0000000b121d7c11 */ /* 0x000fca00088f0c23 */
[----:B------:R0:W-:Y:S02]  /*3ab0*/  STG.E desc[UR6][R28.64], R19 ;  /* 0x000000131c007986 */ /* 0x0001e4000c101906 */
.L_x_2152:
[----:B------:R-:W-:Y:S05]  /*3ac0*/  BSYNC.RECONVERGENT B1 ;  /* 0x0000000000017941 */ /* 0x000fea0003800200 */
.L_x_2151:
[----:B------:R-:W-:Y:S04]  /*3ad0*/  BSSY.RECONVERGENT B1, `(.L_x_2153) ;  /* 0x0000014000017945 */ /* 0x000fe80003800200 */
[----:B------:R-:W-:Y:S05]  /*3ae0*/  @P2 BRA `(.L_x_2154) ;  /* 0x0000000000482947 */ /* 0x000fea0003800000 */
[----:B------:R-:W5:Y:S01]  /*3af0*/  LDCU.64 UR4, c[0x0][0x3e0] ;  /* 0x00007c00ff0477ac */ /* 0x000f620008000a00 */
[----:B------:R-:W-:Y:S01]  /*3b00*/  MOV R18, R70 ;  /* 0x0000004600127202 */ /* 0x000fe20000000f00 */
[--C-:B------:R-:W-:Y:S01]  /*3b10*/  FADD.FTZ R21, R20, -R34.reuse ;  /* 0x8000002214157221 */ /* 0x100fe20000010000 */
[----:B01234-:R-:W-:Y:S01]  /*3b20*/  MOV R19, R73 ;  /* 0x0000004900137202 */ /* 0x01ffe20000000f00 */
[----:B------:R-:W0:Y:S01]  /*3b30*/  LDCU.64 UR10, c[0x0][0x380] ;  /* 0x00007000ff0a77ac */ /* 0x000e220008000a00 */
[----:B------:R-:W-:Y:S01]  /*3b40*/  FADD.FTZ R45, R45, -R34 ;  /* 0x800000222d2d7221 */ /* 0x000fe20000010000 */
[----:B------:R-:W-:-:S03]  /*3b50*/  FMUL.FTZ R21, R21, R32 ;  /* 0x0000002015157220 */ /* 0x000fc60000410000 */
[----:B------:R-:W-:Y:S01]  /*3b60*/  FMUL.FTZ R45, R45, R32 ;  /* 0x000000202d2d7220 */ /* 0x000fe20000410000 */
[----:B------:R-:W-:-:S03]  /*3b70*/  FFMA.FTZ R14, R38, R21, R67 ;  /* 0x00000015260e7223 */ /* 0x000fc60000010043 */
[----:B------:R-:W-:Y:S01]  /*3b80*/  FFMA.FTZ R45, R39, R45, R74 ;  /* 0x0000002d272d7223 */ /* 0x000fe2000001004a */
[----:B-----5:R-:W-:Y:S02]  /*3b90*/  IMAD R23, R13, UR4, RZ ;  /* 0x000000040d177c24 */ /* 0x020fe4000f8e02ff */
[----:B------:R-:W-:-:S04]  /*3ba0*/  IMAD.WIDE.U32 R18, R58, UR4, R18 ;  /* 0x000000043a127c25 */ /* 0x000fc8000f8e0012 */
[----:B------:R-:W-:Y:S01]  /*3bb0*/  IMAD R23, R58, UR5, R23 ;  /* 0x000000053a177c24 */ /* 0x000fe2000f8e0217 */
[----:B0-----:R-:W-:-:S04]  /*3bc0*/  LEA R20, P1, R18, UR10, 0x1 ;  /* 0x0000000a12147c11 */ /* 0x001fc8000f8208ff */
[----:B------:R-:W-:Y:S02]  /*3bd0*/  IADD3 R23, PT, PT, R19, R23, RZ ;  /* 0x0000001713177210 */ /* 0x000fe40007ffe0ff */
[----:B------:R-:W-:Y:S02]  /*3be0*/  F2FP.BF16.F32.PACK_AB R19, R45, R14 ;  /* 0x0000000e2d13723e */ /* 0x000fe400000010ff */
[----:B------:R-:W-:-:S05]  /*3bf0*/  LEA.HI.X R21, R18, UR11, R23, 0x1, P1 ;  /* 0x0000000b12157c11 */ /* 0x000fca00088f0c17 */
[----:B------:R0:W-:Y:S02]  /*3c00*/  STG.E desc[UR6][R20.64], R19 ;  /* 0x0000001314007986 */ /* 0x0001e4000c101906 */
.L_x_2154:
[----:B------:R-:W-:Y:S05]  /*3c10*/  BSYNC.RECONVERGENT B1 ;  /* 0x0000000000017941 */ /* 0x000fea0003800200 */
.L_x_2153:
[----:B------:R-:W-:Y:S04]  /*3c20*/  BSSY.RECONVERGENT B1, `(.L_x_2155) ;  /* 0x0000014000017945 */ /* 0x000fe80003800200 */
[----:B------:R-:W-:Y:S05]  /*3c30*/  @P3 BRA `(.L_x_2156) ;  /* 0x0000000000483947 */ /* 0x000fea0003800000 */
[----:B------:R-:W5:Y:S01]  /*3c40*/  LDCU.64 UR4, c[0x0][0x3e0] ;  /* 0x00007c00ff0477ac */ /* 0x000f620008000a00 */
[----:B------:R-:W-:Y:S01]  /*3c50*/  MOV R18, R70 ;  /* 0x0000004600127202 */ /* 0x000fe20000000f00 */
[--C-:B0-----:R-:W-:Y:S01]  /*3c60*/  FADD.FTZ R21, R22, -R34.reuse ;  /* 0x8000002216157221 */ /* 0x101fe20000010000 */
[----:B-1234-:R-:W-:Y:S01]  /*3c70*/  MOV R19, R73 ;  /* 0x0000004900137202 */ /* 0x01efe20000000f00 */
        /* <DEDUP_REMOVED lines=14> */
.L_x_2156:
[----:B------:R-:W-:Y:S05]  /*3d60*/  BSYNC.RECONVERGENT B1 ;  /* 0x0000000000017941 */ /* 0x000fea0003800200 */
.L_x_2155:
        /* <DEDUP_REMOVED lines=9> */
[----:B------:R-:W-:-:S04]  /*3e00*/  FMUL.FTZ R49, R49, R32 ;  /* 0x0000002031317220 */ /* 0x000fc80000410000 */
[----:B------:R-:W-:Y:S01]  /*3e10*/  FFMA.FTZ R49, R39, R49, R74 ;  /* 0x0000003127317223 */ /* 0x000fe2000001004a */
[----:B-----5:R-:W-:Y:S02]  /*3e20*/  IMAD R23, R8, UR4, RZ ;  /* 0x0000000408177c24 */ /* 0x020fe4000f8e02ff */
        /* <DEDUP_REMOVED lines=8> */
.L_x_2158:
[----:B------:R-:W-:Y:S05]  /*3eb0*/  BSYNC.RECONVERGENT B1 ;  /* 0x0000000000017941 */ /* 0x000fea0003800200 */
.L_x_2157:
        /* <DEDUP_REMOVED lines=26> */
[----:B------:R-:W-:Y:S01]  /*4060*/  FFMA.FTZ R51, R38, R51, R67 ;  /* 0x0000003326337223 */ /* 0x000fe20000010043 */
[----:B-----5:R-:W-:Y:S02]  /*4070*/  IMAD R23, R14, UR4, RZ ;  /* 0x000000040e177c24 */ /* 0x020fe4000f8e02ff */
[----:B------:R-:W-:-:S04]  /*4080*/  IMAD.WIDE.U32 R18, R10, UR4, R18 ;  /* 0x000000040a127c25 */ /* 0x000fc8000f8e0012 */
[----:B------:R-:W-:Y:S02]  /*4090*/  IMAD R23, R10, UR5, R23 ;  /* 0x000000050a177c24 */ /* 0x000fe4000f8e0217 */
[----:B------:R-:W-:Y:S01]  /*40a0*/  FFMA.FTZ R10, R39, R21, R74 ;  /* 0x00000015270a7223 */ /* 0x000fe2000001004a */
[----:B0-----:R-:W-:Y:S02]  /*40b0*/  LEA R20, P5, R18, UR10, 0x1 ;  /* 0x0000000a12147c11 */ /* 0x001fe4000f8a08ff */
[----:B------:R-:W-:Y:S02]  /*40c0*/  IADD3 R23, PT, PT, R19, R23, RZ ;  /* 0x0000001713177210 */ /* 0x000fe40007ffe0ff */
[----:B------:R-:W-:Y:S02]  /*40d0*/  F2FP.BF16.F32.PACK_AB R19, R10, R51 ;  /* 0x000000330a13723e */ /* 0x000fe400000010ff */
[----:B------:R-:W-:-:S05]  /*40e0*/  LEA.HI.X R21, R18, UR11, R23, 0x1, P5 ;  /* 0x0000000b12157c11 */ /* 0x000fca000a8f0c17 */
[----:B------:R0:W-:Y:S02]  /*40f0*/  STG.E desc[UR6][R20.64], R19 ;  /* 0x0000001314007986 */ /* 0x0001e4000c101906 */
.L_x_2160:
[----:B------:R-:W-:Y:S05]  /*4100*/  BSYNC.RECONVERGENT B1 ;  /* 0x0000000000017941 */ /* 0x000fea0003800200 */
.L_x_2159:
        /* <DEDUP_REMOVED lines=20> */
.L_x_2162:
[----:B------:R-:W-:Y:S05]  /*4250*/  BSYNC.RECONVERGENT B1 ;  /* 0x0000000000017941 */ /* 0x000fea0003800200 */
.L_x_2161:
        /* <DEDUP_REMOVED lines=20> */
.L_x_2164:
[----:B------:R-:W-:Y:S05]  /*43a0*/  BSYNC.RECONVERGENT B1 ;  /* 0x0000000000017941 */ /* 0x000fea0003800200 */
.L_x_2163:
        /* <DEDUP_REMOVED lines=12> */
[----:B------:R-:W-:Y:S01]  /*4470*/  FFMA.FTZ R8, R39, R21, R74 ;  /* 0x0000001527087223 */ /* 0x000fe2000001004a */
[----:B------:R-:W-:-:S04]  /*4480*/  IMAD.WIDE.U32 R18, R12, UR4, R18 ;  /* 0x000000040c127c25 */ /* 0x000fc8000f8e0012 */
[----:B------:R-:W-:Y:S01]  /*4490*/  IMAD R23, R12, UR5, R23 ;  /* 0x000000050c177c24 */ /* 0x000fe2000f8e0217 */
[----:B0-----:R-:W-:-:S04]  /*44a0*/  LEA R20, P1, R18, UR10, 0x1 ;  /* 0x0000000a12147c11 */ /* 0x001fc8000f8208ff */
[----:B------:R-:W-:Y:S02]  /*44b0*/  IADD3 R23, PT, PT, R19, R23, RZ ;  /* 0x0000001713177210 */ /* 0x000fe40007ffe0ff */
[----:B------:R-:W-:Y:S02]  /*44c0*/  F2FP.BF16.F32.PACK_AB R19, R8, R57 ;  /* 0x000000390813723e */ /* 0x000fe400000010ff */
[----:B------:R-:W-:-:S05]  /*44d0*/  LEA.HI.X R21, R18, UR11, R23, 0x1, P1 ;  /* 0x0000000b12157c11 */ /* 0x000fca00088f0c17 */
[----:B------:R0:W-:Y:S02]  /*44e0*/  STG.E desc[UR6][R20.64], R19 ;  /* 0x0000001314007986 */ /* 0x0001e4000c101906 */
.L_x_2166:
[----:B------:R-:W-:Y:S05]  /*44f0*/  BSYNC.RECONVERGENT B1 ;  /* 0x0000000000017941 */ /* 0x000fea0003800200 */
.L_x_2165:
[----:B------:R-:W-:Y:S04]  /*4500*/  BSSY.RECONVERGENT B1, `(.L_x_2167) ;  /* 0x0000014000017945 */ /* 0x000fe80003800200 */
[----:B------:R-:W-:Y:S05]  /*4510*/  @P3 BRA `(.L_x_2168) ;  /* 0x0000000000483947 */ /* 0x000fea0003800000 */
[----:B------:R-:W5:Y:S01]  /*4520*/  LDCU.64 UR4, c[0x0][0x3e0] ;  /* 0x00007c00ff0477ac */ /* 0x000f620008000a00 */
[--C-:B0-----:R-:W-:Y:S01]  /*4530*/  FADD.FTZ R21, R46, -R34.reuse ;  /* 0x800000222e157221 */ /* 0x101fe20000010000 */
[----:B------:R-:W-:Y:S01]  /*4540*/  MOV R18, R70 ;  /* 0x0000004600127202 */ /* 0x000fe20000000f00 */
[----:B------:R-:W-:Y:S01]  /*4550*/  FADD.FTZ R59, R59, -R34 ;  /* 0x800000223b3b7221 */ /* 0x000fe20000010000 */
[----:B------:R-:W0:Y:S01]  /*4560*/  LDCU.64 UR10, c[0x0][0x380] ;  /* 0x00007000ff0a77ac */ /* 0x000e220008000a00 */
[----:B-1234-:R-:W-:Y:S02]  /*4570*/  MOV R19, R73 ;  /* 0x0000004900137202 */ /* 0x01efe40000000f00 */
[----:B------:R-:W-:-:S04]  /*4580*/  FMUL.FTZ R59, R59, R32 ;  /* 0x000000203b3b7220 */ /* 0x000fc80000410000 */
[----:B------:R-:W-:Y:S01]  /*4590*/  FFMA.FTZ R59, R38, R59, R67 ;  /* 0x0000003b263b7223 */ /* 0x000fe20000010043 */
[----:B-----5:R-:W-:Y:S02]  /*45a0*/  IMAD R8, R6, UR4, RZ ;  /* 0x0000000406087c24 */ /* 0x020fe4000f8e02ff */
        /* <DEDUP_REMOVED lines=9> */
.L_x_2168:
[----:B------:R-:W-:Y:S05]  /*4640*/  BSYNC.RECONVERGENT B1 ;  /* 0x0000000000017941 */ /* 0x000fea0003800200 */
.L_x_2167:
[----:B------:R-:W-:Y:S05]  /*4650*/  @P4 BRA `(.L_x_2169) ;  /* 0x00000020009c4947 */ /* 0x000fea0003800000 */
[----:B------:R-:W5:Y:S01]  /*4660*/  LDCU.64 UR4, c[0x0][0x3e0] ;  /* 0x00007c00ff0477ac */ /* 0x000f620008000a00 */
[----:B------:R-:W-:Y:S01]  /*4670*/  MOV R71, R73 ;  /* 0x0000004900477202 */ /* 0x000fe20000000f00 */
[--C-:B------:R-:W-:Y:S01]  /*4680*/  FADD.FTZ R61, R61, -R34.reuse ;  /* 0x800000223d3d7221 */ /* 0x100fe20000010000 */
[----:B01234-:R-:W-:Y:S01]  /*4690*/  FADD.FTZ R19, R48, -R34 ;  /* 0x8000002230137221 */ /* 0x01ffe20000010000 */
[----:B------:R-:W0:Y:S02]  /*46a0*/  LDCU.64 UR8, c[0x0][0x380] ;  /* 0x00007000ff0877ac */ /* 0x000e240008000a00 */
[-C--:B------:R-:W-:Y:S01]  /*46b0*/  FMUL.FTZ R61, R61, R32.reuse ;  /* 0x000000203d3d7220 */ /* 0x080fe20000410000 */
[----:B------:R-:W-:-:S03]  /*46c0*/  FMUL.FTZ R19, R19, R32 ;  /* 0x0000002013137220 */ /* 0x000fc60000410000 */
[----:B------:R-:W-:Y:S01]  /*46d0*/  FFMA.FTZ R21, R38, R61, R67 ;  /* 0x0000003d26157223 */ /* 0x000fe20000010043 */
        /* <DEDUP_REMOVED lines=10> */
.L_x_2138:
[----:B------:R-:W0:Y:S01]  /*4780*/  LDCU.64 UR4, c[0x0][0x3e8] ;  /* 0x00007d00ff0477ac */ /* 0x000e220008000a00 */
[----:B------:R-:W-:Y:S01]  /*4790*/  SHF.R.S32.HI R30, RZ, 0x1f, R33 ;  /* 0x0000001fff1e7819 */ /* 0x000fe20000011421 */
        /* <DEDUP_REMOVED lines=8> */
[-C--:B------:R-:W-:Y:S01]  /*4820*/  FMUL.FTZ R29, R29, R32.reuse ;  /* 0x000000201d1d7220 */ /* 0x080fe20000410000 */
[----:B------:R-:W-:Y:S01]  /*4830*/  FMUL.FTZ R19, R19, R32 ;  /* 0x0000002013137220 */ /* 0x000fe20000410000 */
[----:B------:R-:W1:Y:S02]  /*4840*/  LDCU.64 UR10, c[0x0][0x380] ;  /* 0x00007000ff0a77ac */ /* 0x000e640008000a00 */
[----:B------:R-:W-:Y:S01]  /*4850*/  FFMA.FTZ R29, R38, R29, R67 ;  /* 0x0000001d261d7223 */ /* 0x000fe20000010043 */
        /* <DEDUP_REMOVED lines=20> */
.L_x_2171:
[----:B------:R-:W-:Y:S05]  /*49a0*/  BSYNC.RECONVERGENT B1 ;  /* 0x0000000000017941 */ /* 0x000fea0003800200 */
.L_x_2170:
[----:B------:R-:W-:Y:S01]  /*49b0*/  ISETP.GE.U32.AND P2, PT, R64, UR4, PT ;  /* 0x0000000440007c0c */ /* 0x000fe2000bf46070 */
[----:B------:R-:W-:Y:S01]  /*49c0*/  BSSY.RECONVERGENT B1, `(.L_x_2172) ;  /* 0x0000022000017945 */ /* 0x000fe20003800200 */
[----:B------:R-:W-:Y:S02]  /*49d0*/  ISETP.GE.U32.AND P3, PT, R62, UR4, PT ;  /* 0x000000043e007c0c */ /* 0x000fe4000bf66070 */
[----:B------:R-:W-:Y:S02]  /*49e0*/  ISETP.GE.U32.AND P6, PT, R36, UR4, PT ;  /* 0x0000000424007c0c */ /* 0x000fe4000bfc6070 */
[----:B------:R-:W-:Y:S02]  /*49f0*/  ISETP.GE.AND.EX P2, PT, R7, UR5, PT, P2 ;  /* 0x0000000507007c0c */ /* 0x000fe4000bf46320 */
[----:B------:R-:W-:Y:S01]  /*4a00*/  ISETP.GE.AND.EX P3, PT, R9, UR5, PT, P3 ;  /* 0x0000000509007c0c */ /* 0x000fe2000bf66330 */
[----:B------:R-:W-:-:S12]  /*4a10*/  @P1 BRA `(.L_x_2173) ;  /* 0x0000000000701947 */ /* 0x000fd80003800000 */
[--C-:B------:R-:W-:Y:S01]  /*4a20*/  FADD.FTZ R21, R21, -R34.reuse ;  /* 0x8000002215157221 */ /* 0x100fe20000010000 */
[----:B0-----:R-:W-:Y:S01]  /*4a30*/  FADD.FTZ R19, R10, -R34 ;  /* 0x800000220a137221 */ /* 0x001fe20000010000 */
[----:B------:R-:W0:Y:S02]  /*4a40*/  LDCU.64 UR8, c[0x0][0x3e0] ;  /* 0x00007c00ff0877ac */ /* 0x000e240008000a00 */
[-C--:B------:R-:W-:Y:S01]  /*4a50*/  FMUL.FTZ R21, R21, R32.reuse ;  /* 0x0000002015157220 */ /* 0x080fe20000410000 */
[----:B------:R-:W-:Y:S01]  /*4a60*/  FMUL.FTZ R19, R19, R32 ;  /* 0x0000002013137220 */ /* 0x000fe20000410000 */
[----:B------:R-:W1:Y:S02]  /*4a70*/  LDCU.64 UR10, c[0x0][0x380] ;  /* 0x00007000ff0a77ac */ /* 0x000e640008000a00 */
        /* <DEDUP_REMOVED lines=11> */
[----:B0-----:R-:W-:-:S04]  /*4b30*/  IMAD R29, R5, UR8, RZ ;  /* 0x00000008051d7c24 */ /* 0x001fc8000f8e02ff */
[----:B------:R-:W-:Y:S02]  /*4b40*/  IMAD R29, R66, UR9, R29 ;  /* 0x00000009421d7c24 */ /* 0x000fe4000f8e021d */
[----:B---3--:R-:W-:Y:S01]  /*4b50*/  FMUL.FTZ R30, R31, R28 ;  /* 0x0000001c1f1e7220 */ /* 0x008fe20000410000 */
[----:B------:R-:W-:-:S04]  /*4b60*/  MOV R31, R73 ;  /* 0x00000049001f7202 */ /* 0x000fc80000000f00 */
[----:B------:R-:W-:Y:S02]  /*4b70*/  F2FP.BF16.F32.PACK_AB R19, R30, R19 ;  /* 0x000000131e13723e */ /* 0x000fe400000010ff */
[----:B------:R-:W-:-:S05]  /*4b80*/  MOV R30, R70 ;  /* 0x00000046001e7202 */ /* 0x000fca0000000f00 */
[----:B------:R-:W-:-:S05]  /*4b90*/  IMAD.WIDE.U32 R30, R66, UR8, R30 ;  /* 0x00000008421e7c25 */ /* 0x000fca000f8e001e */
[----:B------:R-:W-:Y:S02]  /*4ba0*/  IADD3 R29, PT, PT, R31, R29, RZ ;  /* 0x0000001d1f1d7210 */ /* 0x000fe40007ffe0ff */
[----:B-1----:R-:W-:-:S04]  /*4bb0*/  LEA R28, P1, R30, UR10, 0x1 ;  /* 0x0000000a1e1c7c11 */ /* 0x002fc8000f8208ff */
[----:B------:R-:W-:-:S05]  /*4bc0*/  LEA.HI.X R29, R30, UR11, R29, 0x1, P1 ;  /* 0x0000000b1e1d7c11 */ /* 0x000fca00088f0c1d */
[----:B------:R1:W-:Y:S04]  /*4bd0*/  STG.E desc[UR6][R28.64], R19 ;  /* 0x000000131c007986 */ /* 0x0003e8000c101906 */
.L_x_2173:
[----:B------:R-:W-:Y:S05]  /*4be0*/  BSYNC.RECONVERGENT B1 ;  /* 0x0000000000017941 */ /* 0x000fea0003800200 */
.L_x_2172:
[----:B------:R-:W-:Y:S04]  /*4bf0*/  BSSY.RECONVERGENT B1, `(.L_x_2174) ;  /* 0x000001e000017945 */ /* 0x000fe80003800200 */
[----:B------:R-:W-:Y:S05]  /*4c00*/  @P2 BRA `(.L_x_2175) ;  /* 0x0000000000702947 */ /* 0x000fea0003800000 */
[--C-:B01----:R-:W-:Y:S01]  /*4c10*/  FADD.FTZ R19, R8, -R34.reuse ;  /* 0x8000002208137221 */ /* 0x103fe20000010000 */
[----:B------:R-:W-:Y:S01]  /*4c20*/  FADD.FTZ R23, R23, -R34 ;  /* 0x8000002217177221 */ /* 0x000fe20000010000 */
[----:B------:R-:W0:Y:S01]  /*4c30*/  LDCU.64 UR8, c[0x0][0x3e0] ;  /* 0x00007c00ff0877ac */ /* 0x000e220008000a00 */
[----:B------:R-:W-:Y:S01]  /*4c40*/  MOV R30, R70 ;  /* 0x00000046001e7202 */ /* 0x000fe20000000f00 */
[-C--:B------:R-:W-:Y:S01]  /*4c50*/  FMUL.FTZ R19, R19, R32.reuse ;  /* 0x0000002013137220 */ /* 0x080fe20000410000 */
[----:B------:R-:W-:Y:S01]  /*4c60*/  FMUL.FTZ R23, R23, R32 ;  /* 0x0000002017177220 */ /* 0x000fe20000410000 */
[----:B------:R-:W1:Y:S01]  /*4c70*/  LDCU.64 UR10, c[0x0][0x380] ;  /* 0x00007000ff0a77ac */ /* 0x000e620008000a00 */
[----:B------:R-:W-:Y:S01]  /*4c80*/  MOV R31, R73 ;  /* 0x00000049001f7202 */ /* 0x000fe20000000f00 */
[----:B------:R-:W-:Y:S01]  /*4c90*/  FFMA.FTZ R29, R38, R19, R67 ;  /* 0x00000013261d7223 */ /* 0x000fe20000010043 */
[----:B------:R-:W-:-:S03]  /*4ca0*/  FFMA.FTZ R28, R39, R23, R74 ;  /* 0x00000017271c7223 */ /* 0x000fc6000001004a */
        /* <DEDUP_REMOVED lines=8> */
[----:B--2---:R-:W-:-:S06]  /*4d30*/  FADD.FTZ R8, R6, 1 ;  /* 0x3f80000006087421 */ /* 0x004fcc0000010000 */
[----:B------:R-:W2:Y:S01]  /*4d40*/  MUFU.RCP R8, R8 ;  /* 0x0000000800087308 */ /* 0x000ea20000001000 */
[----:B0-----:R-:W-:-:S07]  /*4d50*/  FADD.FTZ R21, R19, 1 ;  /* 0x3f80000013157421 */ /* 0x001fce0000010000 */
[----:B------:R-:W0:Y:S01]  /*4d60*/  MUFU.RCP R21, R21 ;  /* 0x0000001500157308 */ /* 0x000e220000001000 */
[----:B--2---:R-:W-:Y:S01]  /*4d70*/  FMUL.FTZ R10, R29, R8 ;  /* 0x000000081d0a7220 */ /* 0x004fe20000410000 */
[----:B0-----:R-:W-:Y:S01]  /*4d80*/  FMUL.FTZ R19, R28, R21 ;  /* 0x000000151c137220 */ /* 0x001fe20000410000 */
[----:B-1----:R-:W-:-:S04]  /*4d90*/  LEA R28, P1, R30, UR10, 0x1 ;  /* 0x0000000a1e1c7c11 */ /* 0x002fc8000f8208ff */
[----:B------:R-:W-:Y:S02]  /*4da0*/  LEA.HI.X R29, R30, UR11, R23, 0x1, P1 ;  /* 0x0000000b1e1d7c11 */ /* 0x000fe400088f0c17 */
[----:B------:R-:W-:-:S05]  /*4db0*/  F2FP.BF16.F32.PACK_AB R19, R19, R10 ;  /* 0x0000000a1313723e */ /* 0x000fca00000010ff */
[----:B------:R2:W-:Y:S02]  /*4dc0*/  STG.E desc[UR6][R28.64], R19 ;  /* 0x000000131c007986 */ /* 0x0005e4000c101906 */
.L_x_2175:
[----:B------:R-:W-:Y:S05]  /*4dd0*/  BSYNC.RECONVERGENT B1 ;  /* 0x0000000000017941 */ /* 0x000fea0003800200 */
.L_x_2174:
[----:B------:R-:W-:Y:S01]  /*4de0*/  BSSY.RECONVERGENT B1, `(.L_x_2176) ;  /* 0x000001f000017945 */ /* 0x000fe20003800200 */
[----:B------:R-:W-:-:S03]  /*4df0*/  IADD3 R6, PT, PT, R33, 0x120, RZ ;  /* 0x0000012021067810 */ /* 0x000fc60007ffe0ff */
[----:B------:R-:W-:Y:S05]  /*4e00*/  @P3 BRA `(.L_x_2177) ;  /* 0x0000000000703947 */ /* 0x000fea0003800000 */
[--C-:B------:R-:W-:Y:S01]  /*4e10*/  FADD.FTZ R25, R25, -R34.reuse ;  /* 0x8000002219197221 */ /* 0x100fe20000010000 */
[----:B012---:R-:W-:Y:S01]  /*4e20*/  FADD.FTZ R19, R12, -R34 ;  /* 0x800000220c137221 */ /* 0x007fe20000010000 */
        /* <DEDUP_REMOVED lines=26> */
.L_x_2177:
[----:B------:R-:W-:Y:S05]  /*4fd0*/  BSYNC.RECONVERGENT B1 ;  /* 0x0000000000017941 */ /* 0x000fea0003800200 */
.L_x_2176:
        /* <DEDUP_REMOVED lines=23> */
[----:B---3--:R-:W-:-:S03]  /*5150*/  FFMA.FTZ R28, R39, R19, R74 ;  /* 0x00000013271c7223 */ /* 0x008fc6000001004a */
        /* <DEDUP_REMOVED lines=18> */
.L_x_2179:
[----:B------:R-:W-:Y:S05]  /*5280*/  BSYNC.RECONVERGENT B1 ;  /* 0x0000000000017941 */ /* 0x000fea0003800200 */
.L_x_2178:
[----:B------:R-:W-:Y:S01]  /*5290*/  BSSY.RECONVERGENT B1, `(.L_x_2180) ;  /* 0x0000020000017945 */ /* 0x000fe20003800200 */
[C---:B------:R-:W-:Y:S02]  /*52a0*/  IADD3 R10, PT, PT, R33.reuse, 0x140, RZ ;  /* 0x00000140210a7810 */ /* 0x040fe40007ffe0ff */
[----:B------:R-:W-:Y:S01]  /*52b0*/  IADD3 R12, PT, PT, R33, 0x1a0, RZ ;  /* 0x000001a0210c7810 */ /* 0x000fe20007ffe0ff */
[----:B------:R-:W-:Y:S06]  /*52c0*/  @P1 BRA `(.L_x_2181) ;  /* 0x0000000000701947 */ /* 0x000fec0003800000 */
[--C-:B012---:R-:W-:Y:S01]  /*52d0*/  FADD.FTZ R19, R16, -R34.reuse ;  /* 0x8000002210137221 */ /* 0x107fe20000010000 */
        /* <DEDUP_REMOVED lines=8> */
[----:B---34-:R-:W-:-:S03]  /*5360*/  FFMA.FTZ R28, R39, R41, R74 ;  /* 0x00000029271c7223 */ /* 0x018fc6000001004a */
        /* <DEDUP_REMOVED lines=18> */
.L_x_2181:
[----:B------:R-:W-:Y:S05]  /*5490*/  BSYNC.RECONVERGENT B1 ;  /* 0x0000000000017941 */ /* 0x000fea0003800200 */
.L_x_2180:
[----:B------:R-:W-:Y:S04]  /*54a0*/  BSSY.RECONVERGENT B1, `(.L_x_2182) ;  /* 0x000001e000017945 */ /* 0x000fe80003800200 */
[----:B------:R-:W-:Y:S05]  /*54b0*/  @P2 BRA `(.L_x_2183) ;  /* 0x0000000000702947 */ /* 0x000fea0003800000 */
[--C-:B012---:R-:W-:Y:S01]  /*54c0*/  FADD.FTZ R19, R18, -R34.reuse ;  /* 0x8000002212137221 */ /* 0x107fe20000010000 */
[----:B------:R-:W-:Y:S01]  /*54d0*/  FADD.FTZ R43, R43, -R34 ;  /* 0x800000222b2b7221 */ /* 0x000fe20000010000 */
[----:B------:R-:W0:Y:S01]  /*54e0*/  LDCU.64 UR8, c[0x0][0x3e0] ;  /* 0x00007c00ff0877ac */ /* 0x000e220008000a00 */
[----:B------:R-:W-:Y:S01]  /*54f0*/  MOV R18, R70 ;  /* 0x0000004600127202 */ /* 0x000fe20000000f00 */
[-C--:B------:R-:W-:Y:S01]  /*5500*/  FMUL.FTZ R19, R19, R32.reuse ;  /* 0x0000002013137220 */ /* 0x080fe20000410000 */
[----:B------:R-:W-:Y:S01]  /*5510*/  FMUL.FTZ R43, R43, R32 ;  /* 0x000000202b2b7220 */ /* 0x000fe20000410000 */
[----:B------:R-:W1:Y:S02]  /*5520*/  LDCU.64 UR10, c[0x0][0x380] ;  /* 0x00007000ff0a77ac */ /* 0x000e640008000a00 */
[----:B------:R-:W-:Y:S01]  /*5530*/  FFMA.FTZ R25, R38, R19, R67 ;  /* 0x0000001326197223 */ /* 0x000fe20000010043 */
[----:B---34-:R-:W-:Y:S01]  /*5540*/  FFMA.FTZ R28, R39, R43, R74 ;  /* 0x0000002b271c7223 */ /* 0x018fe2000001004a */
        /* <DEDUP_REMOVED lines=19> */
.L_x_2183:
[----:B------:R-:W-:Y:S05]  /*5680*/  BSYNC.RECONVERGENT B1 ;  /* 0x0000000000017941 */ /* 0x000fea0003800200 */
.L_x_2182:
        /* <DEDUP_REMOVED lines=8> */
[----:B------:R-:W1:Y:S01]  /*5710*/  LDCU.64 UR10, c[0x0][0x380] ;  /* 0x00007000ff0a77ac */ /* 0x000e620008000a00 */
[----:B---34-:R-:W-:Y:S01]  /*5720*/  MOV R21, R73 ;  /* 0x0000004900157202 */ /* 0x018fe20000000f00 */
        /* <DEDUP_REMOVED lines=20> */
.L_x_2185:
[----:B------:R-:W-:Y:S05]  /*5870*/  BSYNC.RECONVERGENT B1 ;  /* 0x0000000000017941 */ /* 0x000fea0003800200 */
.L_x_2184:
        /* <DEDUP_REMOVED lines=9> */
[----:B---34-:R-:W-:Y:S01]  /*5910*/  FFMA.FTZ R21, R38, R19, R67 ;  /* 0x0000001326157223 */ /* 0x018fe20000010043 */
        /* <DEDUP_REMOVED lines=20> */
.L_x_2187:
[----:B------:R-:W-:Y:S05]  /*5a60*/  BSYNC.RECONVERGENT B1 ;  /* 0x0000000000017941 */ /* 0x000fea0003800200 */
.L_x_2186:
        /* <DEDUP_REMOVED lines=30> */
.L_x_2189:
[----:B------:R-:W-:Y:S05]  /*5c50*/  BSYNC.RECONVERGENT B1 ;  /* 0x0000000000017941 */ /* 0x000fea0003800200 */
.L_x_2188:
        /* <DEDUP_REMOVED lines=19> */
[----:B-12---:R-:W-:Y:S01]  /*5d90*/  FADD.FTZ R19, R26, -R34 ;  /* 0x800000221a137221 */ /* 0x006fe20000010000 */
[----:B------:R-:W3:Y:S02]  /*5da0*/  LDCU.64 UR8, c[0x0][0x3e0] ;  /* 0x00007c00ff0877ac */ /* 0x000ee40008000a00 */
[-C--:B------:R-:W-:Y:S01]  /*5db0*/  FMUL.FTZ R51, R51, R32.reuse ;  /* 0x0000002033337220 */ /* 0x080fe20000410000 */
[----:B------:R-:W-:Y:S01]  /*5dc0*/  FMUL.FTZ R19, R19, R32 ;  /* 0x0000002013137220 */ /* 0x000fe20000410000 */
[----:B------:R-:W0:Y:S02]  /*5dd0*/  LDCU.64 UR10, c[0x0][0x380] ;  /* 0x00007000ff0a77ac */ /* 0x000e240008000a00 */
[----:B------:R-:W-:Y:S01]  /*5de0*/  FFMA.FTZ R51, R38, R51, R67 ;  /* 0x0000003326337223 */ /* 0x000fe20000010043 */
[----:B------:R-:W-:Y:S01]  /*5df0*/  FFMA.FTZ R23, R39, R19, R74 ;  /* 0x0000001327177223 */ /* 0x000fe2000001004a */
[----:B------:R-:W-:-:S02]  /*5e00*/  MOV R19, R73 ;  /* 0x0000004900137202 */ /* 0x000fc40000000f00 */
[----:B------:R-:W-:Y:S01]  /*5e10*/  FMUL.FTZ R14, R51, -1.4426950216293334961 ;  /* 0xbfb8aa3b330e7820 */ /* 0x000fe20000410000 */
[----:B------:R-:W-:-:S05]  /*5e20*/  FMUL.FTZ R20, R23, -1.4426950216293334961 ;  /* 0xbfb8aa3b17147820 */ /* 0x000fca0000410000 */
[----:B------:R-:W1:Y:S01]  /*5e30*/  MUFU.EX2 R14, R14 ;  /* 0x0000000e000e7308 */ /* 0x000e620000000800 */
[----:B---34-:R-:W-:Y:S01]  /*5e40*/  IMAD R21, R18, UR8, RZ ;  /* 0x0000000812157c24 */ /* 0x018fe2000f8e02ff */
[----:B------:R-:W-:-:S03]  /*5e50*/  MOV R18, R70 ;  /* 0x0000004600127202 */ /* 0x000fc60000000f00 */
[----:B------:R-:W-:-:S03]  /*5e60*/  IMAD R21, R10, UR9, R21 ;  /* 0x000000090a157c24 */ /* 0x000fc6000f8e0215 */
[----:B------:R-:W2:Y:S01]  /*5e70*/  MUFU.EX2 R20, R20 ;  /* 0x0000001400147308 */ /* 0x000ea20000000800 */
[----:B------:R-:W-:-:S05]  /*5e80*/  IMAD.WIDE.U32 R18, R10, UR8, R18 ;  /* 0x000000080a127c25 */ /* 0x000fca000f8e0012 */
[----:B------:R-:W-:Y:S01]  /*5e90*/  IADD3 R21, PT, PT, R19, R21, RZ ;  /* 0x0000001513157210 */ /* 0x000fe20007ffe0ff */
[----:B-1----:R-:W-:-:S06]  /*5ea0*/  FADD.FTZ R16, R14, 1 ;  /* 0x3f8000000e107421 */ /* 0x002fcc0000010000 */
[----:B------:R-:W1:Y:S01]  /*5eb0*/  MUFU.RCP R16, R16 ;  /* 0x0000001000107308 */ /* 0x000e620000001000 */
[----:B--2---:R-:W-:Y:S01]  /*5ec0*/  FADD.FTZ R22, R20, 1 ;  /* 0x3f80000014167421 */ /* 0x004fe20000010000 */
[----:B0-----:R-:W-:-:S04]  /*5ed0*/  LEA R20, P5, R18, UR10, 0x1 ;  /* 0x0000000a12147c11 */ /* 0x001fc8000f8a08ff */
[----:B------:R-:W-:Y:S02]  /*5ee0*/  LEA.HI.X R21, R18, UR11, R21, 0x1, P5 ;  /* 0x0000000b12157c11 */ /* 0x000fe4000a8f0c15 */
[----:B------:R-:W0:Y:S01]  /*5ef0*/  MUFU.RCP R22, R22 ;  /* 0x0000001600167308 */ /* 0x000e220000001000 */
[----:B-1----:R-:W-:Y:S01]  /*5f00*/  FMUL.FTZ R10, R51, R16 ;  /* 0x00000010330a7220 */ /* 0x002fe20000410000 */
[----:B0-----:R-:W-:-:S05]  /*5f10*/  FMUL.FTZ R23, R23, R22 ;  /* 0x0000001617177220 */ /* 0x001fca0000410000 */
[----:B------:R-:W-:-:S05]  /*5f20*/  F2FP.BF16.F32.PACK_AB R23, R23, R10 ;  /* 0x0000000a1717723e */ /* 0x000fca00000010ff */
[----:B------:R0:W-:Y:S02]  /*5f30*/  STG.E desc[UR6][R20.64], R23 ;  /* 0x0000001714007986 */ /* 0x0001e4000c101906 */
.L_x_2191:
[----:B------:R-:W-:Y:S05]  /*5f40*/  BSYNC.RECONVERGENT B1 ;  /* 0x0000000000017941 */ /* 0x000fea0003800200 */
.L_x_2190:
[----:B------:R-:W-:Y:S04]  /*5f50*/  BSSY.RECONVERGENT B1, `(.L_x_2192) ;  /* 0x000001e000017945 */ /* 0x000fe80003800200 */
[----:B------:R-:W-:Y:S05]  /*5f60*/  @P2 BRA `(.L_x_2193) ;  /* 0x0000000000702947 */ /* 0x000fea0003800000 */
[--C-:B------:R-:W-:Y:S01]  /*5f70*/  FADD.FTZ R53, R53, -R34.reuse ;  /* 0x8000002235357221 */ /* 0x100fe20000010000 */
[----:B-12---:R-:W-:Y:S01]  /*5f80*/  FADD.FTZ R19, R40, -R34 ;  /* 0x8000002228137221 */ /* 0x006fe20000010000 */
[----:B------:R-:W3:Y:S01]  /*5f90*/  LDCU.64 UR8, c[0x0][0x3e0] ;  /* 0x00007c00ff0877ac */ /* 0x000ee20008000a00 */
[----:B------:R-:W-:Y:S01]  /*5fa0*/  MOV R18, R70 ;  /* 0x0000004600127202 */ /* 0x000fe20000000f00 */
[-C--:B------:R-:W-:Y:S01]  /*5fb0*/  FMUL.FTZ R53, R53, R32.reuse ;  /* 0x0000002035357220 */ /* 0x080fe20000410000 */
[----:B------:R-:W-:Y:S01]  /*5fc0*/  FMUL.FTZ R19, R19, R32 ;  /* 0x0000002013137220 */ /* 0x000fe20000410000 */
[----:B------:R-:W1:Y:S02]  /*5fd0*/  LDCU.64 UR10, c[0x0][0x380] ;  /* 0x00007000ff0a77ac */ /* 0x000e640008000a00 */
[----:B------:R-:W-:Y:S01]  /*5fe0*/  FFMA.FTZ R53, R38, R53, R67 ;  /* 0x0000003526357223 */ /* 0x000fe20000010043 */
[----:B0-----:R-:W-:Y:S01]  /*5ff0*/  FFMA.FTZ R23, R39, R19, R74 ;  /* 0x0000001327177223 */ /* 0x001fe2000001004a */
[----:B------:R-:W-:-:S02]  /*6000*/  MOV R19, R73 ;  /* 0x0000004900137202 */ /* 0x000fc40000000f00 */
[----:B------:R-:W-:Y:S01]  /*6010*/  FMUL.FTZ R10, R53, -1.4426950216293334961 ;  /* 0xbfb8aa3b350a7820 */ /* 0x000fe20000410000 */
[----:B------:R-:W-:-:S05]  /*6020*/  FMUL.FTZ R16, R23, -1.4426950216293334961 ;  /* 0xbfb8aa3b17107820 */ /* 0x000fca0000410000 */
[----:B------:R-:W0:Y:S01]  /*6030*/  MUFU.EX2 R10, R10 ;  /* 0x0000000a000a7308 */ /* 0x000e220000000800 */
[----:B---34-:R-:W-:Y:S02]  /*6040*/  IMAD R21, R15, UR8, RZ ;  /* 0x000000080f157c24 */ /* 0x018fe4000f8e02ff */
[----:B------:R-:W-:-:S05]  /*6050*/  IMAD.WIDE.U32 R18, R56, UR8, R18 ;  /* 0x0000000838127c25 */ /* 0x000fca000f8e0012 */
[----:B------:R-:W2:Y:S01]  /*6060*/  MUFU.EX2 R16, R16 ;  /* 0x0000001000107308 */ /* 0x000ea20000000800 */
[----:B------:R-:W-:Y:S01]  /*6070*/  IMAD R21, R56, UR9, R21 ;  /* 0x0000000938157c24 */ /* 0x000fe2000f8e0215 */
[----:B-1----:R-:W-:-:S04]  /*6080*/  LEA R20, P2, R18, UR10, 0x1 ;  /* 0x0000000a12147c11 */ /* 0x002fc8000f8408ff */
[----:B------:R-:W-:Y:S01]  /*6090*/  IADD3 R21, PT, PT, R19, R21, RZ ;  /* 0x0000001513157210 */ /* 0x000fe20007ffe0ff */
[----:B0-----:R-:W-:-:S03]  /*60a0*/  FADD.FTZ R14, R10, 1 ;  /* 0x3f8000000a0e7421 */ /* 0x001fc60000010000 */
        /* <DEDUP_REMOVED lines=8> */
.L_x_2193:
[----:B------:R-:W-:Y:S05]  /*6130*/  BSYNC.RECONVERGENT B1 ;  /* 0x0000000000017941 */ /* 0x000fea0003800200 */
.L_x_2192:
[----:B------:R-:W-:Y:S04]  /*6140*/  BSSY.RECONVERGENT B1, `(.L_x_2194) ;  /* 0x000001e000017945 */ /* 0x000fe80003800200 */
[----:B------:R-:W-:Y:S05]  /*6150*/  @P1 BRA `(.L_x_2195) ;  /* 0x0000000000701947 */ /* 0x000fea0003800000 */
[--C-:B-12---:R-:W-:Y:S01]  /*6160*/  FADD.FTZ R19, R42, -R34.reuse ;  /* 0x800000222a137221 */ /* 0x106fe20000010000 */
[----:B------:R-:W-:Y:S01]  /*6170*/  FADD.FTZ R55, R55, -R34 ;  /* 0x8000002237377221 */ /* 0x000fe20000010000 */
[----:B------:R-:W1:Y:S01]  /*6180*/  LDCU.64 UR8, c[0x0][0x3e0] ;  /* 0x00007c00ff0877ac */ /* 0x000e620008000a00 */
[----:B------:R-:W-:Y:S01]  /*6190*/  MOV R18, R70 ;  /* 0x0000004600127202 */ /* 0x000fe20000000f00 */
[-C--:B------:R-:W-:Y:S01]  /*61a0*/  FMUL.FTZ R19, R19, R32.reuse ;  /* 0x0000002013137220 */ /* 0x080fe20000410000 */
[----:B------:R-:W-:Y:S01]  /*61b0*/  FMUL.FTZ R55, R55, R32 ;  /* 0x0000002037377220 */ /* 0x000fe20000410000 */
[----:B------:R-:W2:Y:S02]  /*61c0*/  LDCU.64 UR10, c[0x0][0x380] ;  /* 0x00007000ff0a77ac */ /* 0x000ea40008000a00 */
[----:B0--34-:R-:W-:Y:S01]  /*61d0*/  FFMA.FTZ R21, R38, R19, R67 ;  /* 0x0000001326157223 */ /* 0x019fe20000010043 */
[----:B------:R-:W-:Y:S01]  /*61e0*/  FFMA.FTZ R55, R39, R55, R74 ;  /* 0x0000003727377223 */ /* 0x000fe2000001004a */
[----:B------:R-:W-:-:S02]  /*61f0*/  MOV R19, R73 ;  /* 0x0000004900137202 */ /* 0x000fc40000000f00 */
[----:B------:R-:W-:Y:S01]  /*6200*/  FMUL.FTZ R10, R21, -1.4426950216293334961 ;  /* 0xbfb8aa3b150a7820 */ /* 0x000fe20000410000 */
        /* <DEDUP_REMOVED lines=17> */
.L_x_2195:
[----:B------:R-:W-:Y:S05]  /*6320*/  BSYNC.RECONVERGENT B1 ;  /* 0x0000000000017941 */ /* 0x000fea0003800200 */
.L_x_2194:
        /* <DEDUP_REMOVED lines=30> */
.L_x_2197:
[----:B------:R-:W-:Y:S05]  /*6510*/  BSYNC.RECONVERGENT B1 ;  /* 0x0000000000017941 */ /* 0x000fea0003800200 */
.L_x_2196:
[----:B------:R-:W-:Y:S04]  /*6520*/  BSSY.RECONVERGENT B1, `(.L_x_2198) ;  /* 0x000001e000017945 */ /* 0x000fe80003800200 */
[----:B------:R-:W-:Y:S05]  /*6530*/  @P3 BRA `(.L_x_2199) ;  /* 0x0000000000703947 */ /* 0x000fea0003800000 */
[--C-:B------:R-:W-:Y:S01]  /*6540*/  FADD.FTZ R59, R59, -R34.reuse ;  /* 0x800000223b3b7221 */ /* 0x100fe20000010000 */
[----:B-12---:R-:W-:Y:S01]  /*6550*/  FADD.FTZ R19, R46, -R34 ;  /* 0x800000222e137221 */ /* 0x006fe20000010000 */
[----:B------:R-:W1:Y:S01]  /*6560*/  LDCU.64 UR8, c[0x0][0x3e0] ;  /* 0x00007c00ff0877ac */ /* 0x000e620008000a00 */
[----:B------:R-:W-:Y:S01]  /*6570*/  MOV R18, R70 ;  /* 0x0000004600127202 */ /* 0x000fe20000000f00 */
[-C--:B------:R-:W-:Y:S01]  /*6580*/  FMUL.FTZ R59, R59, R32.reuse ;  /* 0x000000203b3b7220 */ /* 0x080fe20000410000 */
[----:B------:R-:W-:Y:S01]  /*6590*/  FMUL.FTZ R19, R19, R32 ;  /* 0x0000002013137220 */ /* 0x000fe20000410000 */
[----:B------:R-:W2:Y:S02]  /*65a0*/  LDCU.64 UR10, c[0x0][0x380] ;  /* 0x00007000ff0a77ac */ /* 0x000ea40008000a00 */
[----:B------:R-:W-:Y:S01]  /*65b0*/  FFMA.FTZ R59, R38, R59, R67 ;  /* 0x0000003b263b7223 */ /* 0x000fe20000010043 */
[----:B0-----:R-:W-:Y:S01]  /*65c0*/  FFMA.FTZ R23, R39, R19, R74 ;  /* 0x0000001327177223 */ /* 0x001fe2000001004a */
        /* <DEDUP_REMOVED lines=10> */
[----:B0-----:R-:W-:-:S03]  /*6670*/  FADD.FTZ R10, R8, 1 ;  /* 0x3f800000080a7421 */ /* 0x001fc60000010000 */
[----:B---34-:R-:W-:-:S03]  /*6680*/  LEA.HI.X R21, R18, UR11, R33, 0x1, P1 ;  /* 0x0000000b12157c11 */ /* 0x018fc600088f0c21 */
[----:B------:R-:W0:Y:S01]  /*6690*/  MUFU.RCP R10, R10 ;  /* 0x0000000a000a7308 */ /* 0x000e220000001000 */
[----:B-1----:R-:W-:-:S07]  /*66a0*/  FADD.FTZ R14, R12, 1 ;  /* 0x3f8000000c0e7421 */ /* 0x002fce0000010000 */
[----:B------:R-:W1:Y:S01]  /*66b0*/  MUFU.RCP R14, R14 ;  /* 0x0000000e000e7308 */ /* 0x000e620000001000 */
[----:B0-----:R-:W-:Y:S01]  /*66c0*/  FMUL.FTZ R6, R59, R10 ;  /* 0x0000000a3b067220 */ /* 0x001fe20000410000 */
[----:B-1----:R-:W-:-:S05]  /*66d0*/  FMUL.FTZ R23, R23, R14 ;  /* 0x0000000e17177220 */ /* 0x002fca0000410000 */
[----:B------:R-:W-:-:S05]  /*66e0*/  F2FP.BF16.F32.PACK_AB R23, R23, R6 ;  /* 0x000000061717723e */ /* 0x000fca00000010ff */
[----:B------:R0:W-:Y:S02]  /*66f0*/  STG.E desc[UR6][R20.64], R23 ;  /* 0x0000001714007986 */ /* 0x0001e4000c101906 */
.L_x_2199:
[----:B------:R-:W-:Y:S05]  /*6700*/  BSYNC.RECONVERGENT B1 ;  /* 0x0000000000017941 */ /* 0x000fea0003800200 */
.L_x_2198:
        /* <DEDUP_REMOVED lines=9> */
[----:B------:R-:W-:-:S03]  /*67a0*/  FFMA.FTZ R19, R39, R19, R74 ;  /* 0x0000001327137223 */ /* 0x000fc6000001004a */
[----:B------:R-:W-:Y:S01]  /*67b0*/  FMUL.FTZ R6, R61, -1.4426950216293334961 ;  /* 0xbfb8aa3b3d067820 */ /* 0x000fe20000410000 */
[----:B------:R-:W-:-:S05]  /*67c0*/  FMUL.FTZ R10, R19, -1.4426950216293334961 ;  /* 0xbfb8aa3b130a7820 */ /* 0x000fca0000410000 */
[----:B------:R-:W5:Y:S01]  /*67d0*/  MUFU.EX2 R6, R6 ;  /* 0x0000000600067308 */ /* 0x000f620000000800 */
[----:B-1----:R-:W-:Y:S02]  /*67e0*/  IMAD R14, R77, UR4, RZ ;  /* 0x000000044d0e7c24 */ /* 0x002fe4000f8e02ff */
[----:B------:R-:W-:-:S05]  /*67f0*/  IMAD.WIDE.U32 R70, R37, UR4, R70 ;  /* 0x0000000425467c25 */ /* 0x000fca000f8e0046 */
[----:B------:R-:W1:Y:S01]  /*6800*/  MUFU.EX2 R10, R10 ;  /* 0x0000000a000a7308 */ /* 0x000e620000000800 */
[----:B------:R-:W-:Y:S01]  /*6810*/  IMAD R37, R37, UR5, R14 ;  /* 0x0000000525257c24 */ /* 0x000fe2000f8e020e */
[----:B--2---:R-:W-:-:S04]  /*6820*/  LEA R18, P1, R70, UR8, 0x1 ;  /* 0x0000000846127c11 */ /* 0x004fc8000f8208ff */
[----:B------:R-:W-:Y:S01]  /*6830*/  IADD3 R37, PT, PT, R71, R37, RZ ;  /* 0x0000002547257210 */ /* 0x000fe20007ffe0ff */
[----:B-----5:R-:W-:-:S06]  /*6840*/  FADD.FTZ R8, R6, 1 ;  /* 0x3f80000006087421 */ /* 0x020fcc0000010000 */
[----:B------:R-:W2:Y:S01]  /*6850*/  MUFU.RCP R8, R8 ;  /* 0x0000000800087308 */ /* 0x000ea20000001000 */
[----:B-1----:R-:W-:-:S07]  /*6860*/  FADD.FTZ R12, R10, 1 ;  /* 0x3f8000000a0c7421 */ /* 0x002fce0000010000 */
[----:B------:R-:W0:Y:S01]  /*6870*/  MUFU.RCP R12, R12 ;  /* 0x0000000c000c7308 */ /* 0x000e220000001000 */
[----:B--2---:R-:W-:Y:S01]  /*6880*/  FMUL.FTZ R6, R61, R8 ;  /* 0x000000083d067220 */ /* 0x004fe20000410000 */
[----:B0--34-:R-:W-:Y:S01]  /*6890*/  FMUL.FTZ R21, R19, R12 ;  /* 0x0000000c13157220 */ /* 0x019fe20000410000 */
[----:B------:R-:W-:-:S04]  /*68a0*/  LEA.HI.X R19, R70, UR9, R37, 0x1, P1 ;  /* 0x0000000946137c11 */ /* 0x000fc800088f0c25 */
[----:B------:R-:W-:-:S05]  /*68b0*/  F2FP.BF16.F32.PACK_AB R21, R21, R6 ;  /* 0x000000061515723e */ /* 0x000fca00000010ff */
[----:B------:R0:W-:Y:S02]  /*68c0*/  STG.E desc[UR6][R18.64], R21 ;  /* 0x0000001512007986 */ /* 0x0001e4000c101906 */
.L_x_2169:
[----:B------:R-:W-:Y:S05]  /*68d0*/  BSYNC.RECONVERGENT B0 ;  /* 0x0000000000007941 */ /* 0x000fea0003800200 */
.L_x_2137:
[----:B------:R-:W5:Y:S01]  /*68e0*/  LDCU UR4, c[0x0][0x3f8] ;  /* 0x00007f00ff0477ac */ /* 0x000f620008000800 */
[----:B------:R-:W-:Y:S02]  /*68f0*/  IADD3 R65, PT, PT, R4, R65, RZ ;  /* 0x0000004104417210 */ /* 0x000fe40007ffe0ff */
[----:B------:R-:W-:Y:S01]  /*6900*/  IADD3 R50, PT, PT, R50, 0x1, RZ ;  /* 0x0000000132327810 */ /* 0x000fe20007ffe0ff */
[----:B------:R-:W5:Y:S02]  /*6910*/  LDCU UR5, c[0x0][0x3c8] ;  /* 0x00007900ff0577ac */ /* 0x000f640008000800 */
[----:B-----5:R-:W-:-:S06]  /*6920*/  UIMAD UR4, UR4, UR5, URZ ;  /* 0x00000005040472a4 */ /* 0x020fcc000f8e02ff */
[----:B------:R-:W-:-:S13]  /*6930*/  ISETP.GE.AND P1, PT, R65, UR4, PT ;  /* 0x0000000441007c0c */ /* 0x000fda000bf26270 */
[----:B------:R-:W-:Y:S05]  /*6940*/  @!P1 BRA `(.L_x_2200) ;  /* 0xffffff9800589947 */ /* 0x000fea000383ffff */
[----:B------:R-:W-:Y:S05]  /*6950*/  EXIT ;  /* 0x000000000000794d */ /* 0x000fea0003800000 */
.L_x_2201:
        /* <DEDUP_REMOVED lines=10> */
.L_x_3450:


//--------------------- .text._Z35group_norm_nhwc_fwd_one_pass_kernelI11Bf16IOFp16WLi64ELi40ELi640EEv26Group_norm_nhwc_fwd_params --------------------------
	.section	.text._Z35group_norm_nhwc_fwd_one_pass_kernelI11Bf16IOFp16WLi64ELi40ELi640EEv26Group_norm_nhwc_fwd_params,"ax",@progbits
	.align	128
        .global         _Z35group_norm_nhwc_fwd_one_pass_kernelI11Bf16IOFp16WLi64ELi40ELi640EEv26Group_norm_nhwc_fwd_params
        .type           _Z35group_norm_nhwc_fwd_one_pass_kernelI11Bf16IOFp16WLi64ELi40ELi640EEv26Group_norm_nhwc_fwd_params,@function
        .size           _Z35group_norm_nhwc_fwd_one_pass_kernelI11Bf16IOFp16WLi64ELi40ELi640EEv26Group_norm_nhwc_fwd_params,(.L_x_3451 - _Z35group_norm_nhwc_fwd_one_pass_kernelI11Bf16IOFp16WLi64ELi40ELi640EEv26Group_norm_nhwc_fwd_params)
        .other          _Z35group_norm_nhwc_fwd_one_pass_kernelI11Bf16IOFp16WLi64ELi40ELi640EEv26Group_norm_nhwc_fwd_params,@"STO_CUDA_ENTRY STV_DEFAULT"
_Z35group_norm_nhwc_fwd_one_pass_kernelI11Bf16IOFp16WLi64ELi40ELi640EEv26Group_norm_nhwc_fwd_params:
.text._Z35group_norm_nhwc_fwd_one_pass_kernelI11Bf16IOFp16WLi64ELi40ELi640EEv26Group_norm_nhwc_fwd_params:
        /* <DEDUP_REMOVED lines=36> */
.L_x_2221:
        /* <DEDUP_REMOVED lines=8> */
[----:B0-----:R-:W-:Y:S02]  /*02c0*/  HFMA2 R2, -RZ, RZ, 0, 0 ;  /* 0x00000000ff027431 */ /* 0x001fe400000001ff */
[----:B--2---:R-:W-:-:S04]  /*02d0*/  IMAD.MOV R8, RZ, RZ, -R3 ;  /* 0x000000ffff087224 */ /* 0x004fc800078e0a03 */
        /* <DEDUP_REMOVED lines=11> */
[----:B------:R-:W-:Y:S02]  /*0390*/  ISETP.GE.U32.AND P1, PT, R4, R5, PT ;  /* 0x000000050400720c */ /* 0x000fe40003f26070 */
[----:B-1----:R-:W-:-:S04]  /*03a0*/  ISETP.GE.U32.AND P2, PT, R22, UR8, PT ;  /* 0x0000000816007c0c */ /* 0x002fc8000bf46070 */
[----:B------:R-:W-:-:S07]  /*03b0*/  ISETP.GE.AND.EX P2, PT, R7, UR9, PT, P2 ;  /* 0x0000000907007c0c */ /* 0x000fce000bf46320 */
[----:B------:R-:W-:Y:S02]  /*03c0*/  @P1 IADD3 R3, PT, PT, R3, 0x1, RZ ;  /* 0x0000000103031810 */ /* 0x000fe40007ffe0ff */
[----:B------:R-:W-:-:S03]  /*03d0*/  ISETP.GE.U32.AND P1, PT, R23, UR8, PT ;  /* 0x0000000817007c0c */ /* 0x000fc6000bf26070 */
[----:B------:R-:W-:Y:S01]  /*03e0*/  IMAD.MOV.U32 R5, RZ, RZ, R3 ;  /* 0x000000ffff057224 */ /* 0x000fe200078e0003 */
[----:B------:R-:W-:Y:S01]  /*03f0*/  ISETP.GE.AND.EX P1, PT, R17, UR9, PT, P1 ;  /* 0x0000000911007c0c */ /* 0x000fe2000bf26310 */
[----:B------:R-:W0:Y:S03]  /*0400*/  LDCU.64 UR8, c[0x0][0x3f0] ;  /* 0x00007e00ff0877ac */ /* 0x000e260008000a00 */
[----:B------:R-:W-:Y:S02]  /*0410*/  @!P4 IADD3 R5, PT, PT, -R5, RZ, RZ ;  /* 0x000000ff0505c210 */ /* 0x000fe40007ffe1ff */
[----:B------:R-:W-:-:S04]  /*0420*/  @!P3 LOP3.LUT R5, RZ, R0, RZ, 0x33, !PT ;  /* 0x00000000ff05b212 */ /* 0x000fc800078e33ff */
[----:B------:R-:W-:-:S03]  /*0430*/  IADD3 R9, PT, PT, -R5, RZ, RZ ;  /* 0x000000ff05097210 */ /* 0x000fc60007ffe1ff */
[----:B------:R-:W1:Y:S02]  /*0440*/  @!P1 LDC.64 R2, c[0x0][0x3e0] ;  /* 0x0000f800ff029b82 */ /* 0x000e640000000a00 */
[----:B------:R-:W-:Y:S01]  /*0450*/  IMAD R4, R0, R9, UR7 ;  /* 0x0000000700047e24 */ /* 0x000fe2000f8e0209 */
[----:B------:R-:W-:-:S03]  /*0460*/  SHF.R.S32.HI R0, RZ, 0x1f, R5 ;  /* 0x0000001fff007819 */ /* 0x000fc60000011405 */
[----:B------:R-:W-:Y:S02]  /*0470*/  IMAD R4, R4, 0x28, RZ ;  /* 0x0000002804047824 */ /* 0x000fe400078e02ff */
[----:B------:R-:W2:Y:S01]  /*0480*/  @!P2 LDC.64 R8, c[0x0][0x3e0] ;  /* 0x0000f800ff08ab82 */ /* 0x000ea20000000a00 */
[----:B0-----:R-:W-:Y:S02]  /*0490*/  IMAD R0, R0, UR8, RZ ;  /* 0x0000000800007c24 */ /* 0x001fe4000f8e02ff */
[C---:B------:R-:W-:Y:S02]  /*04a0*/  IADD3 R24, P3, PT, R4.reuse, R13, RZ ;  /* 0x0000000d04187210 */ /* 0x040fe40007f7e0ff */
[C---:B------:R-:W-:Y:S02]  /*04b0*/  IMAD R27, R5.reuse, UR9, R0 ;  /* 0x00000009051b7c24 */ /* 0x040fe4000f8e0200 */
[----:B------:R-:W-:Y:S01]  /*04c0*/  LEA.HI.X.SX32 R25, R4, RZ, 0x1, P3 ;  /* 0x000000ff04197211 */ /* 0x000fe200018f0eff */
[----:B------:R-:W0:Y:S02]  /*04d0*/  @!P1 LDC.64 R10, c[0x0][0x390] ;  /* 0x0000e400ff0a9b82 */ /* 0x000e240000000a00 */
[----:B------:R-:W-:-:S06]  /*04e0*/  IMAD.WIDE.U32 R24, R5, UR8, R24 ;  /* 0x0000000805187c25 */ /* 0x000fcc000f8e0018 */
[----:B------:R-:W3:Y:S01]  /*04f0*/  @!P2 LDC.64 R12, c[0x0][0x390] ;  /* 0x0000e400ff0cab82 */ /* 0x000ee20000000a00 */
[----:B-1----:R-:W-:Y:S01]  /*0500*/  @!P1 IMAD R0, R17, R2, RZ ;  /* 0x0000000211009224 */ /* 0x002fe200078e02ff */
[----:B------:R-:W-:Y:S02]  /*0510*/  IADD3 R27, PT, PT, R25, R27, RZ ;  /* 0x0000001b191b7210 */ /* 0x000fe40007ffe0ff */
[----:B------:R-:W-:Y:S01]  /*0520*/  @!P1 MOV R26, R24 ;  /* 0x00000018001a9202 */ /* 0x000fe20000000f00 */
[----:B------:R-:W-:Y:S01]  /*0530*/  @!P1 IMAD R5, R23, R3, R0 ;  /* 0x0000000317059224 */ /* 0x000fe200078e0200 */
[----:B------:R-:W-:Y:S01]  /*0540*/  @!P2 MOV R15, R27 ;  /* 0x0000001b000fa202 */ /* 0x000fe20000000f00 */
[----:B--2---:R-:W-:Y:S02]  /*0550*/  @!P2 IMAD R14, R7, R8, RZ ;  /* 0x00000008070ea224 */ /* 0x004fe400078e02ff */
[----:B------:R-:W-:-:S04]  /*0560*/  @!P1 IMAD.WIDE.U32 R2, R23, R2, R26 ;  /* 0x0000000217029225 */ /* 0x000fc800078e001a */
[----:B------:R-:W-:Y:S01]  /*0570*/  @!P2 IMAD R19, R22, R9, R14 ;  /* 0x000000091613a224 */ /* 0x000fe200078e020e */
[----:B------:R-:W-:Y:S01]  /*0580*/  @!P2 MOV R14, R24 ;  /* 0x00000018000ea202 */ /* 0x000fe20000000f00 */
[----:B------:R-:W-:Y:S01]  /*0590*/  @!P1 IMAD.IADD R3, R3, 0x1, R5 ;  /* 0x0000000103039824 */ /* 0x000fe200078e0205 */
[----:B0-----:R-:W-:Y:S02]  /*05a0*/  @!P1 LEA R10, P3, R2, R10, 0x1 ;  /* 0x0000000a020a9211 */ /* 0x001fe400078608ff */
        /* <DEDUP_REMOVED lines=12> */
[----:B--2---:R-:W-:-:S02]  /*0670*/  PRMT R0, R3, 0x7632, R0 ;  /* 0x0000763203007816 */ /* 0x004fc40000000000 */
[----:B------:R-:W-:Y:S02]  /*0680*/  SHF.L.U32 R3, R3, 0x10, RZ ;  /* 0x0000001003037819 */ /* 0x000fe400000006ff */
[C---:B---3--:R-:W-:Y:S01]  /*0690*/  PRMT R2, R5.reuse, 0x7632, R2 ;  /* 0x0000763205027816 */ /* 0x048fe20000000002 */
[----:B------:R-:W-:Y:S01]  /*06a0*/  IMAD.U32 R5, R5, 0x10000, RZ ;  /* 0x0001000005057824 */ /* 0x000fe200078e00ff */
[----:B------:R-:W-:Y:S02]  /*06b0*/  SHF.L.U32 R0, R0, 0x10, RZ ;  /* 0x0000001000007819 */ /* 0x000fe400000006ff */
[----:B------:R-:W-:-:S03]  /*06c0*/  SHF.L.U32 R2, R2, 0x10, RZ ;  /* 0x0000001002027819 */ /* 0x000fc600000006ff */
[----:B------:R-:W-:Y:S01]  /*06d0*/  FMUL.FTZ R14, R0, R0 ;  /* 0x00000000000e7220 */ /* 0x000fe20000410000 */
[----:B------:R-:W-:Y:S01]  /*06e0*/  FADD.FTZ R8, R3, R0 ;  /* 0x0000000003087221 */ /* 0x000fe20000010000 */
[----:B------:R-:W-:Y:S01]  /*06f0*/  FMUL.FTZ R18, R2, R2 ;  /* 0x0000000202127220 */ /* 0x000fe20000410000 */
[----:B------:R-:W-:Y:S01]  /*0700*/  FADD.FTZ R9, R5, R2 ;  /* 0x0000000205097221 */ /* 0x000fe20000010000 */
[----:B------:R-:W-:Y:S01]  /*0710*/  FFMA.FTZ R14, R3, R3, R14 ;  /* 0x00000003030e7223 */ /* 0x000fe2000001000e */
[----:B------:R-:W-:Y:S01]  /*0720*/  FADD.FTZ R8, RZ, R8 ;  /* 0x00000008ff087221 */ /* 0x000fe20000010000 */
[----:B------:R-:W-:Y:S02]  /*0730*/  FFMA.FTZ R11, R5, R5, R18 ;  /* 0x00000005050b7223 */ /* 0x000fe40000010012 */
[----:B------:R-:W-:Y:S01]  /*0740*/  FADD.FTZ R14, RZ, R14 ;  /* 0x0000000eff0e7221 */ /* 0x000fe20000010000 */
[----:B------:R-:W-:-:S03]  /*0750*/  FADD.FTZ R8, R8, R9 ;  /* 0x0000000908087221 */ /* 0x000fc60000010000 */
[----:B------:R-:W-:Y:S02]  /*0760*/  FADD.FTZ R9, R14, R11 ;  /* 0x0000000b0e097221 */ /* 0x000fe40000010000 */
        /* <DEDUP_REMOVED lines=34> */
.L_x_2203:
[----:B------:R-:W-:Y:S05]  /*0990*/  BSYNC.RECONVERGENT B0 ;  /* 0x0000000000007941 */ /* 0x000fea0003800200 */
.L_x_2202:
        /* <DEDUP_REMOVED lines=56> */
.L_x_2205:
[----:B------:R-:W-:Y:S05]  /*0d20*/  BSYNC.RECONVERGENT B0 ;  /* 0x0000000000007941 */ /* 0x000fea0003800200 */
.L_x_2204:
        /* <DEDUP_REMOVED lines=31> */
.L_x_2208:
[----:B---3--:R-:W2:Y:S04]  /*0f20*/  LDG.E.STRONG.GPU R8, desc[UR14][R10.64] ;  /* 0x0000000e0a087981 */ /* 0x008ea8000c1ef900 */
[----:B--2---:R-:W-:Y:S01]  /*0f30*/  CCTL.IVALL ;  /* 0x00000000ff00798f */ /* 0x004fe20002000000 */
[----:B------:R-:W-:Y:S05]  /*0f40*/  YIELD ;  /* 0x0000000000007946 */ /* 0x000fea0003800000 */
[----:B------:R-:W-:-:S13]  /*0f50*/  ISETP.NE.AND P1, PT, R8, R13, PT ;  /* 0x0000000d0800720c */ /* 0x000fda0003f25270 */
[----:B------:R-:W-:Y:S05]  /*0f60*/  @P1 BRA `(.L_x_2208) ;  /* 0xfffffffc00ec1947 */ /* 0x000fea000383ffff */
.L_x_2207:
        /* <DEDUP_REMOVED lines=15> */
.L_x_2210:
[----:B------:R-:W-:Y:S01]  /*1060*/  UIADD3 UR23, UPT, UPT, UR5, 0x1, URZ ;  /* 0x0000000105177890 */ /* 0x000fe2000fffe0ff */
[----:B------:R-:W-:-:S05]  /*1070*/  ISETP.EQ.OR P1, PT, RZ, UR22, P2 ;  /* 0x00000016ff007c0c */ /* 0x000fca0009722670 */
[----:B---3--:R-:W-:-:S05]  /*1080*/  IMAD.U32 R8, RZ, RZ, UR23 ;  /* 0x00000017ff087e24 */ /* 0x008fca000f8e00ff */
[----:B------:R-:W-:-:S03]  /*1090*/  ISETP.EQ.OR P3, PT, R8, UR13, P2 ;  /* 0x0000000d08007c0c */ /* 0x000fc60009762670 */
[----:B------:R-:W-:Y:S01]  /*10a0*/  VOTEU.ALL UP0, P1 ;  /* 0x0000000000ff7886 */ /* 0x000fe20000800000 */
[----:B------:R-:W-:-:S04]  /*10b0*/  UIADD3 UR23, UPT, UPT, UR5, 0x2, URZ ;  /* 0x0000000205177890 */ /* 0x000fc8000fffe0ff */
[----:B------:R-:W-:-:S05]  /*10c0*/  @!UP0 UIMAD.WIDE.U32 UR24, UR8, 0x8, UR16 ;  /* 0x00000008081888a5 */ /* 0x000fca000f8e0010 */
[----:B------:R-:W-:Y:S01]  /*10d0*/  VOTEU.ALL UP0, P3 ;  /* 0x0000000000ff7886 */ /* 0x000fe20001800000 */
[----:B------:R-:W-:Y:S02]  /*10e0*/  MOV R8, UR24 ;  /* 0x0000001800087c02 */ /* 0x000fe40008000f00 */
[----:B------:R-:W-:Y:S02]  /*10f0*/  MOV R9, UR25 ;  /* 0x0000001900097c02 */ /* 0x000fe40008000f00 */
[----:B------:R-:W-:Y:S01]  /*1100*/  MOV R10, UR23 ;  /* 0x00000017000a7c02 */ /* 0x000fe20008000f00 */
[----:B------:R-:W-:-:S03]  /*1110*/  @!UP0 UIMAD.WIDE.U32 UR24, UR21, 0x8, UR16 ;  /* 0x00000008151888a5 */ /* 0x000fc6000f8e0010 */
[----:B------:R-:W-:Y:S01]  /*1120*/  ISETP.EQ.OR P6, PT, R10, UR13, P2 ;  /* 0x0000000d0a007c0c */ /* 0x000fe200097c2670 */
[----:B------:R-:W0:Y:S02]  /*1130*/  @!P1 LDG.E.64 R8, desc[UR14][R8.64] ;  /* 0x0000000e08089981 */ /* 0x000e24000c1e1b00 */
[----:B------:R-:W-:Y:S02]  /*1140*/  MOV R12, UR24 ;  /* 0x00000018000c7c02 */ /* 0x000fe40008000f00 */
[----:B--2---:R-:W-:Y:S01]  /*1150*/  MOV R13, UR25 ;  /* 0x00000019000d7c02 */ /* 0x004fe20008000f00 */
[----:B------:R-:W-:-:S05]  /*1160*/  UIADD3 UR23, UPT, UPT, UR5, 0x3, URZ ;  /* 0x0000000305177890 */ /* 0x000fca000fffe0ff */
[----:B------:R-:W2:Y:S01]  /*1170*/  @!P3 LDG.E.64 R12, desc[UR14][R12.64] ;  /* 0x0000000e0c0cb981 */ /* 0x000ea2000c1e1b00 */
[----:B------:R-:W-:Y:S01]  /*1180*/  MOV R10, UR23 ;  /* 0x00000017000a7c02 */ /* 0x000fe20008000f00 */
[----:B------:R-:W-:Y:S01]  /*1190*/  VOTEU.ALL UP0, P6 ;  /* 0x0000000000ff7886 */ /* 0x000fe20003000000 */
[----:B------:R-:W-:Y:S02]  /*11a0*/  UIADD3 UR26, UPT, UPT, UR5, 0x4, URZ ;  /* 0x00000004051a7890 */ /* 0x000fe4000fffe0ff */
[----:B------:R-:W-:Y:S02]  /*11b0*/  ISETP.EQ.OR P5, PT, R10, UR13, P2 ;  /* 0x0000000d0a007c0c */ /* 0x000fe400097a2670 */
[----:B------:R-:W-:Y:S02]  /*11c0*/  @!UP0 UIMAD.WIDE.U32 UR24, UR9, 0x8, UR16 ;  /* 0x00000008091888a5 */ /* 0x000fe4000f8e0010 */
[----:B------:R-:W-:-:S04]  /*11d0*/  IMAD.U32 R11, RZ, RZ, UR26 ;  /* 0x0000001aff0b7e24 */ /* 0x000fc8000f8e00ff */
[----:B-1----:R-:W-:Y:S02]  /*11e0*/  MOV R14, UR24 ;  /* 0x00000018000e7c02 */ /* 0x002fe40008000f00 */
[----:B------:R-:W-:Y:S02]  /*11f0*/  MOV R15, UR25 ;  /* 0x00000019000f7c02 */ /* 0x000fe40008000f00 */
[----:B------:R-:W-:Y:S01]  /*1200*/  ISETP.EQ.OR P4, PT, R11, UR13, P2 ;  /* 0x0000000d0b007c0c */ /* 0x000fe20009782670 */
[----:B------:R-:W-:-:S03]  /*1210*/  VOTEU.ALL UP0, P5 ;  /* 0x0000000000ff7886 */ /* 0x000fc60002800000 */
[----:B------:R-:W3:Y:S02]  /*1220*/  @!P6 LDG.E.64 R14, desc[UR14][R14.64] ;  /* 0x0000000e0e0ee981 */ /* 0x000ee4000c1e1b00 */
        /* <DEDUP_REMOVED lines=11> */
[----:B------:R-:W-:Y:S02]  /*12e0*/  IMAD.U32 R12, RZ, RZ, UR23 ;  /* 0x00000017ff0c7e24 */ /* 0x000fe4000f8e00ff */
        /* <DEDUP_REMOVED lines=50> */
.L_x_2209:
        /* <DEDUP_REMOVED lines=23> */
[----:B------:R-:W-:Y:S01]  /*1780*/  IMAD.U32 R8, RZ, RZ, UR8 ;  /* 0x00000008ff087e24 */ /* 0x000fe2000f8e00ff */
[----:B------:R-:W-:Y:S01]  /*1790*/  MOV R9, UR9 ;  /* 0x0000000900097c02 */ /* 0x000fe20008000f00 */
        /* <DEDUP_REMOVED lines=10> */
[----:B--2---:R-:W-:Y:S02]  /*1840*/  MOV R13, UR11 ;  /* 0x0000000b000d7c02 */ /* 0x004fe40008000f00 */
[----:B------:R-:W2:Y:S01]  /*1850*/  @!P3 LDG.E.64 R10, desc[UR14][R10.64] ;  /* 0x0000000e0a0ab981 */ /* 0x000ea2000c1e1b00 */
[----:B-1----:R-:W-:Y:S01]  /*1860*/  MOV R14, UR8 ;  /* 0x00000008000e7c02 */ /* 0x002fe20008000f00 */
[----:B------:R-:W-:Y:S02]  /*1870*/  IMAD.U32 R15, RZ, RZ, UR9 ;  /* 0x00000009ff0f7e24 */ /* 0x000fe4000f8e00ff */
[----:B------:R-:W3:Y:S04]  /*1880*/  @!P4 LDG.E.64 R12, desc[UR14][R12.64] ;  /* 0x0000000e0c0cc981 */ /* 0x000ee8000c1e1b00 */
        /* <DEDUP_REMOVED lines=12> */
.L_x_2211:
        /* <DEDUP_REMOVED lines=17> */
[----:B------:R-:W-:Y:S01]  /*1a60*/  IMAD.U32 R10, RZ, RZ, UR8 ;  /* 0x00000008ff0a7e24 */ /* 0x000fe2000f8e00ff */
[----:B------:R-:W-:Y:S01]  /*1a70*/  MOV R11, UR9 ;  /* 0x00000009000b7c02 */ /* 0x000fe20008000f00 */
        /* <DEDUP_REMOVED lines=9> */
.L_x_2212:
        /* <DEDUP_REMOVED lines=13> */
.L_x_2213:
[----:B------:R-:W-:Y:S05]  /*1be0*/  BSYNC.RECONVERGENT B0 ;  /* 0x0000000000007941 */ /* 0x000fea0003800200 */
.L_x_2206:
        /* <DEDUP_REMOVED lines=34> */
[----:B--2---:R-:W-:Y:S02]  /*1e10*/  HADD2.F32 R14, -RZ, R8.H0_H0 ;  /* 0x20000008ff0e7230 */ /* 0x004fe40000004100 */
[----:B---3--:R-:W-:Y:S02]  /*1e20*/  HADD2.F32 R19, -RZ, R9.H0_H0 ;  /* 0x20000009ff137230 */ /* 0x008fe40000004100 */
[----:B----4-:R-:W-:Y:S02]  /*1e30*/  HADD2.F32 R18, -RZ, R28.H0_H0 ;  /* 0x2000001cff127230 */ /* 0x010fe40000004100 */
[----:B-----5:R-:W-:Y:S01]  /*1e40*/  HADD2.F32 R15, -RZ, R15.H0_H0 ;  /* 0x2000000fff0f7230 */ /* 0x020fe20000004100 */
        /* <DEDUP_REMOVED lines=26> */
.L_x_2217:
[----:B------:R-:W-:Y:S05]  /*1ff0*/  BSYNC.RECONVERGENT B1 ;  /* 0x0000000000017941 */ /* 0x000fea0003800200 */
.L_x_2216:
        /* <DEDUP_REMOVED lines=14> */
[----:B0-----:R-:W-:-:S03]  /*20e0*/  LEA R2, P1, R24, UR10, 0x1 ;  /* 0x0000000a18027c11 */ /* 0x001fc6000f8208ff */
[----:B------:R-:W-:-:S05]  /*20f0*/  IMAD.IADD R9, R25, 0x1, R9 ;  /* 0x0000000119097824 */ /* 0x000fca00078e0209 */
[----:B------:R-:W-:-:S05]  /*2100*/  LEA.HI.X R3, R24, UR11, R9, 0x1, P1 ;  /* 0x0000000b18037c11 */ /* 0x000fca00088f0c09 */
[----:B------:R1:W-:Y:S01]  /*2110*/  STG.E desc[UR14][R2.64], R5 ;  /* 0x0000000502007986 */ /* 0x0003e2000c10190e */
[----:B------:R-:W-:Y:S05]  /*2120*/  BRA `(.L_x_2218) ;  /* 0x0000000400047947 */ /* 0x000fea0003800000 */
.L_x_2215:
        /* <DEDUP_REMOVED lines=21> */
[----:B------:R-:W-:-:S06]  /*2280*/  MOV R10, R24 ;  /* 0x00000018000a7202 */ /* 0x000fcc0000000f00 */
        /* <DEDUP_REMOVED lines=13> */
.L_x_2220:
[----:B------:R-:W-:Y:S05]  /*2360*/  BSYNC.RECONVERGENT B1 ;  /* 0x0000000000017941 */ /* 0x000fea0003800200 */
.L_x_2219:
        /* <DEDUP_REMOVED lines=29> */
.L_x_2218:
[----:B------:R-:W-:Y:S05]  /*2540*/  BSYNC.RECONVERGENT B0 ;  /* 0x0000000000007941 */ /* 0x000fea0003800200 */
.L_x_2214:
        /* <DEDUP_REMOVED lines=8> */
.L_x_2222:
        /* <DEDUP_REMOVED lines=11> */
.L_x_3451:


//--------------------- .text._Z35group_norm_nhwc_fwd_one_pass_kernelI11Bf16IOFp16WLi128ELi40ELi640EEv26Group_norm_nhwc_fwd_params --------------------------
	.section	.text._Z35group_norm_nhwc_fwd_one_pass_kernelI11Bf16IOFp16WLi128ELi40ELi640EEv26Group_norm_nhwc_fwd_params,"ax",@progbits
	.align	128
        .global         _Z35group_norm_nhwc_fwd_one_pass_kernelI11Bf16IOFp16WLi128ELi40ELi640EEv26Group_norm_nhwc_fwd_params
        .type           _Z35group_norm_nhwc_fwd_one_pass_kernelI11Bf16IOFp16WLi128ELi40ELi640EEv26Group_norm_nhwc_fwd_params,@function
        .size           _Z35group_norm_nhwc_fwd_one_pass_kernelI11Bf16IOFp16WLi128ELi40ELi640EEv26Group_norm_nhwc_fwd_params,(.L_x_3452 - _Z35group_norm_nhwc_fwd_one_pass_kernelI11Bf16IOFp16WLi128ELi40ELi640EEv26Group_norm_nhwc_fwd_params)
        .other          _Z35group_norm_nhwc_fwd_one_pass_kernelI11Bf16IOFp16WLi128ELi40ELi640EEv26Group_norm_nhwc_fwd_params,@"STO_CUDA_ENTRY STV_DEFAULT"
_Z35group_norm_nhwc_fwd_one_pass_kernelI11Bf16IOFp16WLi128ELi40ELi640EEv26Group_norm_nhwc_fwd_params:
.text._Z35group_norm_nhwc_fwd_one_pass_kernelI11Bf16IOFp16WLi128ELi40ELi640EEv26Group_norm_nhwc_fwd_params:
        /* <DEDUP_REMOVED lines=40> */
.L_x_2250:
[----:B-1----:R-:W1:Y:S01]  /*0280*/  LDCU UR5, c[0x0][0x3f8] ;  /* 0x00007f00ff0577ac */ /* 0x002e620008000800 */
[----:B------:R-:W-:Y:S02]  /*0290*/  IABS R8, UR9 ;  /* 0x0000000900087c13 */ /* 0x000fe40008000000 */
[----:B0-----:R-:W-:Y:S01]  /*02a0*/  IADD3 R19, PT, PT, R2, 0x20, RZ ;  /* 0x0000002002137810 */ /* 0x001fe20007ffe0ff */
[----:B--2---:R-:W2:Y:S01]  /*02b0*/  LDCU.64 UR14, c[0x0][0x3e8] ;  /* 0x00007d00ff0e77ac */ /* 0x004ea20008000a00 */
[----:B------:R-:W-:Y:S02]  /*02c0*/  R2UR UR12, R8 ;  /* 0x00000000080c72ca */ /* 0x000fe400000e0000 */
[----:B------:R-:W-:Y:S02]  /*02d0*/  SHF.R.S32.HI R9, RZ, 0x1f, R2 ;  /* 0x0000001fff097819 */ /* 0x000fe40000011402 */
[----:B-1----:R-:W-:-:S04]  /*02e0*/  MOV R3, UR5 ;  /* 0x0000000500037c02 */ /* 0x002fc80008000f00 */
[----:B------:R-:W-:Y:S02]  /*02f0*/  IABS R6, R3 ;  /* 0x0000000300067213 */ /* 0x000fe40000000000 */
[----:B--2---:R-:W-:Y:S02]  /*0300*/  ISETP.GE.U32.AND P2, PT, R19, UR14, PT ;  /* 0x0000000e13007c0c */ /* 0x004fe4000bf46070 */
[----:B------:R-:W1:Y:S01]  /*0310*/  I2F.RP R3, R6 ;  /* 0x0000000600037306 */ /* 0x000e620000209400 */
[----:B------:R-:W-:-:S07]  /*0320*/  ISETP.GE.U32.AND P4, PT, R25, UR14, PT ;  /* 0x0000000e19007c0c */ /* 0x000fce000bf86070 */
[----:B-1----:R-:W1:Y:S02]  /*0330*/  MUFU.RCP R3, R3 ;  /* 0x0000000300037308 */ /* 0x002e640000001000 */
[----:B-1----:R-:W-:-:S06]  /*0340*/  VIADD R4, R3, 0xffffffe ;  /* 0x0ffffffe03047836 */ /* 0x002fcc0000000000 */
        /* <DEDUP_REMOVED lines=24> */
[----:B------:R-:W-:-:S04]  /*04d0*/  @!P1 IADD3 R3, PT, PT, R3, -R6, RZ ;  /* 0x8000000603039210 */ /* 0x000fc80007ffe0ff */
[----:B------:R-:W-:Y:S01]  /*04e0*/  ISETP.GE.U32.AND P1, PT, R3, R6, PT ;  /* 0x000000060300720c */ /* 0x000fe20003f26070 */
[----:B------:R-:W-:Y:S02]  /*04f0*/  VIADD R3, R2, 0x40 ;  /* 0x0000004002037836 */ /* 0x000fe40000000000 */
[----:B-1----:R-:W-:-:S03]  /*0500*/  @!P2 IMAD R6, R7, R22, RZ ;  /* 0x000000160706a224 */ /* 0x002fc600078e02ff */
[----:B------:R-:W-:Y:S01]  /*0510*/  SHF.R.S32.HI R8, RZ, 0x1f, R3 ;  /* 0x0000001fff087819 */ /* 0x000fe20000011403 */
[----:B------:R-:W-:-:S06]  /*0520*/  @!P2 IMAD R23, R19, R23, R6 ;  /* 0x000000171317a224 */ /* 0x000fcc00078e0206 */
        /* <DEDUP_REMOVED lines=21> */
[----:B------:R-:W-:Y:S02]  /*0680*/  IADD3 R7, PT, PT, R5, UR5, RZ ;  /* 0x0000000505077c10 */ /* 0x000fe4000fffe0ff */
[-C--:B------:R-:W-:Y:S02]  /*0690*/  @!P2 MOV R6, R4.reuse ;  /* 0x000000040006a202 */ /* 0x080fe40000000f00 */
[----:B------:R-:W-:Y:S02]  /*06a0*/  @!P1 MOV R20, R4 ;  /* 0x0000000400149202 */ /* 0x000fe40000000f00 */
[----:B------:R-:W-:Y:S01]  /*06b0*/  @!P1 MOV R21, R7 ;  /* 0x0000000700159202 */ /* 0x000fe20000000f00 */
[----:B------:R-:W-:-:S04]  /*06c0*/  @!P2 IMAD.WIDE.U32 R18, R19, R22, R6 ;  /* 0x000000161312a225 */ /* 0x000fc800078e0006 */
[----:B------:R-:W4:Y:S01]  /*06d0*/  @!P3 LDC.64 R12, c[0x0][0x3e0] ;  /* 0x0000f800ff0cbb82 */ /* 0x000f220000000a00 */
[-C--:B-1----:R-:W-:Y:S01]  /*06e0*/  @!P1 IMAD R22, R9, R14.reuse, RZ ;  /* 0x0000000e09169224 */ /* 0x082fe200078e02ff */
[----:B------:R-:W-:Y:S02]  /*06f0*/  SHF.R.S32.HI R9, RZ, 0x1f, R25 ;  /* 0x0000001fff097819 */ /* 0x000fe40000011419 */
[----:B------:R-:W-:Y:S01]  /*0700*/  @!P2 IADD3 R23, PT, PT, R19, R23, RZ ;  /* 0x000000171317a210 */ /* 0x000fe20007ffe0ff */
[C---:B------:R-:W-:Y:S01]  /*0710*/  @!P1 IMAD R22, R2.reuse, R15, R22 ;  /* 0x0000000f02169224 */ /* 0x040fe200078e0216 */
[----:B------:R-:W-:Y:S01]  /*0720*/  ISETP.GE.AND.EX P4, PT, R9, UR15, PT, P4 ;  /* 0x0000000f09007c0c */ /* 0x000fe2000bf86340 */
[----:B------:R-:W-:Y:S01]  /*0730*/  @!P1 IMAD.WIDE.U32 R14, R2, R14, R20 ;  /* 0x0000000e020e9225 */ /* 0x000fe200078e0014 */
[----:B---3--:R-:W-:-:S03]  /*0740*/  @!P2 LEA R16, P5, R18, R16, 0x1 ;  /* 0x000000101210a211 */ /* 0x008fc600078a08ff */
[----:B------:R-:W-:Y:S01]  /*0750*/  @!P1 IMAD.IADD R22, R15, 0x1, R22 ;  /* 0x000000010f169824 */ /* 0x000fe200078e0216 */
[----:B------:R-:W-:Y:S02]  /*0760*/  @!P2 LEA.HI.X R17, R18, R17, R23, 0x1, P5 ;  /* 0x000000111211a211 */ /* 0x000fe400028f0c17 */
[----:B------:R-:W1:Y:S01]  /*0770*/  @!P3 LDC.64 R18, c[0x0][0x390] ;  /* 0x0000e400ff12bb82 */ /* 0x000e620000000a00 */
[C---:B--2---:R-:W-:Y:S02]  /*0780*/  @!P1 LEA R10, P5, R14.reuse, R10, 0x1 ;  /* 0x0000000a0e0a9211 */ /* 0x044fe400078a08ff */
[----:B------:R-:W-:Y:S02]  /*0790*/  @!P3 MOV R15, R7 ;  /* 0x00000007000fb202 */ /* 0x000fe40000000f00 */
[----:B------:R-:W-:Y:S02]  /*07a0*/  @!P1 LEA.HI.X R11, R14, R11, R22, 0x1, P5 ;  /* 0x0000000b0e0b9211 */ /* 0x000fe400028f0c16 */
[----:B------:R-:W-:-:S02]  /*07b0*/  CS2R R22, SRZ ;  /* 0x0000000000167805 */ /* 0x000fc4000001ff00 */
[----:B------:R-:W-:Y:S01]  /*07c0*/  @!P3 MOV R14, R4 ;  /* 0x00000004000eb202 */ /* 0x000fe20000000f00 */
[----:B------:R-:W2:Y:S01]  /*07d0*/  @!P4 LDC.64 R20, c[0x0][0x3e0] ;  /* 0x0000f800ff14cb82 */ /* 0x000ea20000000a00 */
[----:B----4-:R-:W-:-:S03]  /*07e0*/  @!P3 IMAD R8, R8, R12, RZ ;  /* 0x0000000c0808b224 */ /* 0x010fc600078e02ff */
[C---:B------:R-:W-:Y:S01]  /*07f0*/  @!P3 IMAD.WIDE.U32 R14, R3.reuse, R12, R14 ;  /* 0x0000000c030eb225 */ /* 0x040fe200078e000e */
[----:B------:R-:W3:Y:S03]  /*0800*/  @!P2 LDG.E R22, desc[UR16][R16.64] ;  /* 0x000000101016a981 */ /* 0x000ee6000c1e1900 */
[----:B------:R-:W-:Y:S02]  /*0810*/  @!P3 IMAD R8, R3, R13, R8 ;  /* 0x0000000d0308b224 */ /* 0x000fe400078e0208 */
[----:B------:R-:W4:Y:S01]  /*0820*/  @!P4 LDC.64 R12, c[0x0][0x390] ;  /* 0x0000e400ff0ccb82 */ /* 0x000f220000000a00 */
[----:B------:R-:W-:Y:S02]  /*0830*/  HFMA2 R3, -RZ, RZ, 0, 0 ;  /* 0x00000000ff037431 */ /* 0x000fe400000001ff */
[----:B------:R-:W-:Y:S02]  /*0840*/  @!P3 IADD3 R8, PT, PT, R15, R8, RZ ;  /* 0x000000080f08b210 */ /* 0x000fe40007ffe0ff */
[----:B-1----:R-:W-:-:S04]  /*0850*/  @!P3 LEA R18, P2, R14, R18, 0x1 ;  /* 0x000000120e12b211 */ /* 0x002fc800078408ff */
[----:B------:R-:W-:Y:S01]  /*0860*/  @!P3 LEA.HI.X R19, R14, R19, R8, 0x1, P2 ;  /* 0x000000130e13b211 */ /* 0x000fe200010f0c08 */
[----:B------:R-:W5:Y:S01]  /*0870*/  @!P1 LDG.E R3, desc[UR16][R10.64] ;  /* 0x000000100a039981 */ /* 0x000f62000c1e1900 */
[----:B------:R-:W-:Y:S01]  /*0880*/  @!P4 MOV R8, R4 ;  /* 0x000000040008c202 */ /* 0x000fe20000000f00 */
[-C--:B--2---:R-:W-:Y:S02]  /*0890*/  @!P4 IMAD R24, R9, R20.reuse, RZ ;  /* 0x000000140918c224 */ /* 0x084fe400078e02ff */
[----:B------:R-:W-:Y:S02]  /*08a0*/  @!P4 IMAD.MOV.U32 R9, RZ, RZ, R7 ;  /* 0x000000ffff09c224 */ /* 0x000fe400078e0007 */
[C---:B------:R-:W-:Y:S02]  /*08b0*/  @!P4 IMAD R21, R25.reuse, R21, R24 ;  /* 0x000000151915c224 */ /* 0x040fe400078e0218 */
[----:B------:R-:W-:Y:S01]  /*08c0*/  @!P4 IMAD.WIDE.U32 R8, R25, R20, R8 ;  /* 0x000000141908c225 */ /* 0x000fe200078e0008 */
[----:B------:R-:W-:-:S04]  /*08d0*/  MOV R24, RZ ;  /* 0x000000ff00187202 */ /* 0x000fc80000000f00 */
[----:B------:R-:W-:Y:S02]  /*08e0*/  @!P4 IADD3 R9, PT, PT, R9, R21, RZ ;  /* 0x000000150909c210 */ /* 0x000fe40007ffe0ff */
[C---:B----4-:R-:W-:Y:S01]  /*08f0*/  @!P4 LEA R12, P2, R8.reuse, R12, 0x1 ;  /* 0x0000000c080cc211 */ /* 0x050fe200078408ff */
[----:B------:R1:W2:Y:S03]  /*0900*/  @!P3 LDG.E R24, desc[UR16][R18.64] ;  /* 0x000000101218b981 */ /* 0x0002a6000c1e1900 */
        /* <DEDUP_REMOVED lines=65> */
.L_x_2224:
[----:B------:R-:W-:Y:S05]  /*0d20*/  BSYNC.RECONVERGENT B0 ;  /* 0x0000000000007941 */ /* 0x000fea0003800200 */
.L_x_2223:
        /* <DEDUP_REMOVED lines=56> */
.L_x_2226:
[----:B------:R-:W-:Y:S05]  /*10b0*/  BSYNC.RECONVERGENT B0 ;  /* 0x0000000000007941 */ /* 0x000fea0003800200 */
.L_x_2225:
        /* <DEDUP_REMOVED lines=20> */
[----:B------:R-:W-:Y:S02]  /*1200*/  MOV R10, UR12 ;  /* 0x0000000c000a7c02 */ /* 0x000fe40008000f00 */
[----:B0-----:R-:W-:Y:S01]  /*1210*/  LEA R8, P4, R11, R8, 0x2 ;  /* 0x000000080b087211 */ /* 0x001fe200078810ff */
[----:B------:R-:W-:-:S03]  /*1220*/  IMAD.U32 R11, RZ, RZ, UR13 ;  /* 0x0000000dff0b7e24 */ /* 0x000fc6000f8e00ff */
        /* <DEDUP_REMOVED lines=10> */
.L_x_2229:
[----:B------:R-:W2:Y:S04]  /*12d0*/  LDG.E.STRONG.GPU R10, desc[UR16][R8.64] ;  /* 0x00000010080a7981 */ /* 0x000ea8000c1ef900 */
[----:B--2---:R-:W-:Y:S01]  /*12e0*/  CCTL.IVALL ;  /* 0x00000000ff00798f */ /* 0x004fe20002000000 */
[----:B------:R-:W-:Y:S05]  /*12f0*/  YIELD ;  /* 0x0000000000007946 */ /* 0x000fea0003800000 */
[----:B------:R-:W-:-:S13]  /*1300*/  ISETP.NE.AND P4, PT, R10, R15, PT ;  /* 0x0000000f0a00720c */ /* 0x000fda0003f85270 */
[----:B------:R-:W-:Y:S05]  /*1310*/  @P4 BRA `(.L_x_2229) ;  /* 0xfffffffc00ec4947 */ /* 0x000fea000383ffff */
.L_x_2228:
        /* <DEDUP_REMOVED lines=15> */
.L_x_2231:
        /* <DEDUP_REMOVED lines=11> */
[----:B------:R-:W-:Y:S02]  /*14c0*/  MOV R10, UR26 ;  /* 0x0000001a000a7c02 */ /* 0x000fe40008000f00 */
[----:B------:R-:W-:-:S06]  /*14d0*/  MOV R11, UR27 ;  /* 0x0000001b000b7c02 */ /* 0x000fcc0008000f00 */
[----:B------:R-:W5:Y:S01]  /*14e0*/  @!P4 LDG.E.64 R10, desc[UR16][R10.64] ;  /* 0x000000100a0ac981 */ /* 0x000f62000c1e1b00 */
[----:B------:R-:W-:-:S06]  /*14f0*/  UIADD3 UR26, UPT, UPT, UR5, 0x2, URZ ;  /* 0x00000002051a7890 */ /* 0x000fcc000fffe0ff */
[----:B--2---:R-:W-:Y:S01]  /*1500*/  IMAD.U32 R14, RZ, RZ, UR26 ;  /* 0x0000001aff0e7e24 */ /* 0x004fe2000f8e00ff */
[----:B------:R-:W-:-:S04]  /*1510*/  UIADD3 UR26, UPT, UPT, UR5, 0x3, URZ ;  /* 0x00000003051a7890 */ /* 0x000fc8000fffe0ff */
[----:B------:R-:W-:Y:S02]  /*1520*/  ISETP.EQ.OR P5, PT, R14, UR20, P3 ;  /* 0x000000140e007c0c */ /* 0x000fe40009fa2670 */
[----:B------:R-:W-:-:S04]  /*1530*/  MOV R14, UR26 ;  /* 0x0000001a000e7c02 */ /* 0x000fc80008000f00 */
[----:B------:R-:W-:-:S07]  /*1540*/  ISETP.EQ.OR P6, PT, R14, UR20, P3 ;  /* 0x000000140e007c0c */ /* 0x000fce0009fc2670 */
[----:B------:R-:W-:-:S05]  /*1550*/  VOTEU.ALL UP1, P5 ;  /* 0x0000000000ff7886 */ /* 0x000fca0002820000 */
[----:B------:R-:W-:Y:S01]  /*1560*/  @!UP1 UIMAD.WIDE.U32 UR26, UR14, 0x8, UR18 ;  /* 0x000000080e1a98a5 */ /* 0x000fe2000f8e0012 */
[----:B------:R-:W-:-:S05]  /*1570*/  VOTEU.ALL UP1, P6 ;  /* 0x0000000000ff7886 */ /* 0x000fca0003020000 */
[----:B------:R-:W-:Y:S02]  /*1580*/  MOV R14, UR26 ;  /* 0x0000001a000e7c02 */ /* 0x000fe40008000f00 */
[----:B---3--:R-:W-:Y:S01]  /*1590*/  MOV R15, UR27 ;  /* 0x0000001b000f7c02 */ /* 0x008fe20008000f00 */
[----:B------:R-:W-:-:S05]  /*15a0*/  @!UP1 UIMAD.WIDE.U32 UR26, UR23, 0x8, UR18 ;  /* 0x00000008171a98a5 */ /* 0x000fca000f8e0012 */
[----:B------:R-:W2:Y:S01]  /*15b0*/  @!P5 LDG.E.64 R14, desc[UR16][R14.64] ;  /* 0x000000100e0ed981 */ /* 0x000ea2000c1e1b00 */
[----:B-1--4-:R-:W-:Y:S01]  /*15c0*/  @!P2 FADD.FTZ R12, R12, R8 ;  /* 0x000000080c0ca221 */ /* 0x012fe20000010000 */
[----:B------:R-:W-:Y:S01]  /*15d0*/  @!P2 FADD.FTZ R13, R13, R9 ;  /* 0x000000090d0da221 */ /* 0x000fe20000010000 */
[----:B------:R-:W-:Y:S01]  /*15e0*/  MOV R8, UR26 ;  /* 0x0000001a00087c02 */ /* 0x000fe20008000f00 */
[----:B------:R-:W-:Y:S01]  /*15f0*/  UIADD3 UR26, UPT, UPT, UR5, 0x4, URZ ;  /* 0x00000004051a7890 */ /* 0x000fe2000fffe0ff */
[----:B------:R-:W-:Y:S01]  /*1600*/  MOV R9, UR27 ;  /* 0x0000001b00097c02 */ /* 0x000fe20008000f00 */
[----:B-----5:R-:W-:-:S05]  /*1610*/  @!P4 FADD.FTZ R12, R12, R10 ;  /* 0x0000000a0c0cc221 */ /* 0x020fca0000010000 */
[----:B------:R-:W3:Y:S01]  /*1620*/  @!P6 LDG.E.64 R8, desc[UR16][R8.64] ;  /* 0x000000100808e981 */ /* 0x000ee2000c1e1b00 */
[----:B------:R-:W-:Y:S01]  /*1630*/  MOV R10, UR26 ;  /* 0x0000001a000a7c02 */ /* 0x000fe20008000f00 */
[----:B------:R-:W-:-:S03]  /*1640*/  @!P4 FADD.FTZ R13, R13, R11 ;  /* 0x0000000b0d0dc221 */ /* 0x000fc60000010000 */
[----:B------:R-:W-:Y:S01]  /*1650*/  ISETP.EQ.OR P4, PT, R10, UR20, P3 ;  /* 0x000000140a007c0c */ /* 0x000fe20009f82670 */
[----:B------:R-:W-:-:S06]  /*1660*/  UIADD3 UR26, UPT, UPT, UR5, 0x5, URZ ;  /* 0x00000005051a7890 */ /* 0x000fcc000fffe0ff */
[----:B------:R-:W-:-:S06]  /*1670*/  IMAD.U32 R10, RZ, RZ, UR26 ;  /* 0x0000001aff0a7e24 */ /* 0x000fcc000f8e00ff */
        /* <DEDUP_REMOVED lines=9> */
[----:B------:R-:W-:Y:S01]  /*1710*/  MOV R14, UR26 ;  /* 0x0000001a000e7c02 */ /* 0x000fe20008000f00 */
        /* <DEDUP_REMOVED lines=14> */
[----:B------:R-:W-:Y:S01]  /*1800*/  IMAD.U32 R8, RZ, RZ, UR26 ;  /* 0x0000001aff087e24 */ /* 0x000fe2000f8e00ff */
[----:B------:R-:W-:Y:S01]  /*1810*/  MOV R9, UR27 ;  /* 0x0000001b00097c02 */ /* 0x000fe20008000f00 */
[----:B------:R-:W-:-:S05]  /*1820*/  @!UP1 UIMAD.WIDE.U32 UR26, UR12, 0x8, UR18 ;  /* 0x000000080c1a98a5 */ /* 0x000fca000f8e0012 */
[----:B------:R-:W3:Y:S01]  /*1830*/  @!P6 LDG.E.64 R8, desc[UR16][R8.64] ;  /* 0x000000100808e981 */ /* 0x000ee2000c1e1b00 */
[----:B----4-:R-:W-:Y:S01]  /*1840*/  @!P4 FADD.FTZ R12, R12, R10 ;  /* 0x0000000a0c0cc221 */ /* 0x010fe20000010000 */
[----:B------:R-:W-:Y:S01]  /*1850*/  @!P4 FADD.FTZ R13, R13, R11 ;  /* 0x0000000b0d0dc221 */ /* 0x000fe20000010000 */
[----:B------:R-:W-:Y:S02]  /*1860*/  MOV R10, UR26 ;  /* 0x0000001a000a7c02 */ /* 0x000fe40008000f00 */
[----:B------:R-:W-:-:S06]  /*1870*/  MOV R11, UR27 ;  /* 0x0000001b000b7c02 */ /* 0x000fcc0008000f00 */
        /* <DEDUP_REMOVED lines=20> */
.L_x_2230:
        /* <DEDUP_REMOVED lines=11> */
[----:B------:R-:W-:Y:S01]  /*1a70*/  MOV R10, UR12 ;  /* 0x0000000c000a7c02 */ /* 0x000fe20008000f00 */
[----:B------:R-:W-:-:S06]  /*1a80*/  IMAD.U32 R11, RZ, RZ, UR13 ;  /* 0x0000000dff0b7e24 */ /* 0x000fcc000f8e00ff */
[----:B------:R-:W1:Y:S01]  /*1a90*/  @!P2 LDG.E.64 R10, desc[UR16][R10.64] ;  /* 0x000000100a0aa981 */ /* 0x000e62000c1e1b00 */
[----:B------:R-:W-:Y:S02]  /*1aa0*/  UIADD3 UR12, UPT, UPT, UR5, 0x1, URZ ;  /* 0x00000001050c7890 */ /* 0x000fe4000fffe0ff */
[----:B------:R-:W-:Y:S02]  /*1ab0*/  UIADD3 UR11, UPT, UPT, UR5, 0x2, URZ ;  /* 0x00000002050b7890 */ /* 0x000fe4000fffe0ff */
[----:B------:R-:W-:Y:S02]  /*1ac0*/  UIADD3 UR14, UPT, UPT, UR5, 0x3, URZ ;  /* 0x00000003050e7890 */ /* 0x000fe4000fffe0ff */
[----:B------:R-:W-:-:S04]  /*1ad0*/  MOV R8, UR12 ;  /* 0x0000000c00087c02 */ /* 0x000fc80008000f00 */
        /* <DEDUP_REMOVED lines=34> */
.L_x_2232:
        /* <DEDUP_REMOVED lines=18> */
[----:B------:R-:W1:Y:S01]  /*1e20*/  @!P4 LDG.E.64 R10, desc[UR16][R10.64] ;  /* 0x000000100a0ac981 */ /* 0x000e62000c1e1b00 */
[----:B------:R-:W-:-:S06]  /*1e30*/  MOV R9, UR13 ;  /* 0x0000000d00097c02 */ /* 0x000fcc0008000f00 */
[----:B------:R-:W5:Y:S01]  /*1e40*/  @!P2 LDG.E.64 R8, desc[UR16][R8.64] ;  /* 0x000000100808a981 */ /* 0x000f62000c1e1b00 */
[----:B--2---:R-:W-:-:S04]  /*1e50*/  MOV R14, UR5 ;  /* 0x00000005000e7c02 */ /* 0x004fc80008000f00 */
[----:B------:R-:W-:-:S04]  /*1e60*/  IADD3 R14, PT, PT, R14, 0x2, RZ ;  /* 0x000000020e0e7810 */ /* 0x000fc80007ffe0ff */
[----:B------:R-:W-:Y:S01]  /*1e70*/  R2UR UR5, R14 ;  /* 0x000000000e0572ca */ /* 0x000fe200000e0000 */
[----:B-1--4-:R-:W-:Y:S01]  /*1e80*/  @!P4 FADD.FTZ R12, R12, R10 ;  /* 0x0000000a0c0cc221 */ /* 0x012fe20000010000 */
[----:B------:R-:W-:-:S03]  /*1e90*/  @!P4 FADD.FTZ R13, R13, R11 ;  /* 0x0000000b0d0dc221 */ /* 0x000fc60000010000 */
[----:B-----5:R-:W-:Y:S01]  /*1ea0*/  @!P2 FADD.FTZ R12, R12, R8 ;  /* 0x000000080c0ca221 */ /* 0x020fe20000010000 */
[----:B------:R-:W-:-:S09]  /*1eb0*/  @!P2 FADD.FTZ R13, R13, R9 ;  /* 0x000000090d0da221 */ /* 0x000fd20000010000 */
.L_x_2233:
        /* <DEDUP_REMOVED lines=10> */
[----:B------:R-:W1:Y:S02]  /*1f60*/  LDG.E.64 R8, desc[UR16][R8.64] ;  /* 0x0000001008087981 */ /* 0x000e64000c1e1b00 */
[----:B-1--4-:R-:W-:Y:S01]  /*1f70*/  FADD.FTZ R12, R12, R8 ;  /* 0x000000080c0c7221 */ /* 0x012fe20000010000 */
[----:B------:R-:W-:-:S07]  /*1f80*/  FADD.FTZ R13, R13, R9 ;  /* 0x000000090d0d7221 */ /* 0x000fce0000010000 */
.L_x_2234:
[----:B------:R-:W-:Y:S05]  /*1f90*/  BSYNC.RECONVERGENT B0 ;  /* 0x0000000000007941 */ /* 0x000fea0003800200 */
.L_x_2227:
        /* <DEDUP_REMOVED lines=27> */
[----:B------:R-:W-:-:S04]  /*2150*/  HFMA2 R9, -RZ, RZ, 1.875, 0 ;  /* 0x3f800000ff097431 */ /* 0x000fc800000001ff */
[----:B------:R-:W-:-:S13]  /*2160*/  FSETP.GTU.FTZ.AND P2, PT, R20, RZ, PT ;  /* 0x000000ff1400720b */ /* 0x000fda0003f5c000 */
[----:B------:R-:W0:Y:S02]  /*2170*/  @P2 LDC R19, c[0x0][0x3a8] ;  /* 0x0000ea00ff132b82 */ /* 0x000e240000000800 */
[----:B0-----:R-:W-:Y:S01]  /*2180*/  @P2 FADD.FTZ R19, R20, R19 ;  /* 0x0000001314132221 */ /* 0x001fe20000010000 */
[----:B------:R-:W-:-:S03]  /*2190*/  IADD3 R20, PT, PT, R2, 0x20, RZ ;  /* 0x0000002002147810 */ /* 0x000fc60007ffe0ff */
[----:B------:R0:W1:Y:S01]  /*21a0*/  @P2 MUFU.RSQ R9, R19 ;  /* 0x0000001300092308 */ /* 0x0000620000001400 */
[----:B---3--:R-:W-:Y:S02]  /*21b0*/  HADD2.F32 R10, -RZ, R13.H0_H0 ;  /* 0x2000000dff0a7230 */ /* 0x008fe40000004100 */
[----:B----4-:R-:W-:Y:S02]  /*21c0*/  HADD2.F32 R11, -RZ, R12.H0_H0 ;  /* 0x2000000cff0b7230 */ /* 0x010fe40000004100 */
[----:B--2---:R-:W-:Y:S02]  /*21d0*/  HADD2.F32 R12, -RZ, R14.H0_H0 ;  /* 0x2000000eff0c7230 */ /* 0x004fe40000004100 */
[----:B-----5:R-:W-:Y:S01]  /*21e0*/  HADD2.F32 R13, -RZ, R15.H0_H0 ;  /* 0x2000000fff0d7230 */ /* 0x020fe20000004100 */
        /* <DEDUP_REMOVED lines=15> */
[----:B------:R-:W-:Y:S01]  /*22e0*/  F2FP.BF16.F32.PACK_AB R17, R18, R15 ;  /* 0x0000000f1211723e */ /* 0x000fe200000010ff */
[----:B------:R-:W-:Y:S02]  /*22f0*/  IMAD.MOV.U32 R15, RZ, RZ, R7 ;  /* 0x000000ffff0f7224 */ /* 0x000fe400078e0007 */
        /* <DEDUP_REMOVED lines=8> */
.L_x_2238:
[----:B------:R-:W-:Y:S05]  /*2380*/  BSYNC.RECONVERGENT B1 ;  /* 0x0000000000017941 */ /* 0x000fea0003800200 */
.L_x_2237:
        /* <DEDUP_REMOVED lines=13> */
[----:B------:R-:W-:-:S05]  /*2460*/  IMAD.WIDE.U32 R14, R20, UR10, R14 ;  /* 0x0000000a140e7c25 */ /* 0x000fca000f8e000e */
[----:B------:R-:W-:Y:S02]  /*2470*/  IADD3 R15, PT, PT, R15, R18, RZ ;  /* 0x000000120f0f7210 */ /* 0x000fe40007ffe0ff */
        /* <DEDUP_REMOVED lines=9> */
.L_x_2240:
[----:B------:R-:W-:Y:S05]  /*2510*/  BSYNC.RECONVERGENT B1 ;  /* 0x0000000000017941 */ /* 0x000fea0003800200 */
.L_x_2239:
        /* <DEDUP_REMOVED lines=9> */
[----:B------:R-:W-:Y:S02]  /*25b0*/  IMAD.MOV.U32 R15, RZ, RZ, R7 ;  /* 0x000000ffff0f7224 */ /* 0x000fe400078e0007 */
        /* <DEDUP_REMOVED lines=16> */
.L_x_2242:
[----:B------:R-:W-:Y:S05]  /*26c0*/  BSYNC.RECONVERGENT B1 ;  /* 0x0000000000017941 */ /* 0x000fea0003800200 */
.L_x_2241:
        /* <DEDUP_REMOVED lines=19> */
.L_x_2236:
        /* <DEDUP_REMOVED lines=21> */
[----:B------:R-:W-:Y:S02]  /*2950*/  SHF.R.S32.HI R15, RZ, 0x1f, R2 ;  /* 0x0000001fff0f7819 */ /* 0x000fe40000011402 */
[----:B------:R-:W-:Y:S02]  /*2960*/  MOV R14, R4 ;  /* 0x00000004000e7202 */ /* 0x000fe40000000f00 */
        /* <DEDUP_REMOVED lines=9> */
.L_x_2245:
[----:B0-----:R-:W-:Y:S05]  /*2a00*/  BSYNC.RECONVERGENT B1 ;  /* 0x0000000000017941 */ /* 0x001fea0003800200 */
.L_x_2244:
        /* <DEDUP_REMOVED lines=20> */
[----:B0-----:R-:W-:Y:S02]  /*2b50*/  IMAD R18, R14, UR10, RZ ;  /* 0x0000000a0e127c24 */ /* 0x001fe4000f8e02ff */
[----:B------:R-:W-:Y:S02]  /*2b60*/  IMAD.MOV.U32 R14, RZ, RZ, R4 ;  /* 0x000000ffff0e7224 */ /* 0x000fe400078e0004 */
[----:B------:R-:W-:Y:S01]  /*2b70*/  IMAD R18, R20, UR11, R18 ;  /* 0x0000000b14127c24 */ /* 0x000fe2000f8e0212 */
[----:B------:R-:W0:Y:S02]  /*2b80*/  MUFU.EX2 R15, R15 ;  /* 0x0000000f000f7308 */ /* 0x000e240000000800 */
[----:B0-----:R-:W-:-:S06]  /*2b90*/  FADD.FTZ R15, R15, 1 ;  /* 0x3f8000000f0f7421 */ /* 0x001fcc0000010000 */
[----:B------:R0:W2:Y:S02]  /*2ba0*/  MUFU.RCP R19, R15 ;  /* 0x0000000f00137308 */ /* 0x0000a40000001000 */
[----:B0-----:R-:W-:-:S03]  /*2bb0*/  MOV R15, R7 ;  /* 0x00000007000f7202 */ /* 0x001fc60000000f00 */
[----:B------:R-:W-:-:S04]  /*2bc0*/  IMAD.WIDE.U32 R14, R20, UR10, R14 ;  /* 0x0000000a140e7c25 */ /* 0x000fc8000f8e000e */
[----:B--2---:R-:W-:Y:S01]  /*2bd0*/  FMUL.FTZ R22, R22, R19 ;  /* 0x0000001316167220 */ /* 0x004fe20000410000 */
[----:B------:R-:W-:Y:S02]  /*2be0*/  IADD3 R19, PT, PT, R15, R18, RZ ;  /* 0x000000120f137210 */ /* 0x000fe40007ffe0ff */
[----:B-1----:R-:W-:Y:S02]  /*2bf0*/  LEA R18, P1, R14, UR12, 0x1 ;  /* 0x0000000c0e127c11 */ /* 0x002fe4000f8208ff */
[----:B------:R-:W-:Y:S02]  /*2c00*/  F2FP.BF16.F32.PACK_AB R21, R22, R21 ;  /* 0x000000151615723e */ /* 0x000fe400000010ff */
[----:B------:R-:W-:-:S05]  /*2c10*/  LEA.HI.X R19, R14, UR13, R19, 0x1, P1 ;  /* 0x0000000d0e137c11 */ /* 0x000fca00088f0c13 */
[----:B------:R0:W-:Y:S04]  /*2c20*/  STG.E desc[UR16][R18.64], R21 ;  /* 0x0000001512007986 */ /* 0x0001e8000c101910 */
.L_x_2247:
[----:B------:R-:W-:Y:S05]  /*2c30*/  BSYNC.RECONVERGENT B1 ;  /* 0x0000000000017941 */ /* 0x000fea0003800200 */
.L_x_2246:
        /* <DEDUP_REMOVED lines=36> */
.L_x_2249:
[----:B------:R-:W-:Y:S05]  /*2e80*/  BSYNC.RECONVERGENT B1 ;  /* 0x0000000000017941 */ /* 0x000fea0003800200 */
.L_x_2248:
        /* <DEDUP_REMOVED lines=28> */
.L_x_2243:
[----:B------:R-:W-:Y:S05]  /*3050*/  BSYNC.RECONVERGENT B0 ;  /* 0x0000000000007941 */ /* 0x000fea0003800200 */
.L_x_2235:
[----:B------:R-:W-:Y:S02]  /*3060*/  UIADD3 UR9, UPT, UPT, UR21, UR9, URZ ;  /* 0x0000000915097290 */ /* 0x000fe4000fffe0ff */
[----:B------:R-:W-:Y:S02]  /*3070*/  UIADD3 UR4, UPT, UPT, UR4, 0x1, URZ ;  /* 0x0000000104047890 */ /* 0x000fe4000fffe0ff */
[----:B------:R-:W-:-:S09]  /*3080*/  UISETP.GE.AND UP1, UPT, UR9, UR7, UPT ;  /* 0x000000070900728c */ /* 0x000fd2000bf26270 */
[----:B------:R-:W-:Y:S05]  /*3090*/  BRA.U !UP1, `(.L_x_2250) ;  /* 0xffffffd109787547 */ /* 0x000fea000b83ffff */
[----:B------:R-:W-:Y:S05]  /*30a0*/  EXIT ;  /* 0x000000000000794d */ /* 0x000fea0003800000 */
.L_x_2251:
        /* <DEDUP_REMOVED lines=13> */
.L_x_3452:


//--------------------- .text._Z35group_norm_nhwc_fwd_one_pass_kernelI11Bf16IOFp16WLi256ELi40ELi640EEv26Group_norm_nhwc_fwd_params --------------------------
	.section	.text._Z35group_norm_nhwc_fwd_one_pass_kernelI11Bf16IOFp16WLi256ELi40ELi640EEv26Group_norm_nhwc_fwd_params,"ax",@progbits
	.align	128
        .global         _Z35group_norm_nhwc_fwd_one_pass_kernelI11Bf16IOFp16WLi256ELi40ELi640EEv26Group_norm_nhwc_fwd_params
        .type           _Z35group_norm_nhwc_fwd_one_pass_kernelI11Bf16IOFp16WLi256ELi40ELi640EEv26Group_norm_nhwc_fwd_params,@function
        .size           _Z35group_norm_nhwc_fwd_one_pass_kernelI11Bf16IOFp16WLi256ELi40ELi640EEv26Group_norm_nhwc_fwd_params,(.L_x_3453 - _Z35group_norm_nhwc_fwd_one_pass_kernelI11Bf16IOFp16WLi256ELi40ELi640EEv26Group_norm_nhwc_fwd_params)
        .other          _Z35group_norm_nhwc_fwd_one_pass_kernelI11Bf16IOFp16WLi256ELi40ELi640EEv26Group_norm_nhwc_fwd_params,@"STO_CUDA_ENTRY STV_DEFAULT"
_Z35group_norm_nhwc_fwd_one_pass_kernelI11Bf16IOFp16WLi256ELi40ELi640EEv26Group_norm_nhwc_fwd_params:
.text._Z35group_norm_nhwc_fwd_one_pass_kernelI11Bf16IOFp16WLi256ELi40ELi640EEv26Group_norm_nhwc_fwd_params:
        /* <DEDUP_REMOVED lines=25> */
[----:B------:R-:W-:Y:S02]  /*0190*/  MOV R3, R2 ;  /* 0x0000000200037202 */ /* 0x000fe40000000f00 */
        /* <DEDUP_REMOVED lines=9> */
[C---:B------:R-:W-:Y:S01]  /*0230*/  IADD3 R40, PT, PT, R0.reuse, 0xc0, RZ ;  /* 0x000000c000287810 */ /* 0x040fe20007ffe0ff */
[----:B------:R-:W-:Y:S01]  /*0240*/  IMAD.IADD R41, R41, 0x1, R4 ;  /* 0x0000000129297824 */ /* 0x000fe200078e0204 */
[----:B------:R-:W-:Y:S02]  /*0250*/  IADD3 R39, PT, PT, R0, 0xe0, RZ ;  /* 0x000000e000277810 */ /* 0x000fe40007ffe0ff */
        /* <DEDUP_REMOVED lines=9> */
.L_x_2295:
        /* <DEDUP_REMOVED lines=67> */
[-C--:B------:R-:W-:Y:S01]  /*0720*/  @!P3 MOV R8, R6.reuse ;  /* 0x000000060008b202 */ /* 0x080fe20000000f00 */
[----:B------:R-:W-:Y:S01]  /*0730*/  VIADD R9, R7, UR5 ;  /* 0x0000000507097c36 */ /* 0x000fe20008000000 */
[----:B------:R-:W-:Y:S01]  /*0740*/  @!P5 MOV R22, R6 ;  /* 0x000000060016d202 */ /* 0x000fe20000000f00 */
[C---:B------:R-:W-:Y:S02]  /*0750*/  @!P3 IMAD R21, R42.reuse, R13, R3 ;  /* 0x0000000d2a15b224 */ /* 0x040fe400078e0203 */
[----:B------:R-:W-:Y:S01]  /*0760*/  @!P3 IMAD.WIDE.U32 R12, R42, R12, R8 ;  /* 0x0000000c2a0cb225 */ /* 0x000fe200078e0008 */
[----:B------:R-:W-:-:S03]  /*0770*/  @!P5 MOV R23, R9 ;  /* 0x000000090017d202 */ /* 0x000fc60000000f00 */
[----:B---3--:R-:W-:Y:S01]  /*0780*/  @!P5 IMAD R3, R20, R18, RZ ;  /* 0x000000121403d224 */ /* 0x008fe200078e02ff */
[----:B------:R-:W-:Y:S02]  /*0790*/  @!P3 IADD3 R13, PT, PT, R13, R21, RZ ;  /* 0x000000150d0db210 */ /* 0x000fe40007ffe0ff */
[----:B------:R-:W1:Y:S01]  /*07a0*/  @!P2 LDC.64 R20, c[0x0][0x390] ;  /* 0x0000e400ff14ab82 */ /* 0x000e620000000a00 */
[----:B----4-:R-:W-:Y:S01]  /*07b0*/  @!P3 LEA R16, P4, R12, R16, 0x1 ;  /* 0x000000100c10b211 */ /* 0x010fe200078808ff */
[C---:B------:R-:W-:Y:S02]  /*07c0*/  @!P5 IMAD R3, R38.reuse, R19, R3 ;  /* 0x000000132603d224 */ /* 0x040fe400078e0203 */
[----:B------:R-:W-:Y:S01]  /*07d0*/  @!P5 IMAD.WIDE.U32 R18, R38, R18, R22 ;  /* 0x000000122612d225 */ /* 0x000fe200078e0016 */
[----:B------:R-:W-:Y:S02]  /*07e0*/  @!P3 LEA.HI.X R17, R12, R17, R13, 0x1, P4 ;  /* 0x000000110c11b211 */ /* 0x000fe400020f0c0d */
[----:B------:R-:W-:Y:S01]  /*07f0*/  ISETP.GE.U32.AND P4, PT, R36, UR10, PT ;  /* 0x0000000a24007c0c */ /* 0x000fe2000bf86070 */
[----:B------:R-:W2:Y:S01]  /*0800*/  @!P1 LDC.64 R12, c[0x0][0x390] ;  /* 0x0000e400ff0c9b82 */ /* 0x000ea20000000a00 */
[----:B-----5:R-:W-:Y:S01]  /*0810*/  @!P2 IMAD R22, R28, R14, RZ ;  /* 0x0000000e1c16a224 */ /* 0x020fe200078e02ff */
[----:B------:R3:W4:Y:S01]  /*0820*/  @!P3 LDG.E R33, desc[UR16][R16.64] ;  /* 0x000000101021b981 */ /* 0x000722000c1e1900 */
[----:B------:R-:W-:-:S02]  /*0830*/  ISETP.GE.AND.EX P3, PT, R24, UR11, PT, P4 ;  /* 0x0000000b18007c0c */ /* 0x000fc4000bf66340 */
[----:B------:R-:W-:Y:S02]  /*0840*/  @!P5 IADD3 R3, PT, PT, R19, R3, RZ ;  /* 0x000000031303d210 */ /* 0x000fe40007ffe0ff */
[C---:B0-----:R-:W-:Y:S02]  /*0850*/  @!P5 LEA R4, P6, R18.reuse, R4, 0x1 ;  /* 0x000000041204d211 */ /* 0x041fe400078c08ff */
[----:B------:R-:W-:Y:S02]  /*0860*/  ISETP.GE.U32.AND P4, PT, R35, UR10, PT ;  /* 0x0000000a23007c0c */ /* 0x000fe4000bf86070 */
[----:B---3--:R-:W-:Y:S02]  /*0870*/  @!P2 MOV R16, R6 ;  /* 0x000000060010a202 */ /* 0x008fe40000000f00 */
[----:B------:R-:W-:Y:S01]  /*0880*/  @!P2 MOV R17, R9 ;  /* 0x000000090011a202 */ /* 0x000fe20000000f00 */
[----:B------:R-:W-:Y:S01]  /*0890*/  @!P2 IMAD R19, R37, R15, R22 ;  /* 0x0000000f2513a224 */ /* 0x000fe200078e0216 */
[----:B------:R-:W-:Y:S01]  /*08a0*/  @!P5 LEA.HI.X R5, R18, R5, R3, 0x1, P6 ;  /* 0x000000051205d211 */ /* 0x000fe200030f0c03 */
[----:B------:R-:W-:Y:S01]  /*08b0*/  @!P1 IMAD R3, R27, R10, RZ ;  /* 0x0000000a1b039224 */ /* 0x000fe200078e02ff */
[----:B------:R-:W-:Y:S01]  /*08c0*/  ISETP.GE.AND.EX P4, PT, R45, UR11, PT, P4 ;  /* 0x0000000b2d007c0c */ /* 0x000fe2000bf86340 */
[----:B------:R-:W-:Y:S01]  /*08d0*/  @!P2 IMAD.WIDE.U32 R14, R37, R14, R16 ;  /* 0x0000000e250ea225 */ /* 0x000fe200078e0010 */
[----:B------:R-:W-:Y:S01]  /*08e0*/  @!P1 MOV R16, R6 ;  /* 0x0000000600109202 */ /* 0x000fe20000000f00 */
[----:B------:R0:W3:Y:S01]  /*08f0*/  @!P5 LDG.E R32, desc[UR16][R4.64] ;  /* 0x000000100420d981 */ /* 0x0000e2000c1e1900 */
[----:B------:R-:W-:Y:S01]  /*0900*/  @!P1 MOV R17, R9 ;  /* 0x0000000900119202 */ /* 0x000fe20000000f00 */
[----:B------:R-:W-:Y:S01]  /*0910*/  @!P2 IMAD.IADD R15, R15, 0x1, R19 ;  /* 0x000000010f0fa824 */ /* 0x000fe200078e0213 */
[----:B-1----:R-:W-:Y:S01]  /*0920*/  @!P2 LEA R20, P6, R14, R20, 0x1 ;  /* 0x000000140e14a211 */ /* 0x002fe200078c08ff */
[C---:B------:R-:W-:Y:S01]  /*0930*/  @!P1 IMAD R3, R0.reuse, R11, R3 ;  /* 0x0000000b00039224 */ /* 0x040fe200078e0203 */
[----:B------:R-:W1:Y:S01]  /*0940*/  @!P3 LDC.64 R18, c[0x0][0x3e0] ;  /* 0x0000f800ff12bb82 */ /* 0x000e620000000a00 */
[----:B------:R-:W-:Y:S01]  /*0950*/  @!P1 IMAD.WIDE.U32 R10, R0, R10, R16 ;  /* 0x0000000a000a9225 */ /* 0x000fe200078e0010 */
[----:B------:R-:W-:-:S02]  /*0960*/  @!P2 LEA.HI.X R21, R14, R21, R15, 0x1, P6 ;  /* 0x000000150e15a211 */ /* 0x000fc400030f0c0f */
[----:B------:R-:W-:Y:S02]  /*0970*/  ISETP.GE.U32.AND P6, PT, R40, UR10, PT ;  /* 0x0000000a28007c0c */ /* 0x000fe4000bfc6070 */
[----:B------:R-:W-:Y:S02]  /*0980*/  @!P1 IADD3 R3, PT, PT, R11, R3, RZ ;  /* 0x000000030b039210 */ /* 0x000fe40007ffe0ff */
[----:B--2---:R-:W-:Y:S01]  /*0990*/  @!P1 LEA R12, P5, R10, R12, 0x1 ;  /* 0x0000000c0a0c9211 */ /* 0x004fe200078a08ff */
[----:B0-----:R-:W0:Y:S01]  /*09a0*/  @!P4 LDC.64 R4, c[0x0][0x3e0] ;  /* 0x0000f800ff04cb82 */ /* 0x001e220000000a00 */
[----:B------:R-:W-:Y:S01]  /*09b0*/  ISETP.GE.AND.EX P6, PT, R44, UR11, PT, P6 ;  /* 0x0000000b2c007c0c */ /* 0x000fe2000bfc6360 */
[----:B------:R-:W-:Y:S01]  /*09c0*/  HFMA2 R34, -RZ, RZ, 0, 0 ;  /* 0x00000000ff227431 */ /* 0x000fe200000001ff */
[----:B------:R-:W-:Y:S02]  /*09d0*/  @!P1 LEA.HI.X R13, R10, R13, R3, 0x1, P5 ;  /* 0x0000000d0a0d9211 */ /* 0x000fe400028f0c03 */
        /* <DEDUP_REMOVED lines=57> */
[----:B------:R-:W-:Y:S01]  /*0d70*/  SHF.L.U32 R32, R32, 0x10, RZ ;  /* 0x0000001020207819 */ /* 0x000fe200000006ff */
[----:B------:R-:W-:Y:S02]  /*0d80*/  FFMA.FTZ R5, R33, R33, R4 ;  /* 0x0000002121057223 */ /* 0x000fe40000010004 */
[----:B------:R-:W-:Y:S01]  /*0d90*/  IMAD.U32 R24, R24, 0x10000, RZ ;  /* 0x0001000018187824 */ /* 0x000fe200078e00ff */
[C---:B------:R-:W-:Y:S02]  /*0da0*/  PRMT R26, R34.reuse, 0x7632, R26 ;  /* 0x00007632221a7816 */ /* 0x040fe4000000001a */
[----:B------:R-:W-:-:S02]  /*0db0*/  SHF.L.U32 R34, R34, 0x10, RZ ;  /* 0x0000001022227819 */ /* 0x000fc400000006ff */
[----:B------:R-:W-:-:S05]  /*0dc0*/  SHF.L.U32 R26, R26, 0x10, RZ ;  /* 0x000000101a1a7819 */ /* 0x000fca00000006ff */
[----:B------:R-:W-:Y:S01]  /*0dd0*/  FADD.FTZ R3, R34, R26 ;  /* 0x0000001a22037221 */ /* 0x000fe20000010000 */
[----:B------:R-:W-:-:S03]  /*0de0*/  FMUL.FTZ R11, R26, R26 ;  /* 0x0000001a1a0b7220 */ /* 0x000fc60000410000 */
[----:B------:R-:W-:Y:S01]  /*0df0*/  FADD.FTZ R3, RZ, R3 ;  /* 0x00000003ff037221 */ /* 0x000fe20000010000 */
[----:B------:R-:W-:Y:S01]  /*0e00*/  FFMA.FTZ R11, R34, R34, R11 ;  /* 0x00000022220b7223 */ /* 0x000fe2000001000b */
[----:B------:R-:W-:Y:S02]  /*0e10*/  FMUL.FTZ R13, R24, R24 ;  /* 0x00000018180d7220 */ /* 0x000fe40000410000 */
        /* <DEDUP_REMOVED lines=9> */
[----:B------:R-:W-:-:S02]  /*0eb0*/  FADD.FTZ R13, R5, R12 ;  /* 0x0000000c050d7221 */ /* 0x000fc40000010000 */
[----:B------:R-:W-:Y:S02]  /*0ec0*/  FMUL.FTZ R10, R11, R11 ;  /* 0x0000000b0b0a7220 */ /* 0x000fe40000410000 */
        /* <DEDUP_REMOVED lines=13> */
[----:B------:R-:W-:Y:S02]  /*0fa0*/  SHF.L.U32 R29, R29, 0x10, RZ ;  /* 0x000000101d1d7819 */ /* 0x000fe400000006ff */
[----:B------:R-:W-:Y:S02]  /*0fb0*/  SHF.L.U32 R4, R4, 0x10, RZ ;  /* 0x0000001004047819 */ /* 0x000fe400000006ff */
        /* <DEDUP_REMOVED lines=9> */
[----:B------:R-:W-:Y:S02]  /*1050*/  IMAD.U32 R10, R10, 0x10000, RZ ;  /* 0x000100000a0a7824 */ /* 0x000fe400078e00ff */
        /* <DEDUP_REMOVED lines=48> */
.L_x_2253:
[----:B------:R-:W-:Y:S05]  /*1360*/  BSYNC.RECONVERGENT B0 ;  /* 0x0000000000007941 */ /* 0x000fea0003800200 */
.L_x_2252:
        /* <DEDUP_REMOVED lines=56> */
.L_x_2255:
[----:B------:R-:W-:Y:S05]  /*16f0*/  BSYNC.RECONVERGENT B0 ;  /* 0x0000000000007941 */ /* 0x000fea0003800200 */
.L_x_2254:
        /* <DEDUP_REMOVED lines=33> */
.L_x_2258:
[----:B------:R-:W2:Y:S04]  /*1910*/  LDG.E.STRONG.GPU R15, desc[UR16][R12.64] ;  /* 0x000000100c0f7981 */ /* 0x000ea8000c1ef900 */
[----:B--2---:R-:W-:Y:S01]  /*1920*/  CCTL.IVALL ;  /* 0x00000000ff00798f */ /* 0x004fe20002000000 */
[----:B------:R-:W-:Y:S05]  /*1930*/  YIELD ;  /* 0x0000000000007946 */ /* 0x000fea0003800000 */
[----:B------:R-:W-:-:S13]  /*1940*/  ISETP.NE.AND P4, PT, R15, R14, PT ;  /* 0x0000000e0f00720c */ /* 0x000fda0003f85270 */
[----:B------:R-:W-:Y:S05]  /*1950*/  @P4 BRA `(.L_x_2258) ;  /* 0xfffffffc00ec4947 */ /* 0x000fea000383ffff */
.L_x_2257:
        /* <DEDUP_REMOVED lines=15> */
.L_x_2260:
[----:B------:R-:W-:Y:S01]  /*1a50*/  UIADD3 UR24, UPT, UPT, UR5, 0x1, URZ ;  /* 0x0000000105187890 */ /* 0x000fe2000fffe0ff */
[----:B------:R-:W-:Y:S01]  /*1a60*/  ISETP.EQ.OR P4, PT, RZ, UR23, P3 ;  /* 0x00000017ff007c0c */ /* 0x000fe20009f82670 */
[----:B------:R-:W-:-:S04]  /*1a70*/  UIADD3 UR26, UPT, UPT, UR5, 0x3, URZ ;  /* 0x00000003051a7890 */ /* 0x000fc8000fffe0ff */
[----:B------:R-:W-:Y:S01]  /*1a80*/  MOV R12, UR24 ;  /* 0x00000018000c7c02 */ /* 0x000fe20008000f00 */
[----:B------:R-:W-:-:S03]  /*1a90*/  UIADD3 UR24, UPT, UPT, UR5, 0x2, URZ ;  /* 0x0000000205187890 */ /* 0x000fc6000fffe0ff */
[----:B------:R-:W-:-:S03]  /*1aa0*/  ISETP.EQ.OR P5, PT, R12, UR15, P3 ;  /* 0x0000000f0c007c0c */ /* 0x000fc60009fa2670 */
[----:B------:R-:W-:Y:S01]  /*1ab0*/  IMAD.U32 R12, RZ, RZ, UR24 ;  /* 0x00000018ff0c7e24 */ /* 0x000fe2000f8e00ff */
[----:B------:R-:W-:-:S04]  /*1ac0*/  VOTEU.ALL UP0, P4 ;  /* 0x0000000000ff7886 */ /* 0x000fc80002000000 */
[----:B------:R-:W-:Y:S01]  /*1ad0*/  ISETP.EQ.OR P6, PT, R12, UR15, P3 ;  /* 0x0000000f0c007c0c */ /* 0x000fe20009fc2670 */
[----:B------:R-:W-:Y:S01]  /*1ae0*/  @!UP0 UIMAD.WIDE.U32 UR24, UR9, 0x8, UR18 ;  /* 0x00000008091888a5 */ /* 0x000fe2000f8e0012 */
[----:B------:R-:W-:-:S03]  /*1af0*/  MOV R12, UR26 ;  /* 0x0000001a000c7c02 */ /* 0x000fc60008000f00 */
        /* <DEDUP_REMOVED lines=52> */
[----:B------:R-:W-:-:S02]  /*1e40*/  MOV R12, UR24 ;  /* 0x00000018000c7c02 */ /* 0x000fc40008000f00 */
[----:B------:R-:W-:Y:S02]  /*1e50*/  MOV R13, UR25 ;  /* 0x00000019000d7c02 */ /* 0x000fe40008000f00 */
[----:B------:R-:W3:Y:S01]  /*1e60*/  @!P5 LDG.E.64 R14, desc[UR16][R14.64] ;  /* 0x000000100e0ed981 */ /* 0x000ee2000c1e1b00 */
[----:B------:R-:W-:Y:S01]  /*1e70*/  MOV R20, UR26 ;  /* 0x0000001a00147c02 */ /* 0x000fe20008000f00 */
[----:B------:R-:W-:Y:S02]  /*1e80*/  IMAD.U32 R21, RZ, RZ, UR27 ;  /* 0x0000001bff157e24 */ /* 0x000fe4000f8e00ff */
[----:B------:R-:W4:Y:S04]  /*1e90*/  @!P6 LDG.E.64 R12, desc[UR16][R12.64] ;  /* 0x000000100c0ce981 */ /* 0x000f28000c1e1b00 */
        /* <DEDUP_REMOVED lines=22> */
.L_x_2259:
        /* <DEDUP_REMOVED lines=31> */
[----:B------:R-:W-:Y:S02]  /*21f0*/  MOV R14, UR10 ;  /* 0x0000000a000e7c02 */ /* 0x000fe40008000f00 */
[----:B------:R-:W-:Y:S01]  /*2200*/  MOV R15, UR11 ;  /* 0x0000000b000f7c02 */ /* 0x000fe20008000f00 */
[----:B------:R-:W-:Y:S01]  /*2210*/  @!UP2 UIMAD.WIDE.U32 UR10, UR9, 0x8, UR18 ;  /* 0x00000008090aa8a5 */ /* 0x000fe2000f8e0012 */
[----:B------:R-:W-:Y:S01]  /*2220*/  MOV R12, UR12 ;  /* 0x0000000c000c7c02 */ /* 0x000fe20008000f00 */
[----:B------:R-:W-:-:S03]  /*2230*/  IMAD.U32 R13, RZ, RZ, UR13 ;  /* 0x0000000dff0d7e24 */ /* 0x000fc6000f8e00ff */
        /* <DEDUP_REMOVED lines=16> */
.L_x_2261:
        /* <DEDUP_REMOVED lines=21> */
[----:B--2---:R-:W-:-:S05]  /*2490*/  IMAD.U32 R18, RZ, RZ, UR5 ;  /* 0x00000005ff127e24 */ /* 0x004fca000f8e00ff */
[----:B------:R-:W-:-:S04]  /*24a0*/  IADD3 R18, PT, PT, R18, 0x2, RZ ;  /* 0x0000000212127810 */ /* 0x000fc80007ffe0ff */
[----:B------:R-:W-:Y:S01]  /*24b0*/  R2UR UR5, R18 ;  /* 0x00000000120572ca */ /* 0x000fe200000e0000 */
[----:B0-----:R-:W-:Y:S01]  /*24c0*/  @!P4 FADD.FTZ R16, R16, R14 ;  /* 0x0000000e1010c221 */ /* 0x001fe20000010000 */
[----:B------:R-:W-:-:S03]  /*24d0*/  @!P4 FADD.FTZ R17, R17, R15 ;  /* 0x0000000f1111c221 */ /* 0x000fc60000010000 */
[----:B---3--:R-:W-:Y:S01]  /*24e0*/  @!P2 FADD.FTZ R16, R16, R12 ;  /* 0x0000000c1010a221 */ /* 0x008fe20000010000 */
[----:B------:R-:W-:-:S09]  /*24f0*/  @!P2 FADD.FTZ R17, R17, R13 ;  /* 0x0000000d1111a221 */ /* 0x000fd20000010000 */
.L_x_2262:
        /* <DEDUP_REMOVED lines=13> */
.L_x_2263:
[----:B------:R-:W-:Y:S05]  /*25d0*/  BSYNC.RECONVERGENT B0 ;  /* 0x0000000000007941 */ /* 0x000fea0003800200 */
.L_x_2256:
[----:B------:R-:W4:Y:S01]  /*25e0*/  S2UR UR9, SR_CgaCtaId ;  /* 0x00000000000979c3 */ /* 0x000f220000008800 */
[----:B------:R-:W3:Y:S01]  /*25f0*/  LDCU UR10, c[0x0][0x414] ;  /* 0x00008280ff0a77ac */ /* 0x000ee20008000800 */
[----:B-1----:R-:W-:Y:S01]  /*2600*/  MOV R14, UR7 ;  /* 0x00000007000e7c02 */ /* 0x002fe20008000f00 */
        /* <DEDUP_REMOVED lines=37> */
[----:B--2---:R-:W-:Y:S02]  /*2860*/  HADD2.F32 R12, -RZ, R16.H0_H0 ;  /* 0x20000010ff0c7230 */ /* 0x004fe40000004100 */
[----:B---3--:R-:W-:Y:S02]  /*2870*/  HADD2.F32 R13, -RZ, R17.H0_H0 ;  /* 0x20000011ff0d7230 */ /* 0x008fe40000004100 */
[----:B----4-:R-:W-:Y:S02]  /*2880*/  HADD2.F32 R18, -RZ, R18.H0_H0 ;  /* 0x20000012ff127230 */ /* 0x010fe40000004100 */
[----:B-----5:R-:W-:Y:S01]  /*2890*/  HADD2.F32 R19, -RZ, R19.H0_H0 ;  /* 0x20000013ff137230 */ /* 0x020fe20000004100 */
        /* <DEDUP_REMOVED lines=30> */
.L_x_2267:
[----:B------:R-:W-:Y:S05]  /*2a80*/  BSYNC.RECONVERGENT B1 ;  /* 0x0000000000017941 */ /* 0x000fea0003800200 */
.L_x_2266:
[----:B------:R-:W-:Y:S04]  /*2a90*/  BSSY.RECONVERGENT B1, `(.L_x_2268) ;  /* 0x0000014000017945 */ /* 0x000fe80003800200 */
[----:B------:R-:W-:Y:S05]  /*2aa0*/  @P3 BRA `(.L_x_2269) ;  /* 0x0000000000483947 */ /* 0x000fea0003800000 */
[----:B------:R-:W1:Y:S01]  /*2ab0*/  LDCU.64 UR10, c[0x0][0x3e0] ;  /* 0x00007c00ff0a77ac */ /* 0x000e620008000a00 */
[----:B------:R-:W-:Y:S01]  /*2ac0*/  MOV R15, R9 ;  /* 0x00000009000f7202 */ /* 0x000fe20000000f00 */
[----:B------:R-:W-:Y:S01]  /*2ad0*/  FADD.FTZ R20, R33, -UR5 ;  /* 0x8000000521147e21 */ /* 0x000fe20008010000 */
[----:B0-----:R-:W-:Y:S01]  /*2ae0*/  FADD.FTZ R16, R25, -UR5 ;  /* 0x8000000519107e21 */ /* 0x001fe20008010000 */
[----:B------:R-:W0:Y:S01]  /*2af0*/  LDCU.64 UR18, c[0x0][0x380] ;  /* 0x00007000ff1277ac */ /* 0x000e220008000a00 */
[----:B------:R-:W-:Y:S02]  /*2b00*/  IMAD.MOV.U32 R14, RZ, RZ, R6 ;  /* 0x000000ffff0e7224 */ /* 0x000fe400078e0006 */
[----:B------:R-:W-:Y:S01]  /*2b10*/  FMUL.FTZ R20, R20, UR8 ;  /* 0x0000000814147c20 */ /* 0x000fe20008410000 */
[----:B------:R-:W-:-:S03]  /*2b20*/  FMUL.FTZ R16, R16, UR8 ;  /* 0x0000000810107c20 */ /* 0x000fc60008410000 */
        /* <DEDUP_REMOVED lines=10> */
.L_x_2269:
[----:B------:R-:W-:Y:S05]  /*2bd0*/  BSYNC.RECONVERGENT B1 ;  /* 0x0000000000017941 */ /* 0x000fea0003800200 */
.L_x_2268:
        /* <DEDUP_REMOVED lines=33> */
.L_x_2271:
[----:B------:R-:W-:Y:S05]  /*2df0*/  BSYNC.RECONVERGENT B1 ;  /* 0x0000000000017941 */ /* 0x000fea0003800200 */
.L_x_2270:
        /* <DEDUP_REMOVED lines=20> */
.L_x_2273:
[----:B------:R-:W-:Y:S05]  /*2f40*/  BSYNC.RECONVERGENT B1 ;  /* 0x0000000000017941 */ /* 0x000fea0003800200 */
.L_x_2272:
        /* <DEDUP_REMOVED lines=16> */
[----:B---3--:R-:W-:-:S03]  /*3050*/  LEA R16, P1, R14, UR18, 0x1 ;  /* 0x000000120e107c11 */ /* 0x008fc6000f8208ff */
[----:B------:R-:W-:-:S05]  /*3060*/  IMAD.IADD R17, R15, 0x1, R17 ;  /* 0x000000010f117824 */ /* 0x000fca00078e0211 */
[----:B------:R-:W-:-:S05]  /*3070*/  LEA.HI.X R17, R14, UR19, R17, 0x1, P1 ;  /* 0x000000130e117c11 */ /* 0x000fca00088f0c11 */
[----:B------:R2:W-:Y:S02]  /*3080*/  STG.E desc[UR16][R16.64], R3 ;  /* 0x0000000310007986 */ /* 0x0005e4000c101910 */
.L_x_2275:
[----:B------:R-:W-:Y:S05]  /*3090*/  BSYNC.RECONVERGENT B1 ;  /* 0x0000000000017941 */ /* 0x000fea0003800200 */
.L_x_2274:
        /* <DEDUP_REMOVED lines=20> */
.L_x_2277:
[----:B------:R-:W-:Y:S05]  /*31e0*/  BSYNC.RECONVERGENT B1 ;  /* 0x0000000000017941 */ /* 0x000fea0003800200 */
.L_x_2276:
        /* <DEDUP_REMOVED lines=20> */
.L_x_2279:
[----:B------:R-:W-:Y:S05]  /*3330*/  BSYNC.RECONVERGENT B1 ;  /* 0x0000000000017941 */ /* 0x000fea0003800200 */
.L_x_2278:
        /* <DEDUP_REMOVED lines=19> */
.L_x_2265:
        /* <DEDUP_REMOVED lines=32> */
[----:B------:R-:W-:Y:S01]  /*3670*/  IMAD.IADD R22, R15, 0x1, R22 ;  /* 0x000000010f167824 */ /* 0x000fe200078e0216 */
[----:B-1----:R-:W-:-:S03]  /*3680*/  LEA R16, P1, R14, UR12, 0x1 ;  /* 0x0000000c0e107c11 */ /* 0x002fc6000f8208ff */
[----:B------:R-:W-:Y:S02]  /*3690*/  F2FP.BF16.F32.PACK_AB R21, R21, R20 ;  /* 0x000000141515723e */ /* 0x000fe400000010ff */
[----:B------:R-:W-:-:S05]  /*36a0*/  LEA.HI.X R17, R14, UR13, R22, 0x1, P1 ;  /* 0x0000000d0e117c11 */ /* 0x000fca00088f0c16 */
[----:B------:R0:W-:Y:S03]  /*36b0*/  STG.E desc[UR16][R16.64], R21 ;  /* 0x0000001510007986 */ /* 0x0001e6000c101910 */
.L_x_2282:
[----:B------:R-:W-:Y:S05]  /*36c0*/  BSYNC.RECONVERGENT B1 ;  /* 0x0000000000017941 */ /* 0x000fea0003800200 */
.L_x_2281:
        /* <DEDUP_REMOVED lines=31> */
.L_x_2284:
[----:B------:R-:W-:Y:S05]  /*38c0*/  BSYNC.RECONVERGENT B1 ;  /* 0x0000000000017941 */ /* 0x000fea0003800200 */
.L_x_2283:
        /* <DEDUP_REMOVED lines=43> */
.L_x_2286:
[----:B------:R-:W-:Y:S05]  /*3b80*/  BSYNC.RECONVERGENT B1 ;  /* 0x0000000000017941 */ /* 0x000fea0003800200 */
.L_x_2285:
        /* <DEDUP_REMOVED lines=30> */
.L_x_2288:
[----:B------:R-:W-:Y:S05]  /*3d70*/  BSYNC.RECONVERGENT B1 ;  /* 0x0000000000017941 */ /* 0x000fea0003800200 */
.L_x_2287:
[----:B------:R-:W-:Y:S04]  /*3d80*/  BSSY.RECONVERGENT B1, `(.L_x_2289) ;  /* 0x000001e000017945 */ /* 0x000fe80003800200 */
[----:B------:R-:W-:Y:S05]  /*3d90*/  @P1 BRA `(.L_x_2290) ;  /* 0x0000000000701947 */ /* 0x000fea0003800000 */
[----:B------:R-:W-:Y:S01]  /*3da0*/  FADD.FTZ R30, R30, -UR5 ;  /* 0x800000051e1e7e21 */ /* 0x000fe20008010000 */
[----:B------:R-:W-:Y:S01]  /*3db0*/  FADD.FTZ R3, R3, -UR5 ;  /* 0x8000000503037e21 */ /* 0x000fe20008010000 */
[----:B------:R-:W4:Y:S01]  /*3dc0*/  LDCU.64 UR10, c[0x0][0x3e0] ;  /* 0x00007c00ff0a77ac */ /* 0x000f220008000a00 */
[----:B------:R-:W-:Y:S02]  /*3dd0*/  IMAD.MOV.U32 R15, RZ, RZ, R9 ;  /* 0x000000ffff0f7224 */ /* 0x000fe400078e0009 */
        /* <DEDUP_REMOVED lines=24> */
.L_x_2290:
[----:B------:R-:W-:Y:S05]  /*3f60*/  BSYNC.RECONVERGENT B1 ;  /* 0x0000000000017941 */ /* 0x000fea0003800200 */
.L_x_2289:
        /* <DEDUP_REMOVED lines=11> */
[----:B------:R-:W-:-:S02]  /*4020*/  MOV R14, R6 ;  /* 0x00000006000e7202 */ /* 0x000fc40000000f00 */
        /* <DEDUP_REMOVED lines=18> */
.L_x_2292:
[----:B------:R-:W-:Y:S05]  /*4150*/  BSYNC.RECONVERGENT B1 ;  /* 0x0000000000017941 */ /* 0x000fea0003800200 */
.L_x_2291:
        /* <DEDUP_REMOVED lines=30> */
.L_x_2294:
[----:B------:R-:W-:Y:S05]  /*4340*/  BSYNC.RECONVERGENT B1 ;  /* 0x0000000000017941 */ /* 0x000fea0003800200 */
.L_x_2293:
        /* <DEDUP_REMOVED lines=29> */
.L_x_2280:
[----:B------:R-:W-:Y:S05]  /*4520*/  BSYNC.RECONVERGENT B0 ;  /* 0x0000000000007941 */ /* 0x000fea0003800200 */
.L_x_2264:
        /* <DEDUP_REMOVED lines=8> */
.L_x_2296:
        /* <DEDUP_REMOVED lines=13> */
.L_x_3453:


//--------------------- .text._Z35group_norm_nhwc_fwd_one_pass_kernelI11Bf16IOFp16WLi512ELi40ELi640EEv26Group_norm_nhwc_fwd_params --------------------------
	.section	.text._Z35group_norm_nhwc_fwd_one_pass_kernelI11Bf16IOFp16WLi512ELi40ELi640EEv26Group_norm_nhwc_fwd_params,"ax",@progbits
	.align	128
        .global         _Z35group_norm_nhwc_fwd_one_pass_kernelI11Bf16IOFp16WLi512ELi40ELi640EEv26Group_norm_nhwc_fwd_params
        .type           _Z35group_norm_nhwc_fwd_one_pass_kernelI11Bf16IOFp16WLi512ELi40ELi640EEv26Group_norm_nhwc_fwd_params,@function
        .size           _Z35group_norm_nhwc_fwd_one_pass_kernelI11Bf16IOFp16WLi512ELi40ELi640EEv26Group_norm_nhwc_fwd_params,(.L_x_3454 - _Z35group_norm_nhwc_fwd_one_pass_kernelI11Bf16IOFp16WLi512ELi40ELi640EEv26Group_norm_nhwc_fwd_params)
        .other          _Z35group_norm_nhwc_fwd_one_pass_kernelI11Bf16IOFp16WLi512ELi40ELi640EEv26Group_norm_nhwc_fwd_params,@"STO_CUDA_ENTRY STV_DEFAULT"
_Z35group_norm_nhwc_fwd_one_pass_kernelI11Bf16IOFp16WLi512ELi40ELi640EEv26Group_norm_nhwc_fwd_params:
.text._Z35group_norm_nhwc_fwd_one_pass_kernelI11Bf16IOFp16WLi512ELi40ELi640EEv26Group_norm_nhwc_fwd_params:
        /* <DEDUP_REMOVED lines=43> */
.L_x_2372:
        /* <DEDUP_REMOVED lines=445> */
.L_x_2298:
[----:B------:R-:W-:Y:S05]  /*1e80*/  BSYNC.RECONVERGENT B0 ;  /* 0x0000000000007941 */ /* 0x000fea0003800200 */
.L_x_2297:
        /* <DEDUP_REMOVED lines=54> */
.L_x_2300:
[----:B------:R-:W-:Y:S05]  /*21f0*/  BSYNC.RECONVERGENT B0 ;  /* 0x0000000000007941 */ /* 0x000fea0003800200 */
.L_x_2299:
        /* <DEDUP_REMOVED lines=27> */
.L_x_2303:
[----:B------:R-:W3:Y:S04]  /*23b0*/  LDG.E.STRONG.GPU R30, desc[UR6][R28.64] ;  /* 0x000000061c1e7981 */ /* 0x000ee8000c1ef900 */
[----:B---3--:R-:W-:Y:S01]  /*23c0*/  CCTL.IVALL ;  /* 0x00000000ff00798f */ /* 0x008fe20002000000 */
[----:B------:R-:W-:Y:S05]  /*23d0*/  YIELD ;  /* 0x0000000000007946 */ /* 0x000fea0003800000 */
[----:B------:R-:W-:-:S13]  /*23e0*/  ISETP.NE.AND P2, PT, R30, R37, PT ;  /* 0x000000251e00720c */ /* 0x000fda0003f45270 */
[----:B------:R-:W-:Y:S05]  /*23f0*/  @P2 BRA `(.L_x_2303) ;  /* 0xfffffffc00ec2947 */ /* 0x000fea000383ffff */
.L_x_2302:
        /* <DEDUP_REMOVED lines=16> */
.L_x_2305:
        /* <DEDUP_REMOVED lines=61> */
.L_x_2304:
        /* <DEDUP_REMOVED lines=38> */
.L_x_2306:
        /* <DEDUP_REMOVED lines=19> */
.L_x_2307:
        /* <DEDUP_REMOVED lines=9> */
.L_x_2308:
[----:B------:R-:W-:Y:S05]  /*2cf0*/  BSYNC.RECONVERGENT B0 ;  /* 0x0000000000007941 */ /* 0x000fea0003800200 */
.L_x_2301:
        /* <DEDUP_REMOVED lines=38> */
[----:B-1----:R-:W-:Y:S01]  /*2f60*/  SHF.R.S32.HI R75, RZ, 0x1f, R35 ;  /* 0x0000001fff4b7819 */ /* 0x002fe20000011423 */
[----:B--2---:R-:W-:Y:S01]  /*2f70*/  HADD2.F32 R39, -RZ, R69.H0_H0 ;  /* 0x20000045ff277230 */ /* 0x004fe20000004100 */
[----:B------:R-:W-:Y:S01]  /*2f80*/  IADD3 R69, PT, PT, R33, 0x100, RZ ;  /* 0x0000010021457810 */ /* 0x000fe20007ffe0ff */
[----:B---3--:R-:W-:-:S03]  /*2f90*/  HADD2.F32 R38, -RZ, R67.H0_H0 ;  /* 0x20000043ff267230 */ /* 0x008fc60000004100 */
[----:B------:R-:W-:Y:S01]  /*2fa0*/  SHF.R.S32.HI R78, RZ, 0x1f, R69 ;  /* 0x0000001fff4e7819 */ /* 0x000fe20000011445 */
[----:B-----5:R-:W-:Y:S01]  /*2fb0*/  HADD2.F32 R67, -RZ, R76.H0_H0 ;  /* 0x2000004cff437230 */ /* 0x020fe20000004100 */
[----:B------:R-:W-:Y:S01]  /*2fc0*/  SHF.R.S32.HI R76, RZ, 0x1f, R36 ;  /* 0x0000001fff4c7819 */ /* 0x000fe20000011424 */
[----:B------:R-:W-:Y:S01]  /*2fd0*/  HADD2.F32 R74, -RZ, R77.H0_H0 ;  /* 0x2000004dff4a7230 */ /* 0x000fe20000004100 */
        /* <DEDUP_REMOVED lines=26> */
.L_x_2312:
[----:B------:R-:W-:Y:S05]  /*3180*/  BSYNC.RECONVERGENT B1 ;  /* 0x0000000000017941 */ /* 0x000fea0003800200 */
.L_x_2311:
        /* <DEDUP_REMOVED lines=27> */
.L_x_2314:
[----:B------:R-:W-:Y:S05]  /*3340*/  BSYNC.RECONVERGENT B1 ;  /* 0x0000000000017941 */ /* 0x000fea0003800200 */
.L_x_2313:
        /* <DEDUP_REMOVED lines=20> */
.L_x_2316:
[----:B------:R-:W-:Y:S05]  /*3490*/  BSYNC.RECONVERGENT B1 ;  /* 0x0000000000017941 */ /* 0x000fea0003800200 */
.L_x_2315:
        /* <DEDUP_REMOVED lines=21> */
.L_x_2318:
[----:B------:R-:W-:Y:S05]  /*35f0*/  BSYNC.RECONVERGENT B1 ;  /* 0x0000000000017941 */ /* 0x000fea0003800200 */
.L_x_2317:
        /* <DEDUP_REMOVED lines=32> */
.L_x_2320:
[----:B------:R-:W-:Y:S05]  /*3800*/  BSYNC.RECONVERGENT B1 ;  /* 0x0000000000017941 */ /* 0x000fea0003800200 */
.L_x_2319:
        /* <DEDUP_REMOVED lines=22> */
.L_x_2322:
[----:B------:R-:W-:Y:S05]  /*3970*/  BSYNC.RECONVERGENT B1 ;  /* 0x0000000000017941 */ /* 0x000fea0003800200 */
.L_x_2321:
        /* <DEDUP_REMOVED lines=20> */
.L_x_2324:
[----:B------:R-:W-:Y:S05]  /*3ac0*/  BSYNC.RECONVERGENT B1 ;  /* 0x0000000000017941 */ /* 0x000fea0003800200 */
.L_x_2323:
        /* <DEDUP_REMOVED lines=20> */
.L_x_2326:
[----:B------:R-:W-:Y:S05]  /*3c10*/  BSYNC.RECONVERGENT B1 ;  /* 0x0000000000017941 */ /* 0x000fea0003800200 */
.L_x_2325:
        /* <DEDUP_REMOVED lines=20> */
.L_x_2328:
[----:B------:R-:W-:Y:S05]  /*3d60*/  BSYNC.RECONVERGENT B1 ;  /* 0x0000000000017941 */ /* 0x000fea0003800200 */
.L_x_2327:
        /* <DEDUP_REMOVED lines=20> */
.L_x_2330:
[----:B------:R-:W-:Y:S05]  /*3eb0*/  BSYNC.RECONVERGENT B1 ;  /* 0x0000000000017941 */ /* 0x000fea0003800200 */
.L_x_2329:
        /* <DEDUP_REMOVED lines=36> */
.L_x_2332:
[----:B------:R-:W-:Y:S05]  /*4100*/  BSYNC.RECONVERGENT B1 ;  /* 0x0000000000017941 */ /* 0x000fea0003800200 */
.L_x_2331:
        /* <DEDUP_REMOVED lines=20> */
.L_x_2334:
[----:B------:R-:W-:Y:S05]  /*4250*/  BSYNC.RECONVERGENT B1 ;  /* 0x0000000000017941 */ /* 0x000fea0003800200 */
.L_x_2333:
        /* <DEDUP_REMOVED lines=20> */
.L_x_2336:
[----:B------:R-:W-:Y:S05]  /*43a0*/  BSYNC.RECONVERGENT B1 ;  /* 0x0000000000017941 */ /* 0x000fea0003800200 */
.L_x_2335:
        /* <DEDUP_REMOVED lines=20> */
.L_x_2338:
[----:B------:R-:W-:Y:S05]  /*44f0*/  BSYNC.RECONVERGENT B1 ;  /* 0x0000000000017941 */ /* 0x000fea0003800200 */
.L_x_2337:
        /* <DEDUP_REMOVED lines=20> */
.L_x_2340:
[----:B------:R-:W-:Y:S05]  /*4640*/  BSYNC.RECONVERGENT B1 ;  /* 0x0000000000017941 */ /* 0x000fea0003800200 */
.L_x_2339:
        /* <DEDUP_REMOVED lines=19> */
.L_x_2310:
        /* <DEDUP_REMOVED lines=34> */
.L_x_2343:
[----:B------:R-:W-:Y:S05]  /*49a0*/  BSYNC.RECONVERGENT B1 ;  /* 0x0000000000017941 */ /* 0x000fea0003800200 */
.L_x_2342:
        /* <DEDUP_REMOVED lines=35> */
.L_x_2345:
[----:B------:R-:W-:Y:S05]  /*4be0*/  BSYNC.RECONVERGENT B1 ;  /* 0x0000000000017941 */ /* 0x000fea0003800200 */
.L_x_2344:
        /* <DEDUP_REMOVED lines=30> */
.L_x_2347:
[----:B------:R-:W-:Y:S05]  /*4dd0*/  BSYNC.RECONVERGENT B1 ;  /* 0x0000000000017941 */ /* 0x000fea0003800200 */
.L_x_2346:
        /* <DEDUP_REMOVED lines=31> */
.L_x_2349:
[----:B------:R-:W-:Y:S05]  /*4fd0*/  BSYNC.RECONVERGENT B1 ;  /* 0x0000000000017941 */ /* 0x000fea0003800200 */
.L_x_2348:
        /* <DEDUP_REMOVED lines=42> */
.L_x_2351:
[----:B------:R-:W-:Y:S05]  /*5280*/  BSYNC.RECONVERGENT B1 ;  /* 0x0000000000017941 */ /* 0x000fea0003800200 */
.L_x_2350:
        /* <DEDUP_REMOVED lines=32> */
.L_x_2353:
[----:B------:R-:W-:Y:S05]  /*5490*/  BSYNC.RECONVERGENT B1 ;  /* 0x0000000000017941 */ /* 0x000fea0003800200 */
.L_x_2352:
        /* <DEDUP_REMOVED lines=30> */
.L_x_2355:
[----:B------:R-:W-:Y:S05]  /*5680*/  BSYNC.RECONVERGENT B1 ;  /* 0x0000000000017941 */ /* 0x000fea0003800200 */
.L_x_2354:
        /* <DEDUP_REMOVED lines=30> */
.L_x_2357:
[----:B------:R-:W-:Y:S05]  /*5870*/  BSYNC.RECONVERGENT B1 ;  /* 0x0000000000017941 */ /* 0x000fea0003800200 */
.L_x_2356:
        /* <DEDUP_REMOVED lines=30> */
.L_x_2359:
[----:B------:R-:W-:Y:S05]  /*5a60*/  BSYNC.RECONVERGENT B1 ;  /* 0x0000000000017941 */ /* 0x000fea0003800200 */
.L_x_2358:
        /* <DEDUP_REMOVED lines=30> */
.L_x_2361:
[----:B------:R-:W-:Y:S05]  /*5c50*/  BSYNC.RECONVERGENT B1 ;  /* 0x0000000000017941 */ /* 0x000fea0003800200 */
.L_x_2360:
        /* <DEDUP_REMOVED lines=46> */
.L_x_2363:
[----:B------:R-:W-:Y:S05]  /*5f40*/  BSYNC.RECONVERGENT B1 ;  /* 0x0000000000017941 */ /* 0x000fea0003800200 */
.L_x_2362:
        /* <DEDUP_REMOVED lines=30> */
.L_x_2365:
[----:B------:R-:W-:Y:S05]  /*6130*/  BSYNC.RECONVERGENT B1 ;  /* 0x0000000000017941 */ /* 0x000fea0003800200 */
.L_x_2364:
        /* <DEDUP_REMOVED lines=30> */
.L_x_2367:
[----:B------:R-:W-:Y:S05]  /*6320*/  BSYNC.RECONVERGENT B1 ;  /* 0x0000000000017941 */ /* 0x000fea0003800200 */
.L_x_2366:
        /* <DEDUP_REMOVED lines=30> */
.L_x_2369:
[----:B------:R-:W-:Y:S05]  /*6510*/  BSYNC.RECONVERGENT B1 ;  /* 0x0000000000017941 */ /* 0x000fea0003800200 */
.L_x_2368:
        /* <DEDUP_REMOVED lines=30> */
.L_x_2371:
[----:B------:R-:W-:Y:S05]  /*6700*/  BSYNC.RECONVERGENT B1 ;  /* 0x0000000000017941 */ /* 0x000fea0003800200 */
.L_x_2370:
        /* <DEDUP_REMOVED lines=28> */
.L_x_2341:
[----:B------:R-:W-:Y:S05]  /*68d0*/  BSYNC.RECONVERGENT B0 ;  /* 0x0000000000007941 */ /* 0x000fea0003800200 */
.L_x_2309:
        /* <DEDUP_REMOVED lines=8> */
.L_x_2373:
        /* <DEDUP_REMOVED lines=10> */
.L_x_3454:


//--------------------- .text._Z35group_norm_nhwc_fwd_one_pass_kernelI11Fp16IOFp32WLi64ELi40ELi640EEv26Group_norm_nhwc_fwd_params --------------------------
	.section	.text._Z35group_norm_nhwc_fwd_one_pass_kernelI11Fp16IOFp32WLi64ELi40ELi640EEv26Group_norm_nhwc_fwd_params,"ax",@progbits
	.align	128
        .global         _Z35group_norm_nhwc_fwd_one_pass_kernelI11Fp16IOFp32WLi64ELi40ELi640EEv26Group_norm_nhwc_fwd_params
        .type           _Z35group_norm_nhwc_fwd_one_pass_kernelI11Fp16IOFp32WLi64ELi40ELi640EEv26Group_norm_nhwc_fwd_params,@function
        .size           _Z35group_norm_nhwc_fwd_one_pass_kernelI11Fp16IOFp32WLi64ELi40ELi640EEv26Group_norm_nhwc_fwd_params,(.L_x_3455 - _Z35group_norm_nhwc_fwd_one_pass_kernelI11Fp16IOFp32WLi64ELi40ELi640EEv26Group_norm_nhwc_fwd_params)
        .other          _Z35group_norm_nhwc_fwd_one_pass_kernelI11Fp16IOFp32WLi64ELi40ELi640EEv26Group_norm_nhwc_fwd_params,@"STO_CUDA_ENTRY STV_DEFAULT"
_Z35group_norm_nhwc_fwd_one_pass_kernelI11Fp16IOFp32WLi64ELi40ELi640EEv26Group_norm_nhwc_fwd_params:
.text._Z35group_norm_nhwc_fwd_one_pass_kernelI11Fp16IOFp32WLi64ELi40ELi640EEv26Group_norm_nhwc_fwd_params:
        /* <DEDUP_REMOVED lines=36> */
.L_x_2393:
[----:B------:R-:W0:Y:S01]  /*0240*/  LDC R0, c[0x0][0x3f8] ;  /* 0x0000fe00ff007b82 */ /* 0x000e220000000800 */
[----:B-----5:R-:W-:Y:S01]  /*0250*/  IABS R10, UR7 ;  /* 0x00000007000a7c13 */ /* 0x020fe20008000000 */
[----:B-1----:R-:W1:Y:S01]  /*0260*/  LDCU.64 UR8, c[0x0][0x3e8] ;  /* 0x00007d00ff0877ac */ /* 0x002e620008000a00 */
[----:B0---4-:R-:W-:Y:S02]  /*0270*/  IABS R8, R0 ;  /* 0x0000000000087213 */ /* 0x011fe40000000000 */
[----:B------:R-:W-:Y:S02]  /*0280*/  ISETP.NE.AND P3, PT, R0, RZ, PT ;  /* 0x000000ff0000720c */ /* 0x000fe40003f65270 */
[----:B---3--:R-:W0:Y:S08]  /*0290*/  I2F.RP R5, R8 ;  /* 0x0000000800057306 */ /* 0x008e300000209400 */
[----:B0-----:R-:W0:Y:S02]  /*02a0*/  MUFU.RCP R5, R5 ;  /* 0x0000000500057308 */ /* 0x001e240000001000 */
[----:B0-----:R-:W-:-:S06]  /*02b0*/  IADD3 R2, PT, PT, R5, 0xffffffe, RZ ;  /* 0x0ffffffe05027810 */ /* 0x001fcc0007ffe0ff */
[----:B--2---:R0:W2:Y:S02]  /*02c0*/  F2I.FTZ.U32.TRUNC.NTZ R3, R2 ;  /* 0x0000000200037305 */ /* 0x0040a4000021f000 */
[----:B0-----:R-:W-:Y:S01]  /*02d0*/  IMAD.MOV.U32 R2, RZ, RZ, RZ ;  /* 0x000000ffff027224 */ /* 0x001fe200078e00ff */
        /* <DEDUP_REMOVED lines=16> */
[----:B------:R-:W-:Y:S02]  /*03e0*/  ISETP.GE.U32.AND P1, PT, R22, UR8, PT ;  /* 0x0000000816007c0c */ /* 0x000fe4000bf26070 */
[----:B------:R-:W-:Y:S02]  /*03f0*/  MOV R5, R3 ;  /* 0x0000000300057202 */ /* 0x000fe40000000f00 */
[----:B------:R-:W-:Y:S01]  /*0400*/  ISETP.GE.AND.EX P1, PT, R17, UR9, PT, P1 ;  /* 0x0000000911007c0c */ /* 0x000fe2000bf26310 */
[----:B------:R-:W0:Y:S01]  /*0410*/  LDCU.64 UR8, c[0x0][0x3f0] ;  /* 0x00007e00ff0877ac */ /* 0x000e220008000a00 */
[----:B------:R-:W1:Y:S01]  /*0420*/  @!P2 LDC.64 R8, c[0x0][0x3e0] ;  /* 0x0000f800ff08ab82 */ /* 0x000e620000000a00 */
[----:B------:R-:W-:Y:S01]  /*0430*/  @!P4 IMAD.MOV R5, RZ, RZ, -R5 ;  /* 0x000000ffff05c224 */ /* 0x000fe200078e0a05 */
[----:B------:R-:W-:-:S04]  /*0440*/  @!P3 LOP3.LUT R5, RZ, R0, RZ, 0x33, !PT ;  /* 0x00000000ff05b212 */ /* 0x000fc800078e33ff */
[----:B------:R-:W-:Y:S02]  /*0450*/  IADD3 R23, PT, PT, -R5, RZ, RZ ;  /* 0x000000ff05177210 */ /* 0x000fe40007ffe1ff */
[----:B------:R-:W2:Y:S03]  /*0460*/  @!P2 LDC.64 R12, c[0x0][0x390] ;  /* 0x0000e400ff0cab82 */ /* 0x000ea60000000a00 */
[----:B------:R-:W-:Y:S01]  /*0470*/  IMAD R23, R0, R23, UR7 ;  /* 0x0000000700177e24 */ /* 0x000fe2000f8e0217 */
[----:B------:R-:W-:-:S03]  /*0480*/  SHF.R.S32.HI R0, RZ, 0x1f, R5 ;  /* 0x0000001fff007819 */ /* 0x000fc60000011405 */
[----:B------:R-:W-:Y:S01]  /*0490*/  IMAD R23, R23, 0x28, RZ ;  /* 0x0000002817177824 */ /* 0x000fe200078e02ff */
[----:B------:R-:W3:Y:S01]  /*04a0*/  @!P1 LDC.64 R2, c[0x0][0x3e0] ;  /* 0x0000f800ff029b82 */ /* 0x000ee20000000a00 */
[----:B0-----:R-:W-:-:S03]  /*04b0*/  IMAD R0, R0, UR8, RZ ;  /* 0x0000000800007c24 */ /* 0x001fc6000f8e02ff */
[----:B------:R-:W-:Y:S01]  /*04c0*/  IADD3 R24, P3, PT, R23, R28, RZ ;  /* 0x0000001c17187210 */ /* 0x000fe20007f7e0ff */
[----:B------:R-:W-:-:S03]  /*04d0*/  IMAD R27, R5, UR9, R0 ;  /* 0x00000009051b7c24 */ /* 0x000fc6000f8e0200 */
[----:B------:R-:W0:Y:S01]  /*04e0*/  @!P1 LDC.64 R10, c[0x0][0x390] ;  /* 0x0000e400ff0a9b82 */ /* 0x000e220000000a00 */
[----:B------:R-:W-:Y:S01]  /*04f0*/  LEA.HI.X.SX32 R25, R23, RZ, 0x1, P3 ;  /* 0x000000ff17197211 */ /* 0x000fe200018f0eff */
[----:B-1----:R-:W-:Y:S02]  /*0500*/  @!P2 IMAD R14, R7, R8, RZ ;  /* 0x00000008070ea224 */ /* 0x002fe400078e02ff */
[----:B------:R-:W-:-:S04]  /*0510*/  IMAD.WIDE.U32 R24, R5, UR8, R24 ;  /* 0x0000000805187c25 */ /* 0x000fc8000f8e0018 */
[----:B------:R-:W-:Y:S01]  /*0520*/  @!P2 IMAD R19, R21, R9, R14 ;  /* 0x000000091513a224 */ /* 0x000fe200078e020e */
[----:B------:R-:W-:Y:S02]  /*0530*/  IADD3 R27, PT, PT, R25, R27, RZ ;  /* 0x0000001b191b7210 */ /* 0x000fe40007ffe0ff */
[-C--:B------:R-:W-:Y:S02]  /*0540*/  @!P1 MOV R26, R24.reuse ;  /* 0x00000018001a9202 */ /* 0x080fe40000000f00 */
[----:B------:R-:W-:Y:S01]  /*0550*/  @!P2 MOV R14, R24 ;  /* 0x00000018000ea202 */ /* 0x000fe20000000f00 */
[----:B---3--:R-:W-:Y:S01]  /*0560*/  @!P1 IMAD R0, R17, R2, RZ ;  /* 0x0000000211009224 */ /* 0x008fe200078e02ff */
[----:B------:R-:W-:-:S03]  /*0570*/  @!P2 MOV R15, R27 ;  /* 0x0000001b000fa202 */ /* 0x000fc60000000f00 */
[C---:B------:R-:W-:Y:S02]  /*0580*/  @!P1 IMAD R5, R22.reuse, R3, R0 ;  /* 0x0000000316059224 */ /* 0x040fe400078e0200 */
[----:B------:R-:W-:-:S04]  /*0590*/  @!P1 IMAD.WIDE.U32 R2, R22, R2, R26 ;  /* 0x0000000216029225 */ /* 0x000fc800078e001a */
[----:B------:R-:W-:Y:S01]  /*05a0*/  @!P2 IMAD.WIDE.U32 R8, R21, R8, R14 ;  /* 0x000000081508a225 */ /* 0x000fe200078e000e */
[----:B------:R-:W-:Y:S02]  /*05b0*/  @!P1 IADD3 R3, PT, PT, R3, R5, RZ ;  /* 0x0000000503039210 */ /* 0x000fe40007ffe0ff */
[----:B0-----:R-:W-:Y:S01]  /*05c0*/  @!P1 LEA R10, P3, R2, R10, 0x1 ;  /* 0x0000000a020a9211 */ /* 0x001fe200078608ff */
[----:B------:R-:W-:Y:S01]  /*05d0*/  @!P2 IMAD.IADD R0, R9, 0x1, R19 ;  /* 0x000000010900a824 */ /* 0x000fe200078e0213 */
[----:B--2---:R-:W-:Y:S02]  /*05e0*/  @!P2 LEA R12, P4, R8, R12, 0x1 ;  /* 0x0000000c080ca211 */ /* 0x004fe400078808ff */
[----:B------:R-:W-:Y:S01]  /*05f0*/  @!P1 LEA.HI.X R11, R2, R11, R3, 0x1, P3 ;  /* 0x0000000b020b9211 */ /* 0x000fe200018f0c03 */
[----:B------:R-:W-:Y:S01]  /*0600*/  HFMA2 R3, -RZ, RZ, 0, 0 ;  /* 0x00000000ff037431 */ /* 0x000fe200000001ff */
[----:B------:R-:W-:Y:S02]  /*0610*/  MOV R5, RZ ;  /* 0x000000ff00057202 */ /* 0x000fe40000000f00 */
[----:B------:R-:W-:-:S05]  /*0620*/  @!P2 LEA.HI.X R13, R8, R13, R0, 0x1, P4 ;  /* 0x0000000d080da211 */ /* 0x000fca00020f0c00 */
[----:B------:R-:W2:Y:S04]  /*0630*/  @!P2 LDG.E R5, desc[UR14][R12.64] ;  /* 0x0000000e0c05a981 */ /* 0x000ea8000c1e1900 */
[----:B------:R-:W3:Y:S01]  /*0640*/  @!P1 LDG.E R3, desc[UR14][R10.64] ;  /* 0x0000000e0a039981 */ /* 0x000ee2000c1e1900 */
[C---:B------:R-:W-:Y:S02]  /*0650*/  ISETP.GT.AND P1, PT, R6.reuse, 0x1e, PT ;  /* 0x0000001e0600780c */ /* 0x040fe40003f24270 */
[----:B------:R-:W-:Y:S01]  /*0660*/  ISETP.GT.AND P2, PT, R6, 0xf, PT ;  /* 0x0000000f0600780c */ /* 0x000fe20003f44270 */
[----:B------:R-:W-:Y:S01]  /*0670*/  BSSY.RECONVERGENT B0, `(.L_x_2374) ;  /* 0x0000031000007945 */ /* 0x000fe20003800200 */
[----:B--2---:R-:W-:Y:S02]  /*0680*/  HADD2.F32 R2, -RZ, R5.H1_H1 ;  /* 0x30000005ff027230 */ /* 0x004fe40000004100 */
[----:B---3--:R-:W-:-:S02]  /*0690*/  HADD2.F32 R0, -RZ, R3.H1_H1 ;  /* 0x30000003ff007230 */ /* 0x008fc40000004100 */
[----:B------:R-:W-:-:S03]  /*06a0*/  HADD2.F32 R3, -RZ, R3.H0_H0 ;  /* 0x20000003ff037230 */ /* 0x000fc60000004100 */
[----:B------:R-:W-:Y:S01]  /*06b0*/  FMUL.FTZ R14, R0, R0 ;  /* 0x00000000000e7220 */ /* 0x000fe20000410000 */
[----:B------:R-:W-:Y:S02]  /*06c0*/  HADD2.F32 R5, -RZ, R5.H0_H0 ;  /* 0x20000005ff057230 */ /* 0x000fe40000004100 */
[C---:B------:R-:W-:Y:S01]  /*06d0*/  FADD.FTZ R8, R3.reuse, R0 ;  /* 0x0000000003087221 */ /* 0x040fe20000010000 */
[----:B------:R-:W-:Y:S01]  /*06e0*/  FMUL.FTZ R18, R2, R2 ;  /* 0x0000000202127220 */ /* 0x000fe20000410000 */
[----:B------:R-:W-:Y:S01]  /*06f0*/  FFMA.FTZ R14, R3, R3, R14 ;  /* 0x00000003030e7223 */ /* 0x000fe2000001000e */
[C---:B------:R-:W-:Y:S01]  /*0700*/  FADD.FTZ R9, R5.reuse, R2 ;  /* 0x0000000205097221 */ /* 0x040fe20000010000 */
[----:B------:R-:W-:Y:S01]  /*0710*/  FADD.FTZ R8, RZ, R8 ;  /* 0x00000008ff087221 */ /* 0x000fe20000010000 */
[----:B------:R-:W-:Y:S01]  /*0720*/  FFMA.FTZ R11, R5, R5, R18 ;  /* 0x00000005050b7223 */ /* 0x000fe20000010012 */
[----:B------:R-:W-:Y:S02]  /*0730*/  FADD.FTZ R14, RZ, R14 ;  /* 0x0000000eff0e7221 */ /* 0x000fe40000010000 */
[----:B------:R-:W-:-:S02]  /*0740*/  FADD.FTZ R8, R8, R9 ;  /* 0x0000000908087221 */ /* 0x000fc40000010000 */
[----:B------:R-:W-:-:S03]  /*0750*/  FADD.FTZ R9, R14, R11 ;  /* 0x0000000b0e097221 */ /* 0x000fc60000010000 */
        /* <DEDUP_REMOVED lines=16> */
[----:B------:R-:W-:Y:S01]  /*0860*/  ISETP.GT.AND P1, PT, R6, 0x17, PT ;  /* 0x000000170600780c */ /* 0x000fe20003f24270 */
        /* <DEDUP_REMOVED lines=17> */
.L_x_2375:
[----:B------:R-:W-:Y:S05]  /*0980*/  BSYNC.RECONVERGENT B0 ;  /* 0x0000000000007941 */ /* 0x000fea0003800200 */
.L_x_2374:
        /* <DEDUP_REMOVED lines=56> */
.L_x_2377:
[----:B------:R-:W-:Y:S05]  /*0d10*/  BSYNC.RECONVERGENT B0 ;  /* 0x0000000000007941 */ /* 0x000fea0003800200 */
.L_x_2376:
        /* <DEDUP_REMOVED lines=20> */
[----:B------:R-:W-:Y:S01]  /*0e60*/  IMAD.U32 R15, RZ, RZ, UR5 ;  /* 0x00000005ff0f7e24 */ /* 0x000fe2000f8e00ff */
        /* <DEDUP_REMOVED lines=10> */
.L_x_2380:
[----:B---3--:R-:W2:Y:S04]  /*0f10*/  LDG.E.STRONG.GPU R8, desc[UR14][R10.64] ;  /* 0x0000000e0a087981 */ /* 0x008ea8000c1ef900 */
[----:B--2---:R-:W-:Y:S01]  /*0f20*/  CCTL.IVALL ;  /* 0x00000000ff00798f */ /* 0x004fe20002000000 */
[----:B------:R-:W-:Y:S05]  /*0f30*/  YIELD ;  /* 0x0000000000007946 */ /* 0x000fea0003800000 */
[----:B------:R-:W-:-:S13]  /*0f40*/  ISETP.NE.AND P1, PT, R8, R13, PT ;  /* 0x0000000d0800720c */ /* 0x000fda0003f25270 */
[----:B------:R-:W-:Y:S05]  /*0f50*/  @P1 BRA `(.L_x_2380) ;  /* 0xfffffffc00ec1947 */ /* 0x000fea000383ffff */
.L_x_2379:
        /* <DEDUP_REMOVED lines=15> */
.L_x_2382:
        /* <DEDUP_REMOVED lines=15> */
[----:B------:R-:W-:Y:S02]  /*1140*/  MOV R12, UR24 ;  /* 0x00000018000c7c02 */ /* 0x000fe40008000f00 */
        /* <DEDUP_REMOVED lines=75> */
.L_x_2381:
[----:B------:R-:W-:-:S13]  /*1600*/  LOP3.LUT P1, RZ, R4, 0x7, RZ, 0xc0, !PT ;  /* 0x0000000704ff7812 */ /* 0x000fda000782c0ff */
[----:B------:R-:W-:Y:S05]  /*1610*/  @!P1 BRA `(.L_x_2378) ;  /* 0x0000000400709947 */ /* 0x000fea0003800000 */
[----:B---3--:R-:W-:-:S05]  /*1620*/  LOP3.LUT R8, R4, 0x7, RZ, 0xc0, !PT ;  /* 0x0000000704087812 */ /* 0x008fca00078ec0ff */
[----:B------:R-:W-:-:S05]  /*1630*/  VIADD R8, R8, 0xffffffff ;  /* 0xffffffff08087836 */ /* 0x000fca0000000000 */
        /* <DEDUP_REMOVED lines=48> */
.L_x_2383:
        /* <DEDUP_REMOVED lines=28> */
.L_x_2384:
        /* <DEDUP_REMOVED lines=11> */
[----:B0-----:R-:W-:Y:S01]  /*1bb0*/  FADD.FTZ R18, R18, R8 ;  /* 0x0000000812127221 */ /* 0x001fe20000010000 */
[----:B------:R-:W-:-:S07]  /*1bc0*/  FADD.FTZ R19, R19, R9 ;  /* 0x0000000913137221 */ /* 0x000fce0000010000 */
.L_x_2385:
[----:B------:R-:W-:Y:S05]  /*1bd0*/  BSYNC.RECONVERGENT B0 ;  /* 0x0000000000007941 */ /* 0x000fea0003800200 */
.L_x_2378:
        /* <DEDUP_REMOVED lines=30> */
[----:B------:R-:W-:-:S06]  /*1dc0*/  HFMA2 R29, -RZ, RZ, 1.875, 0 ;  /* 0x3f800000ff1d7431 */ /* 0x000fcc00000001ff */
        /* <DEDUP_REMOVED lines=25> */
[----:B------:R-:W-:-:S05]  /*1f60*/  F2FP.F16.F32.PACK_AB R3, R19, R0 ;  /* 0x000000001303723e */ /* 0x000fca00000000ff */
[----:B------:R2:W-:Y:S02]  /*1f70*/  STG.E desc[UR14][R14.64], R3 ;  /* 0x000000030e007986 */ /* 0x0005e4000c10190e */
.L_x_2389:
[----:B------:R-:W-:Y:S05]  /*1f80*/  BSYNC.RECONVERGENT B1 ;  /* 0x0000000000017941 */ /* 0x000fea0003800200 */
.L_x_2388:
[----:B------:R-:W-:Y:S05]  /*1f90*/  @P2 BRA `(.L_x_2390) ;  /* 0x00000004004c2947 */ /* 0x000fea0003800000 */
[----:B------:R-:W0:Y:S01]  /*1fa0*/  LDCU.64 UR8, c[0x0][0x3e0] ;  /* 0x00007c00ff0877ac */ /* 0x000e220008000a00 */
[--C-:B------:R-:W-:Y:S01]  /*1fb0*/  FADD.FTZ R0, R5, -R23.reuse ;  /* 0x8000001705007221 */ /* 0x100fe20000010000 */
[----:B------:R-:W-:Y:S01]  /*1fc0*/  FADD.FTZ R2, R2, -R23 ;  /* 0x8000001702027221 */ /* 0x000fe20000010000 */
[----:B------:R-:W-:Y:S01]  /*1fd0*/  IMAD.MOV.U32 R25, RZ, RZ, R27 ;  /* 0x000000ffff197224 */ /* 0x000fe200078e001b */
[----:B------:R-:W3:Y:S01]  /*1fe0*/  LDCU.64 UR10, c[0x0][0x380] ;  /* 0x00007000ff0a77ac */ /* 0x000ee20008000a00 */
[-C--:B-12---:R-:W-:Y:S01]  /*1ff0*/  FMUL.FTZ R3, R0, R29.reuse ;  /* 0x0000001d00037220 */ /* 0x086fe20000410000 */
[----:B------:R-:W-:-:S03]  /*2000*/  FMUL.FTZ R2, R2, R29 ;  /* 0x0000001d02027220 */ /* 0x000fc60000410000 */
[----:B-----5:R-:W-:Y:S01]  /*2010*/  FFMA.FTZ R5, R8, R3, R10 ;  /* 0x0000000308057223 */ /* 0x020fe2000001000a */
[----:B------:R-:W-:-:S05]  /*2020*/  FFMA.FTZ R0, R9, R2, R11 ;  /* 0x0000000209007223 */ /* 0x000fca000001000b */
[----:B------:R-:W-:Y:S01]  /*2030*/  F2FP.F16.F32.PACK_AB R5, R0, R5 ;  /* 0x000000050005723e */ /* 0x000fe200000000ff */
        /* <DEDUP_REMOVED lines=8> */
.L_x_2387:
        /* <DEDUP_REMOVED lines=32> */
[----:B------:R-:W-:Y:S02]  /*22c0*/  F2FP.F16.F32.PACK_AB R3, R3, R0 ;  /* 0x000000000303723e */ /* 0x000fe400000000ff */
[----:B------:R-:W-:-:S05]  /*22d0*/  LEA.HI.X R13, R14, UR17, R13, 0x1, P1 ;  /* 0x000000110e0d7c11 */ /* 0x000fca00088f0c0d */
[----:B------:R2:W-:Y:S02]  /*22e0*/  STG.E desc[UR14][R12.64], R3 ;  /* 0x000000030c007986 */ /* 0x0005e4000c10190e */
.L_x_2392:
[----:B------:R-:W-:Y:S05]  /*22f0*/  BSYNC.RECONVERGENT B1 ;  /* 0x0000000000017941 */ /* 0x000fea0003800200 */
.L_x_2391:
        /* <DEDUP_REMOVED lines=27> */
[----:B------:R-:W-:-:S05]  /*24b0*/  F2FP.F16.F32.PACK_AB R13, R13, R0 ;  /* 0x000000000d0d723e */ /* 0x000fca00000000ff */
[----:B------:R4:W-:Y:S02]  /*24c0*/  STG.E desc[UR14][R8.64], R13 ;  /* 0x0000000d08007986 */ /* 0x0009e4000c10190e */
.L_x_2390:
[----:B------:R-:W-:Y:S05]  /*24d0*/  BSYNC.RECONVERGENT B0 ;  /* 0x0000000000007941 */ /* 0x000fea0003800200 */
.L_x_2386:
        /* <DEDUP_REMOVED lines=8> */
.L_x_2394:
        /* <DEDUP_REMOVED lines=10> */
.L_x_3455:


//--------------------- .text._Z35group_norm_nhwc_fwd_one_pass_kernelI11Fp16IOFp32WLi128ELi40ELi640EEv26Group_norm_nhwc_fwd_params --------------------------
	.section	.text._Z35group_norm_nhwc_fwd_one_pass_kernelI11Fp16IOFp32WLi128ELi40ELi640EEv26Group_norm_nhwc_fwd_params,"ax",@progbits
	.align	128
        .global         _Z35group_norm_nhwc_fwd_one_pass_kernelI11Fp16IOFp32WLi128ELi40ELi640EEv26Group_norm_nhwc_fwd_params
        .type           _Z35group_norm_nhwc_fwd_one_pass_kernelI11Fp16IOFp32WLi128ELi40ELi640EEv26Group_norm_nhwc_fwd_params,@function
        .size           _Z35group_norm_nhwc_fwd_one_pass_kernelI11Fp16IOFp32WLi128ELi40ELi640EEv26Group_norm_nhwc_fwd_params,(.L_x_3456 - _Z35group_norm_nhwc_fwd_one_pass_kernelI11Fp16IOFp32WLi128ELi40ELi640EEv26Group_norm_nhwc_fwd_params)
        .other          _Z35group_norm_nhwc_fwd_one_pass_kernelI11Fp16IOFp32WLi128ELi40ELi640EEv26Group_norm_nhwc_fwd_params,@"STO_CUDA_ENTRY STV_DEFAULT"
_Z35group_norm_nhwc_fwd_one_pass_kernelI11Fp16IOFp32WLi128ELi40ELi640EEv26Group_norm_nhwc_fwd_params:
.text._Z35group_norm_nhwc_fwd_one_pass_kernelI11Fp16IOFp32WLi128ELi40ELi640EEv26Group_norm_nhwc_fwd_params:
        /* <DEDUP_REMOVED lines=40> */
.L_x_2422:
[----:B0-----:R-:W0:Y:S01]  /*0280*/  LDCU UR5, c[0x0][0x3f8] ;  /* 0x00007f00ff0577ac */ /* 0x001e220008000800 */
[----:B------:R-:W-:Y:S02]  /*0290*/  IABS R6, UR9 ;  /* 0x0000000900067c13 */ /* 0x000fe40008000000 */
[C---:B------:R-:W-:Y:S01]  /*02a0*/  IADD3 R29, PT, PT, R23.reuse, 0x20, RZ ;  /* 0x00000020171d7810 */ /* 0x040fe20007ffe0ff */
[----:B-1----:R-:W1:Y:S01]  /*02b0*/  LDCU.64 UR14, c[0x0][0x3e8] ;  /* 0x00007d00ff0e77ac */ /* 0x002e620008000a00 */
[----:B------:R-:W-:Y:S02]  /*02c0*/  SHF.R.S32.HI R13, RZ, 0x1f, R23 ;  /* 0x0000001fff0d7819 */ /* 0x000fe40000011417 */
[----:B------:R-:W-:Y:S02]  /*02d0*/  LOP3.LUT R26, R22, 0xffff, RZ, 0xc0, !PT ;  /* 0x0000ffff161a7812 */ /* 0x000fe400078ec0ff */
[----:B------:R-:W-:Y:S02]  /*02e0*/  IADD3 R12, PT, PT, R23, 0x40, RZ ;  /* 0x00000040170c7810 */ /* 0x000fe40007ffe0ff */
[----:B0-----:R-:W-:-:S04]  /*02f0*/  MOV R0, UR5 ;  /* 0x0000000500007c02 */ /* 0x001fc80008000f00 */
[----:B--23--:R-:W-:Y:S02]  /*0300*/  IABS R5, R0 ;  /* 0x0000000000057213 */ /* 0x00cfe40000000000 */
[----:B-1----:R-:W-:Y:S02]  /*0310*/  ISETP.GE.U32.AND P2, PT, R29, UR14, PT ;  /* 0x0000000e1d007c0c */ /* 0x002fe4000bf46070 */
[----:B------:R-:W0:Y:S01]  /*0320*/  I2F.RP R0, R5 ;  /* 0x0000000500007306 */ /* 0x000e220000209400 */
[----:B------:R-:W-:-:S07]  /*0330*/  ISETP.GE.U32.AND P4, PT, R20, UR14, PT ;  /* 0x0000000e14007c0c */ /* 0x000fce000bf86070 */
        /* <DEDUP_REMOVED lines=21> */
[----:B------:R-:W-:Y:S02]  /*0490*/  PLOP3.LUT P1, PT, PT, PT, UP1, 0x80, 0x8 ;  /* 0x000000000008781c */ /* 0x000fe40003f2f018 */
[----:B0-----:R-:W-:Y:S02]  /*04a0*/  MOV R7, UR12 ;  /* 0x0000000c00077c02 */ /* 0x001fe40008000f00 */
        /* <DEDUP_REMOVED lines=40> */
[----:B------:R-:W-:Y:S02]  /*0730*/  @!P2 IMAD.IADD R11, R29, 0x1, R11 ;  /* 0x000000011d0ba824 */ /* 0x000fe400078e020b */
[----:B------:R-:W-:-:S05]  /*0740*/  @!P1 IMAD.WIDE.U32 R14, R23, R8, R14 ;  /* 0x00000008170e9225 */ /* 0x000fca00078e000e */
[----:B------:R-:W3:Y:S01]  /*0750*/  @!P3 LDC.64 R8, c[0x0][0x390] ;  /* 0x0000e400ff08bb82 */ /* 0x000ee20000000a00 */
[----:B------:R-:W-:Y:S02]  /*0760*/  @!P1 IADD3 R15, PT, PT, R15, R10, RZ ;  /* 0x0000000a0f0f9210 */ /* 0x000fe40007ffe0ff */
        /* <DEDUP_REMOVED lines=21> */
[----:B------:R-:W-:-:S04]  /*08c0*/  @!P4 IMAD.WIDE.U32 R4, R20, R10, R4 ;  /* 0x0000000a1404c225 */ /* 0x000fc800078e0004 */
[----:B------:R-:W-:Y:S01]  /*08d0*/  HFMA2 R11, -RZ, RZ, 0, 0 ;  /* 0x00000000ff0b7431 */ /* 0x000fe200000001ff */
[----:B------:R-:W3:Y:S01]  /*08e0*/  @!P1 LDG.E R16, desc[UR16][R28.64] ;  /* 0x000000101c109981 */ /* 0x000ee2000c1e1900 */
[----:B------:R-:W-:Y:S01]  /*08f0*/  @!P4 IMAD.IADD R0, R5, 0x1, R13 ;  /* 0x000000010500c824 */ /* 0x000fe200078e020d */
[----:B-1----:R-:W-:-:S04]  /*0900*/  @!P4 LEA R2, P2, R4, R2, 0x1 ;  /* 0x000000020402c211 */ /* 0x002fc800078408ff */
[----:B------:R-:W-:Y:S01]  /*0910*/  @!P4 LEA.HI.X R3, R4, R3, R0, 0x1, P2 ;  /* 0x000000030403c211 */ /* 0x000fe200010f0c00 */
[----:B------:R-:W-:Y:S01]  /*0920*/  HFMA2 R4, -RZ, RZ, 0, 0 ;  /* 0x00000000ff047431 */ /* 0x000fe200000001ff */
[----:B------:R0:W4:Y:S05]  /*0930*/  @!P3 LDG.E R11, desc[UR16][R8.64] ;  /* 0x00000010080bb981 */ /* 0x00012a000c1e1900 */
[----:B------:R1:W5:Y:S01]  /*0940*/  @!P4 LDG.E R4, desc[UR16][R2.64] ;  /* 0x000000100204c981 */ /* 0x000362000c1e1900 */
[C---:B------:R-:W-:Y:S01]  /*0950*/  ISETP.GT.AND P2, PT, R18.reuse, 0x1e, PT ;  /* 0x0000001e1200780c */ /* 0x040fe20003f44270 */
[----:B------:R-:W-:Y:S01]  /*0960*/  BSSY.RECONVERGENT B0, `(.L_x_2395) ;  /* 0x000003a000007945 */ /* 0x000fe20003800200 */
[----:B------:R-:W-:Y:S01]  /*0970*/  ISETP.GT.AND P3, PT, R18, 0xf, PT ;  /* 0x0000000f1200780c */ /* 0x000fe20003f64270 */
[----:B--2---:R-:W-:-:S02]  /*0980*/  HADD2.F32 R5, -RZ, R12.H1_H1 ;  /* 0x3000000cff057230 */ /* 0x004fc40000004100 */
[----:B------:R-:W-:-:S03]  /*0990*/  HADD2.F32 R6, -RZ, R12.H0_H0 ;  /* 0x2000000cff067230 */ /* 0x000fc60000004100 */
[----:B------:R-:W-:Y:S02]  /*09a0*/  FMUL.FTZ R15, R5, R5 ;  /* 0x00000005050f7220 */ /* 0x000fe40000410000 */
[C---:B0-----:R-:W-:Y:S02]  /*09b0*/  FADD.FTZ R9, R6.reuse, R5 ;  /* 0x0000000506097221 */ /* 0x041fe40000010000 */
[----:B------:R-:W-:Y:S01]  /*09c0*/  FFMA.FTZ R10, R6, R6, R15 ;  /* 0x00000006060a7223 */ /* 0x000fe2000001000f */
[--C-:B---3--:R-:W-:Y:S02]  /*09d0*/  HADD2.F32 R7, -RZ, R16.reuse.H1_H1 ;  /* 0x30000010ff077230 */ /* 0x108fe40000004100 */
[----:B------:R-:W-:-:S03]  /*09e0*/  HADD2.F32 R16, -RZ, R16.H0_H0 ;  /* 0x20000010ff107230 */ /* 0x000fc60000004100 */
[----:B------:R-:W-:Y:S02]  /*09f0*/  FMUL.FTZ R13, R7, R7 ;  /* 0x00000007070d7220 */ /* 0x000fe40000410000 */
[C---:B------:R-:W-:Y:S01]  /*0a00*/  FADD.FTZ R8, R16.reuse, R7 ;  /* 0x0000000710087221 */ /* 0x040fe20000010000 */
[--C-:B----4-:R-:W-:Y:S02]  /*0a10*/  HADD2.F32 R0, -RZ, R11.reuse.H1_H1 ;  /* 0x3000000bff007230 */ /* 0x110fe40000004100 */
[----:B------:R-:W-:Y:S01]  /*0a20*/  FFMA.FTZ R13, R16, R16, R13 ;  /* 0x00000010100d7223 */ /* 0x000fe2000001000d */
[----:B-1----:R-:W-:Y:S02]  /*0a30*/  HADD2.F32 R2, -RZ, R11.H0_H0 ;  /* 0x2000000bff027230 */ /* 0x002fe40000004100 */
[----:B------:R-:W-:Y:S01]  /*0a40*/  FADD.FTZ R8, RZ, R8 ;  /* 0x00000008ff087221 */ /* 0x000fe20000010000 */
[----:B------:R-:W-:Y:S01]  /*0a50*/  FADD.FTZ R13, RZ, R13 ;  /* 0x0000000dff0d7221 */ /* 0x000fe20000010000 */
[----:B------:R-:W-:-:S02]  /*0a60*/  FMUL.FTZ R11, R0, R0 ;  /* 0x00000000000b7220 */ /* 0x000fc40000410000 */
[----:B------:R-:W-:Y:S01]  /*0a70*/  FADD.FTZ R8, R8, R9 ;  /* 0x0000000908087221 */ /* 0x000fe20000010000 */
[C---:B------:R-:W-:Y:S01]  /*0a80*/  FADD.FTZ R9, R2.reuse, R0 ;  /* 0x0000000002097221 */ /* 0x040fe20000010000 */
[--C-:B-----5:R-:W-:Y:S02]  /*0a90*/  HADD2.F32 R3, -RZ, R4.reuse.H1_H1 ;  /* 0x30000004ff037230 */ /* 0x120fe40000004100 */
[----:B------:R-:W-:Y:S01]  /*0aa0*/  FADD.FTZ R10, R13, R10 ;  /* 0x0000000a0d0a7221 */ /* 0x000fe20000010000 */
[----:B------:R-:W-:Y:S02]  /*0ab0*/  HADD2.F32 R4, -RZ, R4.H0_H0 ;  /* 0x20000004ff047230 */ /* 0x000fe40000004100 */
[----:B------:R-:W-:Y:S01]  /*0ac0*/  FFMA.FTZ R11, R2, R2, R11 ;  /* 0x00000002020b7223 */ /* 0x000fe2000001000b */
[----:B------:R-:W-:Y:S01]  /*0ad0*/  FADD.FTZ R8, R8, R9 ;  /* 0x0000000908087221 */ /* 0x000fe20000010000 */
[----:B------:R-:W-:Y:S01]  /*0ae0*/  FMUL.FTZ R13, R3, R3 ;  /* 0x00000003030d7220 */ /* 0x000fe20000410000 */
[----:B------:R-:W-:Y:S01]  /*0af0*/  FADD.FTZ R9, R4, R3 ;  /* 0x0000000304097221 */ /* 0x000fe20000010000 */
[----:B------:R-:W-:-:S02]  /*0b00*/  FADD.FTZ R10, R10, R11 ;  /* 0x0000000b0a0a7221 */ /* 0x000fc40000010000 */
[----:B------:R-:W-:Y:S01]  /*0b10*/  FFMA.FTZ R13, R4, R4, R13 ;  /* 0x00000004040d7223 */ /* 0x000fe2000001000d */
        /* <DEDUP_REMOVED lines=30> */
.L_x_2396:
[----:B------:R-:W-:Y:S05]  /*0d00*/  BSYNC.RECONVERGENT B0 ;  /* 0x0000000000007941 */ /* 0x000fea0003800200 */
.L_x_2395:
        /* <DEDUP_REMOVED lines=56> */
.L_x_2398:
[----:B------:R-:W-:Y:S05]  /*1090*/  BSYNC.RECONVERGENT B0 ;  /* 0x0000000000007941 */ /* 0x000fea0003800200 */
.L_x_2397:
        /* <DEDUP_REMOVED lines=19> */
[----:B------:R-:W-:Y:S02]  /*11d0*/  MOV R29, UR11 ;  /* 0x0000000b001d7c02 */ /* 0x000fe40008000f00 */
        /* <DEDUP_REMOVED lines=13> */
.L_x_2401:
[----:B------:R-:W2:Y:S04]  /*12b0*/  LDG.E.STRONG.GPU R10, desc[UR16][R8.64] ;  /* 0x00000010080a7981 */ /* 0x000ea8000c1ef900 */
[----:B--2---:R-:W-:Y:S01]  /*12c0*/  CCTL.IVALL ;  /* 0x00000000ff00798f */ /* 0x004fe20002000000 */
[----:B------:R-:W-:Y:S05]  /*12d0*/  YIELD ;  /* 0x0000000000007946 */ /* 0x000fea0003800000 */
[----:B------:R-:W-:-:S13]  /*12e0*/  ISETP.NE.AND P4, PT, R10, R15, PT ;  /* 0x0000000f0a00720c */ /* 0x000fda0003f85270 */
[----:B------:R-:W-:Y:S05]  /*12f0*/  @P4 BRA `(.L_x_2401) ;  /* 0xfffffffc00ec4947 */ /* 0x000fea000383ffff */
.L_x_2400:
        /* <DEDUP_REMOVED lines=15> */
.L_x_2403:
[----:B------:R-:W-:Y:S01]  /*13f0*/  UIADD3 UR26, UPT, UPT, UR5, 0x1, URZ ;  /* 0x00000001051a7890 */ /* 0x000fe2000fffe0ff */
[----:B------:R-:W-:-:S05]  /*1400*/  ISETP.EQ.OR P2, PT, RZ, UR22, P3 ;  /* 0x00000016ff007c0c */ /* 0x000fca0009f42670 */
[----:B------:R-:W-:-:S04]  /*1410*/  MOV R8, UR26 ;  /* 0x0000001a00087c02 */ /* 0x000fc80008000f00 */
[----:B------:R-:W-:-:S04]  /*1420*/  ISETP.EQ.OR P4, PT, R8, UR20, P3 ;  /* 0x0000001408007c0c */ /* 0x000fc80009f82670 */
[----:B------:R-:W-:-:S05]  /*1430*/  VOTEU.ALL UP1, P2 ;  /* 0x0000000000ff7886 */ /* 0x000fca0001020000 */
[----:B------:R-:W-:-:S04]  /*1440*/  @!UP1 UIMAD.WIDE.U32 UR26, UR11, 0x8, UR18 ;  /* 0x000000080b1a98a5 */ /* 0x000fc8000f8e0012 */
[----:B------:R-:W-:Y:S02]  /*1450*/  VOTEU.ALL UP1, P4 ;  /* 0x0000000000ff7886 */ /* 0x000fe40002020000 */
[----:B------:R-:W-:Y:S01]  /*1460*/  MOV R8, UR26 ;  /* 0x0000001a00087c02 */ /* 0x000fe20008000f00 */
[----:B------:R-:W-:Y:S02]  /*1470*/  IMAD.U32 R9, RZ, RZ, UR27 ;  /* 0x0000001bff097e24 */ /* 0x000fe4000f8e00ff */
[----:B------:R-:W-:-:S04]  /*1480*/  @!UP1 UIMAD.WIDE.U32 UR26, UR15, 0x8, UR18 ;  /* 0x000000080f1a98a5 */ /* 0x000fc8000f8e0012 */
[----:B------:R-:W0:Y:S02]  /*1490*/  @!P2 LDG.E.64 R8, desc[UR16][R8.64] ;  /* 0x000000100808a981 */ /* 0x000e24000c1e1b00 */
[----:B------:R-:W-:Y:S01]  /*14a0*/  MOV R10, UR26 ;  /* 0x0000001a000a7c02 */ /* 0x000fe20008000f00 */
[----:B------:R-:W-:Y:S01]  /*14b0*/  UIADD3 UR26, UPT, UPT, UR5, 0x2, URZ ;  /* 0x00000002051a7890 */ /* 0x000fe2000fffe0ff */
[----:B------:R-:W-:-:S05]  /*14c0*/  MOV R11, UR27 ;  /* 0x0000001b000b7c02 */ /* 0x000fca0008000f00 */
[----:B-1----:R-:W-:Y:S01]  /*14d0*/  MOV R14, UR26 ;  /* 0x0000001a000e7c02 */ /* 0x002fe20008000f00 */
[----:B------:R-:W4:Y:S01]  /*14e0*/  @!P4 LDG.E.64 R10, desc[UR16][R10.64] ;  /* 0x000000100a0ac981 */ /* 0x000f22000c1e1b00 */
[----:B------:R-:W-:Y:S02]  /*14f0*/  UIADD3 UR26, UPT, UPT, UR5, 0x3, URZ ;  /* 0x00000003051a7890 */ /* 0x000fe4000fffe0ff */
[----:B------:R-:W-:-:S04]  /*1500*/  ISETP.EQ.OR P5, PT, R14, UR20, P3 ;  /* 0x000000140e007c0c */ /* 0x000fc80009fa2670 */
[----:B------:R-:W-:-:S04]  /*1510*/  MOV R14, UR26 ;  /* 0x0000001a000e7c02 */ /* 0x000fc80008000f00 */
[----:B------:R-:W-:-:S05]  /*1520*/  ISETP.EQ.OR P6, PT, R14, UR20, P3 ;  /* 0x000000140e007c0c */ /* 0x000fca0009fc2670 */
        /* <DEDUP_REMOVED lines=45> */
[----:B------:R-:W-:-:S05]  /*1800*/  @!UP1 UIMAD.WIDE.U32 UR26, UR12, 0x8, UR18 ;  /* 0x000000080c1a98a5 */ /* 0x000fca000f8e0012 */
[----:B------:R-:W3:Y:S01]  /*1810*/  @!P6 LDG.E.64 R8, desc[UR16][R8.64] ;  /* 0x000000100808e981 */ /* 0x000ee2000c1e1b00 */
[----:B--2---:R-:W-:Y:S01]  /*1820*/  @!P4 FADD.FTZ R12, R12, R14 ;  /* 0x0000000e0c0cc221 */ /* 0x004fe20000010000 */
[----:B------:R-:W-:Y:S01]  /*1830*/  @!P4 FADD.FTZ R13, R13, R15 ;  /* 0x0000000f0d0dc221 */ /* 0x000fe20000010000 */
[----:B------:R-:W-:Y:S01]  /*1840*/  MOV R14, UR26 ;  /* 0x0000001a000e7c02 */ /* 0x000fe20008000f00 */
[----:B------:R-:W-:-:S06]  /*1850*/  IMAD.U32 R15, RZ, RZ, UR27 ;  /* 0x0000001bff0f7e24 */ /* 0x000fcc000f8e00ff */
[----:B------:R-:W2:Y:S01]  /*1860*/  @!P5 LDG.E.64 R14, desc[UR16][R14.64] ;  /* 0x000000100e0ed981 */ /* 0x000ea2000c1e1b00 */
[----:B------:R-:W-:Y:S02]  /*1870*/  UIADD3 UR5, UPT, UPT, UR5, 0x8, URZ ;  /* 0x0000000805057890 */ /* 0x000fe4000fffe0ff */
[----:B------:R-:W-:Y:S02]  /*1880*/  UIADD3 UR22, UPT, UPT, UR22, 0x8, URZ ;  /* 0x0000000816167890 */ /* 0x000fe4000fffe0ff */
[----:B------:R-:W-:Y:S02]  /*1890*/  ULEA UR11, UR21, UR11, 0x3 ;  /* 0x0000000b150b7291 */ /* 0x000fe4000f8e18ff */
        /* <DEDUP_REMOVED lines=16> */
.L_x_2402:
        /* <DEDUP_REMOVED lines=35> */
[----:B-1----:R-:W-:Y:S01]  /*1bd0*/  MOV R14, UR12 ;  /* 0x0000000c000e7c02 */ /* 0x002fe20008000f00 */
[----:B--2---:R-:W-:Y:S02]  /*1be0*/  IMAD.U32 R15, RZ, RZ, UR13 ;  /* 0x0000000dff0f7e24 */ /* 0x004fe4000f8e00ff */
[----:B0--3--:R-:W-:Y:S01]  /*1bf0*/  @!P2 FADD.FTZ R12, R12, R10 ;  /* 0x0000000a0c0ca221 */ /* 0x009fe20000010000 */
[----:B------:R-:W-:Y:S02]  /*1c00*/  @!P2 FADD.FTZ R13, R13, R11 ;  /* 0x0000000b0d0da221 */ /* 0x000fe40000010000 */
[----:B------:R0:W2:Y:S02]  /*1c10*/  @!P5 LDG.E.64 R10, desc[UR16][R14.64] ;  /* 0x000000100e0ad981 */ /* 0x0000a4000c1e1b00 */
[----:B0-----:R-:W-:-:S02]  /*1c20*/  MOV R14, UR14 ;  /* 0x0000000e000e7c02 */ /* 0x001fc40008000f00 */
[----:B------:R-:W-:-:S06]  /*1c30*/  MOV R15, UR15 ;  /* 0x0000000f000f7c02 */ /* 0x000fcc0008000f00 */
        /* <DEDUP_REMOVED lines=10> */
.L_x_2404:
        /* <DEDUP_REMOVED lines=20> */
[----:B------:R-:W4:Y:S01]  /*1e20*/  @!P2 LDG.E.64 R10, desc[UR16][R10.64] ;  /* 0x000000100a0aa981 */ /* 0x000f22000c1e1b00 */
[----:B-1----:R-:W-:-:S05]  /*1e30*/  IMAD.U32 R14, RZ, RZ, UR5 ;  /* 0x00000005ff0e7e24 */ /* 0x002fca000f8e00ff */
[----:B------:R-:W-:-:S04]  /*1e40*/  IADD3 R14, PT, PT, R14, 0x2, RZ ;  /* 0x000000020e0e7810 */ /* 0x000fc80007ffe0ff */
[----:B------:R-:W-:Y:S01]  /*1e50*/  R2UR UR5, R14 ;  /* 0x000000000e0572ca */ /* 0x000fe200000e0000 */
[----:B0--3--:R-:W-:Y:S01]  /*1e60*/  @!P4 FADD.FTZ R12, R12, R8 ;  /* 0x000000080c0cc221 */ /* 0x009fe20000010000 */
[----:B------:R-:W-:-:S03]  /*1e70*/  @!P4 FADD.FTZ R13, R13, R9 ;  /* 0x000000090d0dc221 */ /* 0x000fc60000010000 */
[----:B----4-:R-:W-:Y:S01]  /*1e80*/  @!P2 FADD.FTZ R12, R12, R10 ;  /* 0x0000000a0c0ca221 */ /* 0x010fe20000010000 */
[----:B------:R-:W-:-:S09]  /*1e90*/  @!P2 FADD.FTZ R13, R13, R11 ;  /* 0x0000000b0d0da221 */ /* 0x000fd20000010000 */
.L_x_2405:
        /* <DEDUP_REMOVED lines=11> */
[----:B0--3--:R-:W-:Y:S01]  /*1f50*/  FADD.FTZ R12, R12, R8 ;  /* 0x000000080c0c7221 */ /* 0x009fe20000010000 */
[----:B------:R-:W-:-:S07]  /*1f60*/  FADD.FTZ R13, R13, R9 ;  /* 0x000000090d0d7221 */ /* 0x000fce0000010000 */
.L_x_2406:
[----:B------:R-:W-:Y:S05]  /*1f70*/  BSYNC.RECONVERGENT B0 ;  /* 0x0000000000007941 */ /* 0x000fea0003800200 */
.L_x_2399:
        /* <DEDUP_REMOVED lines=48> */
[----:B------:R-:W-:Y:S02]  /*2280*/  MOV R15, R25 ;  /* 0x00000019000f7202 */ /* 0x000fe40000000f00 */
[----:B-----5:R-:W-:Y:S01]  /*2290*/  FFMA.FTZ R7, R8, R7, R10 ;  /* 0x0000000708077223 */ /* 0x020fe2000001000a */
[----:B------:R-:W-:-:S05]  /*22a0*/  FFMA.FTZ R16, R9, R16, R11 ;  /* 0x0000001009107223 */ /* 0x000fca000001000b */
[----:B------:R-:W-:Y:S01]  /*22b0*/  F2FP.F16.F32.PACK_AB R7, R16, R7 ;  /* 0x000000071007723e */ /* 0x000fe200000000ff */
        /* <DEDUP_REMOVED lines=8> */
.L_x_2410:
[----:B------:R-:W-:Y:S05]  /*2340*/  BSYNC.RECONVERGENT B1 ;  /* 0x0000000000017941 */ /* 0x000fea0003800200 */
.L_x_2409:
[----:B0-----:R-:W-:Y:S01]  /*2350*/  SHF.R.S32.HI R28, RZ, 0x1f, R13 ;  /* 0x0000001fff1c7819 */ /* 0x001fe2000001140d */
[----:B------:R-:W-:Y:S01]  /*2360*/  BSSY.RECONVERGENT B1, `(.L_x_2411) ;  /* 0x0000017000017945 */ /* 0x000fe20003800200 */
[----:B------:R-:W-:Y:S01]  /*2370*/  ISETP.GE.U32.AND P1, PT, R13, UR12, PT ;  /* 0x0000000c0d007c0c */ /* 0x000fe2000bf26070 */
[----:B------:R-:W-:-:S03]  /*2380*/  VIADD R14, R23, 0x40 ;  /* 0x00000040170e7836 */ /* 0x000fc60000000000 */
        /* <DEDUP_REMOVED lines=18> */
[----:B------:R-:W-:-:S05]  /*24b0*/  F2FP.F16.F32.PACK_AB R13, R16, R13 ;  /* 0x0000000d100d723e */ /* 0x000fca00000000ff */
[----:B------:R0:W-:Y:S02]  /*24c0*/  STG.E desc[UR16][R28.64], R13 ;  /* 0x0000000d1c007986 */ /* 0x0001e4000c101910 */
.L_x_2412:
[----:B------:R-:W-:Y:S05]  /*24d0*/  BSYNC.RECONVERGENT B1 ;  /* 0x0000000000017941 */ /* 0x000fea0003800200 */
.L_x_2411:
        /* <DEDUP_REMOVED lines=11> */
[----:B------:R-:W-:Y:S01]  /*2590*/  MOV R7, R25 ;  /* 0x0000001900077202 */ /* 0x000fe20000000f00 */
[----:B------:R-:W2:Y:S01]  /*25a0*/  LDCU.64 UR14, c[0x0][0x380] ;  /* 0x00007000ff0e77ac */ /* 0x000ea20008000a00 */
[----:B------:R-:W-:Y:S01]  /*25b0*/  FADD.FTZ R0, R0, -R12 ;  /* 0x8000000c00007221 */ /* 0x000fe20000010000 */
[----:B0-----:R-:W-:-:S03]  /*25c0*/  FMUL.FTZ R13, R2, UR5 ;  /* 0x00000005020d7c20 */ /* 0x001fc60008410000 */
[----:B------:R-:W-:Y:S01]  /*25d0*/  FMUL.FTZ R0, R0, UR5 ;  /* 0x0000000500007c20 */ /* 0x000fe20008410000 */
[----:B-----5:R-:W-:-:S03]  /*25e0*/  FFMA.FTZ R13, R8, R13, R10 ;  /* 0x0000000d080d7223 */ /* 0x020fc6000001000a */
[----:B------:R-:W-:Y:S01]  /*25f0*/  FFMA.FTZ R0, R9, R0, R11 ;  /* 0x0000000009007223 */ /* 0x000fe2000001000b */
        /* <DEDUP_REMOVED lines=8> */
.L_x_2414:
[----:B------:R-:W-:Y:S05]  /*2680*/  BSYNC.RECONVERGENT B1 ;  /* 0x0000000000017941 */ /* 0x000fea0003800200 */
.L_x_2413:
        /* <DEDUP_REMOVED lines=15> */
[----:B------:R-:W-:Y:S02]  /*2780*/  F2FP.F16.F32.PACK_AB R5, R12, R5 ;  /* 0x000000050c05723e */ /* 0x000fe400000000ff */
[----:B------:R-:W-:-:S05]  /*2790*/  LEA.HI.X R3, R24, UR13, R7, 0x1, P1 ;  /* 0x0000000d18037c11 */ /* 0x000fca00088f0c07 */
[----:B------:R2:W-:Y:S01]  /*27a0*/  STG.E desc[UR16][R2.64], R5 ;  /* 0x0000000502007986 */ /* 0x0005e2000c101910 */
[----:B------:R-:W-:Y:S05]  /*27b0*/  BRA `(.L_x_2415) ;  /* 0x0000000800187947 */ /* 0x000fea0003800000 */
.L_x_2408:
        /* <DEDUP_REMOVED lines=23> */
[----:B------:R-:W-:Y:S01]  /*2930*/  F2FP.F16.F32.PACK_AB R7, R14, R29 ;  /* 0x0000001d0e07723e */ /* 0x000fe200000000ff */
[----:B-1----:R-:W-:Y:S01]  /*2940*/  IMAD R14, R15, UR10, RZ ;  /* 0x0000000a0f0e7c24 */ /* 0x002fe2000f8e02ff */
[----:B------:R-:W-:-:S03]  /*2950*/  MOV R29, R25 ;  /* 0x00000019001d7202 */ /* 0x000fc60000000f00 */
[C---:B------:R-:W-:Y:S02]  /*2960*/  IMAD R14, R23.reuse, UR11, R14 ;  /* 0x0000000b170e7c24 */ /* 0x040fe4000f8e020e */
[----:B------:R-:W-:-:S04]  /*2970*/  IMAD.WIDE.U32 R28, R23, UR10, R28 ;  /* 0x0000000a171c7c25 */ /* 0x000fc8000f8e001c */
[----:B------:R-:W-:Y:S01]  /*2980*/  IMAD.IADD R15, R29, 0x1, R14 ;  /* 0x000000011d0f7824 */ /* 0x000fe200078e020e */
[----:B--2---:R-:W-:-:S04]  /*2990*/  LEA R14, P1, R28, UR12, 0x1 ;  /* 0x0000000c1c0e7c11 */ /* 0x004fc8000f8208ff */
[----:B------:R-:W-:-:S05]  /*29a0*/  LEA.HI.X R15, R28, UR13, R15, 0x1, P1 ;  /* 0x0000000d1c0f7c11 */ /* 0x000fca00088f0c0f */
[----:B------:R1:W-:Y:S04]  /*29b0*/  STG.E desc[UR16][R14.64], R7 ;  /* 0x000000070e007986 */ /* 0x0003e8000c101910 */
.L_x_2417:
[----:B0-----:R-:W-:Y:S05]  /*29c0*/  BSYNC.RECONVERGENT B1 ;  /* 0x0000000000017941 */ /* 0x001fea0003800200 */
.L_x_2416:
        /* <DEDUP_REMOVED lines=31> */
[----:B------:R-:W-:Y:S02]  /*2bc0*/  F2FP.F16.F32.PACK_AB R5, R16, R5 ;  /* 0x000000051005723e */ /* 0x000fe400000000ff */
[----:B------:R-:W-:-:S05]  /*2bd0*/  LEA.HI.X R29, R6, UR13, R15, 0x1, P1 ;  /* 0x0000000d061d7c11 */ /* 0x000fca00088f0c0f */
[----:B------:R0:W-:Y:S04]  /*2be0*/  STG.E desc[UR16][R28.64], R5 ;  /* 0x000000051c007986 */ /* 0x0001e8000c101910 */
.L_x_2419:
[----:B------:R-:W-:Y:S05]  /*2bf0*/  BSYNC.RECONVERGENT B1 ;  /* 0x0000000000017941 */ /* 0x000fea0003800200 */
.L_x_2418:
        /* <DEDUP_REMOVED lines=34> */
[----:B------:R-:W-:-:S05]  /*2e20*/  F2FP.F16.F32.PACK_AB R13, R13, R2 ;  /* 0x000000020d0d723e */ /* 0x000fca00000000ff */
[----:B------:R0:W-:Y:S02]  /*2e30*/  STG.E desc[UR16][R14.64], R13 ;  /* 0x0000000d0e007986 */ /* 0x0001e4000c101910 */
.L_x_2421:
[----:B------:R-:W-:Y:S05]  /*2e40*/  BSYNC.RECONVERGENT B1 ;  /* 0x0000000000017941 */ /* 0x000fea0003800200 */
.L_x_2420:
        /* <DEDUP_REMOVED lines=27> */
[----:B------:R-:W-:-:S05]  /*3000*/  F2FP.F16.F32.PACK_AB R7, R0, R7 ;  /* 0x000000070007723e */ /* 0x000fca00000000ff */
[----:B------:R3:W-:Y:S02]  /*3010*/  STG.E desc[UR16][R4.64], R7 ;  /* 0x0000000704007986 */ /* 0x0007e4000c101910 */
.L_x_2415:
[----:B------:R-:W-:Y:S05]  /*3020*/  BSYNC.RECONVERGENT B0 ;  /* 0x0000000000007941 */ /* 0x000fea0003800200 */
.L_x_2407:
[----:B------:R-:W-:Y:S02]  /*3030*/  UIADD3 UR9, UPT, UPT, UR21, UR9, URZ ;  /* 0x0000000915097290 */ /* 0x000fe4000fffe0ff */
[----:B------:R-:W-:Y:S02]  /*3040*/  UIADD3 UR4, UPT, UPT, UR4, 0x1, URZ ;  /* 0x0000000104047890 */ /* 0x000fe4000fffe0ff */
[----:B------:R-:W-:-:S09]  /*3050*/  UISETP.GE.AND UP1, UPT, UR9, UR7, UPT ;  /* 0x000000070900728c */ /* 0x000fd2000bf26270 */
[----:B------:R-:W-:Y:S05]  /*3060*/  BRA.U !UP1, `(.L_x_2422) ;  /* 0xffffffd109847547 */ /* 0x000fea000b83ffff */
[----:B------:R-:W-:Y:S05]  /*3070*/  EXIT ;  /* 0x000000000000794d */ /* 0x000fea0003800000 */
.L_x_2423:
        /* <DEDUP_REMOVED lines=16> */
.L_x_3456:


//--------------------- .text._Z35group_norm_nhwc_fwd_one_pass_kernelI11Fp16IOFp32WLi256ELi40ELi640EEv26Group_norm_nhwc_fwd_params --------------------------
	.section	.text._Z35group_norm_nhwc_fwd_one_pass_kernelI11Fp16IOFp32WLi256ELi40ELi640EEv26Group_norm_nhwc_fwd_params,"ax",@progbits
	.align	128
        .global         _Z35group_norm_nhwc_fwd_one_pass_kernelI11Fp16IOFp32WLi256ELi40ELi640EEv26Group_norm_nhwc_fwd_params
        .type           _Z35group_norm_nhwc_fwd_one_pass_kernelI11Fp16IOFp32WLi256ELi40ELi640EEv26Group_norm_nhwc_fwd_params,@function
        .size           _Z35group_norm_nhwc_fwd_one_pass_kernelI11Fp16IOFp32WLi256ELi40ELi640EEv26Group_norm_nhwc_fwd_params,(.L_x_3457 - _Z35group_norm_nhwc_fwd_one_pass_kernelI11Fp16IOFp32WLi256ELi40ELi640EEv26Group_norm_nhwc_fwd_params)
        .other          _Z35group_norm_nhwc_fwd_one_pass_kernelI11Fp16IOFp32WLi256ELi40ELi640EEv26Group_norm_nhwc_fwd_params,@"STO_CUDA_ENTRY STV_DEFAULT"
_Z35group_norm_nhwc_fwd_one_pass_kernelI11Fp16IOFp32WLi256ELi40ELi640EEv26Group_norm_nhwc_fwd_params:
.text._Z35group_norm_nhwc_fwd_one_pass_kernelI11Fp16IOFp32WLi256ELi40ELi640EEv26Group_norm_nhwc_fwd_params:
        /* <DEDUP_REMOVED lines=35> */
[C---:B------:R-:W-:Y:S02]  /*0230*/  IADD3 R35, PT, PT, R0.reuse, 0xc0, RZ ;  /* 0x000000c000237810 */ /* 0x040fe40007ffe0ff */
[----:B------:R-:W-:Y:S02]  /*0240*/  IADD3 R40, PT, PT, R0, 0xe0, RZ ;  /* 0x000000e000287810 */ /* 0x000fe40007ffe0ff */
[----:B------:R-:W-:-:S02]  /*0250*/  IADD3 R41, PT, PT, R41, R4, RZ ;  /* 0x0000000429297210 */ /* 0x000fc40007ffe0ff */
[----:B------:R-:W-:Y:S02]  /*0260*/  SHF.R.S32.HI R5, RZ, 0x1f, R0 ;  /* 0x0000001fff057819 */ /* 0x000fe40000011400 */
[----:B------:R-:W-:Y:S02]  /*0270*/  SHF.R.S32.HI R5, RZ, 0x1f, R42 ;  /* 0x0000001fff057819 */ /* 0x000fe4000001142a */
[----:B------:R-:W-:Y:S02]  /*0280*/  SHF.R.S32.HI R6, RZ, 0x1f, R39 ;  /* 0x0000001fff067819 */ /* 0x000fe40000011427 */
[----:B------:R-:W-:Y:S02]  /*0290*/  SHF.R.S32.HI R5, RZ, 0x1f, R38 ;  /* 0x0000001fff057819 */ /* 0x000fe40000011426 */
[----:B------:R-:W-:Y:S02]  /*02a0*/  SHF.R.S32.HI R3, RZ, 0x1f, R37 ;  /* 0x0000001fff037819 */ /* 0x000fe40000011425 */
[----:B------:R-:W-:-:S02]  /*02b0*/  SHF.R.S32.HI R45, RZ, 0x1f, R36 ;  /* 0x0000001fff2d7819 */ /* 0x000fc40000011424 */
[----:B------:R-:W-:Y:S02]  /*02c0*/  SHF.R.S32.HI R44, RZ, 0x1f, R35 ;  /* 0x0000001fff2c7819 */ /* 0x000fe40000011423 */
[----:B------:R-:W-:Y:S02]  /*02d0*/  SHF.R.S32.HI R43, RZ, 0x1f, R40 ;  /* 0x0000001fff2b7819 */ /* 0x000fe40000011428 */
[----:B----4-:R-:W-:-:S07]  /*02e0*/  SHF.L.U32 R41, R41, 0x1, RZ ;  /* 0x0000000129297819 */ /* 0x010fce00000006ff */
.L_x_2467:
[----:B------:R-:W1:Y:S01]  /*02f0*/  LDCU UR5, c[0x0][0x3f8] ;  /* 0x00007f00ff0577ac */ /* 0x000e620008000800 */
[----:B------:R-:W-:Y:S01]  /*0300*/  IABS R8, UR7 ;  /* 0x0000000700087c13 */ /* 0x000fe20008000000 */
[----:B------:R-:W-:Y:S01]  /*0310*/  HFMA2 R25, -RZ, RZ, 0, 0 ;  /* 0x00000000ff197431 */ /* 0x000fe200000001ff */
[----:B------:R-:W-:Y:S01]  /*0320*/  SHF.R.S32.HI R9, RZ, 0x1f, R42 ;  /* 0x0000001fff097819 */ /* 0x000fe2000001142a */
[----:B--2---:R-:W2:Y:S01]  /*0330*/  LDCU.64 UR12, c[0x0][0x3f0] ;  /* 0x00007e00ff0c77ac */ /* 0x004ea20008000a00 */
[----:B------:R-:W-:Y:S02]  /*0340*/  R2UR UR10, R8 ;  /* 0x00000000080a72ca */ /* 0x000fe400000e0000 */
[----:B------:R-:W-:Y:S02]  /*0350*/  SHF.R.S32.HI R20, RZ, 0x1f, R39 ;  /* 0x0000001fff147819 */ /* 0x000fe40000011427 */
[----:B------:R-:W-:Y:S02]  /*0360*/  SHF.R.S32.HI R23, RZ, 0x1f, R38 ;  /* 0x0000001fff177819 */ /* 0x000fe40000011426 */
[----:B------:R-:W-:-:S02]  /*0370*/  SHF.R.S32.HI R24, RZ, 0x1f, R0 ;  /* 0x0000001fff187819 */ /* 0x000fc40000011400 */
        /* <DEDUP_REMOVED lines=34> */
[----:B-----5:R-:W3:Y:S02]  /*05a0*/  @!P4 LDC.64 R14, c[0x0][0x390] ;  /* 0x0000e400ff0ecb82 */ /* 0x020ee40000000a00 */
[----:B------:R-:W-:-:S05]  /*05b0*/  VOTEU.ANY UP0, P1 ;  /* 0x0000000000ff7886 */ /* 0x000fca0000800100 */
[----:B------:R-:W-:Y:S01]  /*05c0*/  @UP0 UIADD3 UR9, UPT, UPT, UR9, 0x1, URZ ;  /* 0x0000000109090890 */ /* 0x000fe2000fffe0ff */
[----:B------:R-:W4:Y:S01]  /*05d0*/  @!P5 LDC.64 R18, c[0x0][0x3e0] ;  /* 0x0000f800ff12db82 */ /* 0x000f220000000a00 */
[----:B------:R-:W-:Y:S02]  /*05e0*/  UISETP.NE.AND UP0, UPT, UR5, URZ, UPT ;  /* 0x000000ff0500728c */ /* 0x000fe4000bf05270 */
        /* <DEDUP_REMOVED lines=8> */
[----:B----4-:R-:W-:Y:S01]  /*0670*/  @!P5 IMAD R20, R20, R18, RZ ;  /* 0x000000121414d224 */ /* 0x010fe200078e02ff */
[----:B--2---:R-:W-:-:S04]  /*0680*/  UIMAD UR5, UR5, UR12, URZ ;  /* 0x0000000c050572a4 */ /* 0x004fc8000f8e02ff */
[----:B------:R-:W-:Y:S01]  /*0690*/  IADD3 R6, P1, PT, R6, UR8, RZ ;  /* 0x0000000806067c10 */ /* 0x000fe2000ff3e0ff */
[----:B------:R-:W-:Y:S01]  /*06a0*/  UIMAD UR5, UR9, UR13, UR5 ;  /* 0x0000000d090572a4 */ /* 0x000fe2000f8e0205 */
[----:B------:R-:W-:Y:S01]  /*06b0*/  MOV R3, UR8 ;  /* 0x0000000800037c02 */ /* 0x000fe20008000f00 */
[----:B-----5:R-:W-:-:S03]  /*06c0*/  @!P2 IMAD R23, R23, R12, RZ ;  /* 0x0000000c1717a224 */ /* 0x020fc600078e02ff */
[----:B------:R-:W-:Y:S02]  /*06d0*/  LEA.HI.X.SX32 R7, R3, RZ, 0x1, P1 ;  /* 0x000000ff03077211 */ /* 0x000fe400008f0eff */
[----:B------:R-:W-:Y:S02]  /*06e0*/  MOV R3, UR12 ;  /* 0x0000000c00037c02 */ /* 0x000fe40008000f00 */
[----:B------:R-:W-:-:S03]  /*06f0*/  ISETP.GE.U32.AND P1, PT, R0, UR10, PT ;  /* 0x0000000a00007c0c */ /* 0x000fc6000bf26070 */
[----:B------:R-:W-:Y:S01]  /*0700*/  IMAD.WIDE.U32 R6, R3, UR9, R6 ;  /* 0x0000000903067c25 */ /* 0x000fe2000f8e0006 */
[----:B------:R-:W-:-:S03]  /*0710*/  ISETP.GE.AND.EX P1, PT, R24, UR11, PT, P1 ;  /* 0x0000000b18007c0c */ /* 0x000fc6000bf26310 */
[----:B-1----:R-:W-:Y:S01]  /*0720*/  @!P4 IMAD R3, R9, R16, RZ ;  /* 0x000000100903c224 */ /* 0x002fe200078e02ff */
[----:B------:R-:W-:Y:S02]  /*0730*/  IADD3 R9, PT, PT, R7, UR5, RZ ;  /* 0x0000000507097c10 */ /* 0x000fe4000fffe0ff */
[----:B------:R-:W-:Y:S01]  /*0740*/  @!P4 MOV R8, R6 ;  /* 0x000000060008c202 */ /* 0x000fe20000000f00 */
[----:B------:R-:W-:-:S04]  /*0750*/  @!P4 IMAD R3, R42, R17, R3 ;  /* 0x000000112a03c224 */ /* 0x000fc800078e0203 */
[----:B------:R-:W-:Y:S02]  /*0760*/  @!P4 IMAD.WIDE.U32 R16, R42, R16, R8 ;  /* 0x000000102a10c225 */ /* 0x000fe400078e0008 */
[----:B------:R-:W1:Y:S03]  /*0770*/  @!P1 LDC.64 R10, c[0x0][0x3e0] ;  /* 0x0000f800ff0a9b82 */ /* 0x000e660000000a00 */
[----:B------:R-:W-:Y:S02]  /*0780*/  @!P4 IADD3 R3, PT, PT, R17, R3, RZ ;  /* 0x000000031103c210 */ /* 0x000fe40007ffe0ff */
[C---:B---3--:R-:W-:Y:S02]  /*0790*/  @!P4 LEA R14, P3, R16.reuse, R14, 0x1 ;  /* 0x0000000e100ec211 */ /* 0x048fe400078608ff */
[----:B------:R-:W-:Y:S02]  /*07a0*/  @!P5 MOV R17, R9 ;  /* 0x000000090011d202 */ /* 0x000fe40000000f00 */
[----:B------:R-:W-:Y:S01]  /*07b0*/  @!P4 LEA.HI.X R15, R16, R15, R3, 0x1, P3 ;  /* 0x0000000f100fc211 */ /* 0x000fe200018f0c03 */
[----:B------:R-:W-:Y:S01]  /*07c0*/  @!P5 IMAD R3, R39, R19, R20 ;  /* 0x000000132703d224 */ /* 0x000fe200078e0214 */
[----:B------:R-:W-:Y:S01]  /*07d0*/  @!P5 MOV R16, R6 ;  /* 0x000000060010d202 */ /* 0x000fe20000000f00 */
[----:B------:R-:W2:Y:S01]  /*07e0*/  @!P2 LDC.64 R20, c[0x0][0x390] ;  /* 0x0000e400ff14ab82 */ /* 0x000ea20000000a00 */
[----:B------:R-:W-:Y:S01]  /*07f0*/  ISETP.GE.U32.AND P3, PT, R37, UR10, PT ;  /* 0x0000000a25007c0c */ /* 0x000fe2000bf66070 */
[----:B------:R3:W4:Y:S02]  /*0800*/  @!P4 LDG.E R25, desc[UR16][R14.64] ;  /* 0x000000100e19c981 */ /* 0x000724000c1e1900 */
[----:B------:R-:W-:Y:S01]  /*0810*/  @!P5 IMAD.WIDE.U32 R18, R39, R18, R16 ;  /* 0x000000122712d225 */ /* 0x000fe200078e0010 */
[----:B------:R-:W-:-:S03]  /*0820*/  ISETP.GE.AND.EX P3, PT, R22, UR11, PT, P3 ;  /* 0x0000000b16007c0c */ /* 0x000fc6000bf66330 */
[----:B------:R-:W5:Y:S01]  /*0830*/  @!P1 LDC.64 R16, c[0x0][0x390] ;  /* 0x0000e400ff109b82 */ /* 0x000f620000000a00 */
[----:B------:R-:W-:Y:S02]  /*0840*/  @!P5 IADD3 R3, PT, PT, R19, R3, RZ ;  /* 0x000000031303d210 */ /* 0x000fe40007ffe0ff */
[----:B0-----:R-:W-:Y:S02]  /*0850*/  @!P5 LEA R4, P6, R18, R4, 0x1 ;  /* 0x000000041204d211 */ /* 0x001fe400078c08ff */
[----:B---3--:R-:W-:Y:S02]  /*0860*/  @!P2 MOV R14, R6 ;  /* 0x00000006000ea202 */ /* 0x008fe40000000f00 */
[----:B------:R-:W-:Y:S02]  /*0870*/  @!P2 MOV R15, R9 ;  /* 0x00000009000fa202 */ /* 0x000fe40000000f00 */
[----:B------:R-:W-:Y:S01]  /*0880*/  ISETP.GE.U32.AND P4, PT, R36, UR10, PT ;  /* 0x0000000a24007c0c */ /* 0x000fe2000bf86070 */
[----:B------:R-:W-:Y:S01]  /*0890*/  @!P2 IMAD R23, R38, R13, R23 ;  /* 0x0000000d2617a224 */ /* 0x000fe200078e0217 */
[----:B------:R-:W-:Y:S01]  /*08a0*/  @!P5 LEA.HI.X R5, R18, R5, R3, 0x1, P6 ;  /* 0x000000051205d211 */ /* 0x000fe200030f0c03 */
[----:B------:R-:W-:Y:S01]  /*08b0*/  @!P2 IMAD.WIDE.U32 R12, R38, R12, R14 ;  /* 0x0000000c260ca225 */ /* 0x000fe200078e000e */
[----:B------:R-:W-:-:S03]  /*08c0*/  ISETP.GE.AND.EX P4, PT, R45, UR11, PT, P4 ;  /* 0x0000000b2d007c0c */ /* 0x000fc6000bf86340 */
[----:B------:R-:W-:Y:S01]  /*08d0*/  HFMA2 R32, -RZ, RZ, 0, 0 ;  /* 0x00000000ff207431 */ /* 0x000fe200000001ff */
[----:B------:R-:W-:Y:S01]  /*08e0*/  @!P1 MOV R14, R6 ;  /* 0x00000006000e9202 */ /* 0x000fe20000000f00 */
[----:B-1----:R-:W-:Y:S01]  /*08f0*/  @!P1 IMAD R3, R24, R10, RZ ;  /* 0x0000000a18039224 */ /* 0x002fe200078e02ff */
[----:B------:R-:W-:Y:S01]  /*0900*/  @!P1 MOV R15, R9 ;  /* 0x00000009000f9202 */ /* 0x000fe20000000f00 */
[----:B------:R-:W0:Y:S01]  /*0910*/  @!P3 LDC.64 R18, c[0x0][0x3e0] ;  /* 0x0000f800ff12bb82 */ /* 0x000e220000000a00 */
[----:B------:R-:W-:Y:S01]  /*0920*/  @!P2 IADD3 R23, PT, PT, R13, R23, RZ ;  /* 0x000000170d17a210 */ /* 0x000fe20007ffe0ff */
[----:B------:R-:W-:Y:S01]  /*0930*/  @!P1 IMAD R3, R0, R11, R3 ;  /* 0x0000000b00039224 */ /* 0x000fe200078e0203 */
[----:B--2---:R-:W-:Y:S01]  /*0940*/  @!P2 LEA R20, P6, R12, R20, 0x1 ;  /* 0x000000140c14a211 */ /* 0x004fe200078c08ff */
[----:B------:R-:W-:Y:S01]  /*0950*/  @!P1 IMAD.WIDE.U32 R10, R0, R10, R14 ;  /* 0x0000000a000a9225 */ /* 0x000fe200078e000e */
[----:B------:R1:W2:Y:S02]  /*0960*/  @!P5 LDG.E R32, desc[UR16][R4.64] ;  /* 0x000000100420d981 */ /* 0x0002a4000c1e1900 */
[----:B------:R-:W-:-:S02]  /*0970*/  @!P2 LEA.HI.X R21, R12, R21, R23, 0x1, P6 ;  /* 0x000000150c15a211 */ /* 0x000fc400030f0c17 */
[----:B------:R-:W-:Y:S01]  /*0980*/  ISETP.GE.U32.AND P5, PT, R35, UR10, PT ;  /* 0x0000000a23007c0c */ /* 0x000fe2000bfa6070 */
[----:B------:R-:W3:Y:S01]  /*0990*/  @!P4 LDC.64 R12, c[0x0][0x390] ;  /* 0x0000e400ff0ccb82 */ /* 0x000ee20000000a00 */
[----:B------:R-:W-:Y:S02]  /*09a0*/  @!P1 IADD3 R3, PT, PT, R11, R3, RZ ;  /* 0x000000030b039210 */ /* 0x000fe40007ffe0ff */
[----:B-----5:R-:W-:Y:S02]  /*09b0*/  @!P1 LEA R16, P6, R10, R16, 0x1 ;  /* 0x000000100a109211 */ /* 0x020fe400078c08ff */
[----:B------:R-:W-:-:S03]  /*09c0*/  ISETP.GE.AND.EX P5, PT, R44, UR11, PT, P5 ;  /* 0x0000000b2c007c0c */ /* 0x000fc6000bfa6350 */
[----:B-1----:R-:W1:Y:S01]  /*09d0*/  @!P4 LDC.64 R4, c[0x0][0x3e0] ;  /* 0x0000f800ff04cb82 */ /* 0x002e620000000a00 */
[----:B------:R-:W-:Y:S02]  /*09e0*/  @!P1 LEA.HI.X R17, R10, R17, R3, 0x1, P6 ;  /* 0x000000110a119211 */ /* 0x000fe400030f0c03 */
[----:B------:R-:W-:-:S05]  /*09f0*/  ISETP.GE.U32.AND P6, PT, R40, UR10, PT ;  /* 0x0000000a28007c0c */ /* 0x000fca000bfc6070 */
[----:B------:R-:W5:Y:S01]  /*0a00*/  @!P3 LDC.64 R10, c[0x0][0x390] ;  /* 0x0000e400ff0abb82 */ /* 0x000f620000000a00 */
[----:B------:R-:W-:Y:S02]  /*0a10*/  ISETP.GE.AND.EX P6, PT, R43, UR11, PT, P6 ;  /* 0x0000000b2b007c0c */ /* 0x000fe4000bfc6360 */
[----:B------:R-:W-:Y:S01]  /*0a20*/  CS2R R26, SRZ ;  /* 0x00000000001a7805 */ /* 0x000fe2000001ff00 */
[----:B0-----:R-:W-:Y:S01]  /*0a30*/  @!P3 IMAD R24, R22, R18, RZ ;  /* 0x000000121618b224 */ /* 0x001fe200078e02ff */
[----:B------:R-:W-:Y:S02]  /*0a40*/  CS2R R30, SRZ ;  /* 0x00000000001e7805 */ /* 0x000fe4000001ff00 */
[----:B------:R-:W-:Y:S01]  /*0a50*/  @!P3 MOV R22, R6 ;  /* 0x000000060016b202 */ /* 0x000fe20000000f00 */
[----:B------:R-:W0:Y:S01]  /*0a60*/  @!P5 LDC.64 R14, c[0x0][0x3e0] ;  /* 0x0000f800ff0edb82 */ /* 0x000e220000000a00 */
[----:B------:R-:W-:Y:S01]  /*0a70*/  @!P3 MOV R23, R9 ;  /* 0x000000090017b202 */ /* 0x000fe20000000f00 */
[----:B------:R3:W2:Y:S01]  /*0a80*/  @!P1 LDG.E R26, desc[UR16][R16.64] ;  /* 0x00000010101a9981 */ /* 0x0006a2000c1e1900 */
[----:B------:R-:W-:-:S02]  /*0a90*/  @!P3 IMAD R24, R37, R19, R24 ;  /* 0x000000132518b224 */ /* 0x000fc400078e0218 */
[----:B------:R-:W-:Y:S01]  /*0aa0*/  @!P3 IMAD.WIDE.U32 R18, R37, R18, R22 ;  /* 0x000000122512b225 */ /* 0x000fe200078e0016 */
[----:B------:R1:W2:Y:S01]  /*0ab0*/  @!P2 LDG.E R31, desc[UR16][R20.64] ;  /* 0x00000010141fa981 */ /* 0x0002a2000c1e1900 */
[----:B------:R-:W-:Y:S01]  /*0ac0*/  @!P4 MOV R22, R6 ;  /* 0x000000060016c202 */ /* 0x000fe20000000f00 */
[----:B---3--:R-:W3:Y:S01]  /*0ad0*/  @!P6 LDC.64 R16, c[0x0][0x3e0] ;  /* 0x0000f800ff10eb82 */ /* 0x008ee20000000a00 */
[----:B------:R-:W-:Y:S01]  /*0ae0*/  @!P4 MOV R23, R9 ;  /* 0x000000090017c202 */ /* 0x000fe20000000f00 */
[----:B-1----:R-:W-:Y:S01]  /*0af0*/  @!P4 IMAD R3, R45, R4, RZ ;  /* 0x000000042d03c224 */ /* 0x002fe200078e02ff */
[----:B------:R-:W-:-:S05]  /*0b00*/  @!P3 IADD3 R24, PT, PT, R19, R24, RZ ;  /* 0x000000181318b210 */ /* 0x000fca0007ffe0ff */
[----:B------:R-:W1:Y:S01]  /*0b10*/  @!P5 LDC.64 R20, c[0x0][0x390] ;  /* 0x0000e400ff14db82 */ /* 0x000e620000000a00 */
[----:B------:R-:W-:Y:S01]  /*0b20*/  @!P4 IMAD R3, R36, R5, R3 ;  /* 0x000000052403c224 */ /* 0x000fe200078e0203 */
[----:B-----5:R-:W-:Y:S01]  /*0b30*/  @!P3 LEA R10, P2, R18, R10, 0x1 ;  /* 0x0000000a120ab211 */ /* 0x020fe200078408ff */
[----:B------:R-:W-:-:S05]  /*0b40*/  @!P4 IMAD.WIDE.U32 R22, R36, R4, R22 ;  /* 0x000000042416c225 */ /* 0x000fca00078e0016 */
[----:B------:R-:W5:Y:S01]  /*0b50*/  @!P6 LDC.64 R4, c[0x0][0x390] ;  /* 0x0000e400ff04eb82 */ /* 0x000f620000000a00 */
[----:B------:R-:W-:Y:S02]  /*0b60*/  @!P3 LEA.HI.X R11, R18, R11, R24, 0x1, P2 ;  /* 0x0000000b120bb211 */ /* 0x000fe400010f0c18 */
[----:B------:R-:W-:Y:S02]  /*0b70*/  @!P4 IADD3 R3, PT, PT, R23, R3, RZ ;  /* 0x000000031703c210 */ /* 0x000fe40007ffe0ff */
[C---:B------:R-:W-:Y:S02]  /*0b80*/  @!P4 LEA R12, P2, R22.reuse, R12, 0x1 ;  /* 0x0000000c160cc211 */ /* 0x040fe400078408ff */
[----:B------:R-:W-:Y:S01]  /*0b90*/  CS2R R28, SRZ ;  /* 0x00000000001c7805 */ /* 0x000fe2000001ff00 */
[----:B------:R0:W2:Y:S01]  /*0ba0*/  @!P3 LDG.E R30, desc[UR16][R10.64] ;  /* 0x000000100a1eb981 */ /* 0x0000a2000c1e1900 */
[----:B------:R-:W-:Y:S01]  /*0bb0*/  @!P4 LEA.HI.X R13, R22, R13, R3, 0x1, P2 ;  /* 0x0000000d160dc211 */ /* 0x000fe200010f0c03 */
[----:B0-----:R-:W-:Y:S01]  /*0bc0*/  @!P5 IMAD R18, R44, R14, RZ ;  /* 0x0000000e2c12d224 */ /* 0x001fe200078e02ff */
[----:B------:R-:W-:-:S03]  /*0bd0*/  @!P5 MOV R10, R6 ;  /* 0x00000006000ad202 */ /* 0x000fc60000000f00 */
[----:B------:R0:W2:Y:S01]  /*0be0*/  @!P4 LDG.E R29, desc[UR16][R12.64] ;  /* 0x000000100c1dc981 */ /* 0x0000a2000c1e1900 */
[----:B------:R-:W-:Y:S01]  /*0bf0*/  @!P5 MOV R11, R9 ;  /* 0x00000009000bd202 */ /* 0x000fe20000000f00 */
[----:B------:R-:W-:Y:S02]  /*0c00*/  @!P5 IMAD R15, R35, R15, R18 ;  /* 0x0000000f230fd224 */ /* 0x000fe400078e0212 */
[----:B---3--:R-:W-:Y:S02]  /*0c10*/  @!P6 IMAD R3, R43, R16, RZ ;  /* 0x000000102b03e224 */ /* 0x008fe400078e02ff */
[----:B------:R-:W-:Y:S01]  /*0c20*/  @!P5 IMAD.WIDE.U32 R10, R35, R14, R10 ;  /* 0x0000000e230ad225 */ /* 0x000fe200078e000a */
[----:B0-----:R-:W-:Y:S02]  /*0c30*/  @!P6 MOV R12, R6 ;  /* 0x00000006000ce202 */ /* 0x001fe40000000f00 */
[----:B------:R-:W-:Y:S01]  /*0c40*/  @!P6 MOV R13, R9 ;  /* 0x00000009000de202 */ /* 0x000fe20000000f00 */
[----:B------:R-:W-:Y:S01]  /*0c50*/  @!P6 IMAD R17, R40, R17, R3 ;  /* 0x000000112811e224 */ /* 0x000fe200078e0203 */
[----:B------:R-:W-:-:S02]  /*0c60*/  @!P5 IADD3 R15, PT, PT, R11, R15, RZ ;  /* 0x0000000f0b0fd210 */ /* 0x000fc40007ffe0ff */
[----:B-1----:R-:W-:Y:S01]  /*0c70*/  @!P5 LEA R20, P2, R10, R20, 0x1 ;  /* 0x000000140a14d211 */ /* 0x002fe200078408ff */
[----:B------:R-:W-:-:S03]  /*0c80*/  @!P6 IMAD.WIDE.U32 R12, R40, R16, R12 ;  /* 0x00000010280ce225 */ /* 0x000fc600078e000c */
[----:B------:R-:W-:Y:S02]  /*0c90*/  @!P5 LEA.HI.X R21, R10, R21, R15, 0x1, P2 ;  /* 0x000000150a15d211 */ /* 0x000fe400010f0c0f */
[----:B------:R-:W-:Y:S02]  /*0ca0*/  @!P6 IADD3 R17, PT, PT, R13, R17, RZ ;  /* 0x000000110d11e210 */ /* 0x000fe40007ffe0ff */
[C---:B-----5:R-:W-:Y:S01]  /*0cb0*/  @!P6 LEA R4, P2, R12.reuse, R4, 0x1 ;  /* 0x000000040c04e211 */ /* 0x060fe200078408ff */
[----:B------:R-:W3:Y:S03]  /*0cc0*/  @!P5 LDG.E R28, desc[UR16][R20.64] ;  /* 0x00000010141cd981 */ /* 0x000ee6000c1e1900 */
[----:B------:R-:W-:-:S05]  /*0cd0*/  @!P6 LEA.HI.X R5, R12, R5, R17, 0x1, P2 ;  /* 0x000000050c05e211 */ /* 0x000fca00010f0c11 */
[----:B------:R0:W5:Y:S01]  /*0ce0*/  @!P6 LDG.E R27, desc[UR16][R4.64] ;  /* 0x00000010041be981 */ /* 0x000162000c1e1900 */
[----:B------:R-:W1:Y:S02]  /*0cf0*/  S2R R22, SR_LANEID ;  /* 0x0000000000167919 */ /* 0x000e640000000000 */
[----:B-1----:R-:W-:Y:S01]  /*0d00*/  ISETP.GT.AND P2, PT, R22, 0x1e, PT ;  /* 0x0000001e1600780c */ /* 0x002fe20003f44270 */
[--C-:B----4-:R-:W-:Y:S02]  /*0d10*/  HADD2.F32 R33, -RZ, R25.reuse.H0_H0 ;  /* 0x20000019ff217230 */ /* 0x110fe40000004100 */
[----:B------:R-:W-:-:S05]  /*0d20*/  HADD2.F32 R25, -RZ, R25.H1_H1 ;  /* 0x30000019ff197230 */ /* 0x000fca0000004100 */
[----:B------:R-:W-:Y:S01]  /*0d30*/  FMUL.FTZ R12, R25, R25 ;  /* 0x00000019190c7220 */ /* 0x000fe20000410000 */
[----:B------:R-:W-:-:S03]  /*0d40*/  FADD.FTZ R10, R33, R25 ;  /* 0x00000019210a7221 */ /* 0x000fc60000010000 */
[----:B0-----:R-:W-:Y:S01]  /*0d50*/  FFMA.FTZ R5, R33, R33, R12 ;  /* 0x0000002121057223 */ /* 0x001fe2000001000c */
[--C-:B--2---:R-:W-:Y:S02]  /*0d60*/  HADD2.F32 R24, -RZ, R32.reuse.H1_H1 ;  /* 0x30000020ff187230 */ /* 0x104fe40000004100 */
[----:B------:R-:W-:-:S03]  /*0d70*/  HADD2.F32 R32, -RZ, R32.H0_H0 ;  /* 0x20000020ff207230 */ /* 0x000fc60000004100 */
[----:B------:R-:W-:-:S04]  /*0d80*/  FMUL.FTZ R13, R24, R24 ;  /* 0x00000018180d7220 */ /* 0x000fc80000410000 */
[----:B------:R-:W-:Y:S01]  /*0d90*/  FFMA.FTZ R13, R32, R32, R13 ;  /* 0x00000020200d7223 */ /* 0x000fe2000001000d */
[--C-:B------:R-:W-:Y:S02]  /*0da0*/  HADD2.F32 R34, -RZ, R26.reuse.H0_H0 ;  /* 0x2000001aff227230 */ /* 0x100fe40000004100 */
[----:B------:R-:W-:-:S05]  /*0db0*/  HADD2.F32 R26, -RZ, R26.H1_H1 ;  /* 0x3000001aff1a7230 */ /* 0x000fca0000004100 */
[----:B------:R-:W-:Y:S01]  /*0dc0*/  FMUL.FTZ R11, R26, R26 ;  /* 0x0000001a1a0b7220 */ /* 0x000fe20000410000 */
[----:B------:R-:W-:-:S03]  /*0dd0*/  FADD.FTZ R3, R34, R26 ;  /* 0x0000001a22037221 */ /* 0x000fc60000010000 */
[----:B------:R-:W-:Y:S01]  /*0de0*/  FFMA.FTZ R11, R34, R34, R11 ;  /* 0x00000022220b7223 */ /* 0x000fe2000001000b */
[----:B------:R-:W-:-:S03]  /*0df0*/  FADD.FTZ R3, RZ, R3 ;  /* 0x00000003ff037221 */ /* 0x000fc60000010000 */
[----:B------:R-:W-:Y:S01]  /*0e00*/  FADD.FTZ R4, RZ, R11 ;  /* 0x0000000bff047221 */ /* 0x000fe20000010000 */
[--C-:B------:R-:W-:Y:S02]  /*0e10*/  HADD2.F32 R11, -RZ, R31.reuse.H1_H1 ;  /* 0x3000001fff0b7230 */ /* 0x100fe40000004100 */
[----:B------:R-:W-:Y:S01]  /*0e20*/  FADD.FTZ R3, R3, R10 ;  /* 0x0000000a03037221 */ /* 0x000fe20000010000 */
[----:B------:R-:W-:Y:S01]  /*0e30*/  FADD.FTZ R10, R32, R24 ;  /* 0x00000018200a7221 */ /* 0x000fe20000010000 */
[----:B------:R-:W-:Y:S02]  /*0e40*/  HADD2.F32 R31, -RZ, R31.H0_H0 ;  /* 0x2000001fff1f7230 */ /* 0x000fe40000004100 */
[----:B------:R-:W-:Y:S01]  /*0e50*/  FADD.FTZ R4, R4, R5 ;  /* 0x0000000504047221 */ /* 0x000fe20000010000 */
[----:B------:R-:W-:Y:S01]  /*0e60*/  FMUL.FTZ R12, R11, R11 ;  /* 0x0000000b0b0c7220 */ /* 0x000fe20000410000 */
[----:B------:R-:W-:Y:S02]  /*0e70*/  FADD.FTZ R5, R3, R10 ;  /* 0x0000000a03057221 */ /* 0x000fe40000010000 */
[----:B------:R-:W-:Y:S01]  /*0e80*/  FADD.FTZ R4, R4, R13 ;  /* 0x0000000d04047221 */ /* 0x000fe20000010000 */
[C---:B------:R-:W-:Y:S01]  /*0e90*/  FADD.FTZ R10, R31.reuse, R11 ;  /* 0x0000000b1f0a7221 */ /* 0x040fe20000010000 */
[----:B------:R-:W-:-:S03]  /*0ea0*/  FFMA.FTZ R13, R31, R31, R12 ;  /* 0x0000001f1f0d7223 */ /* 0x000fc6000001000c */
[----:B------:R-:W-:Y:S01]  /*0eb0*/  FADD.FTZ R5, R5, R10 ;  /* 0x0000000a05057221 */ /* 0x000fe20000010000 */
[--C-:B------:R-:W-:Y:S02]  /*0ec0*/  HADD2.F32 R3, -RZ, R30.reuse.H1_H1 ;  /* 0x3000001eff037230 */ /* 0x100fe40000004100 */
[----:B------:R-:W-:Y:S01]  /*0ed0*/  FADD.FTZ R10, R4, R13 ;  /* 0x0000000d040a7221 */ /* 0x000fe20000010000 */
[----:B------:R-:W-:Y:S02]  /*0ee0*/  HADD2.F32 R30, -RZ, R30.H0_H0 ;  /* 0x2000001eff1e7230 */ /* 0x000fe40000004100 */
[----:B------:R-:W-:-:S03]  /*0ef0*/  FMUL.FTZ R13, R3, R3 ;  /* 0x00000003030d7220 */ /* 0x000fc60000410000 */
[C---:B------:R-:W-:Y:S01]  /*0f00*/  FADD.FTZ R12, R30.reuse, R3 ;  /* 0x000000031e0c7221 */ /* 0x040fe20000010000 */
[--C-:B------:R-:W-:Y:S02]  /*0f10*/  HADD2.F32 R4, -RZ, R29.reuse.H1_H1 ;  /* 0x3000001dff047230 */ /* 0x100fe40000004100 */
[----:B------:R-:W-:Y:S01]  /*0f20*/  FFMA.FTZ R13, R30, R30, R13 ;  /* 0x0000001e1e0d7223 */ /* 0x000fe2000001000d */
[----:B------:R-:W-:Y:S02]  /*0f30*/  HADD2.F32 R29, -RZ, R29.H0_H0 ;  /* 0x2000001dff1d7230 */ /* 0x000fe40000004100 */
[----:B------:R-:W-:Y:S01]  /*0f40*/  FMUL.FTZ R14, R4, R4 ;  /* 0x00000004040e7220 */ /* 0x000fe20000410000 */
[----:B------:R-:W-:Y:S01]  /*0f50*/  FADD.FTZ R10, R10, R13 ;  /* 0x0000000d0a0a7221 */ /* 0x000fe20000010000 */
[----:B------:R-:W-:Y:S01]  /*0f60*/  FADD.FTZ R12, R5, R12 ;  /* 0x0000000c050c7221 */ /* 0x000fe20000010000 */
[C---:B------:R-:W-:Y:S01]  /*0f70*/  FADD.FTZ R13, R29.reuse, R4 ;  /* 0x000000041d0d7221 */ /* 0x040fe20000010000 */
[----:B------:R-:W-:-:S03]  /*0f80*/  FFMA.FTZ R15, R29, R29, R14 ;  /* 0x0000001d1d0f7223 */ /* 0x000fc6000001000e */
[----:B------:R-:W-:Y:S01]  /*0f90*/  FADD.FTZ R12, R12, R13 ;  /* 0x0000000d0c0c7221 */ /* 0x000fe20000010000 */
[----:B------:R-:W-:Y:S01]  /*0fa0*/  FADD.FTZ R13, R10, R15 ;  /* 0x0000000f0a0d7221 */ /* 0x000fe20000010000 */
[--C-:B---3--:R-:W-:Y:S02]  /*0fb0*/  HADD2.F32 R5, -RZ, R28.reuse.H1_H1 ;  /* 0x3000001cff057230 */ /* 0x108fe40000004100 */
[----:B------:R-:W-:-:S03]  /*0fc0*/  HADD2.F32 R28, -RZ, R28.H0_H0 ;  /* 0x2000001cff1c7230 */ /* 0x000fc60000004100 */
[----:B------:R-:W-:Y:S01]  /*0fd0*/  FMUL.FTZ R17, R5, R5 ;  /* 0x0000000505117220 */ /* 0x000fe20000410000 */
[--C-:B-----5:R-:W-:Y:S02]  /*0fe0*/  HADD2.F32 R10, -RZ, R27.reuse.H1_H1 ;  /* 0x3000001bff0a7230 */ /* 0x120fe40000004100 */
[C---:B------:R-:W-:Y:S01]  /*0ff0*/  FADD.FTZ R15, R28.reuse, R5 ;  /* 0x000000051c0f7221 */ /* 0x040fe20000010000 */
[----:B------:R-:W-:Y:S02]  /*1000*/  HADD2.F32 R27, -RZ, R27.H0_H0 ;  /* 0x2000001bff1b7230 */ /* 0x000fe40000004100 */
[----:B------:R-:W-:Y:S01]  /*1010*/  FFMA.FTZ R16, R28, R28, R17 ;  /* 0x0000001c1c107223 */ /* 0x000fe20000010011 */
[----:B------:R-:W-:Y:S01]  /*1020*/  FMUL.FTZ R14, R10, R10 ;  /* 0x0000000a0a0e7220 */ /* 0x000fe20000410000 */
[----:B------:R-:W-:Y:S02]  /*1030*/  FADD.FTZ R12, R12, R15 ;  /* 0x0000000f0c0c7221 */ /* 0x000fe40000010000 */
        /* <DEDUP_REMOVED lines=42> */
.L_x_2425:
[----:B------:R-:W-:Y:S05]  /*12e0*/  BSYNC.RECONVERGENT B0 ;  /* 0x0000000000007941 */ /* 0x000fea0003800200 */
.L_x_2424:
        /* <DEDUP_REMOVED lines=56> */
.L_x_2427:
[----:B------:R-:W-:Y:S05]  /*1670*/  BSYNC.RECONVERGENT B0 ;  /* 0x0000000000007941 */ /* 0x000fea0003800200 */
.L_x_2426:
        /* <DEDUP_REMOVED lines=33> */
.L_x_2430:
[----:B------:R-:W2:Y:S04]  /*1890*/  LDG.E.STRONG.GPU R15, desc[UR16][R12.64] ;  /* 0x000000100c0f7981 */ /* 0x000ea8000c1ef900 */
[----:B--2---:R-:W-:Y:S01]  /*18a0*/  CCTL.IVALL ;  /* 0x00000000ff00798f */ /* 0x004fe20002000000 */
[----:B------:R-:W-:Y:S05]  /*18b0*/  YIELD ;  /* 0x0000000000007946 */ /* 0x000fea0003800000 */
[----:B------:R-:W-:-:S13]  /*18c0*/  ISETP.NE.AND P4, PT, R15, R14, PT ;  /* 0x0000000e0f00720c */ /* 0x000fda0003f85270 */
[----:B------:R-:W-:Y:S05]  /*18d0*/  @P4 BRA `(.L_x_2430) ;  /* 0xfffffffc00ec4947 */ /* 0x000fea000383ffff */
.L_x_2429:
        /* <DEDUP_REMOVED lines=15> */
.L_x_2432:
        /* <DEDUP_REMOVED lines=41> */
[----:B------:R-:W-:Y:S02]  /*1c60*/  ISETP.EQ.OR P5, PT, R14, UR15, P3 ;  /* 0x0000000f0e007c0c */ /* 0x000fe40009fa2670 */
[----:B------:R-:W-:Y:S01]  /*1c70*/  MOV R14, UR24 ;  /* 0x00000018000e7c02 */ /* 0x000fe20008000f00 */
        /* <DEDUP_REMOVED lines=23> */
[----:B------:R-:W-:-:S02]  /*1df0*/  MOV R20, UR26 ;  /* 0x0000001a00147c02 */ /* 0x000fc40008000f00 */
[----:B------:R-:W-:Y:S01]  /*1e00*/  MOV R21, UR27 ;  /* 0x0000001b00157c02 */ /* 0x000fe20008000f00 */
[----:B------:R-:W4:Y:S05]  /*1e10*/  @!P6 LDG.E.64 R12, desc[UR16][R12.64] ;  /* 0x000000100c0ce981 */ /* 0x000f2a000c1e1b00 */
[----:B------:R-:W5:Y:S01]  /*1e20*/  @!P2 LDG.E.64 R20, desc[UR16][R20.64] ;  /* 0x000000101414a981 */ /* 0x000f62000c1e1b00 */
[----:B------:R-:W-:Y:S02]  /*1e30*/  UIADD3 UR5, UPT, UPT, UR5, 0x8, URZ ;  /* 0x0000000805057890 */ /* 0x000fe4000fffe0ff */
[----:B------:R-:W-:Y:S02]  /*1e40*/  UIADD3 UR23, UPT, UPT, UR23, 0x8, URZ ;  /* 0x0000000817177890 */ /* 0x000fe4000fffe0ff */
[----:B------:R-:W-:-:S02]  /*1e50*/  ULEA UR9, UR20, UR9, 0x3 ;  /* 0x0000000914097291 */ /* 0x000fc4000f8e18ff */
[----:B------:R-:W-:Y:S02]  /*1e60*/  ULEA UR22, UR20, UR22, 0x3 ;  /* 0x0000001614167291 */ /* 0x000fe4000f8e18ff */
[----:B------:R-:W-:Y:S02]  /*1e70*/  ULEA UR10, UR20, UR10, 0x3 ;  /* 0x0000000a140a7291 */ /* 0x000fe4000f8e18ff */
[----:B------:R-:W-:Y:S02]  /*1e80*/  ULEA UR14, UR20, UR14, 0x3 ;  /* 0x0000000e140e7291 */ /* 0x000fe4000f8e18ff */
[----:B------:R-:W-:Y:S02]  /*1e90*/  ULEA UR11, UR20, UR11, 0x3 ;  /* 0x0000000b140b7291 */ /* 0x000fe4000f8e18ff */
[----:B------:R-:W-:Y:S02]  /*1ea0*/  ULEA UR13, UR20, UR13, 0x3 ;  /* 0x0000000d140d7291 */ /* 0x000fe4000f8e18ff */
[----:B------:R-:W-:-:S02]  /*1eb0*/  ULEA UR12, UR20, UR12, 0x3 ;  /* 0x0000000c140c7291 */ /* 0x000fc4000f8e18ff */
        /* <DEDUP_REMOVED lines=12> */
.L_x_2431:
        /* <DEDUP_REMOVED lines=34> */
[----:B------:R-:W-:Y:S02]  /*21a0*/  MOV R12, UR12 ;  /* 0x0000000c000c7c02 */ /* 0x000fe40008000f00 */
[----:B------:R-:W-:-:S02]  /*21b0*/  MOV R13, UR13 ;  /* 0x0000000d000d7c02 */ /* 0x000fc40008000f00 */
        /* <DEDUP_REMOVED lines=16> */
.L_x_2433:
        /* <DEDUP_REMOVED lines=28> */
.L_x_2434:
        /* <DEDUP_REMOVED lines=13> */
.L_x_2435:
[----:B------:R-:W-:Y:S05]  /*2550*/  BSYNC.RECONVERGENT B0 ;  /* 0x0000000000007941 */ /* 0x000fea0003800200 */
.L_x_2428:
        /* <DEDUP_REMOVED lines=61> */
[----:B------:R-:W-:Y:S01]  /*2930*/  F2FP.F16.F32.PACK_AB R21, R21, R20 ;  /* 0x000000141515723e */ /* 0x000fe200000000ff */
[----:B------:R-:W-:-:S04]  /*2940*/  IMAD.WIDE.U32 R12, R0, UR18, R12 ;  /* 0x00000012000c7c25 */ /* 0x000fc8000f8e000c */
[----:B------:R-:W-:-:S05]  /*2950*/  IMAD R16, R0, UR19, R16 ;  /* 0x0000001300107c24 */ /* 0x000fca000f8e0210 */
[----:B------:R-:W-:Y:S02]  /*2960*/  IADD3 R13, PT, PT, R13, R16, RZ ;  /* 0x000000100d0d7210 */ /* 0x000fe40007ffe0ff */
[----:B-1----:R-:W-:-:S04]  /*2970*/  LEA R16, P2, R12, UR10, 0x1 ;  /* 0x0000000a0c107c11 */ /* 0x002fc8000f8408ff */
[----:B------:R-:W-:-:S05]  /*2980*/  LEA.HI.X R17, R12, UR11, R13, 0x1, P2 ;  /* 0x0000000b0c117c11 */ /* 0x000fca00090f0c0d */
[----:B------:R1:W-:Y:S04]  /*2990*/  STG.E desc[UR16][R16.64], R21 ;  /* 0x0000001510007986 */ /* 0x0003e8000c101910 */
.L_x_2439:
[----:B------:R-:W-:Y:S05]  /*29a0*/  BSYNC.RECONVERGENT B1 ;  /* 0x0000000000017941 */ /* 0x000fea0003800200 */
.L_x_2438:
        /* <DEDUP_REMOVED lines=13> */
[----:B------:R-:W-:Y:S01]  /*2a80*/  F2FP.F16.F32.PACK_AB R21, R21, R20 ;  /* 0x000000141515723e */ /* 0x000fe200000000ff */
[----:B------:R-:W-:-:S04]  /*2a90*/  IMAD.WIDE.U32 R12, R42, UR10, R12 ;  /* 0x0000000a2a0c7c25 */ /* 0x000fc8000f8e000c */
[----:B------:R-:W-:Y:S01]  /*2aa0*/  IMAD R17, R42, UR11, R17 ;  /* 0x0000000b2a117c24 */ /* 0x000fe2000f8e0211 */
[----:B---3--:R-:W-:-:S04]  /*2ab0*/  LEA R16, P2, R12, UR18, 0x1 ;  /* 0x000000120c107c11 */ /* 0x008fc8000f8408ff */
[----:B------:R-:W-:-:S04]  /*2ac0*/  IADD3 R17, PT, PT, R13, R17, RZ ;  /* 0x000000110d117210 */ /* 0x000fc80007ffe0ff */
[----:B------:R-:W-:-:S05]  /*2ad0*/  LEA.HI.X R17, R12, UR19, R17, 0x1, P2 ;  /* 0x000000130c117c11 */ /* 0x000fca00090f0c11 */
[----:B------:R2:W-:Y:S02]  /*2ae0*/  STG.E desc[UR16][R16.64], R21 ;  /* 0x0000001510007986 */ /* 0x0005e4000c101910 */
.L_x_2441:
[----:B------:R-:W-:Y:S05]  /*2af0*/  BSYNC.RECONVERGENT B1 ;  /* 0x0000000000017941 */ /* 0x000fea0003800200 */
.L_x_2440:
        /* <DEDUP_REMOVED lines=23> */
[----:B-----5:R-:W-:Y:S01]  /*2c70*/  FFMA.FTZ R21, R14, R21, R18 ;  /* 0x000000150e157223 */ /* 0x020fe20000010012 */
[----:B0-----:R-:W-:Y:S02]  /*2c80*/  IMAD R20, R17, UR10, RZ ;  /* 0x0000000a11147c24 */ /* 0x001fe4000f8e02ff */
[----:B------:R-:W-:-:S04]  /*2c90*/  IMAD.WIDE.U32 R12, R39, UR10, R12 ;  /* 0x0000000a270c7c25 */ /* 0x000fc8000f8e000c */
[----:B------:R-:W-:Y:S02]  /*2ca0*/  IMAD R17, R39, UR11, R20 ;  /* 0x0000000b27117c24 */ /* 0x000fe4000f8e0214 */
[----:B------:R-:W-:Y:S01]  /*2cb0*/  FFMA.FTZ R20, R15, R16, R19 ;  /* 0x000000100f147223 */ /* 0x000fe20000010013 */
[----:B-1----:R-:W-:Y:S02]  /*2cc0*/  LEA R16, P5, R12, UR18, 0x1 ;  /* 0x000000120c107c11 */ /* 0x002fe4000f8a08ff */
[----:B------:R-:W-:Y:S02]  /*2cd0*/  IADD3 R17, PT, PT, R13, R17, RZ ;  /* 0x000000110d117210 */ /* 0x000fe40007ffe0ff */
[----:B------:R-:W-:Y:S02]  /*2ce0*/  F2FP.F16.F32.PACK_AB R21, R20, R21 ;  /* 0x000000151415723e */ /* 0x000fe400000000ff */
[----:B------:R-:W-:-:S05]  /*2cf0*/  LEA.HI.X R17, R12, UR19, R17, 0x1, P5 ;  /* 0x000000130c117c11 */ /* 0x000fca000a8f0c11 */
[----:B------:R0:W-:Y:S02]  /*2d00*/  STG.E desc[UR16][R16.64], R21 ;  /* 0x0000001510007986 */ /* 0x0001e4000c101910 */
.L_x_2443:
[----:B------:R-:W-:Y:S05]  /*2d10*/  BSYNC.RECONVERGENT B1 ;  /* 0x0000000000017941 */ /* 0x000fea0003800200 */
.L_x_2442:
        /* <DEDUP_REMOVED lines=10> */
[----:B-----5:R-:W-:-:S03]  /*2dc0*/  FFMA.FTZ R11, R14, R31, R18 ;  /* 0x0000001f0e0b7223 */ /* 0x020fc60000010012 */
[----:B------:R-:W-:Y:S01]  /*2dd0*/  FFMA.FTZ R20, R15, R16, R19 ;  /* 0x000000100f147223 */ /* 0x000fe20000010013 */
[----:B-1----:R-:W-:-:S04]  /*2de0*/  IMAD R17, R23, UR10, RZ ;  /* 0x0000000a17117c24 */ /* 0x002fc8000f8e02ff */
[----:B------:R-:W-:Y:S01]  /*2df0*/  F2FP.F16.F32.PACK_AB R11, R20, R11 ;  /* 0x0000000b140b723e */ /* 0x000fe200000000ff */
[----:B------:R-:W-:-:S04]  /*2e00*/  IMAD.WIDE.U32 R12, R38, UR10, R12 ;  /* 0x0000000a260c7c25 */ /* 0x000fc8000f8e000c */
[----:B------:R-:W-:Y:S01]  /*2e10*/  IMAD R17, R38, UR11, R17 ;  /* 0x0000000b26117c24 */ /* 0x000fe2000f8e0211 */
[----:B--2---:R-:W-:-:S04]  /*2e20*/  LEA R16, P1, R12, UR18, 0x1 ;  /* 0x000000120c107c11 */ /* 0x004fc8000f8208ff */
[----:B------:R-:W-:-:S04]  /*2e30*/  IADD3 R17, PT, PT, R13, R17, RZ ;  /* 0x000000110d117210 */ /* 0x000fc80007ffe0ff */
[----:B------:R-:W-:-:S05]  /*2e40*/  LEA.HI.X R17, R12, UR19, R17, 0x1, P1 ;  /* 0x000000130c117c11 */ /* 0x000fca00088f0c11 */
[----:B------:R1:W-:Y:S02]  /*2e50*/  STG.E desc[UR16][R16.64], R11 ;  /* 0x0000000b10007986 */ /* 0x0003e4000c101910 */
.L_x_2445:
[----:B------:R-:W-:Y:S05]  /*2e60*/  BSYNC.RECONVERGENT B1 ;  /* 0x0000000000017941 */ /* 0x000fea0003800200 */
.L_x_2444:
[----:B------:R-:W-:Y:S04]  /*2e70*/  BSSY.RECONVERGENT B1, `(.L_x_2446) ;  /* 0x0000014000017945 */ /* 0x000fe80003800200 */
[----:B------:R-:W-:Y:S05]  /*2e80*/  @P6 BRA `(.L_x_2447) ;  /* 0x0000000000486947 */ /* 0x000fea0003800000 */
[----:B------:R-:W2:Y:S01]  /*2e90*/  LDCU.64 UR10, c[0x0][0x3e0] ;  /* 0x00007c00ff0a77ac */ /* 0x000ea20008000a00 */
[----:B-1----:R-:W-:Y:S01]  /*2ea0*/  FADD.FTZ R11, R3, -UR5 ;  /* 0x80000005030b7e21 */ /* 0x002fe20008010000 */
[----:B------:R-:W-:Y:S01]  /*2eb0*/  MOV R12, R6 ;  /* 0x00000006000c7202 */ /* 0x000fe20000000f00 */
[----:B------:R-:W-:Y:S01]  /*2ec0*/  FADD.FTZ R30, R30, -UR5 ;  /* 0x800000051e1e7e21 */ /* 0x000fe20008010000 */
[----:B------:R-:W1:Y:S01]  /*2ed0*/  LDCU.64 UR18, c[0x0][0x380] ;  /* 0x00007000ff1277ac */ /* 0x000e620008000a00 */
[----:B------:R-:W-:Y:S01]  /*2ee0*/  MOV R13, R9 ;  /* 0x00000009000d7202 */ /* 0x000fe20000000f00 */
[----:B0-----:R-:W-:Y:S01]  /*2ef0*/  FMUL.FTZ R16, R11, UR8 ;  /* 0x000000080b107c20 */ /* 0x001fe20008410000 */
[----:B------:R-:W-:-:S04]  /*2f00*/  FMUL.FTZ R3, R30, UR8 ;  /* 0x000000081e037c20 */ /* 0x000fc80008410000 */
[----:B-----5:R-:W-:Y:S01]  /*2f10*/  FFMA.FTZ R3, R14, R3, R18 ;  /* 0x000000030e037223 */ /* 0x020fe20000010012 */
[----:B--2---:R-:W-:Y:S02]  /*2f20*/  IMAD R20, R22, UR10, RZ ;  /* 0x0000000a16147c24 */ /* 0x004fe4000f8e02ff */
        /* <DEDUP_REMOVED lines=8> */
.L_x_2447:
[----:B------:R-:W-:Y:S05]  /*2fb0*/  BSYNC.RECONVERGENT B1 ;  /* 0x0000000000017941 */ /* 0x000fea0003800200 */
.L_x_2446:
[----:B------:R-:W-:Y:S04]  /*2fc0*/  BSSY.RECONVERGENT B1, `(.L_x_2448) ;  /* 0x0000014000017945 */ /* 0x000fe80003800200 */
[----:B------:R-:W-:Y:S05]  /*2fd0*/  @P2 BRA `(.L_x_2449) ;  /* 0x0000000000482947 */ /* 0x000fea0003800000 */
[----:B------:R-:W2:Y:S01]  /*2fe0*/  LDCU.64 UR10, c[0x0][0x3e0] ;  /* 0x00007c00ff0a77ac */ /* 0x000ea20008000a00 */
[----:B------:R-:W-:Y:S01]  /*2ff0*/  MOV R12, R6 ;  /* 0x00000006000c7202 */ /* 0x000fe20000000f00 */
[----:B------:R-:W-:Y:S01]  /*3000*/  FADD.FTZ R29, R29, -UR5 ;  /* 0x800000051d1d7e21 */ /* 0x000fe20008010000 */
[----:B------:R-:W-:Y:S01]  /*3010*/  MOV R13, R9 ;  /* 0x00000009000d7202 */ /* 0x000fe20000000f00 */
[----:B------:R-:W0:Y:S01]  /*3020*/  LDCU.64 UR18, c[0x0][0x380] ;  /* 0x00007000ff1277ac */ /* 0x000e220008000a00 */
[----:B------:R-:W-:Y:S01]  /*3030*/  FADD.FTZ R4, R4, -UR5 ;  /* 0x8000000504047e21 */ /* 0x000fe20008010000 */
[----:B------:R-:W-:-:S03]  /*3040*/  FMUL.FTZ R29, R29, UR8 ;  /* 0x000000081d1d7c20 */ /* 0x000fc60008410000 */
[----:B------:R-:W-:-:S04]  /*3050*/  FMUL.FTZ R4, R4, UR8 ;  /* 0x0000000804047c20 */ /* 0x000fc80008410000 */
[----:B-----5:R-:W-:Y:S01]  /*3060*/  FFMA.FTZ R4, R15, R4, R19 ;  /* 0x000000040f047223 */ /* 0x020fe20000010013 */
[----:B--2---:R-:W-:Y:S02]  /*3070*/  IMAD R3, R45, UR10, RZ ;  /* 0x0000000a2d037c24 */ /* 0x004fe4000f8e02ff */
[----:B------:R-:W-:-:S04]  /*3080*/  IMAD.WIDE.U32 R12, R36, UR10, R12 ;  /* 0x0000000a240c7c25 */ /* 0x000fc8000f8e000c */
[----:B-1----:R-:W-:Y:S02]  /*3090*/  IMAD R11, R36, UR11, R3 ;  /* 0x0000000b240b7c24 */ /* 0x002fe4000f8e0203 */
[----:B------:R-:W-:Y:S01]  /*30a0*/  FFMA.FTZ R3, R14, R29, R18 ;  /* 0x0000001d0e037223 */ /* 0x000fe20000010012 */
[----:B0-----:R-:W-:Y:S02]  /*30b0*/  LEA R16, P1, R12, UR18, 0x1 ;  /* 0x000000120c107c11 */ /* 0x001fe4000f8208ff */
[----:B------:R-:W-:Y:S02]  /*30c0*/  IADD3 R11, PT, PT, R13, R11, RZ ;  /* 0x0000000b0d0b7210 */ /* 0x000fe40007ffe0ff */
[----:B------:R-:W-:Y:S02]  /*30d0*/  F2FP.F16.F32.PACK_AB R3, R4, R3 ;  /* 0x000000030403723e */ /* 0x000fe400000000ff */
[----:B------:R-:W-:-:S05]  /*30e0*/  LEA.HI.X R17, R12, UR19, R11, 0x1, P1 ;  /* 0x000000130c117c11 */ /* 0x000fca00088f0c0b */
[----:B------:R3:W-:Y:S02]  /*30f0*/  STG.E desc[UR16][R16.64], R3 ;  /* 0x0000000310007986 */ /* 0x0007e4000c101910 */
.L_x_2449:
[----:B------:R-:W-:Y:S05]  /*3100*/  BSYNC.RECONVERGENT B1 ;  /* 0x0000000000017941 */ /* 0x000fea0003800200 */
.L_x_2448:
[----:B------:R-:W-:Y:S04]  /*3110*/  BSSY.RECONVERGENT B1, `(.L_x_2450) ;  /* 0x0000014000017945 */ /* 0x000fe80003800200 */
[----:B------:R-:W-:Y:S05]  /*3120*/  @P3 BRA `(.L_x_2451) ;  /* 0x0000000000483947 */ /* 0x000fea0003800000 */
[----:B------:R-:W0:Y:S01]  /*3130*/  LDCU.64 UR10, c[0x0][0x3e0] ;  /* 0x00007c00ff0a77ac */ /* 0x000e220008000a00 */
[----:B-1----:R-:W-:Y:S01]  /*3140*/  FADD.FTZ R11, R5, -UR5 ;  /* 0x80000005050b7e21 */ /* 0x002fe20008010000 */
[----:B------:R-:W-:Y:S01]  /*3150*/  MOV R4, R6 ;  /* 0x0000000600047202 */ /* 0x000fe20000000f00 */
[----:B------:R-:W-:Y:S01]  /*3160*/  FADD.FTZ R28, R28, -UR5 ;  /* 0x800000051c1c7e21 */ /* 0x000fe20008010000 */
[----:B------:R-:W1:Y:S01]  /*3170*/  LDCU.64 UR18, c[0x0][0x380] ;  /* 0x00007000ff1277ac */ /* 0x000e620008000a00 */
[----:B------:R-:W-:Y:S01]  /*3180*/  MOV R5, R9 ;  /* 0x0000000900057202 */ /* 0x000fe20000000f00 */
[----:B------:R-:W-:Y:S01]  /*3190*/  FMUL.FTZ R12, R11, UR8 ;  /* 0x000000080b0c7c20 */ /* 0x000fe20008410000 */
[----:B--23--:R-:W-:-:S04]  /*31a0*/  FMUL.FTZ R3, R28, UR8 ;  /* 0x000000081c037c20 */ /* 0x00cfc80008410000 */
        /* <DEDUP_REMOVED lines=10> */
.L_x_2451:
[----:B------:R-:W-:Y:S05]  /*3250*/  BSYNC.RECONVERGENT B1 ;  /* 0x0000000000017941 */ /* 0x000fea0003800200 */
.L_x_2450:
[----:B------:R-:W-:Y:S05]  /*3260*/  @P4 BRA `(.L_x_2452) ;  /* 0x0000001000744947 */ /* 0x000fea0003800000 */
[----:B------:R-:W2:Y:S01]  /*3270*/  LDCU.64 UR10, c[0x0][0x3e0] ;  /* 0x00007c00ff0a77ac */ /* 0x000ea20008000a00 */
[----:B------:R-:W-:Y:S01]  /*3280*/  MOV R7, R9 ;  /* 0x0000000900077202 */ /* 0x000fe20000000f00 */
[----:B------:R-:W-:Y:S01]  /*3290*/  FADD.FTZ R27, R27, -UR5 ;  /* 0x800000051b1b7e21 */ /* 0x000fe20008010000 */
[----:B------:R-:W-:Y:S01]  /*32a0*/  FADD.FTZ R10, R10, -UR5 ;  /* 0x800000050a0a7e21 */ /* 0x000fe20008010000 */
[----:B------:R-:W0:Y:S02]  /*32b0*/  LDCU.64 UR12, c[0x0][0x380] ;  /* 0x00007000ff0c77ac */ /* 0x000e240008000a00 */
[----:B------:R-:W-:Y:S01]  /*32c0*/  FMUL.FTZ R27, R27, UR8 ;  /* 0x000000081b1b7c20 */ /* 0x000fe20008410000 */
[----:B------:R-:W-:-:S04]  /*32d0*/  FMUL.FTZ R10, R10, UR8 ;  /* 0x000000080a0a7c20 */ /* 0x000fc80008410000 */
[----:B-----5:R-:W-:Y:S01]  /*32e0*/  FFMA.FTZ R10, R15, R10, R19 ;  /* 0x0000000a0f0a7223 */ /* 0x020fe20000010013 */
[----:B--234-:R-:W-:Y:S02]  /*32f0*/  IMAD R3, R43, UR10, RZ ;  /* 0x0000000a2b037c24 */ /* 0x01cfe4000f8e02ff */
[----:B------:R-:W-:-:S04]  /*3300*/  IMAD.WIDE.U32 R6, R40, UR10, R6 ;  /* 0x0000000a28067c25 */ /* 0x000fc8000f8e0006 */
[----:B------:R-:W-:Y:S02]  /*3310*/  IMAD R5, R40, UR11, R3 ;  /* 0x0000000b28057c24 */ /* 0x000fe4000f8e0203 */
[----:B------:R-:W-:Y:S01]  /*3320*/  FFMA.FTZ R3, R14, R27, R18 ;  /* 0x0000001b0e037223 */ /* 0x000fe20000010012 */
[----:B0-----:R-:W-:Y:S02]  /*3330*/  LEA R4, P1, R6, UR12, 0x1 ;  /* 0x0000000c06047c11 */ /* 0x001fe4000f8208ff */
[----:B------:R-:W-:Y:S02]  /*3340*/  IADD3 R5, PT, PT, R7, R5, RZ ;  /* 0x0000000507057210 */ /* 0x000fe40007ffe0ff */
[----:B------:R-:W-:Y:S02]  /*3350*/  F2FP.F16.F32.PACK_AB R3, R10, R3 ;  /* 0x000000030a03723e */ /* 0x000fe400000000ff */
[----:B------:R-:W-:-:S05]  /*3360*/  LEA.HI.X R5, R6, UR13, R5, 0x1, P1 ;  /* 0x0000000d06057c11 */ /* 0x000fca00088f0c05 */
[----:B------:R0:W-:Y:S01]  /*3370*/  STG.E desc[UR16][R4.64], R3 ;  /* 0x0000000304007986 */ /* 0x0001e2000c101910 */
[----:B------:R-:W-:Y:S05]  /*3380*/  BRA `(.L_x_2452) ;  /* 0x00000010002c7947 */ /* 0x000fea0003800000 */
.L_x_2437:
        /* <DEDUP_REMOVED lines=34> */
[----:B------:R-:W-:Y:S02]  /*35b0*/  F2FP.F16.F32.PACK_AB R21, R21, R20 ;  /* 0x000000141515723e */ /* 0x000fe400000000ff */
[----:B------:R-:W-:-:S05]  /*35c0*/  LEA.HI.X R17, R12, UR13, R22, 0x1, P1 ;  /* 0x0000000d0c117c11 */ /* 0x000fca00088f0c16 */
[----:B------:R1:W-:Y:S04]  /*35d0*/  STG.E desc[UR16][R16.64], R21 ;  /* 0x0000001510007986 */ /* 0x0003e8000c101910 */
.L_x_2454:
[----:B------:R-:W-:Y:S05]  /*35e0*/  BSYNC.RECONVERGENT B1 ;  /* 0x0000000000017941 */ /* 0x000fea0003800200 */
.L_x_2453:
        /* <DEDUP_REMOVED lines=27> */
[----:B---3--:R-:W-:-:S04]  /*37a0*/  LEA R16, P1, R12, UR12, 0x1 ;  /* 0x0000000c0c107c11 */ /* 0x008fc8000f8208ff */
[----:B------:R-:W-:Y:S02]  /*37b0*/  LEA.HI.X R17, R12, UR13, R22, 0x1, P1 ;  /* 0x0000000d0c117c11 */ /* 0x000fe400088f0c16 */
[----:B------:R-:W-:-:S05]  /*37c0*/  F2FP.F16.F32.PACK_AB R21, R20, R21 ;  /* 0x000000151415723e */ /* 0x000fca00000000ff */
[----:B------:R2:W-:Y:S02]  /*37d0*/  STG.E desc[UR16][R16.64], R21 ;  /* 0x0000001510007986 */ /* 0x0005e4000c101910 */
.L_x_2456:
[----:B------:R-:W-:Y:S05]  /*37e0*/  BSYNC.RECONVERGENT B1 ;  /* 0x0000000000017941 */ /* 0x000fea0003800200 */
.L_x_2455:
        /* <DEDUP_REMOVED lines=41> */
[----:B------:R-:W-:-:S05]  /*3a80*/  F2FP.F16.F32.PACK_AB R21, R20, R21 ;  /* 0x000000151415723e */ /* 0x000fca00000000ff */
[----:B------:R3:W-:Y:S02]  /*3a90*/  STG.E desc[UR16][R16.64], R21 ;  /* 0x0000001510007986 */ /* 0x0007e4000c101910 */
.L_x_2458:
[----:B------:R-:W-:Y:S05]  /*3aa0*/  BSYNC.RECONVERGENT B1 ;  /* 0x0000000000017941 */ /* 0x000fea0003800200 */
.L_x_2457:
        /* <DEDUP_REMOVED lines=28> */
[----:B------:R-:W-:-:S05]  /*3c70*/  F2FP.F16.F32.PACK_AB R21, R20, R21 ;  /* 0x000000151415723e */ /* 0x000fca00000000ff */
[----:B------:R4:W-:Y:S02]  /*3c80*/  STG.E desc[UR16][R16.64], R21 ;  /* 0x0000001510007986 */ /* 0x0009e4000c101910 */
.L_x_2460:
[----:B------:R-:W-:Y:S05]  /*3c90*/  BSYNC.RECONVERGENT B1 ;  /* 0x0000000000017941 */ /* 0x000fea0003800200 */
.L_x_2459:
        /* <DEDUP_REMOVED lines=28> */
[----:B------:R-:W-:-:S05]  /*3e60*/  F2FP.F16.F32.PACK_AB R11, R22, R11 ;  /* 0x0000000b160b723e */ /* 0x000fca00000000ff */
[----:B------:R0:W-:Y:S02]  /*3e70*/  STG.E desc[UR16][R16.64], R11 ;  /* 0x0000000b10007986 */ /* 0x0001e4000c101910 */
.L_x_2462:
[----:B------:R-:W-:Y:S05]  /*3e80*/  BSYNC.RECONVERGENT B1 ;  /* 0x0000000000017941 */ /* 0x000fea0003800200 */
.L_x_2461:
        /* <DEDUP_REMOVED lines=18> */
[----:B------:R-:W-:-:S05]  /*3fb0*/  IMAD R23, R36, UR11, R23 ;  /* 0x0000000b24177c24 */ /* 0x000fca000f8e0217 */
[----:B------:R-:W-:Y:S01]  /*3fc0*/  IADD3 R23, PT, PT, R13, R23, RZ ;  /* 0x000000170d177210 */ /* 0x000fe20007ffe0ff */
[----:B0-----:R-:W-:-:S04]  /*3fd0*/  FADD.FTZ R20, R11, 1 ;  /* 0x3f8000000b147421 */ /* 0x001fc80000010000 */
[----:B------:R-:W0:Y:S01]  /*3fe0*/  MUFU.RCP R17, R20 ;  /* 0x0000001400117308 */ /* 0x000e220000001000 */
[----:B-1----:R-:W-:Y:S01]  /*3ff0*/  FADD.FTZ R21, R16, 1 ;  /* 0x3f80000010157421 */ /* 0x002fe20000010000 */
[----:B------:R-:W-:-:S06]  /*4000*/  LEA R16, P1, R12, UR12, 0x1 ;  /* 0x0000000c0c107c11 */ /* 0x000fcc000f8208ff */
[----:B------:R-:W1:Y:S01]  /*4010*/  MUFU.RCP R22, R21 ;  /* 0x0000001500167308 */ /* 0x000e620000001000 */
[----:B0-----:R-:W-:Y:S01]  /*4020*/  FMUL.FTZ R4, R4, R17 ;  /* 0x0000001104047220 */ /* 0x001fe20000410000 */
[----:B------:R-:W-:Y:S01]  /*4030*/  LEA.HI.X R17, R12, UR13, R23, 0x1, P1 ;  /* 0x0000000d0c117c11 */ /* 0x000fe200088f0c17 */
[----:B-1----:R-:W-:-:S05]  /*4040*/  FMUL.FTZ R3, R3, R22 ;  /* 0x0000001603037220 */ /* 0x002fca0000410000 */
[----:B------:R-:W-:-:S05]  /*4050*/  F2FP.F16.F32.PACK_AB R3, R3, R4 ;  /* 0x000000040303723e */ /* 0x000fca00000000ff */
[----:B------:R0:W-:Y:S02]  /*4060*/  STG.E desc[UR16][R16.64], R3 ;  /* 0x0000000310007986 */ /* 0x0001e4000c101910 */
.L_x_2464:
[----:B------:R-:W-:Y:S05]  /*4070*/  BSYNC.RECONVERGENT B1 ;  /* 0x0000000000017941 */ /* 0x000fea0003800200 */
.L_x_2463:
        /* <DEDUP_REMOVED lines=28> */
[----:B------:R-:W-:-:S05]  /*4240*/  F2FP.F16.F32.PACK_AB R3, R20, R3 ;  /* 0x000000031403723e */ /* 0x000fca00000000ff */
[----:B------:R0:W-:Y:S02]  /*4250*/  STG.E desc[UR16][R12.64], R3 ;  /* 0x000000030c007986 */ /* 0x0001e4000c101910 */
.L_x_2466:
[----:B------:R-:W-:Y:S05]  /*4260*/  BSYNC.RECONVERGENT B1 ;  /* 0x0000000000017941 */ /* 0x000fea0003800200 */
.L_x_2465:
        /* <DEDUP_REMOVED lines=27> */
[----:B------:R-:W-:-:S05]  /*4420*/  F2FP.F16.F32.PACK_AB R3, R12, R3 ;  /* 0x000000030c03723e */ /* 0x000fca00000000ff */
[----:B------:R0:W-:Y:S02]  /*4430*/  STG.E desc[UR16][R6.64], R3 ;  /* 0x0000000306007986 */ /* 0x0001e4000c101910 */
.L_x_2452:
[----:B------:R-:W-:Y:S05]  /*4440*/  BSYNC.RECONVERGENT B0 ;  /* 0x0000000000007941 */ /* 0x000fea0003800200 */
.L_x_2436:
        /* <DEDUP_REMOVED lines=8> */
.L_x_2468:
        /* <DEDUP_REMOVED lines=11> */
.L_x_3457:


//--------------------- .text._Z35group_norm_nhwc_fwd_one_pass_kernelI11Fp16IOFp32WLi512ELi40ELi640EEv26Group_norm_nhwc_fwd_params --------------------------
	.section	.text._Z35group_norm_nhwc_fwd_one_pass_kernelI11Fp16IOFp32WLi512ELi40ELi640EEv26Group_norm_nhwc_fwd_params,"ax",@progbits
	.align	128
        .global         _Z35group_norm_nhwc_fwd_one_pass_kernelI11Fp16IOFp32WLi512ELi40ELi640EEv26Group_norm_nhwc_fwd_params
        .type           _Z35group_norm_nhwc_fwd_one_pass_kernelI11Fp16IOFp32WLi512ELi40ELi640EEv26Group_norm_nhwc_fwd_params,@function
        .size           _Z35group_norm_nhwc_fwd_one_pass_kernelI11Fp16IOFp32WLi512ELi40ELi640EEv26Group_norm_nhwc_fwd_params,(.L_x_3458 - _Z35group_norm_nhwc_fwd_one_pass_kernelI11Fp16IOFp32WLi512ELi40ELi640EEv26Group_norm_nhwc_fwd_params)
        .other          _Z35group_norm_nhwc_fwd_one_pass_kernelI11Fp16IOFp32WLi512ELi40ELi640EEv26Group_norm_nhwc_fwd_params,@"STO_CUDA_ENTRY STV_DEFAULT"
_Z35group_norm_nhwc_fwd_one_pass_kernelI11Fp16IOFp32WLi512ELi40ELi640EEv26Group_norm_nhwc_fwd_params:
.text._Z35group_norm_nhwc_fwd_one_pass_kernelI11Fp16IOFp32WLi512ELi40ELi640EEv26Group_norm_nhwc_fwd_params:
        /* <DEDUP_REMOVED lines=43> */
.L_x_2544:
[----:B0-----:R-:W0:Y:S01]  /*02b0*/  LDC R10, c[0x0][0x3f8] ;  /* 0x0000fe00ff0a7b82 */ /* 0x001e220000000800 */
[----:B------:R-:W1:Y:S01]  /*02c0*/  LDCU UR8, c[0x0][0x404] ;  /* 0x00008080ff0877ac */ /* 0x000e620008000800 */
[----:B------:R-:W-:Y:S01]  /*02d0*/  LOP3.LUT R70, R52, 0xffff, RZ, 0xc0, !PT ;  /* 0x0000ffff34467812 */ /* 0x000fe200078ec0ff */
[----:B--2---:R-:W2:Y:S01]  /*02e0*/  LDCU.64 UR4, c[0x0][0x3e8] ;  /* 0x00007d00ff0477ac */ /* 0x004ea20008000a00 */
[----:B-1---5:R-:W-:Y:S01]  /*02f0*/  IMAD R29, R3, UR8, R68 ;  /* 0x00000008031d7c24 */ /* 0x022fe2000f8e0244 */
[----:B------:R-:W1:Y:S01]  /*0300*/  LDCU.64 UR8, c[0x0][0x3f0] ;  /* 0x00007e00ff0877ac */ /* 0x000e620008000a00 */
[----:B0---4-:R-:W-:-:S03]  /*0310*/  IABS R21, R10 ;  /* 0x0000000a00157213 */ /* 0x011fc60000000000 */
[C---:B--2---:R-:W-:Y:S01]  /*0320*/  ISETP.GE.U32.AND P5, PT, R29.reuse, UR4, PT ;  /* 0x000000041d007c0c */ /* 0x044fe2000bfa6070 */
[----:B------:R-:W0:Y:S01]  /*0330*/  I2F.RP R6, R21 ;  /* 0x0000001500067306 */ /* 0x000e220000209400 */
[C---:B---3--:R-:W-:Y:S02]  /*0340*/  IADD3 R33, PT, PT, R29.reuse, 0x20, RZ ;  /* 0x000000201d217810 */ /* 0x048fe40007ffe0ff */
[C---:B------:R-:W-:Y:S02]  /*0350*/  IADD3 R37, PT, PT, R29.reuse, 0x40, RZ ;  /* 0x000000401d257810 */ /* 0x040fe40007ffe0ff */
[----:B------:R-:W-:Y:S02]  /*0360*/  SHF.R.S32.HI R25, RZ, 0x1f, R33 ;  /* 0x0000001fff197819 */ /* 0x000fe40000011421 */
[----:B------:R-:W-:Y:S02]  /*0370*/  SHF.R.S32.HI R35, RZ, 0x1f, R37 ;  /* 0x0000001fff237819 */ /* 0x000fe40000011425 */
[----:B------:R-:W-:-:S02]  /*0380*/  IADD3 R39, PT, PT, R29, 0x80, RZ ;  /* 0x000000801d277810 */ /* 0x000fc40007ffe0ff */
[----:B------:R-:W-:Y:S02]  /*0390*/  IADD3 R14, PT, PT, R29, 0xa0, RZ ;  /* 0x000000a01d0e7810 */ /* 0x000fe40007ffe0ff */
[----:B------:R-:W-:Y:S01]  /*03a0*/  ISETP.GE.U32.AND P4, PT, R39, UR4, PT ;  /* 0x0000000427007c0c */ /* 0x000fe2000bf86070 */
[----:B0-----:R-:W0:Y:S01]  /*03b0*/  MUFU.RCP R6, R6 ;  /* 0x0000000600067308 */ /* 0x001e220000001000 */
[----:B------:R-:W-:-:S04]  /*03c0*/  SHF.R.S32.HI R41, RZ, 0x1f, R39 ;  /* 0x0000001fff297819 */ /* 0x000fc80000011427 */
[----:B------:R-:W-:Y:S02]  /*03d0*/  ISETP.GE.AND.EX P4, PT, R41, UR5, PT, P4 ;  /* 0x0000000529007c0c */ /* 0x000fe4000bf86340 */
[----:B0-----:R-:W-:-:S04]  /*03e0*/  IADD3 R18, PT, PT, R6, 0xffffffe, RZ ;  /* 0x0ffffffe06127810 */ /* 0x001fc80007ffe0ff */
[----:B------:R0:W2:Y:S02]  /*03f0*/  F2I.FTZ.U32.TRUNC.NTZ R19, R18 ;  /* 0x0000001200137305 */ /* 0x0000a4000021f000 */
[----:B0-----:R-:W-:Y:S02]  /*0400*/  MOV R18, RZ ;  /* 0x000000ff00127202 */ /* 0x001fe40000000f00 */
[----:B--2---:R-:W-:-:S05]  /*0410*/  IADD3 R8, PT, PT, RZ, -R19, RZ ;  /* 0x80000013ff087210 */ /* 0x004fca0007ffe0ff */
[----:B------:R-:W-:Y:S01]  /*0420*/  IMAD R23, R8, R21, RZ ;  /* 0x0000001508177224 */ /* 0x000fe200078e02ff */
[----:B------:R-:W-:-:S03]  /*0430*/  IABS R8, R65 ;  /* 0x0000004100087213 */ /* 0x000fc60000000000 */
[----:B------:R-:W-:Y:S01]  /*0440*/  IMAD.HI.U32 R19, R19, R23, R18 ;  /* 0x0000001713137227 */ /* 0x000fe200078e0012 */
[----:B------:R-:W-:-:S04]  /*0450*/  SHF.R.S32.HI R23, RZ, 0x1f, R29 ;  /* 0x0000001fff177819 */ /* 0x000fc8000001141d */
[----:B------:R-:W-:Y:S01]  /*0460*/  ISETP.GE.AND.EX P5, PT, R23, UR5, PT, P5 ;  /* 0x0000000517007c0c */ /* 0x000fe2000bfa6350 */
[----:B------:R-:W-:-:S05]  /*0470*/  IMAD.HI.U32 R19, R19, R8, RZ ;  /* 0x0000000813137227 */ /* 0x000fca00078e00ff */
[----:B------:R-:W-:-:S05]  /*0480*/  IADD3 R6, PT, PT, -R19, RZ, RZ ;  /* 0x000000ff13067210 */ /* 0x000fca0007ffe1ff */
[C---:B------:R-:W-:Y:S02]  /*0490*/  IMAD R6, R21.reuse, R6, R8 ;  /* 0x0000000615067224 */ /* 0x040fe400078e0208 */
[----:B------:R-:W0:Y:S03]  /*04a0*/  @!P5 LDC.64 R42, c[0x0][0x3e0] ;  /* 0x0000f800ff2adb82 */ /* 0x000e260000000a00 */
[----:B------:R-:W-:-:S05]  /*04b0*/  ISETP.GT.U32.AND P2, PT, R21, R6, PT ;  /* 0x000000061500720c */ /* 0x000fca0003f44070 */
[----:B------:R-:W2:Y:S08]  /*04c0*/  @!P5 LDC.64 R30, c[0x0][0x390] ;  /* 0x0000e400ff1edb82 */ /* 0x000eb00000000a00 */
[----:B------:R-:W-:Y:S02]  /*04d0*/  @!P2 IADD3 R6, PT, PT, R6, -R21, RZ ;  /* 0x800000150606a210 */ /* 0x000fe40007ffe0ff */
[----:B------:R-:W-:-:S02]  /*04e0*/  @!P2 IADD3 R19, PT, PT, R19, 0x1, RZ ;  /* 0x000000011313a810 */ /* 0x000fc40007ffe0ff */
[----:B------:R-:W-:Y:S02]  /*04f0*/  ISETP.GE.U32.AND P1, PT, R6, R21, PT ;  /* 0x000000150600720c */ /* 0x000fe40003f26070 */
[----:B------:R-:W-:Y:S02]  /*0500*/  LOP3.LUT R6, R65, R10, RZ, 0x3c, !PT ;  /* 0x0000000a41067212 */ /* 0x000fe400078e3cff */
[----:B------:R-:W-:Y:S02]  /*0510*/  ISETP.NE.AND P2, PT, R10, RZ, PT ;  /* 0x000000ff0a00720c */ /* 0x000fe40003f45270 */
[----:B------:R-:W-:-:S07]  /*0520*/  ISETP.GE.AND P3, PT, R6, RZ, PT ;  /* 0x000000ff0600720c */ /* 0x000fce0003f66270 */
[----:B------:R-:W-:-:S04]  /*0530*/  @P1 IADD3 R19, PT, PT, R19, 0x1, RZ ;  /* 0x0000000113131810 */ /* 0x000fc80007ffe0ff */
[----:B------:R-:W-:-:S04]  /*0540*/  MOV R21, R19 ;  /* 0x0000001300157202 */ /* 0x000fc80000000f00 */
[----:B------:R-:W-:Y:S02]  /*0550*/  @!P3 IADD3 R21, PT, PT, -R21, RZ, RZ ;  /* 0x000000ff1515b210 */ /* 0x000fe40007ffe1ff */
[----:B------:R-:W-:Y:S02]  /*0560*/  @!P2 LOP3.LUT R21, RZ, R10, RZ, 0x33, !PT ;  /* 0x0000000aff15a212 */ /* 0x000fe400078e33ff */
[----:B------:R-:W-:Y:S02]  /*0570*/  ISETP.GE.U32.AND P2, PT, R33, UR4, PT ;  /* 0x0000000421007c0c */ /* 0x000fe4000bf46070 */
[----:B------:R-:W-:Y:S02]  /*0580*/  IADD3 R6, PT, PT, -R21, RZ, RZ ;  /* 0x000000ff15067210 */ /* 0x000fe40007ffe1ff */
[----:B------:R-:W-:Y:S02]  /*0590*/  ISETP.GE.AND.EX P2, PT, R25, UR5, PT, P2 ;  /* 0x0000000519007c0c */ /* 0x000fe4000bf46320 */
[----:B------:R-:W-:Y:S01]  /*05a0*/  ISETP.GE.U32.AND P3, PT, R37, UR4, PT ;  /* 0x0000000425007c0c */ /* 0x000fe2000bf66070 */
[----:B------:R-:W-:Y:S01]  /*05b0*/  IMAD R67, R10, R6, R65 ;  /* 0x000000060a437224 */ /* 0x000fe200078e0241 */
[----:B------:R-:W-:-:S02]  /*05c0*/  SHF.R.S32.HI R6, RZ, 0x1f, R21 ;  /* 0x0000001fff067819 */ /* 0x000fc40000011415 */
[----:B------:R-:W-:Y:S01]  /*05d0*/  ISETP.GE.AND.EX P3, PT, R35, UR5, PT, P3 ;  /* 0x0000000523007c0c */ /* 0x000fe2000bf66330 */
[----:B------:R-:W-:Y:S02]  /*05e0*/  IMAD R67, R67, 0x28, RZ ;  /* 0x0000002843437824 */ /* 0x000fe400078e02ff */
[----:B-1----:R-:W-:-:S03]  /*05f0*/  IMAD R6, R6, UR8, RZ ;  /* 0x0000000806067c24 */ /* 0x002fc6000f8e02ff */
[----:B------:R-:W-:Y:S01]  /*0600*/  IADD3 R70, P1, PT, R67, R70, RZ ;  /* 0x0000004643467210 */ /* 0x000fe20007f3e0ff */
[----:B------:R-:W1:Y:S01]  /*0610*/  @!P2 LDC.64 R18, c[0x0][0x3e0] ;  /* 0x0000f800ff12ab82 */ /* 0x000e620000000a00 */
[----:B------:R-:W-:Y:S02]  /*0620*/  IMAD R73, R21, UR9, R6 ;  /* 0x0000000915497c24 */ /* 0x000fe4000f8e0206 */
[----:B------:R-:W-:Y:S01]  /*0630*/  LEA.HI.X.SX32 R71, R67, RZ, 0x1, P1 ;  /* 0x000000ff43477211 */ /* 0x000fe200008f0eff */
[----:B0-----:R-:W-:Y:S02]  /*0640*/  @!P5 IMAD R6, R23, R42, RZ ;  /* 0x0000002a1706d224 */ /* 0x001fe400078e02ff */
[----:B------:R-:W-:Y:S02]  /*0650*/  IMAD.WIDE.U32 R70, R21, UR8, R70 ;  /* 0x0000000815467c25 */ /* 0x000fe4000f8e0046 */
[----:B------:R-:W0:Y:S02]  /*0660*/  @!P3 LDC.64 R22, c[0x0][0x3e0] ;  /* 0x0000f800ff16bb82 */ /* 0x000e240000000a00 */
[----:B------:R-:W-:Y:S01]  /*0670*/  @!P5 IMAD R43, R29, R43, R6 ;  /* 0x0000002b1d2bd224 */ /* 0x000fe200078e0206 */
[----:B------:R-:W-:-:S02]  /*0680*/  IADD3 R73, PT, PT, R71, R73, RZ ;  /* 0x0000004947497210 */ /* 0x000fc40007ffe0ff */
[----:B------:R-:W-:-:S03]  /*0690*/  @!P5 MOV R72, R70 ;  /* 0x000000460048d202 */ /* 0x000fc60000000f00 */
[----:B------:R-:W3:Y:S01]  /*06a0*/  @!P2 LDC.64 R26, c[0x0][0x390] ;  /* 0x0000e400ff1aab82 */ /* 0x000ee20000000a00 */
[----:B------:R-:W-:Y:S01]  /*06b0*/  @!P2 MOV R24, R70 ;  /* 0x000000460018a202 */ /* 0x000fe20000000f00 */
[----:B------:R-:W-:-:S04]  /*06c0*/  @!P5 IMAD.WIDE.U32 R20, R29, R42, R72 ;  /* 0x0000002a1d14d225 */ /* 0x000fc800078e0048 */
[----:B-1----:R-:W-:Y:S01]  /*06d0*/  @!P2 IMAD R8, R25, R18, RZ ;  /* 0x000000121908a224 */ /* 0x002fe200078e02ff */
[----:B------:R-:W-:Y:S02]  /*06e0*/  @!P5 IADD3 R6, PT, PT, R21, R43, RZ ;  /* 0x0000002b1506d210 */ /* 0x000fe40007ffe0ff */
[C---:B--2---:R-:W-:Y:S01]  /*06f0*/  @!P5 LEA R30, P1, R20.reuse, R30, 0x1 ;  /* 0x0000001e141ed211 */ /* 0x044fe200078208ff */
[C---:B------:R-:W-:Y:S01]  /*0700*/  @!P2 IMAD R45, R33.reuse, R19, R8 ;  /* 0x00000013212da224 */ /* 0x040fe200078e0208 */
[----:B------:R-:W-:Y:S02]  /*0710*/  @!P2 MOV R25, R73 ;  /* 0x000000490019a202 */ /* 0x000fe40000000f00 */
[----:B------:R-:W-:Y:S02]  /*0720*/  @!P5 LEA.HI.X R31, R20, R31, R6, 0x1, P1 ;  /* 0x0000001f141fd211 */ /* 0x000fe400008f0c06 */
[----:B------:R-:W1:Y:S01]  /*0730*/  @!P3 LDC.64 R20, c[0x0][0x390] ;  /* 0x0000e400ff14bb82 */ /* 0x000e620000000a00 */
[----:B------:R-:W-:Y:S01]  /*0740*/  ISETP.GE.U32.AND P1, PT, R14, UR4, PT ;  /* 0x000000040e007c0c */ /* 0x000fe2000bf26070 */
[----:B------:R-:W-:Y:S01]  /*0750*/  @!P2 IMAD.WIDE.U32 R24, R33, R18, R24 ;  /* 0x000000122118a225 */ /* 0x000fe200078e0018 */
[----:B------:R-:W-:-:S02]  /*0760*/  SHF.R.S32.HI R43, RZ, 0x1f, R14 ;  /* 0x0000001fff2b7819 */ /* 0x000fc4000001140e */
[----:B------:R-:W-:Y:S01]  /*0770*/  @!P3 MOV R34, R70 ;  /* 0x000000460022b202 */ /* 0x000fe20000000f00 */
[----:B0-----:R-:W-:Y:S01]  /*0780*/  @!P3 IMAD R10, R35, R22, RZ ;  /* 0x00000016230ab224 */ /* 0x001fe200078e02ff */
[----:B------:R-:W-:Y:S01]  /*0790*/  ISETP.GE.AND.EX P1, PT, R43, UR5, PT, P1 ;  /* 0x000000052b007c0c */ /* 0x000fe2000bf26310 */
[----:B------:R-:W0:Y:S01]  /*07a0*/  @!P4 LDC.64 R18, c[0x0][0x3e0] ;  /* 0x0000f800ff12cb82 */ /* 0x000e220000000a00 */
[----:B------:R-:W-:Y:S02]  /*07b0*/  @!P3 MOV R35, R73 ;  /* 0x000000490023b202 */ /* 0x000fe40000000f00 */
[----:B------:R-:W-:Y:S02]  /*07c0*/  @!P2 IADD3 R6, PT, PT, R25, R45, RZ ;  /* 0x0000002d1906a210 */ /* 0x000fe40007ffe0ff */
[C---:B---3--:R-:W-:Y:S02]  /*07d0*/  @!P2 LEA R26, P6, R24.reuse, R26, 0x1 ;  /* 0x0000001a181aa211 */ /* 0x048fe400078c08ff */
[----:B------:R-:W-:Y:S01]  /*07e0*/  MOV R8, RZ ;  /* 0x000000ff00087202 */ /* 0x000fe20000000f00 */
[C---:B------:R-:W-:Y:S01]  /*07f0*/  @!P3 IMAD R33, R37.reuse, R23, R10 ;  /* 0x000000172521b224 */ /* 0x040fe200078e020a */
[----:B------:R-:W-:Y:S01]  /*0800*/  @!P2 LEA.HI.X R27, R24, R27, R6, 0x1, P6 ;  /* 0x0000001b181ba211 */ /* 0x000fe200030f0c06 */
[----:B------:R-:W-:Y:S01]  /*0810*/  @!P3 IMAD.WIDE.U32 R34, R37, R22, R34 ;  /* 0x000000162522b225 */ /* 0x000fe200078e0022 */
[C---:B------:R-:W-:Y:S01]  /*0820*/  IADD3 R37, PT, PT, R29.reuse, 0xc0, RZ ;  /* 0x000000c01d257810 */ /* 0x040fe20007ffe0ff */
[----:B------:R-:W2:Y:S01]  /*0830*/  @!P4 LDC.64 R24, c[0x0][0x390] ;  /* 0x0000e400ff18cb82 */ /* 0x000ea20000000a00 */
[----:B------:R-:W-:Y:S01]  /*0840*/  IADD3 R6, PT, PT, R29, 0x140, RZ ;  /* 0x000001401d067810 */ /* 0x000fe20007ffe0ff */
[----:B------:R3:W4:Y:S01]  /*0850*/  @!P5 LDG.E R8, desc[UR6][R30.64] ;  /* 0x000000061e08d981 */ /* 0x000722000c1e1900 */
[----:B------:R-:W-:-:S02]  /*0860*/  MOV R10, RZ ;  /* 0x000000ff000a7202 */ /* 0x000fc40000000f00 */
[----:B------:R-:W-:Y:S02]  /*0870*/  ISETP.GE.U32.AND P5, PT, R37, UR4, PT ;  /* 0x0000000425007c0c */ /* 0x000fe4000bfa6070 */
[----:B------:R-:W-:Y:S01]  /*0880*/  ISETP.GE.U32.AND P6, PT, R6, UR4, PT ;  /* 0x0000000406007c0c */ /* 0x000fe2000bfc6070 */
[----:B------:R-:W5:Y:S01]  /*0890*/  @!P1 LDC.64 R22, c[0x0][0x3e0] ;  /* 0x0000f800ff169b82 */ /* 0x000f620000000a00 */
[----:B------:R-:W-:Y:S01]  /*08a0*/  SHF.R.S32.HI R45, RZ, 0x1f, R37 ;  /* 0x0000001fff2d7819 */ /* 0x000fe20000011425 */
[----:B------:R5:W4:Y:S01]  /*08b0*/  @!P2 LDG.E R10, desc[UR6][R26.64] ;  /* 0x000000061a0aa981 */ /* 0x000b22000c1e1900 */
[----:B------:R-:W-:Y:S02]  /*08c0*/  SHF.R.S32.HI R47, RZ, 0x1f, R6 ;  /* 0x0000001fff2f7819 */ /* 0x000fe40000011406 */
[----:B------:R-:W-:Y:S02]  /*08d0*/  ISETP.GE.AND.EX P5, PT, R45, UR5, PT, P5 ;  /* 0x000000052d007c0c */ /* 0x000fe4000bfa6350 */
[----:B------:R-:W-:Y:S01]  /*08e0*/  ISETP.GE.AND.EX P2, PT, R47, UR5, PT, P6 ;  /* 0x000000052f007c0c */ /* 0x000fe2000bf46360 */
[----:B0-----:R-:W-:Y:S01]  /*08f0*/  @!P4 IMAD R16, R41, R18, RZ ;  /* 0x000000122910c224 */ /* 0x001fe200078e02ff */
[----:B------:R-:W-:Y:S01]  /*0900*/  @!P3 IADD3 R12, PT, PT, R35, R33, RZ ;  /* 0x00000021230cb210 */ /* 0x000fe20007ffe0ff */
[----:B---3--:R-:W0:Y:S01]  /*0910*/  @!P1 LDC.64 R30, c[0x0][0x390] ;  /* 0x0000e400ff1e9b82 */ /* 0x008e220000000a00 */
[----:B-1----:R-:W-:-:S02]  /*0920*/  @!P3 LEA R32, P6, R34, R20, 0x1 ;  /* 0x000000142220b211 */ /* 0x002fc400078c08ff */
[----:B------:R-:W-:Y:S02]  /*0930*/  @!P4 MOV R35, R73 ;  /* 0x000000490023c202 */ /* 0x000fe40000000f00 */
[----:B------:R-:W-:Y:S02]  /*0940*/  @!P3 LEA.HI.X R33, R34, R21, R12, 0x1, P6 ;  /* 0x000000152221b211 */ /* 0x000fe400030f0c0c */
[----:B------:R-:W-:Y:S01]  /*0950*/  @!P4 MOV R34, R70 ;  /* 0x000000460022c202 */ /* 0x000fe20000000f00 */
[C---:B------:R-:W-:Y:S01]  /*0960*/  @!P4 IMAD R41, R39.reuse, R19, R16 ;  /* 0x000000132729c224 */ /* 0x040fe200078e0210 */
[----:B------:R-:W1:Y:S03]  /*0970*/  @!P5 LDC.64 R20, c[0x0][0x3e0] ;  /* 0x0000f800ff14db82 */ /* 0x000e660000000a00 */
[----:B------:R-:W-:Y:S01]  /*0980*/  @!P4 IMAD.WIDE.U32 R34, R39, R18, R34 ;  /* 0x000000122722c225 */ /* 0x000fe200078e0022 */
[----:B------:R-:W-:-:S04]  /*0990*/  MOV R12, RZ ;  /* 0x000000ff000c7202 */ /* 0x000fc80000000f00 */
[----:B------:R-:W-:Y:S01]  /*09a0*/  @!P4 IADD3 R16, PT, PT, R35, R41, RZ ;  /* 0x000000292310c210 */ /* 0x000fe20007ffe0ff */
[----:B------:R-:W3:Y:S01]  /*09b0*/  @!P2 LDC.64 R18, c[0x0][0x3e0] ;  /* 0x0000f800ff12ab82 */ /* 0x000ee20000000a00 */
[C---:B--2---:R-:W-:Y:S01]  /*09c0*/  @!P4 LEA R24, P6, R34.reuse, R24, 0x1 ;  /* 0x000000182218c211 */ /* 0x044fe200078c08ff */
[----:B-----5:R-:W-:Y:S01]  /*09d0*/  @!P1 IMAD R43, R43, R22, RZ ;  /* 0x000000162b2b9224 */ /* 0x020fe200078e02ff */
[----:B------:R-:W-:Y:S01]  /*09e0*/  @!P1 MOV R35, R73 ;  /* 0x0000004900239202 */ /* 0x000fe20000000f00 */
[----:B------:R1:W2:Y:S01]  /*09f0*/  @!P3 LDG.E R12, desc[UR6][R32.64] ;  /* 0x00000006200cb981 */ /* 0x0002a2000c1e1900 */
[----:B------:R-:W-:Y:S02]  /*0a00*/  @!P4 LEA.HI.X R25, R34, R25, R16, 0x1, P6 ;  /* 0x000000192219c211 */ /* 0x000fe400030f0c10 */
[----:B------:R-:W-:Y:S01]  /*0a10*/  @!P1 MOV R34, R70 ;  /* 0x0000004600229202 */ /* 0x000fe20000000f00 */
[----:B------:R-:W5:Y:S01]  /*0a20*/  @!P5 LDC.64 R26, c[0x0][0x390] ;  /* 0x0000e400ff1adb82 */ /* 0x000f620000000a00 */
[----:B------:R-:W-:-:S02]  /*0a30*/  IADD3 R28, PT, PT, R29, 0x1a0, RZ ;  /* 0x000001a01d1c7810 */ /* 0x000fc40007ffe0ff */
[----:B------:R-:W-:Y:S01]  /*0a40*/  MOV R16, RZ ;  /* 0x000000ff00107202 */ /* 0x000fe20000000f00 */
[----:B------:R-:W-:Y:S01]  /*0a50*/  @!P1 IMAD R43, R14, R23, R43 ;  /* 0x000000170e2b9224 */ /* 0x000fe200078e022b */
[----:B------:R-:W-:Y:S01]  /*0a60*/  ISETP.GE.U32.AND P3, PT, R28, UR4, PT ;  /* 0x000000041c007c0c */ /* 0x000fe2000bf66070 */
[----:B------:R-:W-:Y:S01]  /*0a70*/  @!P1 IMAD.WIDE.U32 R34, R14, R22, R34 ;  /* 0x000000160e229225 */ /* 0x000fe200078e0022 */
[----:B------:R-:W-:Y:S01]  /*0a80*/  SHF.R.S32.HI R39, RZ, 0x1f, R28 ;  /* 0x0000001fff277819 */ /* 0x000fe2000001141c */
[----:B------:R-:W5:Y:S01]  /*0a90*/  @!P2 LDC.64 R22, c[0x0][0x390] ;  /* 0x0000e400ff16ab82 */ /* 0x000f620000000a00 */
[----:B------:R-:W-:Y:S01]  /*0aa0*/  ISETP.GE.U32.AND P6, PT, R64, UR4, PT ;  /* 0x0000000440007c0c */ /* 0x000fe2000bfc6070 */
[----:B------:R3:W2:Y:S01]  /*0ab0*/  @!P4 LDG.E R16, desc[UR6][R24.64] ;  /* 0x000000061810c981 */ /* 0x0006a2000c1e1900 */
[----:B------:R-:W-:Y:S02]  /*0ac0*/  ISETP.GE.AND.EX P3, PT, R39, UR5, PT, P3 ;  /* 0x0000000527007c0c */ /* 0x000fe4000bf66330 */
[----:B------:R-:W-:-:S02]  /*0ad0*/  ISETP.GE.AND.EX P4, PT, R7, UR5, PT, P6 ;  /* 0x0000000507007c0c */ /* 0x000fc4000bf86360 */
[----:B------:R-:W-:Y:S02]  /*0ae0*/  @!P1 IADD3 R14, PT, PT, R35, R43, RZ ;  /* 0x0000002b230e9210 */ /* 0x000fe40007ffe0ff */
[C---:B0-----:R-:W-:Y:S01]  /*0af0*/  @!P1 LEA R30, P6, R34.reuse, R30, 0x1 ;  /* 0x0000001e221e9211 */ /* 0x041fe200078c08ff */
[----:B-1----:R-:W-:Y:S01]  /*0b00*/  @!P5 IMAD R32, R45, R20, RZ ;  /* 0x000000142d20d224 */ /* 0x002fe200078e02ff */
[----:B------:R-:W-:Y:S02]  /*0b10*/  @!P5 MOV R35, R73 ;  /* 0x000000490023d202 */ /* 0x000fe40000000f00 */
[----:B------:R-:W-:Y:S02]  /*0b20*/  @!P1 LEA.HI.X R31, R34, R31, R14, 0x1, P6 ;  /* 0x0000001f221f9211 */ /* 0x000fe400030f0c0e */
[-C--:B------:R-:W-:Y:S01]  /*0b30*/  @!P5 MOV R34, R70.reuse ;  /* 0x000000460022d202 */ /* 0x080fe20000000f00 */
[----:B------:R-:W-:Y:S01]  /*0b40*/  @!P5 IMAD R43, R37, R21, R32 ;  /* 0x00000015252bd224 */ /* 0x000fe200078e0220 */
[----:B------:R-:W-:Y:S01]  /*0b50*/  @!P2 MOV R32, R70 ;  /* 0x000000460020a202 */ /* 0x000fe20000000f00 */
[----:B---3--:R-:W-:Y:S01]  /*0b60*/  @!P2 IMAD R47, R47, R18, RZ ;  /* 0x000000122f2fa224 */ /* 0x008fe200078e02ff */
[----:B------:R-:W-:Y:S01]  /*0b70*/  @!P2 MOV R33, R73 ;  /* 0x000000490021a202 */ /* 0x000fe20000000f00 */
[----:B------:R-:W-:Y:S01]  /*0b80*/  @!P5 IMAD.WIDE.U32 R34, R37, R20, R34 ;  /* 0x000000142522d225 */ /* 0x000fe200078e0022 */
[----:B------:R-:W0:Y:S01]  /*0b90*/  @!P3 LDC.64 R24, c[0x0][0x3e0] ;  /* 0x0000f800ff18bb82 */ /* 0x000e220000000a00 */
[----:B------:R-:W-:-:S02]  /*0ba0*/  MOV R41, RZ ;  /* 0x000000ff00297202 */ /* 0x000fc40000000f00 */
[C---:B------:R-:W-:Y:S01]  /*0bb0*/  @!P2 IMAD R47, R6.reuse, R19, R47 ;  /* 0x00000013062fa224 */ /* 0x040fe200078e022f */
[----:B------:R-:W-:Y:S01]  /*0bc0*/  @!P5 IADD3 R14, PT, PT, R35, R43, RZ ;  /* 0x0000002b230ed210 */ /* 0x000fe20007ffe0ff */
[----:B------:R-:W-:Y:S01]  /*0bd0*/  @!P2 IMAD.WIDE.U32 R32, R6, R18, R32 ;  /* 0x000000120620a225 */ /* 0x000fe200078e0020 */
[C---:B-----5:R-:W-:Y:S01]  /*0be0*/  @!P5 LEA R26, P6, R34.reuse, R26, 0x1 ;  /* 0x0000001a221ad211 */ /* 0x060fe200078c08ff */
[----:B------:R-:W3:Y:S01]  /*0bf0*/  @!P1 LDG.E R41, desc[UR6][R30.64] ;  /* 0x000000061e299981 */ /* 0x000ee2000c1e1900 */
[----:B------:R-:W1:Y:S01]  /*0c00*/  @!P4 LDC.64 R20, c[0x0][0x3e0] ;  /* 0x0000f800ff14cb82 */ /* 0x000e620000000a00 */
[----:B------:R-:W-:Y:S02]  /*0c10*/  MOV R43, RZ ;  /* 0x000000ff002b7202 */ /* 0x000fe40000000f00 */
[----:B------:R-:W-:Y:S02]  /*0c20*/  @!P5 LEA.HI.X R27, R34, R27, R14, 0x1, P6 ;  /* 0x0000001b221bd211 */ /* 0x000fe400030f0c0e */
[----:B------:R-:W-:-:S02]  /*0c30*/  @!P2 IADD3 R6, PT, PT, R33, R47, RZ ;  /* 0x0000002f2106a210 */ /* 0x000fc40007ffe0ff */
[----:B------:R-:W-:Y:S01]  /*0c40*/  @!P2 LEA R34, P1, R32, R22, 0x1 ;  /* 0x000000162022a211 */ /* 0x000fe200078208ff */
[----:B------:R-:W5:Y:S01]  /*0c50*/  @!P3 LDC.64 R18, c[0x0][0x390] ;  /* 0x0000e400ff12bb82 */ /* 0x000f620000000a00 */
[----:B------:R0:W3:Y:S01]  /*0c60*/  @!P5 LDG.E R43, desc[UR6][R26.64] ;  /* 0x000000061a2bd981 */ /* 0x0000e2000c1e1900 */
[----:B------:R-:W-:Y:S02]  /*0c70*/  ISETP.GE.U32.AND P5, PT, R62, UR4, PT ;  /* 0x000000043e007c0c */ /* 0x000fe4000bfa6070 */
[----:B------:R-:W-:Y:S02]  /*0c80*/  @!P2 LEA.HI.X R35, R32, R23, R6, 0x1, P1 ;  /* 0x000000172023a211 */ /* 0x000fe400008f0c06 */
[----:B------:R-:W-:Y:S02]  /*0c90*/  ISETP.GE.U32.AND P1, PT, R66, UR4, PT ;  /* 0x0000000442007c0c */ /* 0x000fe4000bf26070 */
[----:B------:R-:W5:Y:S01]  /*0ca0*/  @!P4 LDC.64 R22, c[0x0][0x390] ;  /* 0x0000e400ff16cb82 */ /* 0x000f620000000a00 */
[----:B------:R-:W-:-:S02]  /*0cb0*/  ISETP.GE.AND.EX P5, PT, R9, UR5, PT, P5 ;  /* 0x0000000509007c0c */ /* 0x000fc4000bfa6350 */
[----:B------:R-:W-:Y:S01]  /*0cc0*/  ISETP.GE.AND.EX P1, PT, R5, UR5, PT, P1 ;  /* 0x0000000505007c0c */ /* 0x000fe2000bf26310 */
[----:B0-----:R-:W-:Y:S01]  /*0cd0*/  @!P3 IMAD R39, R39, R24, RZ ;  /* 0x000000182727b224 */ /* 0x001fe200078e02ff */
[----:B------:R-:W-:Y:S02]  /*0ce0*/  @!P3 MOV R26, R70 ;  /* 0x00000046001ab202 */ /* 0x000fe40000000f00 */
[----:B------:R-:W-:Y:S01]  /*0cf0*/  @!P3 MOV R27, R73 ;  /* 0x00000049001bb202 */ /* 0x000fe20000000f00 */
[C---:B------:R-:W-:Y:S01]  /*0d00*/  @!P3 IMAD R39, R28.reuse, R25, R39 ;  /* 0x000000191c27b224 */ /* 0x040fe200078e0227 */
[----:B------:R-:W-:Y:S01]  /*0d10*/  MOV R51, RZ ;  /* 0x000000ff00337202 */ /* 0x000fe20000000f00 */
[----:B-1----:R-:W-:Y:S01]  /*0d20*/  @!P4 IMAD R6, R7, R20, RZ ;  /* 0x000000140706c224 */ /* 0x002fe200078e02ff */
[----:B------:R-:W-:Y:S01]  /*0d30*/  @!P4 MOV R30, R70 ;  /* 0x00000046001ec202 */ /* 0x000fe20000000f00 */
[----:B------:R-:W-:Y:S01]  /*0d40*/  @!P3 IMAD.WIDE.U32 R24, R28, R24, R26 ;  /* 0x000000181c18b225 */ /* 0x000fe200078e001a */
[----:B------:R-:W-:Y:S01]  /*0d50*/  @!P4 MOV R31, R73 ;  /* 0x00000049001fc202 */ /* 0x000fe20000000f00 */
[----:B------:R-:W0:Y:S01]  /*0d60*/  @!P5 LDC.64 R32, c[0x0][0x3e0] ;  /* 0x0000f800ff20db82 */ /* 0x000e220000000a00 */
[----:B------:R1:W3:Y:S01]  /*0d70*/  @!P2 LDG.E R51, desc[UR6][R34.64] ;  /* 0x000000062233a981 */ /* 0x0002e2000c1e1900 */
[----:B------:R-:W-:Y:S01]  /*0d80*/  ISETP.GE.U32.AND P6, PT, R60, UR4, PT ;  /* 0x000000043c007c0c */ /* 0x000fe2000bfc6070 */
[C---:B------:R-:W-:Y:S01]  /*0d90*/  @!P4 IMAD R37, R64.reuse, R21, R6 ;  /* 0x000000154025c224 */ /* 0x040fe200078e0206 */
[----:B------:R-:W-:Y:S01]  /*0da0*/  @!P3 IADD3 R6, PT, PT, R25, R39, RZ ;  /* 0x000000271906b210 */ /* 0x000fe20007ffe0ff */
[----:B------:R-:W-:-:S03]  /*0db0*/  @!P4 IMAD.WIDE.U32 R20, R64, R20, R30 ;  /* 0x000000144014c225 */ /* 0x000fc600078e001e */
[----:B------:R-:W1:Y:S01]  /*0dc0*/  @!P1 LDC.64 R26, c[0x0][0x3e0] ;  /* 0x0000f800ff1a9b82 */ /* 0x000e620000000a00 */
[C---:B-----5:R-:W-:Y:S02]  /*0dd0*/  @!P3 LEA R18, P2, R24.reuse, R18, 0x1 ;  /* 0x000000121812b211 */ /* 0x060fe400078408ff */
[----:B------:R-:W-:Y:S02]  /*0de0*/  ISETP.GE.AND.EX P6, PT, R11, UR5, PT, P6 ;  /* 0x000000050b007c0c */ /* 0x000fe4000bfc6360 */
[----:B------:R-:W-:Y:S02]  /*0df0*/  @!P3 LEA.HI.X R19, R24, R19, R6, 0x1, P2 ;  /* 0x000000131813b211 */ /* 0x000fe400010f0c06 */
[----:B------:R-:W-:Y:S01]  /*0e00*/  @!P4 IADD3 R6, PT, PT, R21, R37, RZ ;  /* 0x000000251506c210 */ /* 0x000fe20007ffe0ff */
[----:B------:R-:W5:Y:S01]  /*0e10*/  @!P5 LDC.64 R30, c[0x0][0x390] ;  /* 0x0000e400ff1edb82 */ /* 0x000f620000000a00 */
[----:B------:R-:W-:-:S04]  /*0e20*/  @!P4 LEA R36, P2, R20, R22, 0x1 ;  /* 0x000000161424c211 */ /* 0x000fc800078408ff */
[----:B------:R-:W-:Y:S02]  /*0e30*/  @!P4 LEA.HI.X R37, R20, R23, R6, 0x1, P2 ;  /* 0x000000171425c211 */ /* 0x000fe400010f0c06 */
[----:B------:R-:W-:Y:S01]  /*0e40*/  ISETP.GE.U32.AND P2, PT, R58, UR4, PT ;  /* 0x000000043a007c0c */ /* 0x000fe2000bf46070 */
[----:B------:R-:W5:Y:S03]  /*0e50*/  @!P1 LDC.64 R22, c[0x0][0x390] ;  /* 0x0000e400ff169b82 */ /* 0x000f660000000a00 */
[----:B------:R-:W-:Y:S01]  /*0e60*/  ISETP.GE.AND.EX P2, PT, R13, UR5, PT, P2 ;  /* 0x000000050d007c0c */ /* 0x000fe2000bf46320 */
[----:B0-----:R-:W-:-:S04]  /*0e70*/  @!P5 IMAD R14, R9, R32, RZ ;  /* 0x00000020090ed224 */ /* 0x001fc800078e02ff */
[----:B------:R-:W0:Y:S01]  /*0e80*/  @!P6 LDC.64 R24, c[0x0][0x3e0] ;  /* 0x0000f800ff18eb82 */ /* 0x000e220000000a00 */
[----:B------:R-:W-:Y:S01]  /*0e90*/  @!P5 MOV R20, R70 ;  /* 0x000000460014d202 */ /* 0x000fe20000000f00 */
[----:B-1----:R-:W-:Y:S01]  /*0ea0*/  @!P1 IMAD R6, R5, R26, RZ ;  /* 0x0000001a05069224 */ /* 0x002fe200078e02ff */
[-C--:B------:R-:W-:Y:S02]  /*0eb0*/  @!P5 MOV R21, R73.reuse ;  /* 0x000000490015d202 */ /* 0x080fe40000000f00 */
[----:B------:R-:W-:Y:S02]  /*0ec0*/  @!P1 MOV R34, R70 ;  /* 0x0000004600229202 */ /* 0x000fe40000000f00 */
[----:B------:R-:W-:Y:S01]  /*0ed0*/  @!P1 MOV R35, R73 ;  /* 0x0000004900239202 */ /* 0x000fe20000000f00 */
[C---:B------:R-:W-:Y:S01]  /*0ee0*/  @!P5 IMAD R47, R62.reuse, R33, R14 ;  /* 0x000000213e2fd224 */ /* 0x040fe200078e020e */
[----:B------:R-:W-:Y:S01]  /*0ef0*/  MOV R45, RZ ;  /* 0x000000ff002d7202 */ /* 0x000fe20000000f00 */
[----:B------:R-:W-:-:S02]  /*0f00*/  @!P5 IMAD.WIDE.U32 R32, R62, R32, R20 ;  /* 0x000000203e20d225 */ /* 0x000fc400078e0014 */
[----:B------:R-:W1:Y:S02]  /*0f10*/  @!P2 LDC.64 R20, c[0x0][0x3e0] ;  /* 0x0000f800ff14ab82 */ /* 0x000e640000000a00 */
[C---:B------:R-:W-:Y:S01]  /*0f20*/  @!P1 IMAD R39, R66.reuse, R27, R6 ;  /* 0x0000001b42279224 */ /* 0x040fe200078e0206 */
[----:B------:R0:W3:Y:S01]  /*0f30*/  @!P4 LDG.E R45, desc[UR6][R36.64] ;  /* 0x00000006242dc981 */ /* 0x0000e2000c1e1900 */
[----:B------:R-:W-:-:S04]  /*0f40*/  @!P1 IMAD.WIDE.U32 R34, R66, R26, R34 ;  /* 0x0000001a42229225 */ /* 0x000fc800078e0022 */
[----:B------:R-:W1:Y:S01]  /*0f50*/  @!P6 LDC.64 R26, c[0x0][0x390] ;  /* 0x0000e400ff1aeb82 */ /* 0x000e620000000a00 */
[----:B------:R-:W-:Y:S02]  /*0f60*/  @!P5 IADD3 R6, PT, PT, R33, R47, RZ ;  /* 0x0000002f2106d210 */ /* 0x000fe40007ffe0ff */
[----:B-----5:R-:W-:-:S04]  /*0f70*/  @!P5 LEA R30, P4, R32, R30, 0x1 ;  /* 0x0000001e201ed211 */ /* 0x020fc800078808ff */
[----:B------:R-:W-:Y:S02]  /*0f80*/  @!P5 LEA.HI.X R31, R32, R31, R6, 0x1, P4 ;  /* 0x0000001f201fd211 */ /* 0x000fe400020f0c06 */
[----:B------:R-:W-:Y:S02]  /*0f90*/  @!P1 IADD3 R6, PT, PT, R35, R39, RZ ;  /* 0x0000002723069210 */ /* 0x000fe40007ffe0ff */
[C---:B------:R-:W-:Y:S01]  /*0fa0*/  @!P1 LEA R32, P4, R34.reuse, R22, 0x1 ;  /* 0x0000001622209211 */ /* 0x040fe200078808ff */
[----:B0-----:R-:W-:Y:S01]  /*0fb0*/  @!P6 IMAD R14, R11, R24, RZ ;  /* 0x000000180b0ee224 */ /* 0x001fe200078e02ff */
[----:B------:R-:W-:Y:S02]  /*0fc0*/  @!P6 MOV R35, R73 ;  /* 0x000000490023e202 */ /* 0x000fe40000000f00 */
[----:B------:R-:W-:Y:S02]  /*0fd0*/  @!P1 LEA.HI.X R33, R34, R23, R6, 0x1, P4 ;  /* 0x0000001722219211 */ /* 0x000fe400020f0c06 */
[----:B------:R-:W-:Y:S01]  /*0fe0*/  @!P6 MOV R34, R70 ;  /* 0x000000460022e202 */ /* 0x000fe20000000f00 */
[----:B------:R-:W-:Y:S01]  /*0ff0*/  @!P6 IMAD R37, R60, R25, R14 ;  /* 0x000000193c25e224 */ /* 0x000fe200078e020e */
[----:B------:R-:W-:Y:S01]  /*1000*/  MOV R47, RZ ;  /* 0x000000ff002f7202 */ /* 0x000fe20000000f00 */
[----:B------:R-:W0:Y:S01]  /*1010*/  @!P2 LDC.64 R22, c[0x0][0x390] ;  /* 0x0000e400ff16ab82 */ /* 0x000e220000000a00 */
[----:B------:R-:W-:Y:S01]  /*1020*/  ISETP.GE.U32.AND P4, PT, R56, UR4, PT ;  /* 0x0000000438007c0c */ /* 0x000fe2000bf86070 */
[----:B------:R-:W-:-:S03]  /*1030*/  @!P6 IMAD.WIDE.U32 R24, R60, R24, R34 ;  /* 0x000000183c18e225 */ /* 0x000fc600078e0022 */
[----:B------:R-:W-:Y:S01]  /*1040*/  ISETP.GE.AND.EX P4, PT, R15, UR5, PT, P4 ;  /* 0x000000050f007c0c */ /* 0x000fe2000bf86340 */
[----:B------:R-:W5:Y:S01]  /*1050*/  @!P5 LDG.E R47, desc[UR6][R30.64] ;  /* 0x000000061e2fd981 */ /* 0x000f62000c1e1900 */
[----:B------:R-:W-:Y:S01]  /*1060*/  @!P6 IADD3 R6, PT, PT, R25, R37, RZ ;  /* 0x000000251906e210 */ /* 0x000fe20007ffe0ff */
[----:B-1----:R-:W-:Y:S01]  /*1070*/  @!P2 IMAD R25, R13, R20, RZ ;  /* 0x000000140d19a224 */ /* 0x002fe200078e02ff */
[----:B------:R-:W-:-:S04]  /*1080*/  @!P6 LEA R34, P5, R24, R26, 0x1 ;  /* 0x0000001a1822e211 */ /* 0x000fc800078a08ff */
[----:B------:R-:W-:Y:S01]  /*1090*/  @!P6 LEA.HI.X R35, R24, R27, R6, 0x1, P5 ;  /* 0x0000001b1823e211 */ /* 0x000fe200028f0c06 */
[C---:B------:R-:W-:Y:S01]  /*10a0*/  @!P2 IMAD R27, R58.reuse, R21, R25 ;  /* 0x000000153a1ba224 */ /* 0x040fe200078e0219 */
[----:B------:R-:W-:Y:S02]  /*10b0*/  @!P2 MOV R24, R70 ;  /* 0x000000460018a202 */ /* 0x000fe40000000f00 */
[----:B------:R-:W-:Y:S02]  /*10c0*/  @!P2 MOV R25, R73 ;  /* 0x000000490019a202 */ /* 0x000fe40000000f00 */
[----:B------:R-:W-:Y:S01]  /*10d0*/  MOV R49, RZ ;  /* 0x000000ff00317202 */ /* 0x000fe20000000f00 */
[----:B------:R-:W-:-:S03]  /*10e0*/  @!P2 IMAD.WIDE.U32 R20, R58, R20, R24 ;  /* 0x000000143a14a225 */ /* 0x000fc600078e0018 */
[----:B------:R-:W1:Y:S01]  /*10f0*/  @!P4 LDC.64 R24, c[0x0][0x3e0] ;  /* 0x0000f800ff18cb82 */ /* 0x000e620000000a00 */
[----:B------:R-:W-:Y:S01]  /*1100*/  MOV R14, RZ ;  /* 0x000000ff000e7202 */ /* 0x000fe20000000f00 */
[----:B------:R-:W5:Y:S01]  /*1110*/  @!P6 LDG.E R49, desc[UR6][R34.64] ;  /* 0x000000062231e981 */ /* 0x000f62000c1e1900 */
[----:B------:R-:W-:Y:S02]  /*1120*/  @!P2 IADD3 R6, PT, PT, R21, R27, RZ ;  /* 0x0000001b1506a210 */ /* 0x000fe40007ffe0ff */
[----:B0-----:R-:W-:Y:S02]  /*1130*/  @!P2 LEA R28, P6, R20, R22, 0x1 ;  /* 0x00000016141ca211 */ /* 0x001fe400078c08ff */
[----:B------:R-:W-:Y:S01]  /*1140*/  ISETP.GE.U32.AND P5, PT, R54, UR4, PT ;  /* 0x0000000436007c0c */ /* 0x000fe2000bfa6070 */
[----:B------:R0:W3:Y:S01]  /*1150*/  @!P1 LDG.E R14, desc[UR6][R32.64] ;  /* 0x00000006200e9981 */ /* 0x0000e2000c1e1900 */
[----:B------:R-:W-:Y:S01]  /*1160*/  IADD3 R37, PT, PT, R29, 0x1e0, RZ ;  /* 0x000001e01d257810 */ /* 0x000fe20007ffe0ff */
[----:B------:R-:W4:Y:S01]  /*1170*/  @!P4 LDC.64 R26, c[0x0][0x390] ;  /* 0x0000e400ff1acb82 */ /* 0x000f220000000a00 */
[----:B------:R-:W-:-:S02]  /*1180*/  @!P2 LEA.HI.X R29, R20, R23, R6, 0x1, P6 ;  /* 0x00000017141da211 */ /* 0x000fc400030f0c06 */
[----:B------:R-:W-:Y:S02]  /*1190*/  ISETP.GE.AND.EX P5, PT, R17, UR5, PT, P5 ;  /* 0x0000000511007c0c */ /* 0x000fe4000bfa6350 */
[----:B------:R-:W-:Y:S02]  /*11a0*/  ISETP.GE.U32.AND P6, PT, R37, UR4, PT ;  /* 0x0000000425007c0c */ /* 0x000fe4000bfc6070 */
[----:B------:R-:W-:-:S04]  /*11b0*/  SHF.R.S32.HI R39, RZ, 0x1f, R37 ;  /* 0x0000001fff277819 */ /* 0x000fc80000011425 */
[----:B------:R-:W-:Y:S02]  /*11c0*/  ISETP.GE.AND.EX P6, PT, R39, UR5, PT, P6 ;  /* 0x0000000527007c0c */ /* 0x000fe4000bfc6360 */
[----:B0-----:R-:W-:Y:S01]  /*11d0*/  @!P4 MOV R32, R70 ;  /* 0x000000460020c202 */ /* 0x001fe20000000f00 */
[-C--:B-1----:R-:W-:Y:S01]  /*11e0*/  @!P4 IMAD R6, R15, R24.reuse, RZ ;  /* 0x000000180f06c224 */ /* 0x082fe200078e02ff */
[----:B------:R-:W-:Y:S01]  /*11f0*/  @!P4 MOV R33, R73 ;  /* 0x000000490021c202 */ /* 0x000fe20000000f00 */
[----:B------:R-:W0:Y:S01]  /*1200*/  @!P5 LDC.64 R22, c[0x0][0x3e0] ;  /* 0x0000f800ff16db82 */ /* 0x000e220000000a00 */
[----:B------:R-:W-:Y:S01]  /*1210*/  MOV R53, RZ ;  /* 0x000000ff00357202 */ /* 0x000fe20000000f00 */
[C---:B------:R-:W-:Y:S02]  /*1220*/  @!P4 IMAD R31, R56.reuse, R25, R6 ;  /* 0x00000019381fc224 */ /* 0x040fe400078e0206 */
[----:B------:R-:W-:-:S03]  /*1230*/  @!P4 IMAD.WIDE.U32 R32, R56, R24, R32 ;  /* 0x000000183820c225 */ /* 0x000fc600078e0020 */
[----:B------:R1:W5:Y:S01]  /*1240*/  @!P2 LDG.E R53, desc[UR6][R28.64] ;  /* 0x000000061c35a981 */ /* 0x000362000c1e1900 */
[----:B------:R-:W2:Y:S01]  /*1250*/  @!P6 LDC.64 R20, c[0x0][0x3e0] ;  /* 0x0000f800ff14eb82 */ /* 0x000ea20000000a00 */
[----:B------:R-:W-:Y:S02]  /*1260*/  @!P4 IADD3 R6, PT, PT, R33, R31, RZ ;  /* 0x0000001f2106c210 */ /* 0x000fe40007ffe0ff */
[----:B----4-:R-:W-:-:S05]  /*1270*/  @!P4 LEA R30, P2, R32, R26, 0x1 ;  /* 0x0000001a201ec211 */ /* 0x010fca00078408ff */
[----:B------:R-:W4:Y:S01]  /*1280*/  @!P5 LDC.64 R24, c[0x0][0x390] ;  /* 0x0000e400ff18db82 */ /* 0x000f220000000a00 */
[----:B------:R-:W-:-:S07]  /*1290*/  @!P4 LEA.HI.X R31, R32, R27, R6, 0x1, P2 ;  /* 0x0000001b201fc211 */ /* 0x000fce00010f0c06 */
[----:B------:R-:W4:Y:S01]  /*12a0*/  @!P6 LDC.64 R26, c[0x0][0x390] ;  /* 0x0000e400ff1aeb82 */ /* 0x000f220000000a00 */
[----:B------:R-:W-:Y:S01]  /*12b0*/  MOV R57, RZ ;  /* 0x000000ff00397202 */ /* 0x000fe20000000f00 */
[----:B0-----:R-:W-:Y:S01]  /*12c0*/  @!P5 IMAD R6, R17, R22, RZ ;  /* 0x000000161106d224 */ /* 0x001fe200078e02ff */
[----:B-1----:R-:W-:Y:S02]  /*12d0*/  @!P5 MOV R28, R70 ;  /* 0x00000046001cd202 */ /* 0x002fe40000000f00 */
[----:B------:R-:W-:Y:S01]  /*12e0*/  @!P5 MOV R29, R73 ;  /* 0x00000049001dd202 */ /* 0x000fe20000000f00 */
[C---:B------:R-:W-:Y:S01]  /*12f0*/  @!P5 IMAD R33, R54.reuse, R23, R6 ;  /* 0x000000173621d224 */ /* 0x040fe200078e0206 */
[----:B------:R-:W-:Y:S01]  /*1300*/  MOV R55, RZ ;  /* 0x000000ff00377202 */ /* 0x000fe20000000f00 */
[----:B------:R0:W5:Y:S01]  /*1310*/  @!P3 LDG.E R57, desc[UR6][R18.64] ;  /* 0x000000061239b981 */ /* 0x000162000c1e1900 */
[----:B--2---:R-:W-:Y:S02]  /*1320*/  @!P6 IMAD R6, R39, R20, RZ ;  /* 0x000000142706e224 */ /* 0x004fe400078e02ff */
[----:B------:R-:W-:-:S02]  /*1330*/  @!P5 IMAD.WIDE.U32 R22, R54, R22, R28 ;  /* 0x000000163616d225 */ /* 0x000fc400078e001c */
[----:B------:R-:W2:Y:S01]  /*1340*/  @!P4 LDG.E R55, desc[UR6][R30.64] ;  /* 0x000000061e37c981 */ /* 0x000ea2000c1e1900 */
[----:B0-----:R-:W-:Y:S02]  /*1350*/  @!P6 MOV R18, R70 ;  /* 0x000000460012e202 */ /* 0x001fe40000000f00 */
[----:B------:R-:W-:Y:S01]  /*1360*/  @!P6 MOV R19, R73 ;  /* 0x000000490013e202 */ /* 0x000fe20000000f00 */
[----:B------:R-:W-:Y:S01]  /*1370*/  @!P6 IMAD R29, R37, R21, R6 ;  /* 0x00000015251de224 */ /* 0x000fe200078e0206 */
[----:B------:R-:W-:Y:S02]  /*1380*/  @!P5 IADD3 R6, PT, PT, R23, R33, RZ ;  /* 0x000000211706d210 */ /* 0x000fe40007ffe0ff */
[C---:B----4-:R-:W-:Y:S01]  /*1390*/  @!P5 LEA R24, P2, R22.reuse, R24, 0x1 ;  /* 0x000000181618d211 */ /* 0x050fe200078408ff */
[----:B------:R-:W-:Y:S01]  /*13a0*/  @!P6 IMAD.WIDE.U32 R20, R37, R20, R18 ;  /* 0x000000142514e225 */ /* 0x000fe200078e0012 */
[----:B------:R-:W-:Y:S02]  /*13b0*/  MOV R59, RZ ;  /* 0x000000ff003b7202 */ /* 0x000fe40000000f00 */
[----:B------:R-:W-:-:S02]  /*13c0*/  @!P5 LEA.HI.X R25, R22, R25, R6, 0x1, P2 ;  /* 0x000000191619d211 */ /* 0x000fc400010f0c06 */
[----:B------:R-:W-:Y:S02]  /*13d0*/  @!P6 IADD3 R6, PT, PT, R21, R29, RZ ;  /* 0x0000001d1506e210 */ /* 0x000fe40007ffe0ff */
[C---:B------:R-:W-:Y:S01]  /*13e0*/  @!P6 LEA R26, P2, R20.reuse, R26, 0x1 ;  /* 0x0000001a141ae211 */ /* 0x040fe200078408ff */
[----:B------:R0:W4:Y:S01]  /*13f0*/  @!P5 LDG.E R59, desc[UR6][R24.64] ;  /* 0x00000006183bd981 */ /* 0x000122000c1e1900 */
[----:B------:R-:W-:Y:S02]  /*1400*/  MOV R61, RZ ;  /* 0x000000ff003d7202 */ /* 0x000fe40000000f00 */
[----:B------:R-:W-:-:S05]  /*1410*/  @!P6 LEA.HI.X R27, R20, R27, R6, 0x1, P2 ;  /* 0x0000001b141be211 */ /* 0x000fca00010f0c06 */
[----:B------:R1:W4:Y:S01]  /*1420*/  @!P6 LDG.E R61, desc[UR6][R26.64] ;  /* 0x000000061a3de981 */ /* 0x000322000c1e1900 */
[--C-:B------:R-:W-:Y:S02]  /*1430*/  HADD2.F32 R6, -RZ, R8.reuse.H0_H0 ;  /* 0x20000008ff067230 */ /* 0x100fe40000004100 */
[----:B------:R-:W-:-:S05]  /*1440*/  HADD2.F32 R19, -RZ, R8.H1_H1 ;  /* 0x30000008ff137230 */ /* 0x000fca0000004100 */
[----:B------:R-:W-:Y:S01]  /*1450*/  FADD.FTZ R18, R6, R19 ;  /* 0x0000001306127221 */ /* 0x000fe20000010000 */
[--C-:B------:R-:W-:Y:S02]  /*1460*/  HADD2.F32 R8, -RZ, R10.reuse.H0_H0 ;  /* 0x2000000aff087230 */ /* 0x100fe40000004100 */
[----:B------:R-:W-:Y:S02]  /*1470*/  HADD2.F32 R21, -RZ, R10.H1_H1 ;  /* 0x3000000aff157230 */ /* 0x000fe40000004100 */
[----:B------:R-:W-:Y:S01]  /*1480*/  FMUL.FTZ R29, R19, R19 ;  /* 0x00000013131d7220 */ /* 0x000fe20000410000 */
[----:B------:R-:W-:Y:S02]  /*1490*/  FADD.FTZ R18, RZ, R18 ;  /* 0x00000012ff127221 */ /* 0x000fe40000010000 */
[----:B0-----:R-:W-:Y:S01]  /*14a0*/  FADD.FTZ R25, R8, R21 ;  /* 0x0000001508197221 */ /* 0x001fe20000010000 */
[----:B-1----:R-:W-:Y:S01]  /*14b0*/  FMUL.FTZ R27, R21, R21 ;  /* 0x00000015151b7220 */ /* 0x002fe20000410000 */
[----:B------:R-:W-:-:S02]  /*14c0*/  FFMA.FTZ R29, R6, R6, R29 ;  /* 0x00000006061d7223 */ /* 0x000fc4000001001d */
[----:B------:R-:W-:Y:S01]  /*14d0*/  FADD.FTZ R18, R18, R25 ;  /* 0x0000001912127221 */ /* 0x000fe20000010000 */
[----:B------:R-:W-:Y:S01]  /*14e0*/  FFMA.FTZ R20, R8, R8, R27 ;  /* 0x0000000808147223 */ /* 0x000fe2000001001b */
[----:B------:R-:W-:-:S04]  /*14f0*/  FADD.FTZ R29, RZ, R29 ;  /* 0x0000001dff1d7221 */ /* 0x000fc80000010000 */
[----:B------:R-:W-:Y:S01]  /*1500*/  FADD.FTZ R20, R29, R20 ;  /* 0x000000141d147221 */ /* 0x000fe20000010000 */
[--C-:B------:R-:W-:Y:S02]  /*1510*/  HADD2.F32 R10, -RZ, R12.reuse.H0_H0 ;  /* 0x2000000cff0a7230 */ /* 0x100fe40000004100 */
[----:B------:R-:W-:-:S05]  /*1520*/  HADD2.F32 R23, -RZ, R12.H1_H1 ;  /* 0x3000000cff177230 */ /* 0x000fca0000004100 */
[----:B------:R-:W-:Y:S01]  /*1530*/  FADD.FTZ R27, R10, R23 ;  /* 0x000000170a1b7221 */ /* 0x000fe20000010000 */
[----:B------:R-:W-:-:S03]  /*1540*/  FMUL.FTZ R31, R23, R23 ;  /* 0x00000017171f7220 */ /* 0x000fc60000410000 */
[----:B------:R-:W-:Y:S01]  /*1550*/  FADD.FTZ R18, R18, R27 ;  /* 0x0000001b12127221 */ /* 0x000fe20000010000 */
[----:B------:R-:W-:Y:S01]  /*1560*/  FFMA.FTZ R31, R10, R10, R31 ;  /* 0x0000000a0a1f7223 */ /* 0x000fe2000001001f */
[----:B------:R-:W-:-:S03]  /*1570*/  HADD2.F32 R27, -RZ, R16.H1_H1 ;  /* 0x30000010ff1b7230 */ /* 0x000fc60000004100 */
[----:B------:R-:W-:Y:S02]  /*1580*/  FADD.FTZ R20, R20, R31 ;  /* 0x0000001f14147221 */ /* 0x000fe40000010000 */
[----:B------:R-:W-:Y:S01]  /*1590*/  FMUL.FTZ R31, R27, R27 ;  /* 0x0000001b1b1f7220 */ /* 0x000fe20000410000 */
[----:B------:R-:W-:Y:S01]  /*15a0*/  ISETP.GT.AND P2, PT, R2, 0x1e, PT ;  /* 0x0000001e0200780c */ /* 0x000fe20003f44270 */
[--C-:B---3--:R-:W-:Y:S02]  /*15b0*/  HADD2.F32 R12, -RZ, R14.reuse.H0_H0 ;  /* 0x2000000eff0c7230 */ /* 0x108fe40000004100 */
[----:B------:R-:W-:Y:S02]  /*15c0*/  HADD2.F32 R25, -RZ, R14.H1_H1 ;  /* 0x3000000eff197230 */ /* 0x000fe40000004100 */
[----:B------:R-:W-:-:S03]  /*15d0*/  HADD2.F32 R14, -RZ, R16.H0_H0 ;  /* 0x20000010ff0e7230 */ /* 0x000fc60000004100 */
[----:B------:R-:W-:Y:S01]  /*15e0*/  FADD.FTZ R29, R12, R25 ;  /* 0x000000190c1d7221 */ /* 0x000fe20000010000 */
[----:B------:R-:W-:Y:S01]  /*15f0*/  FMUL.FTZ R33, R25, R25 ;  /* 0x0000001919217220 */ /* 0x000fe20000410000 */
[--C-:B------:R-:W-:Y:S02]  /*1600*/  HADD2.F32 R16, -RZ, R41.reuse.H0_H0 ;  /* 0x20000029ff107230 */ /* 0x100fe40000004100 */
[----:B------:R-:W-:Y:S01]  /*1610*/  FADD.FTZ R18, R18, R29 ;  /* 0x0000001d12127221 */ /* 0x000fe20000010000 */
[----:B------:R-:W-:Y:S01]  /*1620*/  FADD.FTZ R29, R14, R27 ;  /* 0x0000001b0e1d7221 */ /* 0x000fe20000010000 */
[----:B------:R-:W-:Y:S02]  /*1630*/  HADD2.F32 R41, -RZ, R41.H1_H1 ;  /* 0x30000029ff297230 */ /* 0x000fe40000004100 */
[----:B------:R-:W-:Y:S01]  /*1640*/  FFMA.FTZ R33, R12, R12, R33 ;  /* 0x0000000c0c217223 */ /* 0x000fe20000010021 */
[----:B------:R-:W-:Y:S01]  /*1650*/  FADD.FTZ R29, R18, R29 ;  /* 0x0000001d121d7221 */ /* 0x000fe20000010000 */
[----:B------:R-:W-:-:S02]  /*1660*/  HADD2.F32 R18, -RZ, R43.H0_H0 ;  /* 0x2000002bff127230 */ /* 0x000fc40000004100 */
[----:B------:R-:W-:Y:S01]  /*1670*/  FADD.FTZ R20, R20, R33 ;  /* 0x0000002114147221 */ /* 0x000fe20000010000 */
[----:B------:R-:W-:Y:S01]  /*1680*/  FFMA.FTZ R31, R14, R14, R31 ;  /* 0x0000000e0e1f7223 */ /* 0x000fe2000001001f */
[----:B------:R-:W-:Y:S01]  /*1690*/  FADD.FTZ R22, R16, R41 ;  /* 0x0000002910167221 */ /* 0x000fe20000010000 */
[----:B------:R-:W-:Y:S02]  /*16a0*/  HADD2.F32 R43, -RZ, R43.H1_H1 ;  /* 0x3000002bff2b7230 */ /* 0x000fe40000004100 */
[----:B------:R-:W-:Y:S01]  /*16b0*/  FMUL.FTZ R33, R41, R41 ;  /* 0x0000002929217220 */ /* 0x000fe20000410000 */
[----:B------:R-:W-:Y:S01]  /*16c0*/  FADD.FTZ R31, R20, R31 ;  /* 0x0000001f141f7221 */ /* 0x000fe20000010000 */
[----:B------:R-:W-:Y:S01]  /*16d0*/  FADD.FTZ R22, R29, R22 ;  /* 0x000000161d167221 */ /* 0x000fe20000010000 */
[--C-:B------:R-:W-:Y:S02]  /*16e0*/  HADD2.F32 R20, -RZ, R45.reuse.H0_H0 ;  /* 0x2000002dff147230 */ /* 0x100fe40000004100 */
[----:B------:R-:W-:Y:S01]  /*16f0*/  FADD.FTZ R29, R18, R43 ;  /* 0x0000002b121d7221 */ /* 0x000fe20000010000 */
[----:B------:R-:W-:Y:S01]  /*1700*/  FFMA.FTZ R24, R16, R16, R33 ;  /* 0x0000001010187223 */ /* 0x000fe20000010021 */
[----:B------:R-:W-:-:S02]  /*1710*/  HADD2.F32 R45, -RZ, R45.H1_H1 ;  /* 0x3000002dff2d7230 */ /* 0x000fc40000004100 */
[----:B------:R-:W-:Y:S01]  /*1720*/  FMUL.FTZ R33, R43, R43 ;  /* 0x0000002b2b217220 */ /* 0x000fe20000410000 */
[----:B------:R-:W-:Y:S01]  /*1730*/  FADD.FTZ R29, R22, R29 ;  /* 0x0000001d161d7221 */ /* 0x000fe20000010000 */
[--C-:B-----5:R-:W-:Y:S02]  /*1740*/  HADD2.F32 R22, -RZ, R47.reuse.H0_H0 ;  /* 0x2000002fff167230 */ /* 0x120fe40000004100 */
[----:B------:R-:W-:Y:S01]  /*1750*/  FADD.FTZ R24, R31, R24 ;  /* 0x000000181f187221 */ /* 0x000fe20000010000 */
[----:B------:R-:W-:Y:S01]  /*1760*/  FFMA.FTZ R33, R18, R18, R33 ;  /* 0x0000001212217223 */ /* 0x000fe20000010021 */
[----:B------:R-:W-:Y:S01]  /*1770*/  FADD.FTZ R26, R20, R45 ;  /* 0x0000002d141a7221 */ /* 0x000fe20000010000 */
[----:B------:R-:W-:Y:S02]  /*1780*/  HADD2.F32 R47, -RZ, R47.H1_H1 ;  /* 0x3000002fff2f7230 */ /* 0x000fe40000004100 */
[----:B------:R-:W-:Y:S01]  /*1790*/  FMUL.FTZ R31, R45, R45 ;  /* 0x0000002d2d1f7220 */ /* 0x000fe20000410000 */
[----:B------:R-:W-:Y:S01]  /*17a0*/  FADD.FTZ R33, R24, R33 ;  /* 0x0000002118217221 */ /* 0x000fe20000010000 */
[----:B------:R-:W-:Y:S01]  /*17b0*/  FADD.FTZ R26, R29, R26 ;  /* 0x0000001a1d1a7221 */ /* 0x000fe20000010000 */
[----:B------:R-:W-:-:S02]  /*17c0*/  HADD2.F32 R24, -RZ, R49.H0_H0 ;  /* 0x20000031ff187230 */ /* 0x000fc40000004100 */
[----:B------:R-:W-:Y:S01]  /*17d0*/  FADD.FTZ R29, R22, R47 ;  /* 0x0000002f161d7221 */ /* 0x000fe20000010000 */
[----:B------:R-:W-:Y:S01]  /*17e0*/  FFMA.FTZ R28, R20, R20, R31 ;  /* 0x00000014141c7223 */ /* 0x000fe2000001001f */
[----:B------:R-:W-:Y:S02]  /*17f0*/  HADD2.F32 R49, -RZ, R49.H1_H1 ;  /* 0x30000031ff317230 */ /* 0x000fe40000004100 */
[----:B------:R-:W-:Y:S01]  /*1800*/  FMUL.FTZ R31, R47, R47 ;  /* 0x0000002f2f1f7220 */ /* 0x000fe20000410000 */
[----:B------:R-:W-:Y:S01]  /*1810*/  FADD.FTZ R29, R26, R29 ;  /* 0x0000001d1a1d7221 */ /* 0x000fe20000010000 */
[----:B------:R-:W-:Y:S01]  /*1820*/  FADD.FTZ R28, R33, R28 ;  /* 0x0000001c211c7221 */ /* 0x000fe20000010000 */
[--C-:B------:R-:W-:Y:S02]  /*1830*/  HADD2.F32 R26, -RZ, R51.reuse.H1_H1 ;  /* 0x30000033ff1a7230 */ /* 0x100fe40000004100 */
[----:B------:R-:W-:Y:S01]  /*1840*/  FFMA.FTZ R31, R22, R22, R31 ;  /* 0x00000016161f7223 */ /* 0x000fe2000001001f */
[----:B------:R-:W-:Y:S01]  /*1850*/  FMUL.FTZ R33, R49, R49 ;  /* 0x0000003131217220 */ /* 0x000fe20000410000 */
[----:B------:R-:W-:Y:S01]  /*1860*/  FADD.FTZ R30, R24, R49 ;  /* 0x00000031181e7221 */ /* 0x000fe20000010000 */
[----:B------:R-:W-:-:S02]  /*1870*/  HADD2.F32 R51, -RZ, R51.H0_H0 ;  /* 0x20000033ff337230 */ /* 0x000fc40000004100 */
[----:B------:R-:W-:Y:S01]  /*1880*/  FADD.FTZ R28, R28, R31 ;  /* 0x0000001f1c1c7221 */ /* 0x000fe20000010000 */
[----:B------:R-:W-:Y:S01]  /*1890*/  FFMA.FTZ R33, R24, R24, R33 ;  /* 0x0000001818217223 */ /* 0x000fe20000010021 */
[----:B------:R-:W-:Y:S01]  /*18a0*/  FMUL.FTZ R32, R26, R26 ;  /* 0x0000001a1a207220 */ /* 0x000fe20000410000 */
[--C-:B------:R-:W-:Y:S02]  /*18b0*/  HADD2.F32 R40, -RZ, R53.reuse.H1_H1 ;  /* 0x30000035ff287230 */ /* 0x100fe40000004100 */
[----:B------:R-:W-:Y:S01]  /*18c0*/  FADD.FTZ R29, R29, R30 ;  /* 0x0000001e1d1d7221 */ /* 0x000fe20000010000 */
[C---:B------:R-:W-:Y:S01]  /*18d0*/  FADD.FTZ R30, R51.reuse, R26 ;  /* 0x0000001a331e7221 */ /* 0x040fe20000010000 */
[----:B------:R-:W-:Y:S01]  /*18e0*/  FADD.FTZ R28, R28, R33 ;  /* 0x000000211c1c7221 */ /* 0x000fe20000010000 */
[----:B------:R-:W-:Y:S01]  /*18f0*/  FFMA.FTZ R31, R51, R51, R32 ;  /* 0x00000033331f7223 */ /* 0x000fe20000010020 */
[----:B------:R-:W-:Y:S02]  /*1900*/  HADD2.F32 R53, -RZ, R53.H0_H0 ;  /* 0x20000035ff357230 */ /* 0x000fe40000004100 */
[----:B------:R-:W-:Y:S01]  /*1910*/  FMUL.FTZ R32, R40, R40 ;  /* 0x0000002828207220 */ /* 0x000fe20000410000 */
[----:B--2---:R-:W-:-:S02]  /*1920*/  HADD2.F32 R42, -RZ, R55.H1_H1 ;  /* 0x30000037ff2a7230 */ /* 0x004fc40000004100 */
[----:B------:R-:W-:Y:S01]  /*1930*/  FADD.FTZ R29, R29, R30 ;  /* 0x0000001e1d1d7221 */ /* 0x000fe20000010000 */
[----:B------:R-:W-:Y:S01]  /*1940*/  FADD.FTZ R28, R28, R31 ;  /* 0x0000001f1c1c7221 */ /* 0x000fe20000010000 */
[C---:B------:R-:W-:Y:S01]  /*1950*/  FADD.FTZ R30, R53.reuse, R40 ;  /* 0x00000028351e7221 */ /* 0x040fe20000010000 */
[----:B------:R-:W-:Y:S01]  /*1960*/  FFMA.FTZ R31, R53, R53, R32 ;  /* 0x00000035351f7223 */ /* 0x000fe20000010020 */
[----:B------:R-:W-:Y:S02]  /*1970*/  HADD2.F32 R55, -RZ, R55.H0_H0 ;  /* 0x20000037ff377230 */ /* 0x000fe40000004100 */
[----:B------:R-:W-:Y:S01]  /*1980*/  FMUL.FTZ R32, R42, R42 ;  /* 0x0000002a2a207220 */ /* 0x000fe20000410000 */
[--C-:B------:R-:W-:Y:S02]  /*1990*/  HADD2.F32 R44, -RZ, R57.reuse.H1_H1 ;  /* 0x30000039ff2c7230 */ /* 0x100fe40000004100 */
[----:B------:R-:W-:Y:S01]  /*19a0*/  FADD.FTZ R29, R29, R30 ;  /* 0x0000001e1d1d7221 */ /* 0x000fe20000010000 */
[----:B------:R-:W-:Y:S01]  /*19b0*/  FADD.FTZ R28, R28, R31 ;  /* 0x0000001f1c1c7221 */ /* 0x000fe20000010000 */
[----:B------:R-:W-:Y:S01]  /*19c0*/  FADD.FTZ R30, R55, R42 ;  /* 0x0000002a371e7221 */ /* 0x000fe20000010000 */
[----:B------:R-:W-:-:S02]  /*19d0*/  HADD2.F32 R57, -RZ, R57.H0_H0 ;  /* 0x20000039ff397230 */ /* 0x000fc40000004100 */
[----:B------:R-:W-:Y:S01]  /*19e0*/  FFMA.FTZ R31, R55, R55, R32 ;  /* 0x00000037371f7223 */ /* 0x000fe20000010020 */
[----:B------:R-:W-:Y:S01]  /*19f0*/  FMUL.FTZ R32, R44, R44 ;  /* 0x0000002c2c207220 */ /* 0x000fe20000410000 */
[--C-:B----4-:R-:W-:Y:S02]  /*1a00*/  HADD2.F32 R46, -RZ, R59.reuse.H1_H1 ;  /* 0x3000003bff2e7230 */ /* 0x110fe40000004100 */
[----:B------:R-:W-:Y:S01]  /*1a10*/  FADD.FTZ R29, R29, R30 ;  /* 0x0000001e1d1d7221 */ /* 0x000fe20000010000 */
[----:B------:R-:W-:Y:S01]  /*1a20*/  FADD.FTZ R28, R28, R31 ;  /* 0x0000001f1c1c7221 */ /* 0x000fe20000010000 */
[C---:B------:R-:W-:Y:S01]  /*1a30*/  FADD.FTZ R30, R57.reuse, R44 ;  /* 0x0000002c391e7221 */ /* 0x040fe20000010000 */
[----:B------:R-:W-:Y:S01]  /*1a40*/  FFMA.FTZ R31, R57, R57, R32 ;  /* 0x00000039391f7223 */ /* 0x000fe20000010020 */
[----:B------:R-:W-:Y:S02]  /*1a50*/  HADD2.F32 R59, -RZ, R59.H0_H0 ;  /* 0x2000003bff3b7230 */ /* 0x000fe40000004100 */
[----:B------:R-:W-:Y:S01]  /*1a60*/  FMUL.FTZ R32, R46, R46 ;  /* 0x0000002e2e207220 */ /* 0x000fe20000410000 */
[----:B------:R-:W-:-:S02]  /*1a70*/  HADD2.F32 R48, -RZ, R61.H1_H1 ;  /* 0x3000003dff307230 */ /* 0x000fc40000004100 */
[----:B------:R-:W-:Y:S01]  /*1a80*/  FADD.FTZ R29, R29, R30 ;  /* 0x0000001e1d1d7221 */ /* 0x000fe20000010000 */
[----:B------:R-:W-:Y:S01]  /*1a90*/  FADD.FTZ R28, R28, R31 ;  /* 0x0000001f1c1c7221 */ /* 0x000fe20000010000 */
[----:B------:R-:W-:Y:S02]  /*1aa0*/  HADD2.F32 R61, -RZ, R61.H0_H0 ;  /* 0x2000003dff3d7230 */ /* 0x000fe40000004100 */
[C---:B------:R-:W-:Y:S01]  /*1ab0*/  FADD.FTZ R30, R59.reuse, R46 ;  /* 0x0000002e3b1e7221 */ /* 0x040fe20000010000 */
[----:B------:R-:W-:Y:S01]  /*1ac0*/  FFMA.FTZ R31, R59, R59, R32 ;  /* 0x0000003b3b1f7223 */ /* 0x000fe20000010020 */
[----:B------:R-:W-:Y:S02]  /*1ad0*/  FMUL.FTZ R32, R48, R48 ;  /* 0x0000003030207220 */ /* 0x000fe40000410000 */
        /* <DEDUP_REMOVED lines=43> */
.L_x_2470:
[----:B------:R-:W-:Y:S05]  /*1d90*/  BSYNC.RECONVERGENT B0 ;  /* 0x0000000000007941 */ /* 0x000fea0003800200 */
.L_x_2469:
        /* <DEDUP_REMOVED lines=54> */
.L_x_2472:
[----:B------:R-:W-:Y:S05]  /*2100*/  BSYNC.RECONVERGENT B0 ;  /* 0x0000000000007941 */ /* 0x000fea0003800200 */
.L_x_2471:
        /* <DEDUP_REMOVED lines=27> */
.L_x_2475:
[----:B------:R-:W3:Y:S04]  /*22c0*/  LDG.E.STRONG.GPU R30, desc[UR6][R28.64] ;  /* 0x000000061c1e7981 */ /* 0x000ee8000c1ef900 */
[----:B---3--:R-:W-:Y:S01]  /*22d0*/  CCTL.IVALL ;  /* 0x00000000ff00798f */ /* 0x008fe20002000000 */
[----:B------:R-:W-:Y:S05]  /*22e0*/  YIELD ;  /* 0x0000000000007946 */ /* 0x000fea0003800000 */
[----:B------:R-:W-:-:S13]  /*22f0*/  ISETP.NE.AND P2, PT, R30, R37, PT ;  /* 0x000000251e00720c */ /* 0x000fda0003f45270 */
[----:B------:R-:W-:Y:S05]  /*2300*/  @P2 BRA `(.L_x_2475) ;  /* 0xfffffffc00ec2947 */ /* 0x000fea000383ffff */
.L_x_2474:
        /* <DEDUP_REMOVED lines=16> */
.L_x_2477:
        /* <DEDUP_REMOVED lines=61> */
.L_x_2476:
        /* <DEDUP_REMOVED lines=38> */
.L_x_2478:
        /* <DEDUP_REMOVED lines=19> */
.L_x_2479:
        /* <DEDUP_REMOVED lines=9> */
.L_x_2480:
[----:B------:R-:W-:Y:S05]  /*2c00*/  BSYNC.RECONVERGENT B0 ;  /* 0x0000000000007941 */ /* 0x000fea0003800200 */
.L_x_2473:
        /* <DEDUP_REMOVED lines=66> */
.L_x_2484:
[----:B------:R-:W-:Y:S05]  /*3030*/  BSYNC.RECONVERGENT B1 ;  /* 0x0000000000017941 */ /* 0x000fea0003800200 */
.L_x_2483:
        /* <DEDUP_REMOVED lines=24> */
.L_x_2486:
[----:B------:R-:W-:Y:S05]  /*31c0*/  BSYNC.RECONVERGENT B1 ;  /* 0x0000000000017941 */ /* 0x000fea0003800200 */
.L_x_2485:
        /* <DEDUP_REMOVED lines=24> */
[----:B------:R-:W-:-:S05]  /*3350*/  F2FP.F16.F32.PACK_AB R19, R6, R19 ;  /* 0x000000130613723e */ /* 0x000fca00000000ff */
[----:B------:R3:W-:Y:S02]  /*3360*/  STG.E desc[UR6][R34.64], R19 ;  /* 0x0000001322007986 */ /* 0x0007e4000c101906 */
.L_x_2488:
[----:B------:R-:W-:Y:S05]  /*3370*/  BSYNC.RECONVERGENT B1 ;  /* 0x0000000000017941 */ /* 0x000fea0003800200 */
.L_x_2487:
[----:B------:R-:W-:Y:S04]  /*3380*/  BSSY.RECONVERGENT B1, `(.L_x_2489) ;  /* 0x0000014000017945 */ /* 0x000fe80003800200 */
[----:B------:R-:W-:Y:S05]  /*3390*/  @P3 BRA `(.L_x_2490) ;  /* 0x0000000000483947 */ /* 0x000fea0003800000 */
[----:B------:R-:W4:Y:S01]  /*33a0*/  LDCU.64 UR4, c[0x0][0x3e0] ;  /* 0x00007c00ff0477ac */ /* 0x000f220008000a00 */
[----:B------:R-:W-:Y:S01]  /*33b0*/  MOV R32, R70 ;  /* 0x0000004600207202 */ /* 0x000fe20000000f00 */
[--C-:B0--3--:R-:W-:Y:S01]  /*33c0*/  FADD.FTZ R19, R12, -R38.reuse ;  /* 0x800000260c137221 */ /* 0x109fe20000010000 */
[----:B------:R-:W-:Y:S01]  /*33d0*/  MOV R33, R73 ;  /* 0x0000004900217202 */ /* 0x000fe20000000f00 */
[----:B------:R-:W1:Y:S01]  /*33e0*/  LDCU.64 UR10, c[0x0][0x380] ;  /* 0x00007000ff0a77ac */ /* 0x000e620008000a00 */
[----:B------:R-:W-:Y:S01]  /*33f0*/  FADD.FTZ R25, R25, -R38 ;  /* 0x8000002619197221 */ /* 0x000fe20000010000 */
[----:B--2---:R-:W-:-:S03]  /*3400*/  FMUL.FTZ R19, R19, R36 ;  /* 0x0000002413137220 */ /* 0x004fc60000410000 */
[----:B------:R-:W-:Y:S01]  /*3410*/  FMUL.FTZ R6, R25, R36 ;  /* 0x0000002419067220 */ /* 0x000fe20000410000 */
[----:B-----5:R-:W-:-:S03]  /*3420*/  FFMA.FTZ R19, R28, R19, R30 ;  /* 0x000000131c137223 */ /* 0x020fc6000001001e */
[----:B------:R-:W-:Y:S01]  /*3430*/  FFMA.FTZ R6, R29, R6, R31 ;  /* 0x000000061d067223 */ /* 0x000fe2000001001f */
[----:B----4-:R-:W-:-:S04]  /*3440*/  IMAD R21, R5, UR4, RZ ;  /* 0x0000000405157c24 */ /* 0x010fc8000f8e02ff */
[----:B------:R-:W-:Y:S01]  /*3450*/  F2FP.F16.F32.PACK_AB R19, R6, R19 ;  /* 0x000000130613723e */ /* 0x000fe200000000ff */
[----:B------:R-:W-:-:S04]  /*3460*/  IMAD.WIDE.U32 R32, R66, UR4, R32 ;  /* 0x0000000442207c25 */ /* 0x000fc8000f8e0020 */
[----:B------:R-:W-:Y:S01]  /*3470*/  IMAD R21, R66, UR5, R21 ;  /* 0x0000000542157c24 */ /* 0x000fe2000f8e0215 */
[----:B-1----:R-:W-:-:S04]  /*3480*/  LEA R34, P2, R32, UR10, 0x1 ;  /* 0x0000000a20227c11 */ /* 0x002fc8000f8408ff */
[----:B------:R-:W-:-:S04]  /*3490*/  IADD3 R21, PT, PT, R33, R21, RZ ;  /* 0x0000001521157210 */ /* 0x000fc80007ffe0ff */
[----:B------:R-:W-:-:S05]  /*34a0*/  LEA.HI.X R35, R32, UR11, R21, 0x1, P2 ;  /* 0x0000000b20237c11 */ /* 0x000fca00090f0c15 */
[----:B------:R4:W-:Y:S02]  /*34b0*/  STG.E desc[UR6][R34.64], R19 ;  /* 0x0000001322007986 */ /* 0x0009e4000c101906 */
.L_x_2490:
[----:B------:R-:W-:Y:S05]  /*34c0*/  BSYNC.RECONVERGENT B1 ;  /* 0x0000000000017941 */ /* 0x000fea0003800200 */
.L_x_2489:
        /* <DEDUP_REMOVED lines=25> */
[----:B------:R-:W-:Y:S01]  /*3660*/  F2FP.F16.F32.PACK_AB R19, R10, R19 ;  /* 0x000000130a13723e */ /* 0x000fe200000000ff */
[----:B------:R-:W-:-:S04]  /*3670*/  IMAD.WIDE.U32 R32, R74, UR4, R32 ;  /* 0x000000044a207c25 */ /* 0x000fc8000f8e0020 */
[----:B------:R-:W-:Y:S01]  /*3680*/  IMAD R21, R74, UR5, R21 ;  /* 0x000000054a157c24 */ /* 0x000fe2000f8e0215 */
[----:B0-----:R-:W-:-:S04]  /*3690*/  LEA R34, P5, R32, UR10, 0x1 ;  /* 0x0000000a20227c11 */ /* 0x001fc8000f8a08ff */
[----:B------:R-:W-:-:S04]  /*36a0*/  IADD3 R21, PT, PT, R33, R21, RZ ;  /* 0x0000001521157210 */ /* 0x000fc80007ffe0ff */
[----:B------:R-:W-:-:S05]  /*36b0*/  LEA.HI.X R35, R32, UR11, R21, 0x1, P5 ;  /* 0x0000000b20237c11 */ /* 0x000fca000a8f0c15 */
[----:B------:R0:W-:Y:S02]  /*36c0*/  STG.E desc[UR6][R34.64], R19 ;  /* 0x0000001322007986 */ /* 0x0001e4000c101906 */
.L_x_2492:
[----:B------:R-:W-:Y:S05]  /*36d0*/  BSYNC.RECONVERGENT B1 ;  /* 0x0000000000017941 */ /* 0x000fea0003800200 */
.L_x_2491:
        /* <DEDUP_REMOVED lines=20> */
.L_x_2494:
[----:B------:R-:W-:Y:S05]  /*3820*/  BSYNC.RECONVERGENT B1 ;  /* 0x0000000000017941 */ /* 0x000fea0003800200 */
.L_x_2493:
        /* <DEDUP_REMOVED lines=17> */
[----:B------:R-:W-:Y:S02]  /*3940*/  F2FP.F16.F32.PACK_AB R19, R10, R21 ;  /* 0x000000150a13723e */ /* 0x000fe400000000ff */
[----:B------:R-:W-:-:S05]  /*3950*/  LEA.HI.X R33, R18, UR11, R39, 0x1, P1 ;  /* 0x0000000b12217c11 */ /* 0x000fca00088f0c27 */
[----:B------:R0:W-:Y:S02]  /*3960*/  STG.E desc[UR6][R32.64], R19 ;  /* 0x0000001320007986 */ /* 0x0001e4000c101906 */
.L_x_2496:
[----:B------:R-:W-:Y:S05]  /*3970*/  BSYNC.RECONVERGENT B1 ;  /* 0x0000000000017941 */ /* 0x000fea0003800200 */
.L_x_2495:
        /* <DEDUP_REMOVED lines=17> */
[----:B------:R-:W-:Y:S02]  /*3a90*/  F2FP.F16.F32.PACK_AB R19, R23, R12 ;  /* 0x0000000c1713723e */ /* 0x000fe400000000ff */
[----:B------:R-:W-:-:S05]  /*3aa0*/  LEA.HI.X R21, R18, UR11, R25, 0x1, P1 ;  /* 0x0000000b12157c11 */ /* 0x000fca00088f0c19 */
[----:B------:R0:W-:Y:S02]  /*3ab0*/  STG.E desc[UR6][R20.64], R19 ;  /* 0x0000001314007986 */ /* 0x0001e4000c101906 */
.L_x_2498:
[----:B------:R-:W-:Y:S05]  /*3ac0*/  BSYNC.RECONVERGENT B1 ;  /* 0x0000000000017941 */ /* 0x000fea0003800200 */
.L_x_2497:
        /* <DEDUP_REMOVED lines=20> */
.L_x_2500:
[----:B------:R-:W-:Y:S05]  /*3c10*/  BSYNC.RECONVERGENT B1 ;  /* 0x0000000000017941 */ /* 0x000fea0003800200 */
.L_x_2499:
        /* <DEDUP_REMOVED lines=20> */
.L_x_2502:
[----:B------:R-:W-:Y:S05]  /*3d60*/  BSYNC.RECONVERGENT B1 ;  /* 0x0000000000017941 */ /* 0x000fea0003800200 */
.L_x_2501:
        /* <DEDUP_REMOVED lines=33> */
[----:B------:R-:W-:Y:S02]  /*3f80*/  F2FP.F16.F32.PACK_AB R19, R14, R51 ;  /* 0x000000330e13723e */ /* 0x000fe400000000ff */
[----:B------:R-:W-:-:S05]  /*3f90*/  LEA.HI.X R21, R18, UR11, R23, 0x1, P5 ;  /* 0x0000000b12157c11 */ /* 0x000fca000a8f0c17 */
[----:B------:R0:W-:Y:S02]  /*3fa0*/  STG.E desc[UR6][R20.64], R19 ;  /* 0x0000001314007986 */ /* 0x0001e4000c101906 */
.L_x_2504:
[----:B------:R-:W-:Y:S05]  /*3fb0*/  BSYNC.RECONVERGENT B1 ;  /* 0x0000000000017941 */ /* 0x000fea0003800200 */
.L_x_2503:
        /* <DEDUP_REMOVED lines=20> */
.L_x_2506:
[----:B------:R-:W-:Y:S05]  /*4100*/  BSYNC.RECONVERGENT B1 ;  /* 0x0000000000017941 */ /* 0x000fea0003800200 */
.L_x_2505:
        /* <DEDUP_REMOVED lines=20> */
.L_x_2508:
[----:B------:R-:W-:Y:S05]  /*4250*/  BSYNC.RECONVERGENT B1 ;  /* 0x0000000000017941 */ /* 0x000fea0003800200 */
.L_x_2507:
        /* <DEDUP_REMOVED lines=20> */
.L_x_2510:
[----:B------:R-:W-:Y:S05]  /*43a0*/  BSYNC.RECONVERGENT B1 ;  /* 0x0000000000017941 */ /* 0x000fea0003800200 */
.L_x_2509:
        /* <DEDUP_REMOVED lines=20> */
.L_x_2512:
[----:B------:R-:W-:Y:S05]  /*44f0*/  BSYNC.RECONVERGENT B1 ;  /* 0x0000000000017941 */ /* 0x000fea0003800200 */
.L_x_2511:
        /* <DEDUP_REMOVED lines=10> */
[----:B------:R-:W-:Y:S01]  /*45a0*/  F2FP.F16.F32.PACK_AB R21, R36, R21 ;  /* 0x000000152415723e */ /* 0x000fe200000000ff */
        /* <DEDUP_REMOVED lines=8> */
.L_x_2482:
        /* <DEDUP_REMOVED lines=34> */
.L_x_2515:
[----:B------:R-:W-:Y:S05]  /*4850*/  BSYNC.RECONVERGENT B1 ;  /* 0x0000000000017941 */ /* 0x000fea0003800200 */
.L_x_2514:
        /* <DEDUP_REMOVED lines=28> */
[----:B------:R-:W-:Y:S01]  /*4a20*/  F2FP.F16.F32.PACK_AB R21, R6, R21 ;  /* 0x000000150615723e */ /* 0x000fe200000000ff */
[----:B------:R-:W-:-:S05]  /*4a30*/  IMAD.WIDE.U32 R34, R19, UR8, R34 ;  /* 0x0000000813227c25 */ /* 0x000fca000f8e0022 */
[----:B------:R-:W-:Y:S02]  /*4a40*/  IADD3 R33, PT, PT, R35, R33, RZ ;  /* 0x0000002123217210 */ /* 0x000fe40007ffe0ff */
[----:B-1----:R-:W-:-:S04]  /*4a50*/  LEA R32, P2, R34, UR10, 0x1 ;  /* 0x0000000a22207c11 */ /* 0x002fc8000f8408ff */
[----:B------:R-:W-:-:S05]  /*4a60*/  LEA.HI.X R33, R34, UR11, R33, 0x1, P2 ;  /* 0x0000000b22217c11 */ /* 0x000fca00090f0c21 */
[----:B------:R0:W-:Y:S04]  /*4a70*/  STG.E desc[UR6][R32.64], R21 ;  /* 0x0000001520007986 */ /* 0x0001e8000c101906 */
.L_x_2517:
[----:B------:R-:W-:Y:S05]  /*4a80*/  BSYNC.RECONVERGENT B1 ;  /* 0x0000000000017941 */ /* 0x000fea0003800200 */
.L_x_2516:
        /* <DEDUP_REMOVED lines=32> */
[----:B------:R-:W-:-:S05]  /*4c90*/  F2FP.F16.F32.PACK_AB R21, R21, R6 ;  /* 0x000000061515723e */ /* 0x000fca00000000ff */
[----:B------:R1:W-:Y:S02]  /*4ca0*/  STG.E desc[UR6][R32.64], R21 ;  /* 0x0000001520007986 */ /* 0x0003e4000c101906 */
.L_x_2519:
[----:B------:R-:W-:Y:S05]  /*4cb0*/  BSYNC.RECONVERGENT B1 ;  /* 0x0000000000017941 */ /* 0x000fea0003800200 */
.L_x_2518:
[----:B------:R-:W-:Y:S04]  /*4cc0*/  BSSY.RECONVERGENT B1, `(.L_x_2520) ;  /* 0x000001e000017945 */ /* 0x000fe80003800200 */
[----:B------:R-:W-:Y:S05]  /*4cd0*/  @P1 BRA `(.L_x_2521) ;  /* 0x0000000000701947 */ /* 0x000fea0003800000 */
[--C-:B------:R-:W-:Y:S01]  /*4ce0*/  FADD.FTZ R19, R12, -R38.reuse ;  /* 0x800000260c137221 */ /* 0x100fe20000010000 */
[----:B------:R-:W-:Y:S01]  /*4cf0*/  FADD.FTZ R25, R25, -R38 ;  /* 0x8000002619197221 */ /* 0x000fe20000010000 */
[----:B------:R-:W3:Y:S01]  /*4d00*/  LDCU.64 UR8, c[0x0][0x3e0] ;  /* 0x00007c00ff0877ac */ /* 0x000ee20008000a00 */
[----:B------:R-:W-:Y:S01]  /*4d10*/  MOV R34, R70 ;  /* 0x0000004600227202 */ /* 0x000fe20000000f00 */
[-C--:B--2---:R-:W-:Y:S01]  /*4d20*/  FMUL.FTZ R19, R19, R36.reuse ;  /* 0x0000002413137220 */ /* 0x084fe20000410000 */
[----:B------:R-:W-:Y:S01]  /*4d30*/  FMUL.FTZ R8, R25, R36 ;  /* 0x0000002419087220 */ /* 0x000fe20000410000 */
[----:B------:R-:W2:Y:S01]  /*4d40*/  LDCU.64 UR10, c[0x0][0x380] ;  /* 0x00007000ff0a77ac */ /* 0x000ea20008000a00 */
[----:B------:R-:W-:Y:S01]  /*4d50*/  MOV R35, R73 ;  /* 0x0000004900237202 */ /* 0x000fe20000000f00 */
[----:B-----5:R-:W-:Y:S01]  /*4d60*/  FFMA.FTZ R19, R28, R19, R30 ;  /* 0x000000131c137223 */ /* 0x020fe2000001001e */
[----:B01----:R-:W-:-:S03]  /*4d70*/  FFMA.FTZ R21, R29, R8, R31 ;  /* 0x000000081d157223 */ /* 0x003fc6000001001f */
        /* <DEDUP_REMOVED lines=16> */
[----:B------:R-:W-:-:S05]  /*4e80*/  F2FP.F16.F32.PACK_AB R19, R19, R6 ;  /* 0x000000061313723e */ /* 0x000fca00000000ff */
[----:B------:R3:W-:Y:S02]  /*4e90*/  STG.E desc[UR6][R32.64], R19 ;  /* 0x0000001320007986 */ /* 0x0007e4000c101906 */
.L_x_2521:
[----:B------:R-:W-:Y:S05]  /*4ea0*/  BSYNC.RECONVERGENT B1 ;  /* 0x0000000000017941 */ /* 0x000fea0003800200 */
.L_x_2520:
        /* <DEDUP_REMOVED lines=40> */
[----:B------:R-:W-:-:S05]  /*5130*/  F2FP.F16.F32.PACK_AB R21, R21, R10 ;  /* 0x0000000a1515723e */ /* 0x000fca00000000ff */
[----:B------:R4:W-:Y:S02]  /*5140*/  STG.E desc[UR6][R34.64], R21 ;  /* 0x0000001522007986 */ /* 0x0009e4000c101906 */
.L_x_2523:
[----:B------:R-:W-:Y:S05]  /*5150*/  BSYNC.RECONVERGENT B1 ;  /* 0x0000000000017941 */ /* 0x000fea0003800200 */
.L_x_2522:
        /* <DEDUP_REMOVED lines=28> */
[----:B------:R-:W-:-:S05]  /*5320*/  F2FP.F16.F32.PACK_AB R19, R19, R10 ;  /* 0x0000000a1313723e */ /* 0x000fca00000000ff */
[----:B------:R0:W-:Y:S02]  /*5330*/  STG.E desc[UR6][R34.64], R19 ;  /* 0x0000001322007986 */ /* 0x0001e4000c101906 */
.L_x_2525:
[----:B------:R-:W-:Y:S05]  /*5340*/  BSYNC.RECONVERGENT B1 ;  /* 0x0000000000017941 */ /* 0x000fea0003800200 */
.L_x_2524:
        /* <DEDUP_REMOVED lines=28> */
[----:B------:R-:W-:-:S05]  /*5510*/  F2FP.F16.F32.PACK_AB R21, R21, R10 ;  /* 0x0000000a1515723e */ /* 0x000fca00000000ff */
[----:B------:R0:W-:Y:S02]  /*5520*/  STG.E desc[UR6][R32.64], R21 ;  /* 0x0000001520007986 */ /* 0x0001e4000c101906 */
.L_x_2527:
[----:B------:R-:W-:Y:S05]  /*5530*/  BSYNC.RECONVERGENT B1 ;  /* 0x0000000000017941 */ /* 0x000fea0003800200 */
.L_x_2526:
        /* <DEDUP_REMOVED lines=28> */
[----:B------:R-:W-:-:S05]  /*5700*/  F2FP.F16.F32.PACK_AB R23, R23, R10 ;  /* 0x0000000a1717723e */ /* 0x000fca00000000ff */
[----:B------:R0:W-:Y:S02]  /*5710*/  STG.E desc[UR6][R18.64], R23 ;  /* 0x0000001712007986 */ /* 0x0001e4000c101906 */
.L_x_2529:
[----:B------:R-:W-:Y:S05]  /*5720*/  BSYNC.RECONVERGENT B1 ;  /* 0x0000000000017941 */ /* 0x000fea0003800200 */
.L_x_2528:
        /* <DEDUP_REMOVED lines=30> */
.L_x_2531:
[----:B------:R-:W-:Y:S05]  /*5910*/  BSYNC.RECONVERGENT B1 ;  /* 0x0000000000017941 */ /* 0x000fea0003800200 */
.L_x_2530:
        /* <DEDUP_REMOVED lines=30> */
.L_x_2533:
[----:B------:R-:W-:Y:S05]  /*5b00*/  BSYNC.RECONVERGENT B1 ;  /* 0x0000000000017941 */ /* 0x000fea0003800200 */
.L_x_2532:
        /* <DEDUP_REMOVED lines=44> */
[----:B------:R-:W-:-:S05]  /*5dd0*/  F2FP.F16.F32.PACK_AB R23, R23, R6 ;  /* 0x000000061717723e */ /* 0x000fca00000000ff */
[----:B------:R0:W-:Y:S02]  /*5de0*/  STG.E desc[UR6][R20.64], R23 ;  /* 0x0000001714007986 */ /* 0x0001e4000c101906 */
.L_x_2535:
[----:B------:R-:W-:Y:S05]  /*5df0*/  BSYNC.RECONVERGENT B1 ;  /* 0x0000000000017941 */ /* 0x000fea0003800200 */
.L_x_2534:
        /* <DEDUP_REMOVED lines=30> */
.L_x_2537:
[----:B------:R-:W-:Y:S05]  /*5fe0*/  BSYNC.RECONVERGENT B1 ;  /* 0x0000000000017941 */ /* 0x000fea0003800200 */
.L_x_2536:
        /* <DEDUP_REMOVED lines=30> */
.L_x_2539:
[----:B------:R-:W-:Y:S05]  /*61d0*/  BSYNC.RECONVERGENT B1 ;  /* 0x0000000000017941 */ /* 0x000fea0003800200 */
.L_x_2538:
        /* <DEDUP_REMOVED lines=30> */
.L_x_2541:
[----:B------:R-:W-:Y:S05]  /*63c0*/  BSYNC.RECONVERGENT B1 ;  /* 0x0000000000017941 */ /* 0x000fea0003800200 */
.L_x_2540:
        /* <DEDUP_REMOVED lines=30> */
.L_x_2543:
[----:B------:R-:W-:Y:S05]  /*65b0*/  BSYNC.RECONVERGENT B1 ;  /* 0x0000000000017941 */ /* 0x000fea0003800200 */
.L_x_2542:
        /* <DEDUP_REMOVED lines=28> */
.L_x_2513:
[----:B------:R-:W-:Y:S05]  /*6780*/  BSYNC.RECONVERGENT B0 ;  /* 0x0000000000007941 */ /* 0x000fea0003800200 */
.L_x_2481:
        /* <DEDUP_REMOVED lines=8> */
.L_x_2545:
        /* <DEDUP_REMOVED lines=15> */
.L_x_3458:


//--------------------- .text._Z35group_norm_nhwc_fwd_one_pass_kernelI11Fp16IOBf16WLi64ELi40ELi640EEv26Group_norm_nhwc_fwd_params --------------------------
	.section	.text._Z35group_norm_nhwc_fwd_one_pass_kernelI11Fp16IOBf16WLi64ELi40ELi640EEv26Group_norm_nhwc_fwd_params,"ax",@progbits
	.align	128
        .global         _Z35group_norm_nhwc_fwd_one_pass_kernelI11Fp16IOBf16WLi64ELi40ELi640EEv26Group_norm_nhwc_fwd_params
        .type           _Z35group_norm_nhwc_fwd_one_pass_kernelI11Fp16IOBf16WLi64ELi40ELi640EEv26Group_norm_nhwc_fwd_params,@function
        .size           _Z35group_norm_nhwc_fwd_one_pass_kernelI11Fp16IOBf16WLi64ELi40ELi640EEv26Group_norm_nhwc_fwd_params,(.L_x_3459 - _Z35group_norm_nhwc_fwd_one_pass_kernelI11Fp16IOBf16WLi64ELi40ELi640EEv26Group_norm_nhwc_fwd_params)
        .other          _Z35group_norm_nhwc_fwd_one_pass_kernelI11Fp16IOBf16WLi64ELi40ELi640EEv26Group_norm_nhwc_fwd_params,@"STO_CUDA_ENTRY STV_DEFAULT"
_Z35group_norm_nhwc_fwd_one_pass_kernelI11Fp16IOBf16WLi64ELi40ELi640EEv26Group_norm_nhwc_fwd_params:
.text._Z35group_norm_nhwc_fwd_one_pass_kernelI11Fp16IOBf16WLi64ELi40ELi640EEv26Group_norm_nhwc_fwd_params:
        /* <DEDUP_REMOVED lines=36> */
.L_x_2565:
        /* <DEDUP_REMOVED lines=8> */
[----:B0-----:R-:W-:Y:S01]  /*02c0*/  IMAD.MOV.U32 R2, RZ, RZ, RZ ;  /* 0x000000ffff027224 */ /* 0x001fe200078e00ff */
        /* <DEDUP_REMOVED lines=43> */
[----:B------:R-:W-:Y:S02]  /*0580*/  @!P2 MOV R14, R24 ;  /* 0x00000018000ea202 */ /* 0x000fe40000000f00 */
[----:B------:R-:W-:Y:S01]  /*0590*/  @!P1 IADD3 R3, PT, PT, R3, R5, RZ ;  /* 0x0000000503039210 */ /* 0x000fe20007ffe0ff */
[----:B------:R-:W-:Y:S01]  /*05a0*/  HFMA2 R5, -RZ, RZ, 0, 0 ;  /* 0x00000000ff057431 */ /* 0x000fe200000001ff */
[----:B--2---:R-:W-:Y:S01]  /*05b0*/  @!P1 LEA R10, P3, R2, R10, 0x1 ;  /* 0x0000000a020a9211 */ /* 0x004fe200078608ff */
[----:B------:R-:W-:-:S03]  /*05c0*/  @!P2 IMAD.WIDE.U32 R8, R22, R8, R14 ;  /* 0x000000081608a225 */ /* 0x000fc600078e000e */
[----:B------:R-:W-:Y:S01]  /*05d0*/  @!P1 LEA.HI.X R11, R2, R11, R3, 0x1, P3 ;  /* 0x0000000b020b9211 */ /* 0x000fe200018f0c03 */
[----:B------:R-:W-:Y:S01]  /*05e0*/  IMAD.MOV.U32 R3, RZ, RZ, RZ ;  /* 0x000000ffff037224 */ /* 0x000fe200078e00ff */
[----:B------:R-:W-:Y:S02]  /*05f0*/  @!P2 IADD3 R0, PT, PT, R9, R19, RZ ;  /* 0x000000130900a210 */ /* 0x000fe40007ffe0ff */
[----:B---3--:R-:W-:-:S03]  /*0600*/  @!P2 LEA R12, P4, R8, R12, 0x1 ;  /* 0x0000000c080ca211 */ /* 0x008fc600078808ff */
[----:B------:R-:W2:Y:S01]  /*0610*/  @!P1 LDG.E R3, desc[UR14][R10.64] ;  /* 0x0000000e0a039981 */ /* 0x000ea2000c1e1900 */
[----:B------:R-:W-:-:S05]  /*0620*/  @!P2 LEA.HI.X R13, R8, R13, R0, 0x1, P4 ;  /* 0x0000000d080da211 */ /* 0x000fca00020f0c00 */
[----:B------:R-:W3:Y:S01]  /*0630*/  @!P2 LDG.E R5, desc[UR14][R12.64] ;  /* 0x0000000e0c05a981 */ /* 0x000ee2000c1e1900 */
[C---:B------:R-:W-:Y:S02]  /*0640*/  ISETP.GT.AND P1, PT, R16.reuse, 0x1e, PT ;  /* 0x0000001e1000780c */ /* 0x040fe40003f24270 */
[----:B------:R-:W-:Y:S01]  /*0650*/  ISETP.GT.AND P2, PT, R16, 0xf, PT ;  /* 0x0000000f1000780c */ /* 0x000fe20003f44270 */
[----:B------:R-:W-:Y:S01]  /*0660*/  BSSY.RECONVERGENT B0, `(.L_x_2546) ;  /* 0x0000031000007945 */ /* 0x000fe20003800200 */
[--C-:B--2---:R-:W-:Y:S02]  /*0670*/  HADD2.F32 R0, -RZ, R3.reuse.H1_H1 ;  /* 0x30000003ff007230 */ /* 0x104fe40000004100 */
[----:B------:R-:W-:-:S03]  /*0680*/  HADD2.F32 R3, -RZ, R3.H0_H0 ;  /* 0x20000003ff037230 */ /* 0x000fc60000004100 */
[----:B------:R-:W-:Y:S01]  /*0690*/  FMUL.FTZ R14, R0, R0 ;  /* 0x00000000000e7220 */ /* 0x000fe20000410000 */
[--C-:B---3--:R-:W-:Y:S02]  /*06a0*/  HADD2.F32 R2, -RZ, R5.reuse.H1_H1 ;  /* 0x30000005ff027230 */ /* 0x108fe40000004100 */
[C---:B------:R-:W-:Y:S01]  /*06b0*/  FADD.FTZ R8, R3.reuse, R0 ;  /* 0x0000000003087221 */ /* 0x040fe20000010000 */
[----:B------:R-:W-:Y:S02]  /*06c0*/  HADD2.F32 R5, -RZ, R5.H0_H0 ;  /* 0x20000005ff057230 */ /* 0x000fe40000004100 */
[----:B------:R-:W-:Y:S01]  /*06d0*/  FFMA.FTZ R14, R3, R3, R14 ;  /* 0x00000003030e7223 */ /* 0x000fe2000001000e */
[----:B------:R-:W-:Y:S01]  /*06e0*/  FMUL.FTZ R18, R2, R2 ;  /* 0x0000000202127220 */ /* 0x000fe20000410000 */
[----:B------:R-:W-:Y:S01]  /*06f0*/  FADD.FTZ R8, RZ, R8 ;  /* 0x00000008ff087221 */ /* 0x000fe20000010000 */
[C---:B------:R-:W-:Y:S01]  /*0700*/  FADD.FTZ R9, R5.reuse, R2 ;  /* 0x0000000205097221 */ /* 0x040fe20000010000 */
[----:B------:R-:W-:Y:S01]  /*0710*/  FADD.FTZ R14, RZ, R14 ;  /* 0x0000000eff0e7221 */ /* 0x000fe20000010000 */
[----:B------:R-:W-:-:S02]  /*0720*/  FFMA.FTZ R11, R5, R5, R18 ;  /* 0x00000005050b7223 */ /* 0x000fc40000010012 */
[----:B------:R-:W-:Y:S02]  /*0730*/  FADD.FTZ R8, R8, R9 ;  /* 0x0000000908087221 */ /* 0x000fe40000010000 */
        /* <DEDUP_REMOVED lines=35> */
.L_x_2547:
[----:B------:R-:W-:Y:S05]  /*0970*/  BSYNC.RECONVERGENT B0 ;  /* 0x0000000000007941 */ /* 0x000fea0003800200 */
.L_x_2546:
        /* <DEDUP_REMOVED lines=56> */
.L_x_2549:
[----:B------:R-:W-:Y:S05]  /*0d00*/  BSYNC.RECONVERGENT B0 ;  /* 0x0000000000007941 */ /* 0x000fea0003800200 */
.L_x_2548:
        /* <DEDUP_REMOVED lines=31> */
.L_x_2552:
[----:B---3--:R-:W2:Y:S04]  /*0f00*/  LDG.E.STRONG.GPU R8, desc[UR14][R10.64] ;  /* 0x0000000e0a087981 */ /* 0x008ea8000c1ef900 */
[----:B--2---:R-:W-:Y:S01]  /*0f10*/  CCTL.IVALL ;  /* 0x00000000ff00798f */ /* 0x004fe20002000000 */
[----:B------:R-:W-:Y:S05]  /*0f20*/  YIELD ;  /* 0x0000000000007946 */ /* 0x000fea0003800000 */
[----:B------:R-:W-:-:S13]  /*0f30*/  ISETP.NE.AND P1, PT, R8, R13, PT ;  /* 0x0000000d0800720c */ /* 0x000fda0003f25270 */
[----:B------:R-:W-:Y:S05]  /*0f40*/  @P1 BRA `(.L_x_2552) ;  /* 0xfffffffc00ec1947 */ /* 0x000fea000383ffff */
.L_x_2551:
        /* <DEDUP_REMOVED lines=15> */
.L_x_2554:
        /* <DEDUP_REMOVED lines=16> */
[----:B--2---:R-:W-:Y:S01]  /*1140*/  MOV R13, UR25 ;  /* 0x00000019000d7c02 */ /* 0x004fe20008000f00 */
[----:B------:R-:W-:-:S05]  /*1150*/  IMAD.U32 R10, RZ, RZ, UR23 ;  /* 0x00000017ff0a7e24 */ /* 0x000fca000f8e00ff */
[----:B------:R-:W2:Y:S01]  /*1160*/  @!P3 LDG.E.64 R12, desc[UR14][R12.64] ;  /* 0x0000000e0c0cb981 */ /* 0x000ea2000c1e1b00 */
[----:B------:R-:W-:Y:S01]  /*1170*/  VOTEU.ALL UP0, P6 ;  /* 0x0000000000ff7886 */ /* 0x000fe20003000000 */
[----:B------:R-:W-:Y:S01]  /*1180*/  ISETP.EQ.OR P5, PT, R10, UR13, P2 ;  /* 0x0000000d0a007c0c */ /* 0x000fe200097a2670 */
[----:B------:R-:W-:-:S03]  /*1190*/  UIADD3 UR26, UPT, UPT, UR5, 0x4, URZ ;  /* 0x00000004051a7890 */ /* 0x000fc6000fffe0ff */
[----:B------:R-:W-:-:S03]  /*11a0*/  @!UP0 UIMAD.WIDE.U32 UR24, UR9, 0x8, UR16 ;  /* 0x00000008091888a5 */ /* 0x000fc6000f8e0010 */
[----:B------:R-:W-:-:S03]  /*11b0*/  MOV R11, UR26 ;  /* 0x0000001a000b7c02 */ /* 0x000fc60008000f00 */
        /* <DEDUP_REMOVED lines=39> */
[----:B------:R-:W-:Y:S01]  /*1430*/  MOV R10, UR24 ;  /* 0x00000018000a7c02 */ /* 0x000fe20008000f00 */
[----:B------:R-:W-:Y:S01]  /*1440*/  IMAD.U32 R11, RZ, RZ, UR25 ;  /* 0x00000019ff0b7e24 */ /* 0x000fe2000f8e00ff */
        /* <DEDUP_REMOVED lines=26> */
.L_x_2553:
        /* <DEDUP_REMOVED lines=31> */
[----:B------:R-:W-:Y:S02]  /*17e0*/  MOV R10, UR8 ;  /* 0x00000008000a7c02 */ /* 0x000fe40008000f00 */
[----:B------:R-:W-:Y:S01]  /*17f0*/  MOV R11, UR9 ;  /* 0x00000009000b7c02 */ /* 0x000fe20008000f00 */
[----:B------:R-:W-:Y:S01]  /*1800*/  @!UP2 UIMAD.WIDE.U32 UR8, UR12, 0x8, UR16 ;  /* 0x000000080c08a8a5 */ /* 0x000fe2000f8e0010 */
[----:B------:R-:W-:Y:S02]  /*1810*/  MOV R12, UR10 ;  /* 0x0000000a000c7c02 */ /* 0x000fe40008000f00 */
[----:B--2---:R-:W-:Y:S02]  /*1820*/  MOV R13, UR11 ;  /* 0x0000000b000d7c02 */ /* 0x004fe40008000f00 */
[----:B------:R-:W2:Y:S01]  /*1830*/  @!P3 LDG.E.64 R10, desc[UR14][R10.64] ;  /* 0x0000000e0a0ab981 */ /* 0x000ea2000c1e1b00 */
[----:B-1----:R-:W-:Y:S01]  /*1840*/  MOV R14, UR8 ;  /* 0x00000008000e7c02 */ /* 0x002fe20008000f00 */
[----:B------:R-:W-:-:S02]  /*1850*/  IMAD.U32 R15, RZ, RZ, UR9 ;  /* 0x00000009ff0f7e24 */ /* 0x000fc4000f8e00ff */
        /* <DEDUP_REMOVED lines=13> */
.L_x_2555:
        /* <DEDUP_REMOVED lines=28> */
.L_x_2556:
        /* <DEDUP_REMOVED lines=13> */
.L_x_2557:
[----:B------:R-:W-:Y:S05]  /*1bc0*/  BSYNC.RECONVERGENT B0 ;  /* 0x0000000000007941 */ /* 0x000fea0003800200 */
.L_x_2550:
[----:B------:R-:W4:Y:S01]  /*1bd0*/  S2UR UR8, SR_CgaCtaId ;  /* 0x00000000000879c3 */ /* 0x000f220000008800 */
[----:B------:R-:W5:Y:S01]  /*1be0*/  LDCU UR9, c[0x0][0x414] ;  /* 0x00008280ff0977ac */ /* 0x000f620008000800 */
[----:B---3--:R-:W-:Y:S02]  /*1bf0*/  MOV R9, UR7 ;  /* 0x0000000700097c02 */ /* 0x008fe40008000f00 */
[----:B--2---:R-:W-:Y:S01]  /*1c00*/  LOP3.LUT R13, R21, 0xffff, RZ, 0xc0, !PT ;  /* 0x0000ffff150d7812 */ /* 0x004fe200078ec0ff */
[----:B------:R-:W-:-:S03]  /*1c10*/  UMOV UR5, 0x400 ;  /* 0x0000040000057882 */ /* 0x000fc60000000000 */
[----:B------:R-:W2:Y:S01]  /*1c20*/  @P0 LDC.64 R28, c[0x0][0x388] ;  /* 0x0000e200ff1c0b82 */ /* 0x000ea20000000a00 */
[----:B------:R-:W-:-:S07]  /*1c30*/  IADD3 R4, PT, PT, R4, R13, RZ ;  /* 0x0000000d04047210 */ /* 0x000fce0007ffe0ff */
        /* <DEDUP_REMOVED lines=22> */
[----:B------:R-:W-:Y:S01]  /*1da0*/  IMAD.MOV.U32 R12, RZ, RZ, 0x3f800000 ;  /* 0x3f800000ff0c7424 */ /* 0x000fe200078e00ff */
[----:B-1----:R-:W-:Y:S01]  /*1db0*/  UISETP.NE.AND UP0, UPT, UR5, URZ, UPT ;  /* 0x000000ff0500728c */ /* 0x002fe2000bf05270 */
[----:B------:R-:W-:Y:S01]  /*1dc0*/  BSSY.RECONVERGENT B0, `(.L_x_2558) ;  /* 0x0000076000007945 */ /* 0x000fe20003800200 */
[----:B0-----:R-:W-:-:S04]  /*1dd0*/  @P1 FADD.FTZ R10, R10, R11 ;  /* 0x0000000b0a0a1221 */ /* 0x001fc80000010000 */
[----:B------:R0:W1:Y:S01]  /*1de0*/  @P1 MUFU.RSQ R12, R10 ;  /* 0x0000000a000c1308 */ /* 0x0000620000001400 */
[----:B--2---:R-:W-:Y:S02]  /*1df0*/  SHF.L.U32 R14, R8, 0x10, RZ ;  /* 0x00000010080e7819 */ /* 0x004fe400000006ff */
[----:B---3--:R-:W-:Y:S02]  /*1e00*/  SHF.L.U32 R19, R9, 0x10, RZ ;  /* 0x0000001009137819 */ /* 0x008fe400000006ff */
[----:B----4-:R-:W-:Y:S02]  /*1e10*/  SHF.L.U32 R18, R28, 0x10, RZ ;  /* 0x000000101c127819 */ /* 0x010fe400000006ff */
        /* <DEDUP_REMOVED lines=27> */
.L_x_2561:
[----:B------:R-:W-:Y:S05]  /*1fd0*/  BSYNC.RECONVERGENT B1 ;  /* 0x0000000000017941 */ /* 0x000fea0003800200 */
.L_x_2560:
[----:B------:R-:W-:Y:S05]  /*1fe0*/  @P2 BRA `(.L_x_2562) ;  /* 0x00000004004c2947 */ /* 0x000fea0003800000 */
[----:B------:R-:W1:Y:S01]  /*1ff0*/  LDCU.64 UR8, c[0x0][0x3e0] ;  /* 0x00007c00ff0877ac */ /* 0x000e620008000a00 */
[--C-:B------:R-:W-:Y:S01]  /*2000*/  FADD.FTZ R5, R5, -R4.reuse ;  /* 0x8000000405057221 */ /* 0x100fe20000010000 */
[----:B0-----:R-:W-:Y:S01]  /*2010*/  FADD.FTZ R3, R2, -R4 ;  /* 0x8000000402037221 */ /* 0x001fe20000010000 */
[----:B------:R-:W-:Y:S01]  /*2020*/  IMAD.MOV.U32 R25, RZ, RZ, R27 ;  /* 0x000000ffff197224 */ /* 0x000fe200078e001b */
[----:B------:R-:W0:Y:S01]  /*2030*/  LDCU.64 UR10, c[0x0][0x380] ;  /* 0x00007000ff0a77ac */ /* 0x000e220008000a00 */
[-C--:B------:R-:W-:Y:S01]  /*2040*/  FMUL.FTZ R5, R5, R12.reuse ;  /* 0x0000000c05057220 */ /* 0x080fe20000410000 */
[----:B------:R-:W-:-:S03]  /*2050*/  FMUL.FTZ R3, R3, R12 ;  /* 0x0000000c03037220 */ /* 0x000fc60000410000 */
[----:B------:R-:W-:Y:S01]  /*2060*/  FFMA.FTZ R5, R14, R5, R19 ;  /* 0x000000050e057223 */ /* 0x000fe20000010013 */
        /* <DEDUP_REMOVED lines=10> */
.L_x_2559:
        /* <DEDUP_REMOVED lines=32> */
[----:B------:R-:W-:Y:S02]  /*2310*/  F2FP.F16.F32.PACK_AB R3, R3, R0 ;  /* 0x000000000303723e */ /* 0x000fe400000000ff */
[----:B------:R-:W-:-:S05]  /*2320*/  LEA.HI.X R9, R10, UR17, R9, 0x1, P1 ;  /* 0x000000110a097c11 */ /* 0x000fca00088f0c09 */
[----:B------:R0:W-:Y:S04]  /*2330*/  STG.E desc[UR14][R8.64], R3 ;  /* 0x0000000308007986 */ /* 0x0001e8000c10190e */
.L_x_2564:
[----:B------:R-:W-:Y:S05]  /*2340*/  BSYNC.RECONVERGENT B1 ;  /* 0x0000000000017941 */ /* 0x000fea0003800200 */
.L_x_2563:
        /* <DEDUP_REMOVED lines=27> */
[----:B------:R-:W-:-:S05]  /*2500*/  F2FP.F16.F32.PACK_AB R15, R15, R14 ;  /* 0x0000000e0f0f723e */ /* 0x000fca00000000ff */
[----:B------:R2:W-:Y:S02]  /*2510*/  STG.E desc[UR14][R4.64], R15 ;  /* 0x0000000f04007986 */ /* 0x0005e4000c10190e */
.L_x_2562:
[----:B------:R-:W-:Y:S05]  /*2520*/  BSYNC.RECONVERGENT B0 ;  /* 0x0000000000007941 */ /* 0x000fea0003800200 */
.L_x_2558:
        /* <DEDUP_REMOVED lines=8> */
.L_x_2566:
        /* <DEDUP_REMOVED lines=13> */
.L_x_3459:


//--------------------- .text._Z35group_norm_nhwc_fwd_one_pass_kernelI11Fp16IOBf16WLi128ELi40ELi640EEv26Group_norm_nhwc_fwd_params --------------------------
	.section	.text._Z35group_norm_nhwc_fwd_one_pass_kernelI11Fp16IOBf16WLi128ELi40ELi640EEv26Group_norm_nhwc_fwd_params,"ax",@progbits
	.align	128
        .global         _Z35group_norm_nhwc_fwd_one_pass_kernelI11Fp16IOBf16WLi128ELi40ELi640EEv26Group_norm_nhwc_fwd_params
        .type           _Z35group_norm_nhwc_fwd_one_pass_kernelI11Fp16IOBf16WLi128ELi40ELi640EEv26Group_norm_nhwc_fwd_params,@function
        .size           _Z35group_norm_nhwc_fwd_one_pass_kernelI11Fp16IOBf16WLi128ELi40ELi640EEv26Group_norm_nhwc_fwd_params,(.L_x_3460 - _Z35group_norm_nhwc_fwd_one_pass_kernelI11Fp16IOBf16WLi128ELi40ELi640EEv26Group_norm_nhwc_fwd_params)
        .other          _Z35group_norm_nhwc_fwd_one_pass_kernelI11Fp16IOBf16WLi128ELi40ELi640EEv26Group_norm_nhwc_fwd_params,@"STO_CUDA_ENTRY STV_DEFAULT"
_Z35group_norm_nhwc_fwd_one_pass_kernelI11Fp16IOBf16WLi128ELi40ELi640EEv26Group_norm_nhwc_fwd_params:
.text._Z35group_norm_nhwc_fwd_one_pass_kernelI11Fp16IOBf16WLi128ELi40ELi640EEv26Group_norm_nhwc_fwd_params:
        /* <DEDUP_REMOVED lines=40> */
.L_x_2594:
        /* <DEDUP_REMOVED lines=95> */
[----:B------:R1:W5:Y:S01]  /*0870*/  @!P1 LDG.E R3, desc[UR16][R10.64] ;  /* 0x000000100a039981 */ /* 0x000362000c1e1900 */
[----:B------:R-:W-:Y:S01]  /*0880*/  @!P4 MOV R8, R4 ;  /* 0x000000040008c202 */ /* 0x000fe20000000f00 */
[----:B--2---:R-:W-:Y:S01]  /*0890*/  @!P4 IMAD R24, R9, R20, RZ ;  /* 0x000000140918c224 */ /* 0x004fe200078e02ff */
[----:B------:R-:W-:-:S03]  /*08a0*/  @!P4 MOV R9, R7 ;  /* 0x000000070009c202 */ /* 0x000fc60000000f00 */
[C---:B------:R-:W-:Y:S02]  /*08b0*/  @!P4 IMAD R21, R25.reuse, R21, R24 ;  /* 0x000000151915c224 */ /* 0x040fe400078e0218 */
[----:B------:R-:W-:Y:S01]  /*08c0*/  @!P4 IMAD.WIDE.U32 R8, R25, R20, R8 ;  /* 0x000000141908c225 */ /* 0x000fe200078e0008 */
[----:B------:R-:W-:-:S04]  /*08d0*/  MOV R24, RZ ;  /* 0x000000ff00187202 */ /* 0x000fc80000000f00 */
[----:B------:R-:W-:Y:S02]  /*08e0*/  @!P4 IADD3 R9, PT, PT, R9, R21, RZ ;  /* 0x000000150909c210 */ /* 0x000fe40007ffe0ff */
[C---:B----4-:R-:W-:Y:S01]  /*08f0*/  @!P4 LEA R12, P2, R8.reuse, R12, 0x1 ;  /* 0x0000000c080cc211 */ /* 0x050fe200078408ff */
[----:B------:R2:W4:Y:S03]  /*0900*/  @!P3 LDG.E R24, desc[UR16][R18.64] ;  /* 0x000000101218b981 */ /* 0x000526000c1e1900 */
[----:B------:R-:W-:-:S05]  /*0910*/  @!P4 LEA.HI.X R13, R8, R13, R9, 0x1, P2 ;  /* 0x0000000d080dc211 */ /* 0x000fca00010f0c09 */
[----:B------:R0:W4:Y:S01]  /*0920*/  @!P4 LDG.E R23, desc[UR16][R12.64] ;  /* 0x000000100c17c981 */ /* 0x000122000c1e1900 */
[C---:B------:R-:W-:Y:S02]  /*0930*/  ISETP.GT.AND P2, PT, R27.reuse, 0x1e, PT ;  /* 0x0000001e1b00780c */ /* 0x040fe40003f44270 */
[----:B------:R-:W-:Y:S01]  /*0940*/  ISETP.GT.AND P3, PT, R27, 0xf, PT ;  /* 0x0000000f1b00780c */ /* 0x000fe20003f64270 */
[----:B------:R-:W-:Y:S01]  /*0950*/  BSSY.RECONVERGENT B0, `(.L_x_2567) ;  /* 0x0000039000007945 */ /* 0x000fe20003800200 */
[--C-:B---3--:R-:W-:Y:S02]  /*0960*/  HADD2.F32 R21, -RZ, R22.reuse.H1_H1 ;  /* 0x30000016ff157230 */ /* 0x108fe40000004100 */
[----:B------:R-:W-:-:S03]  /*0970*/  HADD2.F32 R22, -RZ, R22.H0_H0 ;  /* 0x20000016ff167230 */ /* 0x000fc60000004100 */
[----:B-1----:R-:W-:Y:S02]  /*0980*/  FMUL.FTZ R11, R21, R21 ;  /* 0x00000015150b7220 */ /* 0x002fe40000410000 */
[----:B------:R-:W-:Y:S01]  /*0990*/  FADD.FTZ R8, R22, R21 ;  /* 0x0000001516087221 */ /* 0x000fe20000010000 */
[--C-:B-----5:R-:W-:Y:S02]  /*09a0*/  HADD2.F32 R17, -RZ, R3.reuse.H1_H1 ;  /* 0x30000003ff117230 */ /* 0x120fe40000004100 */
[----:B--2---:R-:W-:-:S03]  /*09b0*/  HADD2.F32 R18, -RZ, R3.H0_H0 ;  /* 0x20000003ff127230 */ /* 0x004fc60000004100 */
[----:B------:R-:W-:Y:S02]  /*09c0*/  FMUL.FTZ R9, R17, R17 ;  /* 0x0000001111097220 */ /* 0x000fe40000410000 */
[C---:B------:R-:W-:Y:S02]  /*09d0*/  FADD.FTZ R3, R18.reuse, R17 ;  /* 0x0000001112037221 */ /* 0x040fe40000010000 */
[----:B------:R-:W-:Y:S02]  /*09e0*/  FFMA.FTZ R9, R18, R18, R9 ;  /* 0x0000001212097223 */ /* 0x000fe40000010009 */
[----:B------:R-:W-:Y:S01]  /*09f0*/  FADD.FTZ R3, RZ, R3 ;  /* 0x00000003ff037221 */ /* 0x000fe20000010000 */
[----:B------:R-:W-:Y:S01]  /*0a00*/  FFMA.FTZ R10, R22, R22, R11 ;  /* 0x00000016160a7223 */ /* 0x000fe2000001000b */
[----:B------:R-:W-:Y:S01]  /*0a10*/  FADD.FTZ R9, RZ, R9 ;  /* 0x00000009ff097221 */ /* 0x000fe20000010000 */
[--C-:B----4-:R-:W-:Y:S02]  /*0a20*/  HADD2.F32 R16, -RZ, R24.reuse.H1_H1 ;  /* 0x30000018ff107230 */ /* 0x110fe40000004100 */
[----:B------:R-:W-:Y:S01]  /*0a30*/  FADD.FTZ R8, R3, R8 ;  /* 0x0000000803087221 */ /* 0x000fe20000010000 */
[----:B------:R-:W-:-:S02]  /*0a40*/  HADD2.F32 R24, -RZ, R24.H0_H0 ;  /* 0x20000018ff187230 */ /* 0x000fc40000004100 */
[----:B0-----:R-:W-:Y:S01]  /*0a50*/  FMUL.FTZ R13, R16, R16 ;  /* 0x00000010100d7220 */ /* 0x001fe20000410000 */
[--C-:B------:R-:W-:Y:S02]  /*0a60*/  HADD2.F32 R3, -RZ, R23.reuse.H1_H1 ;  /* 0x30000017ff037230 */ /* 0x100fe40000004100 */
        /* <DEDUP_REMOVED lines=39> */
.L_x_2568:
[----:B------:R-:W-:Y:S05]  /*0ce0*/  BSYNC.RECONVERGENT B0 ;  /* 0x0000000000007941 */ /* 0x000fea0003800200 */
.L_x_2567:
        /* <DEDUP_REMOVED lines=56> */
.L_x_2570:
[----:B------:R-:W-:Y:S05]  /*1070*/  BSYNC.RECONVERGENT B0 ;  /* 0x0000000000007941 */ /* 0x000fea0003800200 */
.L_x_2569:
        /* <DEDUP_REMOVED lines=15> */
[----:B------:R-:W-:Y:S01]  /*1170*/  IMAD.U32 R11, RZ, RZ, UR14 ;  /* 0x0000000eff0b7e24 */ /* 0x000fe2000f8e00ff */
[----:B-1----:R-:W-:Y:S01]  /*1180*/  MOV R14, UR14 ;  /* 0x0000000e000e7c02 */ /* 0x002fe20008000f00 */
[----:B------:R-:W-:Y:S02]  /*1190*/  UIMAD.WIDE.U32 UR12, UR12, 0x8, UR18 ;  /* 0x000000080c0c78a5 */ /* 0x000fe4000f8e0012 */
[----:B------:R-:W-:-:S04]  /*11a0*/  UIADD3 UR11, UPT, UPT, -UR11, 0x1, URZ ;  /* 0x000000010b0b7890 */ /* 0x000fc8000fffe1ff */
        /* <DEDUP_REMOVED lines=14> */
.L_x_2573:
[----:B------:R-:W2:Y:S04]  /*1290*/  LDG.E.STRONG.GPU R10, desc[UR16][R8.64] ;  /* 0x00000010080a7981 */ /* 0x000ea8000c1ef900 */
[----:B--2---:R-:W-:Y:S01]  /*12a0*/  CCTL.IVALL ;  /* 0x00000000ff00798f */ /* 0x004fe20002000000 */
[----:B------:R-:W-:Y:S05]  /*12b0*/  YIELD ;  /* 0x0000000000007946 */ /* 0x000fea0003800000 */
[----:B------:R-:W-:-:S13]  /*12c0*/  ISETP.NE.AND P4, PT, R10, R15, PT ;  /* 0x0000000f0a00720c */ /* 0x000fda0003f85270 */
[----:B------:R-:W-:Y:S05]  /*12d0*/  @P4 BRA `(.L_x_2573) ;  /* 0xfffffffc00ec4947 */ /* 0x000fea000383ffff */
.L_x_2572:
        /* <DEDUP_REMOVED lines=15> */
.L_x_2575:
        /* <DEDUP_REMOVED lines=11> */
[----:B------:R-:W-:Y:S02]  /*1480*/  MOV R10, UR26 ;  /* 0x0000001a000a7c02 */ /* 0x000fe40008000f00 */
[----:B------:R-:W-:-:S06]  /*1490*/  MOV R11, UR27 ;  /* 0x0000001b000b7c02 */ /* 0x000fcc0008000f00 */
[----:B------:R-:W4:Y:S01]  /*14a0*/  @!P4 LDG.E.64 R10, desc[UR16][R10.64] ;  /* 0x000000100a0ac981 */ /* 0x000f22000c1e1b00 */
[----:B------:R-:W-:-:S06]  /*14b0*/  UIADD3 UR26, UPT, UPT, UR5, 0x2, URZ ;  /* 0x00000002051a7890 */ /* 0x000fcc000fffe0ff */
[----:B-1----:R-:W-:Y:S01]  /*14c0*/  IMAD.U32 R14, RZ, RZ, UR26 ;  /* 0x0000001aff0e7e24 */ /* 0x002fe2000f8e00ff */
        /* <DEDUP_REMOVED lines=8> */
[----:B--2---:R-:W-:Y:S01]  /*1550*/  MOV R15, UR27 ;  /* 0x0000001b000f7c02 */ /* 0x004fe20008000f00 */
[----:B------:R-:W-:-:S05]  /*1560*/  @!UP1 UIMAD.WIDE.U32 UR26, UR23, 0x8, UR18 ;  /* 0x00000008171a98a5 */ /* 0x000fca000f8e0012 */
[----:B------:R-:W2:Y:S01]  /*1570*/  @!P5 LDG.E.64 R14, desc[UR16][R14.64] ;  /* 0x000000100e0ed981 */ /* 0x000ea2000c1e1b00 */
[----:B0--3--:R-:W-:Y:S01]  /*1580*/  @!P2 FADD.FTZ R12, R12, R8 ;  /* 0x000000080c0ca221 */ /* 0x009fe20000010000 */
[----:B------:R-:W-:Y:S01]  /*1590*/  @!P2 FADD.FTZ R13, R13, R9 ;  /* 0x000000090d0da221 */ /* 0x000fe20000010000 */
        /* <DEDUP_REMOVED lines=39> */
[----:B------:R-:W-:Y:S01]  /*1810*/  MOV R10, UR26 ;  /* 0x0000001a000a7c02 */ /* 0x000fe20008000f00 */
[----:B------:R-:W3:Y:S01]  /*1820*/  @!P6 LDG.E.64 R8, desc[UR16][R8.64] ;  /* 0x000000100808e981 */ /* 0x000ee2000c1e1b00 */
        /* <DEDUP_REMOVED lines=21> */
.L_x_2574:
        /* <DEDUP_REMOVED lines=33> */
[----:B------:R-:W4:Y:S01]  /*1b90*/  @!P4 LDG.E.64 R8, desc[UR16][R8.64] ;  /* 0x000000100808c981 */ /* 0x000f22000c1e1b00 */
[----:B------:R-:W-:Y:S01]  /*1ba0*/  @!UP2 UIMAD.WIDE.U32 UR14, UR14, 0x8, UR18 ;  /* 0x000000080e0ea8a5 */ /* 0x000fe2000f8e0012 */
[----:B-1----:R-:W-:Y:S02]  /*1bb0*/  MOV R14, UR12 ;  /* 0x0000000c000e7c02 */ /* 0x002fe40008000f00 */
[----:B--2---:R-:W-:-:S06]  /*1bc0*/  MOV R15, UR13 ;  /* 0x0000000d000f7c02 */ /* 0x004fcc0008000f00 */
[----:B------:R-:W2:Y:S01]  /*1bd0*/  @!P5 LDG.E.64 R14, desc[UR16][R14.64] ;  /* 0x000000100e0ed981 */ /* 0x000ea2000c1e1b00 */
[----:B0--3--:R-:W-:Y:S01]  /*1be0*/  @!P2 FADD.FTZ R12, R12, R10 ;  /* 0x0000000a0c0ca221 */ /* 0x009fe20000010000 */
[----:B------:R-:W-:Y:S01]  /*1bf0*/  @!P2 FADD.FTZ R13, R13, R11 ;  /* 0x0000000b0d0da221 */ /* 0x000fe20000010000 */
[----:B------:R-:W-:Y:S02]  /*1c00*/  MOV R10, UR14 ;  /* 0x0000000e000a7c02 */ /* 0x000fe40008000f00 */
[----:B------:R-:W-:-:S06]  /*1c10*/  MOV R11, UR15 ;  /* 0x0000000f000b7c02 */ /* 0x000fcc0008000f00 */
[----:B------:R-:W3:Y:S01]  /*1c20*/  @!P6 LDG.E.64 R10, desc[UR16][R10.64] ;  /* 0x000000100a0ae981 */ /* 0x000ee2000c1e1b00 */
[----:B------:R-:W-:Y:S01]  /*1c30*/  MOV R19, UR5 ;  /* 0x0000000500137c02 */ /* 0x000fe20008000f00 */
[----:B----4-:R-:W-:-:S04]  /*1c40*/  @!P4 FADD.FTZ R12, R12, R8 ;  /* 0x000000080c0cc221 */ /* 0x010fc80000010000 */
[----:B------:R-:W-:Y:S02]  /*1c50*/  VIADD R8, R19, 0x4 ;  /* 0x0000000413087836 */ /* 0x000fe40000000000 */
[----:B------:R-:W-:-:S03]  /*1c60*/  @!P4 FADD.FTZ R13, R13, R9 ;  /* 0x000000090d0dc221 */ /* 0x000fc60000010000 */
[----:B------:R-:W-:Y:S01]  /*1c70*/  R2UR UR5, R8 ;  /* 0x00000000080572ca */ /* 0x000fe200000e0000 */
[----:B--2---:R-:W-:Y:S01]  /*1c80*/  @!P5 FADD.FTZ R12, R12, R14 ;  /* 0x0000000e0c0cd221 */ /* 0x004fe20000010000 */
[----:B------:R-:W-:-:S03]  /*1c90*/  @!P5 FADD.FTZ R13, R13, R15 ;  /* 0x0000000f0d0dd221 */ /* 0x000fc60000010000 */
[----:B---3--:R-:W-:Y:S01]  /*1ca0*/  @!P6 FADD.FTZ R12, R12, R10 ;  /* 0x0000000a0c0ce221 */ /* 0x008fe20000010000 */
[----:B------:R-:W-:-:S09]  /*1cb0*/  @!P6 FADD.FTZ R13, R13, R11 ;  /* 0x0000000b0d0de221 */ /* 0x000fd20000010000 */
.L_x_2576:
        /* <DEDUP_REMOVED lines=28> */
.L_x_2577:
        /* <DEDUP_REMOVED lines=8> */
[----:B------:R-:W-:-:S04]  /*1f00*/  IMAD.U32 R8, RZ, RZ, UR11 ;  /* 0x0000000bff087e24 */ /* 0x000fc8000f8e00ff */
[----:B------:R-:W-:-:S06]  /*1f10*/  IMAD.WIDE.U32 R8, R8, R9, UR18 ;  /* 0x0000001208087e25 */ /* 0x000fcc000f8e0009 */
[----:B------:R-:W0:Y:S02]  /*1f20*/  LDG.E.64 R8, desc[UR16][R8.64] ;  /* 0x0000001008087981 */ /* 0x000e24000c1e1b00 */
[----:B0--3--:R-:W-:Y:S01]  /*1f30*/  FADD.FTZ R12, R12, R8 ;  /* 0x000000080c0c7221 */ /* 0x009fe20000010000 */
[----:B------:R-:W-:-:S07]  /*1f40*/  FADD.FTZ R13, R13, R9 ;  /* 0x000000090d0d7221 */ /* 0x000fce0000010000 */
.L_x_2578:
[----:B------:R-:W-:Y:S05]  /*1f50*/  BSYNC.RECONVERGENT B0 ;  /* 0x0000000000007941 */ /* 0x000fea0003800200 */
.L_x_2571:
[----:B------:R-:W4:Y:S01]  /*1f60*/  @P0 LDC.64 R8, c[0x0][0x388] ;  /* 0x0000e200ff080b82 */ /* 0x000f220000000a00 */
[----:B------:R-:W5:Y:S01]  /*1f70*/  LDCU UR12, c[0x0][0x414] ;  /* 0x00008280ff0c77ac */ /* 0x000f620008000800 */
[----:B------:R-:W-:Y:S02]  /*1f80*/  MOV R11, UR9 ;  /* 0x00000009000b7c02 */ /* 0x000fe40008000f00 */
[----:B--2---:R-:W-:Y:S01]  /*1f90*/  LOP3.LUT R15, R26, 0xffff, RZ, 0xc0, !PT ;  /* 0x0000ffff1a0f7812 */ /* 0x004fe200078ec0ff */
[----:B------:R-:W-:-:S03]  /*1fa0*/  UMOV UR5, 0x400 ;  /* 0x0000040000057882 */ /* 0x000fc60000000000 */
[----:B------:R-:W2:Y:S01]  /*1fb0*/  S2UR UR11, SR_CgaCtaId ;  /* 0x00000000000b79c3 */ /* 0x000ea20000008800 */
[----:B------:R-:W-:Y:S01]  /*1fc0*/  IADD3 R15, PT, PT, R15, UR10, RZ ;  /* 0x0000000a0f0f7c10 */ /* 0x000fe2000fffe0ff */
[----:B-----5:R-:W-:Y:S01]  /*1fd0*/  @P0 FMUL.FTZ R10, R12, UR12 ;  /* 0x0000000c0c0a0c20 */ /* 0x020fe20008410000 */
[----:B----4-:R-:W-:-:S04]  /*1fe0*/  @P0 IMAD.WIDE R8, R11, 0x8, R8 ;  /* 0x000000080b080825 */ /* 0x010fc800078e0208 */
[----:B------:R-:W-:-:S05]  /*1ff0*/  @P0 FMUL.FTZ R11, R13, UR12 ;  /* 0x0000000c0d0b0c20 */ /* 0x000fca0008410000 */
[----:B------:R4:W-:Y:S01]  /*2000*/  @P0 STG.E.64 desc[UR16][R8.64], R10 ;  /* 0x0000000a08000986 */ /* 0x0009e2000c101b10 */
[----:B--2---:R-:W-:-:S09]  /*2010*/  ULEA UR5, UR11, UR5, 0x18 ;  /* 0x000000050b057291 */ /* 0x004fd2000f8ec0ff */
[----:B------:R0:W-:Y:S01]  /*2020*/  @!P3 STS.64 [UR5+0xc0], R12 ;  /* 0x0000c00cff00b988 */ /* 0x0001e20008000a05 */
[----:B----4-:R-:W2:Y:S08]  /*2030*/  LDC.64 R8, c[0x0][0x398] ;  /* 0x0000e600ff087b82 */ /* 0x010eb00000000a00 */
[----:B------:R-:W4:Y:S01]  /*2040*/  LDC.64 R10, c[0x0][0x3a0] ;  /* 0x0000e800ff0a7b82 */ /* 0x000f220000000a00 */
[----:B--2---:R-:W-:-:S07]  /*2050*/  IMAD.WIDE R8, R15, 0x2, R8 ;  /* 0x000000020f087825 */ /* 0x004fce00078e0208 */
[----:B------:R-:W-:Y:S01]  /*2060*/  BAR.SYNC.DEFER_BLOCKING 0x0 ;  /* 0x0000000000007b1d */ /* 0x000fe20000010000 */
[----:B----4-:R-:W-:-:S05]  /*2070*/  IMAD.WIDE R10, R15, 0x2, R10 ;  /* 0x000000020f0a7825 */ /* 0x010fca00078e020a */
[----:B0--3--:R-:W2:Y:S04]  /*2080*/  LDG.E.U16 R13, desc[UR16][R8.64] ;  /* 0x00000010080d7981 */ /* 0x009ea8000c1e1500 */
[----:B------:R0:W3:Y:S04]  /*2090*/  LDG.E.U16 R12, desc[UR16][R8.64+0x2] ;  /* 0x00000210080c7981 */ /* 0x0000e8000c1e1500 */
[----:B-1----:R-:W4:Y:S04]  /*20a0*/  LDG.E.U16 R14, desc[UR16][R10.64] ;  /* 0x000000100a0e7981 */ /* 0x002f28000c1e1500 */
[----:B------:R2:W5:Y:S01]  /*20b0*/  LDG.E.U16 R15, desc[UR16][R10.64+0x2] ;  /* 0x000002100a0f7981 */ /* 0x000562000c1e1500 */
[----:B------:R-:W-:Y:S03]  /*20c0*/  BSSY.RECONVERGENT B0, `(.L_x_2579) ;  /* 0x00000f5000007945 */ /* 0x000fe60003800200 */
[----:B0-----:R-:W0:Y:S02]  /*20d0*/  LDS.64 R8, [UR5+0xc0] ;  /* 0x0000c005ff087984 */ /* 0x001e240008000a00 */
[----:B0-----:R-:W-:-:S04]  /*20e0*/  FMUL.FTZ R8, R8, UR12 ;  /* 0x0000000c08087c20 */ /* 0x001fc80008410000 */
[----:B------:R-:W-:-:S04]  /*20f0*/  FMUL.FTZ R20, R8, R8 ;  /* 0x0000000808147220 */ /* 0x000fc80000410000 */
[----:B------:R-:W-:Y:S01]  /*2100*/  FFMA.FTZ R20, R9, UR12, -R20 ;  /* 0x0000000c09147c23 */ /* 0x000fe20008010814 */
[----:B------:R-:W-:-:S04]  /*2110*/  MOV R9, 0x3f800000 ;  /* 0x3f80000000097802 */ /* 0x000fc80000000f00 */
[----:B------:R-:W-:-:S13]  /*2120*/  FSETP.GTU.FTZ.AND P2, PT, R20, RZ, PT ;  /* 0x000000ff1400720b */ /* 0x000fda0003f5c000 */
[----:B------:R-:W0:Y:S02]  /*2130*/  @P2 LDC R19, c[0x0][0x3a8] ;  /* 0x0000ea00ff132b82 */ /* 0x000e240000000800 */
[----:B0-----:R-:W-:Y:S01]  /*2140*/  @P2 FADD.FTZ R19, R20, R19 ;  /* 0x0000001314132221 */ /* 0x001fe20000010000 */
[----:B------:R-:W-:-:S03]  /*2150*/  IADD3 R20, PT, PT, R2, 0x20, RZ ;  /* 0x0000002002147810 */ /* 0x000fc60007ffe0ff */
[----:B------:R0:W1:Y:S01]  /*2160*/  @P2 MUFU.RSQ R9, R19 ;  /* 0x0000001300092308 */ /* 0x0000620000001400 */
[----:B--2---:R-:W-:Y:S02]  /*2170*/  SHF.L.U32 R10, R13, 0x10, RZ ;  /* 0x000000100d0a7819 */ /* 0x004fe400000006ff */
[----:B---3--:R-:W-:Y:S02]  /*2180*/  SHF.L.U32 R11, R12, 0x10, RZ ;  /* 0x000000100c0b7819 */ /* 0x008fe400000006ff */
[----:B----4-:R-:W-:Y:S02]  /*2190*/  SHF.L.U32 R12, R14, 0x10, RZ ;  /* 0x000000100e0c7819 */ /* 0x010fe400000006ff */
        /* <DEDUP_REMOVED lines=16> */
[----:B------:R-:W-:Y:S02]  /*22a0*/  F2FP.F16.F32.PACK_AB R17, R18, R15 ;  /* 0x0000000f1211723e */ /* 0x000fe400000000ff */
[----:B------:R-:W-:Y:S01]  /*22b0*/  MOV R15, R7 ;  /* 0x00000007000f7202 */ /* 0x000fe20000000f00 */
[----:B0-----:R-:W-:Y:S01]  /*22c0*/  IMAD R18, R14, UR14, RZ ;  /* 0x0000000e0e127c24 */ /* 0x001fe2000f8e02ff */
[----:B------:R-:W-:-:S03]  /*22d0*/  MOV R14, R4 ;  /* 0x00000004000e7202 */ /* 0x000fc60000000f00 */
[C---:B------:R-:W-:Y:S02]  /*22e0*/  IMAD R19, R2.reuse, UR15, R18 ;  /* 0x0000000f02137c24 */ /* 0x040fe4000f8e0212 */
[----:B------:R-:W-:-:S04]  /*22f0*/  IMAD.WIDE.U32 R14, R2, UR14, R14 ;  /* 0x0000000e020e7c25 */ /* 0x000fc8000f8e000e */
[----:B------:R-:W-:Y:S01]  /*2300*/  IMAD.IADD R15, R15, 0x1, R19 ;  /* 0x000000010f0f7824 */ /* 0x000fe200078e0213 */
[----:B-1----:R-:W-:-:S04]  /*2310*/  LEA R18, P1, R14, UR10, 0x1 ;  /* 0x0000000a0e127c11 */ /* 0x002fc8000f8208ff */
[----:B------:R-:W-:-:S05]  /*2320*/  LEA.HI.X R19, R14, UR11, R15, 0x1, P1 ;  /* 0x0000000b0e137c11 */ /* 0x000fca00088f0c0f */
[----:B------:R0:W-:Y:S04]  /*2330*/  STG.E desc[UR16][R18.64], R17 ;  /* 0x0000001112007986 */ /* 0x0001e8000c101910 */
.L_x_2582:
[----:B------:R-:W-:Y:S05]  /*2340*/  BSYNC.RECONVERGENT B1 ;  /* 0x0000000000017941 */ /* 0x000fea0003800200 */
.L_x_2581:
        /* <DEDUP_REMOVED lines=22> */
[----:B------:R-:W-:-:S05]  /*24b0*/  F2FP.F16.F32.PACK_AB R15, R14, R15 ;  /* 0x0000000f0e0f723e */ /* 0x000fca00000000ff */
[----:B------:R0:W-:Y:S02]  /*24c0*/  STG.E desc[UR16][R18.64], R15 ;  /* 0x0000000f12007986 */ /* 0x0001e4000c101910 */
.L_x_2584:
[----:B------:R-:W-:Y:S05]  /*24d0*/  BSYNC.RECONVERGENT B1 ;  /* 0x0000000000017941 */ /* 0x000fea0003800200 */
.L_x_2583:
        /* <DEDUP_REMOVED lines=23> */
[----:B------:R-:W-:Y:S02]  /*2650*/  F2FP.F16.F32.PACK_AB R15, R21, R20 ;  /* 0x00000014150f723e */ /* 0x000fe400000000ff */
[----:B------:R-:W-:-:S05]  /*2660*/  LEA.HI.X R17, R14, UR15, R19, 0x1, P1 ;  /* 0x0000000f0e117c11 */ /* 0x000fca00088f0c13 */
[----:B------:R0:W-:Y:S04]  /*2670*/  STG.E desc[UR16][R16.64], R15 ;  /* 0x0000000f10007986 */ /* 0x0001e8000c101910 */
.L_x_2586:
[----:B------:R-:W-:Y:S05]  /*2680*/  BSYNC.RECONVERGENT B1 ;  /* 0x0000000000017941 */ /* 0x000fea0003800200 */
.L_x_2585:
        /* <DEDUP_REMOVED lines=10> */
[----:B------:R-:W-:Y:S01]  /*2730*/  F2FP.F16.F32.PACK_AB R3, R8, R3 ;  /* 0x000000030803723e */ /* 0x000fe200000000ff */
        /* <DEDUP_REMOVED lines=8> */
.L_x_2580:
        /* <DEDUP_REMOVED lines=23> */
[----:B------:R-:W-:Y:S01]  /*2930*/  F2FP.F16.F32.PACK_AB R17, R18, R17 ;  /* 0x000000111211723e */ /* 0x000fe200000000ff */
[----:B-1----:R-:W-:Y:S02]  /*2940*/  IMAD R18, R15, UR10, RZ ;  /* 0x0000000a0f127c24 */ /* 0x002fe4000f8e02ff */
[----:B------:R-:W-:-:S02]  /*2950*/  IMAD.MOV.U32 R15, RZ, RZ, R7 ;  /* 0x000000ffff0f7224 */ /* 0x000fc400078e0007 */
[C---:B------:R-:W-:Y:S02]  /*2960*/  IMAD R18, R2.reuse, UR11, R18 ;  /* 0x0000000b02127c24 */ /* 0x040fe4000f8e0212 */
[----:B------:R-:W-:-:S05]  /*2970*/  IMAD.WIDE.U32 R14, R2, UR10, R14 ;  /* 0x0000000a020e7c25 */ /* 0x000fca000f8e000e */
[----:B------:R-:W-:Y:S02]  /*2980*/  IADD3 R15, PT, PT, R15, R18, RZ ;  /* 0x000000120f0f7210 */ /* 0x000fe40007ffe0ff */
[----:B--2---:R-:W-:-:S04]  /*2990*/  LEA R18, P1, R14, UR12, 0x1 ;  /* 0x0000000c0e127c11 */ /* 0x004fc8000f8208ff */
[----:B------:R-:W-:-:S05]  /*29a0*/  LEA.HI.X R19, R14, UR13, R15, 0x1, P1 ;  /* 0x0000000d0e137c11 */ /* 0x000fca00088f0c0f */
[----:B------:R1:W-:Y:S04]  /*29b0*/  STG.E desc[UR16][R18.64], R17 ;  /* 0x0000001112007986 */ /* 0x0003e8000c101910 */
.L_x_2589:
[----:B0-----:R-:W-:Y:S05]  /*29c0*/  BSYNC.RECONVERGENT B1 ;  /* 0x0000000000017941 */ /* 0x001fea0003800200 */
.L_x_2588:
        /* <DEDUP_REMOVED lines=31> */
[----:B------:R-:W-:Y:S02]  /*2bc0*/  F2FP.F16.F32.PACK_AB R21, R22, R21 ;  /* 0x000000151615723e */ /* 0x000fe400000000ff */
[----:B------:R-:W-:-:S05]  /*2bd0*/  LEA.HI.X R19, R14, UR13, R19, 0x1, P1 ;  /* 0x0000000d0e137c11 */ /* 0x000fca00088f0c13 */
[----:B------:R0:W-:Y:S04]  /*2be0*/  STG.E desc[UR16][R18.64], R21 ;  /* 0x0000001512007986 */ /* 0x0001e8000c101910 */
.L_x_2591:
[----:B------:R-:W-:Y:S05]  /*2bf0*/  BSYNC.RECONVERGENT B1 ;  /* 0x0000000000017941 */ /* 0x000fea0003800200 */
.L_x_2590:
        /* <DEDUP_REMOVED lines=34> */
[----:B------:R-:W-:-:S05]  /*2e20*/  F2FP.F16.F32.PACK_AB R19, R19, R20 ;  /* 0x000000141313723e */ /* 0x000fca00000000ff */
[----:B------:R0:W-:Y:S02]  /*2e30*/  STG.E desc[UR16][R16.64], R19 ;  /* 0x0000001310007986 */ /* 0x0001e4000c101910 */
.L_x_2593:
[----:B------:R-:W-:Y:S05]  /*2e40*/  BSYNC.RECONVERGENT B1 ;  /* 0x0000000000017941 */ /* 0x000fea0003800200 */
.L_x_2592:
        /* <DEDUP_REMOVED lines=26> */
[----:B------:R-:W-:-:S05]  /*2ff0*/  F2FP.F16.F32.PACK_AB R9, R10, R9 ;  /* 0x000000090a09723e */ /* 0x000fca00000000ff */
[----:B------:R2:W-:Y:S02]  /*3000*/  STG.E desc[UR16][R6.64], R9 ;  /* 0x0000000906007986 */ /* 0x0005e4000c101910 */
.L_x_2587:
[----:B------:R-:W-:Y:S05]  /*3010*/  BSYNC.RECONVERGENT B0 ;  /* 0x0000000000007941 */ /* 0x000fea0003800200 */
.L_x_2579:
[----:B------:R-:W-:Y:S02]  /*3020*/  UIADD3 UR9, UPT, UPT, UR21, UR9, URZ ;  /* 0x0000000915097290 */ /* 0x000fe4000fffe0ff */
[----:B------:R-:W-:Y:S02]  /*3030*/  UIADD3 UR4, UPT, UPT, UR4, 0x1, URZ ;  /* 0x0000000104047890 */ /* 0x000fe4000fffe0ff */
[----:B------:R-:W-:-:S09]  /*3040*/  UISETP.GE.AND UP1, UPT, UR9, UR7, UPT ;  /* 0x000000070900728c */ /* 0x000fd2000bf26270 */
[----:B------:R-:W-:Y:S05]  /*3050*/  BRA.U !UP1, `(.L_x_2594) ;  /* 0xffffffd109887547 */ /* 0x000fea000b83ffff */
[----:B------:R-:W-:Y:S05]  /*3060*/  EXIT ;  /* 0x000000000000794d */ /* 0x000fea0003800000 */
.L_x_2595:
        /* <DEDUP_REMOVED lines=9> */
.L_x_3460:


//--------------------- .text._Z35group_norm_nhwc_fwd_one_pass_kernelI11Fp16IOBf16WLi256ELi40ELi640EEv26Group_norm_nhwc_fwd_params --------------------------
	.section	.text._Z35group_norm_nhwc_fwd_one_pass_kernelI11Fp16IOBf16WLi256ELi40ELi640EEv26Group_norm_nhwc_fwd_params,"ax",@progbits
	.align	128
        .global         _Z35group_norm_nhwc_fwd_one_pass_kernelI11Fp16IOBf16WLi256ELi40ELi640EEv26Group_norm_nhwc_fwd_params
        .type           _Z35group_norm_nhwc_fwd_one_pass_kernelI11Fp16IOBf16WLi256ELi40ELi640EEv26Group_norm_nhwc_fwd_params,@function
        .size           _Z35group_norm_nhwc_fwd_one_pass_kernelI11Fp16IOBf16WLi256ELi40ELi640EEv26Group_norm_nhwc_fwd_params,(.L_x_3461 - _Z35group_norm_nhwc_fwd_one_pass_kernelI11Fp16IOBf16WLi256ELi40ELi640EEv26Group_norm_nhwc_fwd_params)
        .other          _Z35group_norm_nhwc_fwd_one_pass_kernelI11Fp16IOBf16WLi256ELi40ELi640EEv26Group_norm_nhwc_fwd_params,@"STO_CUDA_ENTRY STV_DEFAULT"
_Z35group_norm_nhwc_fwd_one_pass_kernelI11Fp16IOBf16WLi256ELi40ELi640EEv26Group_norm_nhwc_fwd_params:
.text._Z35group_norm_nhwc_fwd_one_pass_kernelI11Fp16IOBf16WLi256ELi40ELi640EEv26Group_norm_nhwc_fwd_params:
        /* <DEDUP_REMOVED lines=47> */
.L_x_2639:
[----:B-1----:R-:W1:Y:S01]  /*02f0*/  LDCU UR5, c[0x0][0x3f8] ;  /* 0x00007f00ff0577ac */ /* 0x002e620008000800 */
        /* <DEDUP_REMOVED lines=254> */
.L_x_2597:
[----:B------:R-:W-:Y:S05]  /*12e0*/  BSYNC.RECONVERGENT B0 ;  /* 0x0000000000007941 */ /* 0x000fea0003800200 */
.L_x_2596:
        /* <DEDUP_REMOVED lines=56> */
.L_x_2599:
[----:B------:R-:W-:Y:S05]  /*1670*/  BSYNC.RECONVERGENT B0 ;  /* 0x0000000000007941 */ /* 0x000fea0003800200 */
.L_x_2598:
        /* <DEDUP_REMOVED lines=33> */
.L_x_2602:
[----:B------:R-:W2:Y:S04]  /*1890*/  LDG.E.STRONG.GPU R15, desc[UR16][R12.64] ;  /* 0x000000100c0f7981 */ /* 0x000ea8000c1ef900 */
[----:B--2---:R-:W-:Y:S01]  /*18a0*/  CCTL.IVALL ;  /* 0x00000000ff00798f */ /* 0x004fe20002000000 */
[----:B------:R-:W-:Y:S05]  /*18b0*/  YIELD ;  /* 0x0000000000007946 */ /* 0x000fea0003800000 */
[----:B------:R-:W-:-:S13]  /*18c0*/  ISETP.NE.AND P4, PT, R15, R14, PT ;  /* 0x0000000e0f00720c */ /* 0x000fda0003f85270 */
[----:B------:R-:W-:Y:S05]  /*18d0*/  @P4 BRA `(.L_x_2602) ;  /* 0xfffffffc00ec4947 */ /* 0x000fea000383ffff */
.L_x_2601:
        /* <DEDUP_REMOVED lines=15> */
.L_x_2604:
        /* <DEDUP_REMOVED lines=91> */
.L_x_2603:
        /* <DEDUP_REMOVED lines=52> */
.L_x_2605:
        /* <DEDUP_REMOVED lines=28> */
.L_x_2606:
        /* <DEDUP_REMOVED lines=13> */
.L_x_2607:
[----:B------:R-:W-:Y:S05]  /*2550*/  BSYNC.RECONVERGENT B0 ;  /* 0x0000000000007941 */ /* 0x000fea0003800200 */
.L_x_2600:
        /* <DEDUP_REMOVED lines=74> */
.L_x_2611:
[----:B------:R-:W-:Y:S05]  /*2a00*/  BSYNC.RECONVERGENT B1 ;  /* 0x0000000000017941 */ /* 0x000fea0003800200 */
.L_x_2610:
        /* <DEDUP_REMOVED lines=20> */
.L_x_2613:
[----:B------:R-:W-:Y:S05]  /*2b50*/  BSYNC.RECONVERGENT B1 ;  /* 0x0000000000017941 */ /* 0x000fea0003800200 */
.L_x_2612:
        /* <DEDUP_REMOVED lines=23> */
[----:B------:R-:W-:Y:S01]  /*2cd0*/  FFMA.FTZ R21, R12, R21, R18 ;  /* 0x000000150c157223 */ /* 0x000fe20000010012 */
        /* <DEDUP_REMOVED lines=9> */
.L_x_2615:
[----:B------:R-:W-:Y:S05]  /*2d70*/  BSYNC.RECONVERGENT B1 ;  /* 0x0000000000017941 */ /* 0x000fea0003800200 */
.L_x_2614:
        /* <DEDUP_REMOVED lines=20> */
.L_x_2617:
[----:B------:R-:W-:Y:S05]  /*2ec0*/  BSYNC.RECONVERGENT B1 ;  /* 0x0000000000017941 */ /* 0x000fea0003800200 */
.L_x_2616:
        /* <DEDUP_REMOVED lines=10> */
[----:B------:R-:W-:Y:S01]  /*2f70*/  FFMA.FTZ R3, R12, R3, R18 ;  /* 0x000000030c037223 */ /* 0x000fe20000010012 */
        /* <DEDUP_REMOVED lines=9> */
.L_x_2619:
[----:B------:R-:W-:Y:S05]  /*3010*/  BSYNC.RECONVERGENT B1 ;  /* 0x0000000000017941 */ /* 0x000fea0003800200 */
.L_x_2618:
        /* <DEDUP_REMOVED lines=10> */
[----:B------:R-:W-:Y:S01]  /*30c0*/  FFMA.FTZ R4, R13, R4, R19 ;  /* 0x000000040d047223 */ /* 0x000fe20000010013 */
        /* <DEDUP_REMOVED lines=9> */
.L_x_2621:
[----:B------:R-:W-:Y:S05]  /*3160*/  BSYNC.RECONVERGENT B1 ;  /* 0x0000000000017941 */ /* 0x000fea0003800200 */
.L_x_2620:
        /* <DEDUP_REMOVED lines=20> */
.L_x_2623:
[----:B------:R-:W-:Y:S05]  /*32b0*/  BSYNC.RECONVERGENT B1 ;  /* 0x0000000000017941 */ /* 0x000fea0003800200 */
.L_x_2622:
[----:B------:R-:W-:Y:S05]  /*32c0*/  @P4 BRA `(.L_x_2624) ;  /* 0x0000001000744947 */ /* 0x000fea0003800000 */
[----:B------:R-:W2:Y:S01]  /*32d0*/  LDCU.64 UR10, c[0x0][0x3e0] ;  /* 0x00007c00ff0a77ac */ /* 0x000ea20008000a00 */
[----:B------:R-:W-:Y:S01]  /*32e0*/  MOV R7, R9 ;  /* 0x0000000900077202 */ /* 0x000fe20000000f00 */
[----:B------:R-:W-:Y:S01]  /*32f0*/  FADD.FTZ R27, R27, -UR5 ;  /* 0x800000051b1b7e21 */ /* 0x000fe20008010000 */
[----:B------:R-:W-:Y:S01]  /*3300*/  FADD.FTZ R10, R10, -UR5 ;  /* 0x800000050a0a7e21 */ /* 0x000fe20008010000 */
[----:B------:R-:W5:Y:S02]  /*3310*/  LDCU.64 UR12, c[0x0][0x380] ;  /* 0x00007000ff0c77ac */ /* 0x000f640008000a00 */
[----:B------:R-:W-:Y:S01]  /*3320*/  FMUL.FTZ R27, R27, UR8 ;  /* 0x000000081b1b7c20 */ /* 0x000fe20008410000 */
[----:B------:R-:W-:-:S04]  /*3330*/  FMUL.FTZ R10, R10, UR8 ;  /* 0x000000080a0a7c20 */ /* 0x000fc80008410000 */
[----:B------:R-:W-:Y:S01]  /*3340*/  FFMA.FTZ R10, R13, R10, R19 ;  /* 0x0000000a0d0a7223 */ /* 0x000fe20000010013 */
[----:B--234-:R-:W-:Y:S02]  /*3350*/  IMAD R3, R43, UR10, RZ ;  /* 0x0000000a2b037c24 */ /* 0x01cfe4000f8e02ff */
[----:B------:R-:W-:-:S04]  /*3360*/  IMAD.WIDE.U32 R6, R40, UR10, R6 ;  /* 0x0000000a28067c25 */ /* 0x000fc8000f8e0006 */
[----:B------:R-:W-:Y:S02]  /*3370*/  IMAD R5, R40, UR11, R3 ;  /* 0x0000000b28057c24 */ /* 0x000fe4000f8e0203 */
[----:B------:R-:W-:Y:S01]  /*3380*/  FFMA.FTZ R3, R12, R27, R18 ;  /* 0x0000001b0c037223 */ /* 0x000fe20000010012 */
[----:B-----5:R-:W-:Y:S02]  /*3390*/  LEA R4, P1, R6, UR12, 0x1 ;  /* 0x0000000c06047c11 */ /* 0x020fe4000f8208ff */
[----:B------:R-:W-:Y:S02]  /*33a0*/  IADD3 R5, PT, PT, R7, R5, RZ ;  /* 0x0000000507057210 */ /* 0x000fe40007ffe0ff */
[----:B------:R-:W-:Y:S02]  /*33b0*/  F2FP.F16.F32.PACK_AB R3, R10, R3 ;  /* 0x000000030a03723e */ /* 0x000fe400000000ff */
[----:B------:R-:W-:-:S05]  /*33c0*/  LEA.HI.X R5, R6, UR13, R5, 0x1, P1 ;  /* 0x0000000d06057c11 */ /* 0x000fca00088f0c05 */
[----:B------:R2:W-:Y:S01]  /*33d0*/  STG.E desc[UR16][R4.64], R3 ;  /* 0x0000000304007986 */ /* 0x0005e2000c101910 */
[----:B------:R-:W-:Y:S05]  /*33e0*/  BRA `(.L_x_2624) ;  /* 0x00000010002c7947 */ /* 0x000fea0003800000 */
.L_x_2609:
        /* <DEDUP_REMOVED lines=34> */
[----:B------:R-:W-:Y:S02]  /*3610*/  F2FP.F16.F32.PACK_AB R21, R21, R20 ;  /* 0x000000141515723e */ /* 0x000fe400000000ff */
[----:B------:R-:W-:-:S05]  /*3620*/  LEA.HI.X R17, R14, UR13, R22, 0x1, P1 ;  /* 0x0000000d0e117c11 */ /* 0x000fca00088f0c16 */
[----:B------:R0:W-:Y:S04]  /*3630*/  STG.E desc[UR16][R16.64], R21 ;  /* 0x0000001510007986 */ /* 0x0001e8000c101910 */
.L_x_2626:
[----:B------:R-:W-:Y:S05]  /*3640*/  BSYNC.RECONVERGENT B1 ;  /* 0x0000000000017941 */ /* 0x000fea0003800200 */
.L_x_2625:
        /* <DEDUP_REMOVED lines=29> */
[----:B------:R-:W-:-:S05]  /*3820*/  F2FP.F16.F32.PACK_AB R21, R20, R21 ;  /* 0x000000151415723e */ /* 0x000fca00000000ff */
[----:B------:R1:W-:Y:S02]  /*3830*/  STG.E desc[UR16][R16.64], R21 ;  /* 0x0000001510007986 */ /* 0x0003e4000c101910 */
.L_x_2628:
[----:B------:R-:W-:Y:S05]  /*3840*/  BSYNC.RECONVERGENT B1 ;  /* 0x0000000000017941 */ /* 0x000fea0003800200 */
.L_x_2627:
        /* <DEDUP_REMOVED lines=41> */
[----:B------:R-:W-:-:S05]  /*3ae0*/  F2FP.F16.F32.PACK_AB R21, R20, R21 ;  /* 0x000000151415723e */ /* 0x000fca00000000ff */
[----:B------:R2:W-:Y:S02]  /*3af0*/  STG.E desc[UR16][R16.64], R21 ;  /* 0x0000001510007986 */ /* 0x0005e4000c101910 */
.L_x_2630:
[----:B------:R-:W-:Y:S05]  /*3b00*/  BSYNC.RECONVERGENT B1 ;  /* 0x0000000000017941 */ /* 0x000fea0003800200 */
.L_x_2629:
        /* <DEDUP_REMOVED lines=30> */
.L_x_2632:
[----:B------:R-:W-:Y:S05]  /*3cf0*/  BSYNC.RECONVERGENT B1 ;  /* 0x0000000000017941 */ /* 0x000fea0003800200 */
.L_x_2631:
        /* <DEDUP_REMOVED lines=30> */
.L_x_2634:
[----:B------:R-:W-:Y:S05]  /*3ee0*/  BSYNC.RECONVERGENT B1 ;  /* 0x0000000000017941 */ /* 0x000fea0003800200 */
.L_x_2633:
        /* <DEDUP_REMOVED lines=30> */
.L_x_2636:
[----:B------:R-:W-:Y:S05]  /*40d0*/  BSYNC.RECONVERGENT B1 ;  /* 0x0000000000017941 */ /* 0x000fea0003800200 */
.L_x_2635:
        /* <DEDUP_REMOVED lines=28> */
[----:B------:R-:W-:-:S05]  /*42a0*/  F2FP.F16.F32.PACK_AB R3, R20, R3 ;  /* 0x000000031403723e */ /* 0x000fca00000000ff */
[----:B------:R0:W-:Y:S02]  /*42b0*/  STG.E desc[UR16][R14.64], R3 ;  /* 0x000000030e007986 */ /* 0x0001e4000c101910 */
.L_x_2638:
[----:B------:R-:W-:Y:S05]  /*42c0*/  BSYNC.RECONVERGENT B1 ;  /* 0x0000000000017941 */ /* 0x000fea0003800200 */
.L_x_2637:
[----:B------:R-:W-:Y:S05]  /*42d0*/  @P4 BRA `(.L_x_2624) ;  /* 0x0000000000704947 */ /* 0x000fea0003800000 */
[----:B------:R-:W-:Y:S01]  /*42e0*/  FADD.FTZ R27, R27, -UR5 ;  /* 0x800000051b1b7e21 */ /* 0x000fe20008010000 */
[----:B------:R-:W-:Y:S01]  /*42f0*/  FADD.FTZ R10, R10, -UR5 ;  /* 0x800000050a0a7e21 */ /* 0x000fe20008010000 */
[----:B------:R-:W4:Y:S01]  /*4300*/  LDCU.64 UR10, c[0x0][0x3e0] ;  /* 0x00007c00ff0a77ac */ /* 0x000f220008000a00 */
[----:B------:R-:W-:Y:S01]  /*4310*/  MOV R4, R6 ;  /* 0x0000000600047202 */ /* 0x000fe20000000f00 */
[----:B------:R-:W-:Y:S01]  /*4320*/  FMUL.FTZ R27, R27, UR8 ;  /* 0x000000081b1b7c20 */ /* 0x000fe20008410000 */
[----:B------:R-:W-:Y:S01]  /*4330*/  FMUL.FTZ R10, R10, UR8 ;  /* 0x000000080a0a7c20 */ /* 0x000fe20008410000 */
[----:B------:R-:W5:Y:S01]  /*4340*/  LDCU.64 UR12, c[0x0][0x380] ;  /* 0x00007000ff0c77ac */ /* 0x000f620008000a00 */
[----:B------:R-:W-:Y:S01]  /*4350*/  MOV R5, R9 ;  /* 0x0000000900057202 */ /* 0x000fe20000000f00 */
[----:B------:R-:W-:Y:S01]  /*4360*/  FFMA.FTZ R27, R12, R27, R18 ;  /* 0x0000001b0c1b7223 */ /* 0x000fe20000010012 */
[----:B------:R-:W-:-:S03]  /*4370*/  FFMA.FTZ R13, R13, R10, R19 ;  /* 0x0000000a0d0d7223 */ /* 0x000fc60000010013 */
[----:B0-----:R-:W-:Y:S01]  /*4380*/  FMUL.FTZ R3, R27, -1.4426950216293334961 ;  /* 0xbfb8aa3b1b037820 */ /* 0x001fe20000410000 */
[----:B------:R-:W-:-:S05]  /*4390*/  FMUL.FTZ R7, R13, -1.4426950216293334961 ;  /* 0xbfb8aa3b0d077820 */ /* 0x000fca0000410000 */
[----:B------:R-:W0:Y:S01]  /*43a0*/  MUFU.EX2 R3, R3 ;  /* 0x0000000300037308 */ /* 0x000e220000000800 */
[----:B----4-:R-:W-:Y:S02]  /*43b0*/  IMAD R11, R43, UR10, RZ ;  /* 0x0000000a2b0b7c24 */ /* 0x010fe4000f8e02ff */
[----:B------:R-:W-:-:S05]  /*43c0*/  IMAD.WIDE.U32 R4, R40, UR10, R4 ;  /* 0x0000000a28047c25 */ /* 0x000fca000f8e0004 */
[----:B------:R-:W4:Y:S01]  /*43d0*/  MUFU.EX2 R7, R7 ;  /* 0x0000000700077308 */ /* 0x000f220000000800 */
[----:B------:R-:W-:Y:S01]  /*43e0*/  IMAD R11, R40, UR11, R11 ;  /* 0x0000000b280b7c24 */ /* 0x000fe2000f8e020b */
[----:B-----5:R-:W-:-:S04]  /*43f0*/  LEA R6, P1, R4, UR12, 0x1 ;  /* 0x0000000c04067c11 */ /* 0x020fc8000f8208ff */
[----:B------:R-:W-:Y:S01]  /*4400*/  IADD3 R11, PT, PT, R5, R11, RZ ;  /* 0x0000000b050b7210 */ /* 0x000fe20007ffe0ff */
[----:B0-----:R-:W-:-:S06]  /*4410*/  FADD.FTZ R8, R3, 1 ;  /* 0x3f80000003087421 */ /* 0x001fcc0000010000 */
[----:B------:R-:W0:Y:S01]  /*4420*/  MUFU.RCP R8, R8 ;  /* 0x0000000800087308 */ /* 0x000e220000001000 */
[----:B----4-:R-:W-:Y:S01]  /*4430*/  FADD.FTZ R10, R7, 1 ;  /* 0x3f800000070a7421 */ /* 0x010fe20000010000 */
[----:B------:R-:W-:-:S06]  /*4440*/  LEA.HI.X R7, R4, UR13, R11, 0x1, P1 ;  /* 0x0000000d04077c11 */ /* 0x000fcc00088f0c0b */
[----:B------:R-:W4:Y:S01]  /*4450*/  MUFU.RCP R10, R10 ;  /* 0x0000000a000a7308 */ /* 0x000f220000001000 */
[----:B0-----:R-:W-:Y:S01]  /*4460*/  FMUL.FTZ R3, R27, R8 ;  /* 0x000000081b037220 */ /* 0x001fe20000410000 */
[----:B----4-:R-:W-:-:S05]  /*4470*/  FMUL.FTZ R12, R13, R10 ;  /* 0x0000000a0d0c7220 */ /* 0x010fca0000410000 */
[----:B------:R-:W-:-:S05]  /*4480*/  F2FP.F16.F32.PACK_AB R3, R12, R3 ;  /* 0x000000030c03723e */ /* 0x000fca00000000ff */
[----:B------:R0:W-:Y:S02]  /*4490*/  STG.E desc[UR16][R6.64], R3 ;  /* 0x0000000306007986 */ /* 0x0001e4000c101910 */
.L_x_2624:
[----:B------:R-:W-:Y:S05]  /*44a0*/  BSYNC.RECONVERGENT B0 ;  /* 0x0000000000007941 */ /* 0x000fea0003800200 */
.L_x_2608:
        /* <DEDUP_REMOVED lines=8> */
.L_x_2640:
        /* <DEDUP_REMOVED lines=13> */
.L_x_3461:


//--------------------- .text._Z35group_norm_nhwc_fwd_one_pass_kernelI11Fp16IOBf16WLi512ELi40ELi640EEv26Group_norm_nhwc_fwd_params --------------------------
	.section	.text._Z35group_norm_nhwc_fwd_one_pass_kernelI11Fp16IOBf16WLi512ELi40ELi640EEv26Group_norm_nhwc_fwd_params,"ax",@progbits
	.align	128
        .global         _Z35group_norm_nhwc_fwd_one_pass_kernelI11Fp16IOBf16WLi512ELi40ELi640EEv26Group_norm_nhwc_fwd_params
        .type           _Z35group_norm_nhwc_fwd_one_pass_kernelI11Fp16IOBf16WLi512ELi40ELi640EEv26Group_norm_nhwc_fwd_params,@function
        .size           _Z35group_norm_nhwc_fwd_one_pass_kernelI11Fp16IOBf16WLi512ELi40ELi640EEv26Group_norm_nhwc_fwd_params,(.L_x_3462 - _Z35group_norm_nhwc_fwd_one_pass_kernelI11Fp16IOBf16WLi512ELi40ELi640EEv26Group_norm_nhwc_fwd_params)
        .other          _Z35group_norm_nhwc_fwd_one_pass_kernelI11Fp16IOBf16WLi512ELi40ELi640EEv26Group_norm_nhwc_fwd_params,@"STO_CUDA_ENTRY STV_DEFAULT"
_Z35group_norm_nhwc_fwd_one_pass_kernelI11Fp16IOBf16WLi512ELi40ELi640EEv26Group_norm_nhwc_fwd_params:
.text._Z35group_norm_nhwc_fwd_one_pass_kernelI11Fp16IOBf16WLi512ELi40ELi640EEv26Group_norm_nhwc_fwd_params:
        /* <DEDUP_REMOVED lines=43> */
.L_x_2716:
[----:B0-----:R-:W0:Y:S01]  /*02b0*/  LDC R10, c[0x0][0x3f8] ;  /* 0x0000fe00ff0a7b82 */ /* 0x001e220000000800 */
[----:B-1----:R-:W1:Y:S01]  /*02c0*/  LDCU UR8, c[0x0][0x404] ;  /* 0x00008080ff0877ac */ /* 0x002e620008000800 */
[----:B------:R-:W-:Y:S01]  /*02d0*/  LOP3.LUT R70, R52, 0xffff, RZ, 0xc0, !PT ;  /* 0x0000ffff34467812 */ /* 0x000fe200078ec0ff */
[----:B--2---:R-:W2:Y:S01]  /*02e0*/  LDCU.64 UR4, c[0x0][0x3e8] ;  /* 0x00007d00ff0477ac */ /* 0x004ea20008000a00 */
[----:B-1----:R-:W-:Y:S01]  /*02f0*/  IMAD R25, R3, UR8, R68 ;  /* 0x0000000803197c24 */ /* 0x002fe2000f8e0244 */
[----:B------:R-:W1:Y:S01]  /*0300*/  LDCU.64 UR8, c[0x0][0x3f0] ;  /* 0x00007e00ff0877ac */ /* 0x000e620008000a00 */
[----:B0--34-:R-:W-:-:S03]  /*0310*/  IABS R21, R10 ;  /* 0x0000000a00157213 */ /* 0x019fc60000000000 */
[----:B------:R-:W-:Y:S01]  /*0320*/  SHF.R.S32.HI R29, RZ, 0x1f, R25 ;  /* 0x0000001fff1d7819 */ /* 0x000fe20000011419 */
[----:B------:R-:W0:Y:S01]  /*0330*/  I2F.RP R6, R21 ;  /* 0x0000001500067306 */ /* 0x000e220000209400 */
[C---:B------:R-:W-:Y:S02]  /*0340*/  IADD3 R27, PT, PT, R25.reuse, 0x80, RZ ;  /* 0x00000080191b7810 */ /* 0x040fe40007ffe0ff */
[----:B------:R-:W-:Y:S02]  /*0350*/  IADD3 R37, PT, PT, R25, 0xc0, RZ ;  /* 0x000000c019257810 */ /* 0x000fe40007ffe0ff */
[----:B------:R-:W-:Y:S02]  /*0360*/  SHF.R.S32.HI R33, RZ, 0x1f, R27 ;  /* 0x0000001fff217819 */ /* 0x000fe4000001141b */
[----:B--2---:R-:W-:Y:S02]  /*0370*/  ISETP.GE.U32.AND P4, PT, R37, UR4, PT ;  /* 0x0000000425007c0c */ /* 0x004fe4000bf86070 */
[----:B------:R-:W-:-:S02]  /*0380*/  SHF.R.S32.HI R35, RZ, 0x1f, R37 ;  /* 0x0000001fff237819 */ /* 0x000fc40000011425 */
[----:B------:R-:W-:Y:S02]  /*0390*/  IADD3 R39, PT, PT, R25, 0x100, RZ ;  /* 0x0000010019277810 */ /* 0x000fe40007ffe0ff */
[----:B------:R-:W-:Y:S01]  /*03a0*/  ISETP.GE.AND.EX P4, PT, R35, UR5, PT, P4 ;  /* 0x0000000523007c0c */ /* 0x000fe2000bf86340 */
[----:B0-----:R-:W0:Y:S01]  /*03b0*/  MUFU.RCP R6, R6 ;  /* 0x0000000600067308 */ /* 0x001e220000001000 */
[----:B------:R-:W-:Y:S02]  /*03c0*/  SHF.R.S32.HI R41, RZ, 0x1f, R39 ;  /* 0x0000001fff297819 */ /* 0x000fe40000011427 */
[----:B------:R-:W-:-:S04]  /*03d0*/  IADD3 R12, PT, PT, R25, 0x120, RZ ;  /* 0x00000120190c7810 */ /* 0x000fc80007ffe0ff */
[----:B------:R-:W-:Y:S02]  /*03e0*/  ISETP.GE.U32.AND P6, PT, R12, UR4, PT ;  /* 0x000000040c007c0c */ /* 0x000fe4000bfc6070 */
[----:B------:R-:W-:Y:S02]  /*03f0*/  SHF.R.S32.HI R45, RZ, 0x1f, R12 ;  /* 0x0000001fff2d7819 */ /* 0x000fe4000001140c */
        /* <DEDUP_REMOVED lines=15> */
[----:B------:R-:W-:Y:S02]  /*04f0*/  ISETP.NE.AND P2, PT, R10, RZ, PT ;  /* 0x000000ff0a00720c */ /* 0x000fe40003f45270 */
[----:B------:R-:W-:-:S07]  /*0500*/  ISETP.GE.AND P3, PT, R6, RZ, PT ;  /* 0x000000ff0600720c */ /* 0x000fce0003f66270 */
[----:B------:R-:W-:Y:S02]  /*0510*/  @P1 IADD3 R19, PT, PT, R19, 0x1, RZ ;  /* 0x0000000113131810 */ /* 0x000fe40007ffe0ff */
[----:B------:R-:W-:Y:S02]  /*0520*/  ISETP.GE.U32.AND P1, PT, R25, UR4, PT ;  /* 0x0000000419007c0c */ /* 0x000fe4000bf26070 */
[----:B------:R-:W-:Y:S02]  /*0530*/  MOV R23, R19 ;  /* 0x0000001300177202 */ /* 0x000fe40000000f00 */
[----:B------:R-:W-:Y:S02]  /*0540*/  ISETP.GE.AND.EX P1, PT, R29, UR5, PT, P1 ;  /* 0x000000051d007c0c */ /* 0x000fe4000bf26310 */
[----:B------:R-:W-:Y:S02]  /*0550*/  @!P3 IADD3 R23, PT, PT, -R23, RZ, RZ ;  /* 0x000000ff1717b210 */ /* 0x000fe40007ffe1ff */
[----:B------:R-:W-:-:S02]  /*0560*/  @!P2 LOP3.LUT R23, RZ, R10, RZ, 0x33, !PT ;  /* 0x0000000aff17a212 */ /* 0x000fc400078e33ff */
[----:B------:R-:W-:Y:S02]  /*0570*/  ISETP.GE.U32.AND P3, PT, R27, UR4, PT ;  /* 0x000000041b007c0c */ /* 0x000fe4000bf66070 */
[----:B------:R-:W-:Y:S02]  /*0580*/  IADD3 R6, PT, PT, -R23, RZ, RZ ;  /* 0x000000ff17067210 */ /* 0x000fe40007ffe1ff */
[----:B------:R-:W-:-:S03]  /*0590*/  ISETP.GE.AND.EX P3, PT, R33, UR5, PT, P3 ;  /* 0x0000000521007c0c */ /* 0x000fc6000bf66330 */
[----:B------:R-:W0:Y:S01]  /*05a0*/  @!P1 LDC.64 R18, c[0x0][0x3e0] ;  /* 0x0000f800ff129b82 */ /* 0x000e220000000a00 */
[----:B------:R-:W-:Y:S01]  /*05b0*/  IMAD R67, R10, R6, R65 ;  /* 0x000000060a437224 */ /* 0x000fe200078e0241 */
[----:B------:R-:W-:-:S03]  /*05c0*/  SHF.R.S32.HI R6, RZ, 0x1f, R23 ;  /* 0x0000001fff067819 */ /* 0x000fc60000011417 */
[----:B------:R-:W-:Y:S02]  /*05d0*/  IMAD R67, R67, 0x28, RZ ;  /* 0x0000002843437824 */ /* 0x000fe400078e02ff */
[----:B-1----:R-:W-:Y:S01]  /*05e0*/  IMAD R6, R6, UR8, RZ ;  /* 0x0000000806067c24 */ /* 0x002fe2000f8e02ff */
[----:B------:R-:W1:Y:S02]  /*05f0*/  @!P1 LDC.64 R30, c[0x0][0x390] ;  /* 0x0000e400ff1e9b82 */ /* 0x000e640000000a00 */
[----:B------:R-:W-:Y:S01]  /*0600*/  IADD3 R70, P2, PT, R67, R70, RZ ;  /* 0x0000004643467210 */ /* 0x000fe20007f5e0ff */
[----:B------:R-:W-:-:S03]  /*0610*/  IMAD R73, R23, UR9, R6 ;  /* 0x0000000917497c24 */ /* 0x000fc6000f8e0206 */
[----:B------:R-:W-:Y:S02]  /*0620*/  LEA.HI.X.SX32 R71, R67, RZ, 0x1, P2 ;  /* 0x000000ff43477211 */ /* 0x000fe400010f0eff */
[----:B------:R-:W2:Y:S01]  /*0630*/  @!P3 LDC.64 R20, c[0x0][0x3e0] ;  /* 0x0000f800ff14bb82 */ /* 0x000ea20000000a00 */
[----:B------:R-:W-:Y:S01]  /*0640*/  ISETP.GE.U32.AND P2, PT, R39, UR4, PT ;  /* 0x0000000427007c0c */ /* 0x000fe2000bf46070 */
[----:B------:R-:W-:-:S03]  /*0650*/  IMAD.WIDE.U32 R70, R23, UR8, R70 ;  /* 0x0000000817467c25 */ /* 0x000fc6000f8e0046 */
[----:B------:R-:W-:Y:S02]  /*0660*/  ISETP.GE.AND.EX P2, PT, R41, UR5, PT, P2 ;  /* 0x0000000529007c0c */ /* 0x000fe4000bf46320 */
[----:B------:R-:W-:Y:S01]  /*0670*/  IADD3 R73, PT, PT, R71, R73, RZ ;  /* 0x0000004947497210 */ /* 0x000fe20007ffe0ff */
[----:B0-----:R-:W-:Y:S01]  /*0680*/  @!P1 IMAD R6, R29, R18, RZ ;  /* 0x000000121d069224 */ /* 0x001fe200078e02ff */
[-C--:B------:R-:W-:Y:S01]  /*0690*/  @!P1 MOV R72, R70.reuse ;  /* 0x0000004600489202 */ /* 0x080fe20000000f00 */
[----:B------:R-:W0:Y:S01]  /*06a0*/  @!P3 LDC.64 R28, c[0x0][0x390] ;  /* 0x0000e400ff1cbb82 */ /* 0x000e220000000a00 */
[----:B------:R-:W-:Y:S01]  /*06b0*/  @!P3 MOV R32, R70 ;  /* 0x000000460020b202 */ /* 0x000fe20000000f00 */
[C---:B------:R-:W-:Y:S02]  /*06c0*/  @!P1 IMAD R43, R25.reuse, R19, R6 ;  /* 0x00000013192b9224 */ /* 0x040fe400078e0206 */
[----:B------:R-:W-:-:S04]  /*06d0*/  @!P1 IMAD.WIDE.U32 R22, R25, R18, R72 ;  /* 0x0000001219169225 */ /* 0x000fc800078e0048 */
[----:B------:R-:W3:Y:S01]  /*06e0*/  @!P4 LDC.64 R18, c[0x0][0x3e0] ;  /* 0x0000f800ff12cb82 */ /* 0x000ee20000000a00 */
[----:B------:R-:W-:Y:S02]  /*06f0*/  @!P1 IADD3 R6, PT, PT, R23, R43, RZ ;  /* 0x0000002b17069210 */ /* 0x000fe40007ffe0ff */
[C---:B-1----:R-:W-:Y:S01]  /*0700*/  @!P1 LEA R30, P5, R22.reuse, R30, 0x1 ;  /* 0x0000001e161e9211 */ /* 0x042fe200078a08ff */
[-C--:B--2---:R-:W-:Y:S01]  /*0710*/  @!P3 IMAD R8, R33, R20.reuse, RZ ;  /* 0x000000142108b224 */ /* 0x084fe200078e02ff */
[----:B------:R-:W-:Y:S02]  /*0720*/  @!P3 MOV R33, R73 ;  /* 0x000000490021b202 */ /* 0x000fe40000000f00 */
[----:B------:R-:W-:Y:S01]  /*0730*/  @!P1 LEA.HI.X R31, R22, R31, R6, 0x1, P5 ;  /* 0x0000001f161f9211 */ /* 0x000fe200028f0c06 */
[C---:B------:R-:W-:Y:S01]  /*0740*/  @!P3 IMAD R21, R27.reuse, R21, R8 ;  /* 0x000000151b15b224 */ /* 0x040fe200078e0208 */
[----:B------:R-:W1:Y:S01]  /*0750*/  @!P2 LDC.64 R22, c[0x0][0x3e0] ;  /* 0x0000f800ff16ab82 */ /* 0x000e620000000a00 */
[----:B------:R-:W-:Y:S01]  /*0760*/  @!P3 IMAD.WIDE.U32 R32, R27, R20, R32 ;  /* 0x000000141b20b225 */ /* 0x000fe200078e0020 */
[----:B------:R-:W-:-:S02]  /*0770*/  MOV R8, RZ ;  /* 0x000000ff00087202 */ /* 0x000fc40000000f00 */
[----:B------:R-:W-:-:S04]  /*0780*/  IADD3 R6, PT, PT, R25, 0x140, RZ ;  /* 0x0000014019067810 */ /* 0x000fc80007ffe0ff */
[----:B------:R-:W2:Y:S01]  /*0790*/  @!P4 LDC.64 R26, c[0x0][0x390] ;  /* 0x0000e400ff1acb82 */ /* 0x000ea20000000a00 */
[----:B------:R4:W5:Y:S01]  /*07a0*/  @!P1 LDG.E R8, desc[UR6][R30.64] ;  /* 0x000000061e089981 */ /* 0x000962000c1e1900 */
[----:B------:R-:W-:Y:S02]  /*07b0*/  @!P3 IADD3 R10, PT, PT, R33, R21, RZ ;  /* 0x00000015210ab210 */ /* 0x000fe40007ffe0ff */
[----:B------:R-:W-:Y:S02]  /*07c0*/  ISETP.GE.U32.AND P5, PT, R6, UR4, PT ;  /* 0x0000000406007c0c */ /* 0x000fe4000bfa6070 */
[----:B------:R-:W-:Y:S01]  /*07d0*/  SHF.R.S32.HI R49, RZ, 0x1f, R6 ;  /* 0x0000001fff317819 */ /* 0x000fe20000011406 */
[----:B---3--:R-:W-:Y:S01]  /*07e0*/  @!P4 IMAD R14, R35, R18, RZ ;  /* 0x00000012230ec224 */ /* 0x008fe200078e02ff */
[----:B------:R-:W-:Y:S01]  /*07f0*/  ISETP.GE.AND.EX P1, PT, R45, UR5, PT, P6 ;  /* 0x000000052d007c0c */ /* 0x000fe2000bf26360 */
[----:B------:R-:W3:Y:S01]  /*0800*/  @!P2 LDC.64 R20, c[0x0][0x390] ;  /* 0x0000e400ff14ab82 */ /* 0x000ee20000000a00 */
[----:B0-----:R-:W-:Y:S01]  /*0810*/  @!P3 LEA R34, P6, R32, R28, 0x1 ;  /* 0x0000001c2022b211 */ /* 0x001fe200078c08ff */
[----:B------:R-:W-:Y:S01]  /*0820*/  @!P4 IMAD R19, R37, R19, R14 ;  /* 0x000000132513c224 */ /* 0x000fe200078e020e */
[----:B------:R-:W-:-:S02]  /*0830*/  ISETP.GE.AND.EX P5, PT, R49, UR5, PT, P5 ;  /* 0x0000000531007c0c */ /* 0x000fc4000bfa6350 */
[----:B------:R-:W-:Y:S02]  /*0840*/  @!P3 LEA.HI.X R35, R32, R29, R10, 0x1, P6 ;  /* 0x0000001d2023b211 */ /* 0x000fe400030f0c0a */
[----:B------:R-:W-:Y:S01]  /*0850*/  @!P4 MOV R28, R70 ;  /* 0x00000046001cc202 */ /* 0x000fe20000000f00 */
[----:B-1----:R-:W-:Y:S01]  /*0860*/  @!P2 IMAD R10, R41, R22, RZ ;  /* 0x00000016290aa224 */ /* 0x002fe200078e02ff */
[-C--:B------:R-:W-:Y:S02]  /*0870*/  @!P4 MOV R29, R73.reuse ;  /* 0x00000049001dc202 */ /* 0x080fe40000000f00 */
[----:B------:R-:W-:Y:S01]  /*0880*/  MOV R16, RZ ;  /* 0x000000ff00107202 */ /* 0x000fe20000000f00 */
[----:B----4-:R-:W0:Y:S01]  /*0890*/  @!P1 LDC.64 R30, c[0x0][0x3e0] ;  /* 0x0000f800ff1e9b82 */ /* 0x010e220000000a00 */
[----:B------:R-:W-:Y:S01]  /*08a0*/  @!P4 IMAD.WIDE.U32 R28, R37, R18, R28 ;  /* 0x00000012251cc225 */ /* 0x000fe200078e001c */
[----:B------:R-:W-:Y:S02]  /*08b0*/  @!P2 MOV R32, R70 ;  /* 0x000000460020a202 */ /* 0x000fe40000000f00 */
[----:B------:R-:W-:Y:S01]  /*08c0*/  @!P2 MOV R33, R73 ;  /* 0x000000490021a202 */ /* 0x000fe20000000f00 */
[----:B------:R3:W4:Y:S01]  /*08d0*/  @!P3 LDG.E R16, desc[UR6][R34.64] ;  /* 0x000000062210b981 */ /* 0x000722000c1e1900 */
[----:B------:R-:W-:Y:S01]  /*08e0*/  @!P4 IADD3 R14, PT, PT, R29, R19, RZ ;  /* 0x000000131d0ec210 */ /* 0x000fe20007ffe0ff */
[C---:B------:R-:W-:Y:S01]  /*08f0*/  @!P2 IMAD R23, R39.reuse, R23, R10 ;  /* 0x000000172717a224 */ /* 0x040fe200078e020a */
[----:B------:R-:W1:Y:S01]  /*0900*/  @!P5 LDC.64 R18, c[0x0][0x3e0] ;  /* 0x0000f800ff12db82 */ /* 0x000e620000000a00 */
[----:B--2---:R-:W-:Y:S01]  /*0910*/  @!P4 LEA R26, P3, R28, R26, 0x1 ;  /* 0x0000001a1c1ac211 */ /* 0x004fe200078608ff */
[----:B------:R-:W-:Y:S01]  /*0920*/  @!P2 IMAD.WIDE.U32 R32, R39, R22, R32 ;  /* 0x000000162720a225 */ /* 0x000fe200078e0020 */
[----:B------:R-:W-:-:S02]  /*0930*/  IADD3 R10, PT, PT, R25, 0x1a0, RZ ;  /* 0x000001a0190a7810 */ /* 0x000fc40007ffe0ff */
[----:B------:R-:W-:Y:S02]  /*0940*/  MOV R43, RZ ;  /* 0x000000ff002b7202 */ /* 0x000fe40000000f00 */
[----:B------:R-:W-:Y:S02]  /*0950*/  @!P4 LEA.HI.X R27, R28, R27, R14, 0x1, P3 ;  /* 0x0000001b1c1bc211 */ /* 0x000fe400018f0c0e */
[----:B------:R-:W-:Y:S01]  /*0960*/  ISETP.GE.U32.AND P3, PT, R10, UR4, PT ;  /* 0x000000040a007c0c */ /* 0x000fe2000bf66070 */
[----:B------:R-:W2:Y:S01]  /*0970*/  @!P5 LDC.64 R28, c[0x0][0x390] ;  /* 0x0000e400ff1cdb82 */ /* 0x000ea20000000a00 */
[----:B------:R-:W-:Y:S01]  /*0980*/  SHF.R.S32.HI R39, RZ, 0x1f, R10 ;  /* 0x0000001fff277819 */ /* 0x000fe2000001140a */
[----:B------:R1:W4:Y:S01]  /*0990*/  @!P4 LDG.E R43, desc[UR6][R26.64] ;  /* 0x000000061a2bc981 */ /* 0x000322000c1e1900 */
[----:B------:R-:W-:Y:S02]  /*09a0*/  @!P2 IADD3 R14, PT, PT, R33, R23, RZ ;  /* 0x00000017210ea210 */ /* 0x000fe40007ffe0ff */
[----:B---3--:R-:W-:-:S02]  /*09b0*/  @!P2 LEA R34, P6, R32, R20, 0x1 ;  /* 0x000000142022a211 */ /* 0x008fc400078c08ff */
[----:B------:R-:W-:Y:S01]  /*09c0*/  ISETP.GE.AND.EX P4, PT, R39, UR5, PT, P3 ;  /* 0x0000000527007c0c */ /* 0x000fe2000bf86330 */
[----:B------:R-:W3:Y:S01]  /*09d0*/  @!P1 LDC.64 R22, c[0x0][0x390] ;  /* 0x0000e400ff169b82 */ /* 0x000ee20000000a00 */
[----:B------:R-:W-:Y:S02]  /*09e0*/  @!P2 LEA.HI.X R35, R32, R21, R14, 0x1, P6 ;  /* 0x000000152023a211 */ /* 0x000fe400030f0c0e */
[----:B------:R-:W-:-:S04]  /*09f0*/  ISETP.GE.U32.AND P6, PT, R64, UR4, PT ;  /* 0x0000000440007c0c */ /* 0x000fc8000bfc6070 */
[----:B------:R-:W-:Y:S02]  /*0a00*/  ISETP.GE.AND.EX P3, PT, R7, UR5, PT, P6 ;  /* 0x0000000507007c0c */ /* 0x000fe4000bf66360 */
[----:B------:R-:W-:Y:S01]  /*0a10*/  MOV R47, RZ ;  /* 0x000000ff002f7202 */ /* 0x000fe20000000f00 */
[----:B0-----:R-:W-:Y:S01]  /*0a20*/  @!P1 IMAD R45, R45, R30, RZ ;  /* 0x0000001e2d2d9224 */ /* 0x001fe200078e02ff */
[----:B------:R-:W-:Y:S01]  /*0a30*/  @!P1 MOV R20, R70 ;  /* 0x0000004600149202 */ /* 0x000fe20000000f00 */
[----:B-1----:R-:W-:Y:S01]  /*0a40*/  @!P5 IMAD R49, R49, R18, RZ ;  /* 0x000000123131d224 */ /* 0x002fe200078e02ff */
[-C--:B------:R-:W-:Y:S01]  /*0a50*/  @!P1 MOV R21, R73.reuse ;  /* 0x0000004900159202 */ /* 0x080fe20000000f00 */
[----:B------:R-:W0:Y:S01]  /*0a60*/  @!P4 LDC.64 R26, c[0x0][0x3e0] ;  /* 0x0000f800ff1acb82 */ /* 0x000e220000000a00 */
[----:B------:R-:W-:Y:S01]  /*0a70*/  @!P5 MOV R32, R70 ;  /* 0x000000460020d202 */ /* 0x000fe20000000f00 */
[----:B------:R-:W4:Y:S01]  /*0a80*/  @!P2 LDG.E R47, desc[UR6][R34.64] ;  /* 0x00000006222fa981 */ /* 0x000f22000c1e1900 */
[----:B------:R-:W-:Y:S01]  /*0a90*/  @!P5 MOV R33, R73 ;  /* 0x000000490021d202 */ /* 0x000fe20000000f00 */
[----:B------:R-:W-:Y:S01]  /*0aa0*/  @!P1 IMAD R45, R12, R31, R45 ;  /* 0x0000001f0c2d9224 */ /* 0x000fe200078e022d */
[----:B------:R-:W-:Y:S01]  /*0ab0*/  ISETP.GE.U32.AND P2, PT, R62, UR4, PT ;  /* 0x000000043e007c0c */ /* 0x000fe2000bf46070 */
[----:B------:R-:W-:-:S02]  /*0ac0*/  @!P1 IMAD.WIDE.U32 R30, R12, R30, R20 ;  /* 0x0000001e0c1e9225 */ /* 0x000fc400078e0014 */
[----:B------:R-:W1:Y:S02]  /*0ad0*/  @!P3 LDC.64 R20, c[0x0][0x3e0] ;  /* 0x0000f800ff14bb82 */ /* 0x000e640000000a00 */
[C---:B------:R-:W-:Y:S02]  /*0ae0*/  @!P5 IMAD R19, R6.reuse, R19, R49 ;  /* 0x000000130613d224 */ /* 0x040fe400078e0231 */
[----:B------:R-:W-:Y:S01]  /*0af0*/  @!P5 IMAD.WIDE.U32 R32, R6, R18, R32 ;  /* 0x000000120620d225 */ /* 0x000fe200078e0020 */
[----:B------:R-:W-:Y:S02]  /*0b00*/  ISETP.GE.AND.EX P2, PT, R9, UR5, PT, P2 ;  /* 0x0000000509007c0c */ /* 0x000fe4000bf46320 */
[----:B------:R-:W-:Y:S02]  /*0b10*/  @!P1 IADD3 R12, PT, PT, R31, R45, RZ ;  /* 0x0000002d1f0c9210 */ /* 0x000fe40007ffe0ff */
[----:B------:R-:W-:Y:S02]  /*0b20*/  @!P5 IADD3 R6, PT, PT, R33, R19, RZ ;  /* 0x000000132106d210 */ /* 0x000fe40007ffe0ff */
[----:B---3--:R-:W-:Y:S01]  /*0b30*/  @!P1 LEA R22, P6, R30, R22, 0x1 ;  /* 0x000000161e169211 */ /* 0x008fe200078c08ff */
[----:B------:R-:W3:Y:S01]  /*0b40*/  @!P4 LDC.64 R18, c[0x0][0x390] ;  /* 0x0000e400ff12cb82 */ /* 0x000ee20000000a00 */
[----:B------:R-:W-:-:S02]  /*0b50*/  MOV R49, RZ ;  /* 0x000000ff00317202 */ /* 0x000fc40000000f00 */
[----:B------:R-:W-:Y:S02]  /*0b60*/  @!P1 LEA.HI.X R23, R30, R23, R12, 0x1, P6 ;  /* 0x000000171e179211 */ /* 0x000fe400030f0c0c */
[----:B--2---:R-:W-:-:S03]  /*0b70*/  @!P5 LEA R36, P6, R32, R28, 0x1 ;  /* 0x0000001c2024d211 */ /* 0x004fc600078c08ff */
[----:B------:R-:W2:Y:S01]  /*0b80*/  @!P3 LDC.64 R30, c[0x0][0x390] ;  /* 0x0000e400ff1ebb82 */ /* 0x000ea20000000a00 */
[----:B------:R-:W-:Y:S01]  /*0b90*/  @!P5 LEA.HI.X R37, R32, R29, R6, 0x1, P6 ;  /* 0x0000001d2025d211 */ /* 0x000fe200030f0c06 */
[----:B------:R0:W4:Y:S01]  /*0ba0*/  @!P1 LDG.E R49, desc[UR6][R22.64] ;  /* 0x0000000616319981 */ /* 0x000122000c1e1900 */
[----:B------:R-:W-:Y:S01]  /*0bb0*/  ISETP.GE.U32.AND P1, PT, R66, UR4, PT ;  /* 0x0000000442007c0c */ /* 0x000fe2000bf26070 */
[----:B0-----:R-:W-:-:S04]  /*0bc0*/  @!P4 IMAD R39, R39, R26, RZ ;  /* 0x0000001a2727c224 */ /* 0x001fc800078e02ff */
[----:B------:R-:W0:Y:S01]  /*0bd0*/  @!P2 LDC.64 R28, c[0x0][0x3e0] ;  /* 0x0000f800ff1cab82 */ /* 0x000e220000000a00 */
[----:B------:R-:W-:Y:S02]  /*0be0*/  MOV R51, RZ ;  /* 0x000000ff00337202 */ /* 0x000fe40000000f00 */
[----:B------:R-:W-:Y:S02]  /*0bf0*/  @!P4 MOV R22, R70 ;  /* 0x000000460016c202 */ /* 0x000fe40000000f00 */
[----:B------:R-:W-:Y:S01]  /*0c00*/  @!P4 MOV R23, R73 ;  /* 0x000000490017c202 */ /* 0x000fe20000000f00 */
[C---:B------:R-:W-:Y:S01]  /*0c10*/  @!P4 IMAD R39, R10.reuse, R27, R39 ;  /* 0x0000001b0a27c224 */ /* 0x040fe200078e0227 */
[----:B------:R-:W-:Y:S01]  /*0c20*/  ISETP.GE.AND.EX P1, PT, R5, UR5, PT, P1 ;  /* 0x0000000505007c0c */ /* 0x000fe2000bf26310 */
[----:B-1----:R-:W-:Y:S01]  /*0c30*/  @!P3 IMAD R6, R7, R20, RZ ;  /* 0x000000140706b224 */ /* 0x002fe200078e02ff */
[----:B------:R-:W-:Y:S01]  /*0c40*/  @!P3 MOV R34, R70 ;  /* 0x000000460022b202 */ /* 0x000fe20000000f00 */
[----:B------:R-:W-:Y:S01]  /*0c50*/  @!P4 IMAD.WIDE.U32 R26, R10, R26, R22 ;  /* 0x0000001a0a1ac225 */ /* 0x000fe200078e0016 */
[----:B------:R-:W-:Y:S01]  /*0c60*/  @!P3 MOV R35, R73 ;  /* 0x000000490023b202 */ /* 0x000fe20000000f00 */
[----:B------:R-:W4:Y:S02]  /*0c70*/  @!P5 LDG.E R51, desc[UR6][R36.64] ;  /* 0x000000062433d981 */ /* 0x000f24000c1e1900 */
[C---:B------:R-:W-:Y:S01]  /*0c80*/  @!P3 IMAD R33, R64.reuse, R21, R6 ;  /* 0x000000154021b224 */ /* 0x040fe200078e0206 */
[----:B------:R-:W-:Y:S01]  /*0c90*/  @!P4 IADD3 R6, PT, PT, R27, R39, RZ ;  /* 0x000000271b06c210 */ /* 0x000fe20007ffe0ff */
[----:B------:R-:W-:Y:S01]  /*0ca0*/  @!P3 IMAD.WIDE.U32 R34, R64, R20, R34 ;  /* 0x000000144022b225 */ /* 0x000fe200078e0022 */
[----:B---3--:R-:W-:Y:S01]  /*0cb0*/  @!P4 LEA R18, P5, R26, R18, 0x1 ;  /* 0x000000121a12c211 */ /* 0x008fe200078a08ff */
[----:B------:R-:W1:Y:S01]  /*0cc0*/  @!P2 LDC.64 R20, c[0x0][0x390] ;  /* 0x0000e400ff14ab82 */ /* 0x000e620000000a00 */
[----:B------:R-:W-:-:S02]  /*0cd0*/  ISETP.GE.U32.AND P6, PT, R60, UR4, PT ;  /* 0x000000043c007c0c */ /* 0x000fc4000bfc6070 */
[----:B------:R-:W-:Y:S02]  /*0ce0*/  @!P4 LEA.HI.X R19, R26, R19, R6, 0x1, P5 ;  /* 0x000000131a13c211 */ /* 0x000fe400028f0c06 */
[----:B------:R-:W-:Y:S02]  /*0cf0*/  @!P3 IADD3 R6, PT, PT, R35, R33, RZ ;  /* 0x000000212306b210 */ /* 0x000fe40007ffe0ff */
[C---:B--2---:R-:W-:Y:S01]  /*0d00*/  @!P3 LEA R32, P5, R34.reuse, R30, 0x1 ;  /* 0x0000001e2220b211 */ /* 0x044fe200078a08ff */
[----:B------:R-:W2:Y:S01]  /*0d10*/  @!P1 LDC.64 R22, c[0x0][0x3e0] ;  /* 0x0000f800ff169b82 */ /* 0x000ea20000000a00 */
[----:B------:R-:W-:Y:S02]  /*0d20*/  ISETP.GE.AND.EX P6, PT, R11, UR5, PT, P6 ;  /* 0x000000050b007c0c */ /* 0x000fe4000bfc6360 */
[----:B------:R-:W-:Y:S01]  /*0d30*/  @!P3 LEA.HI.X R33, R34, R31, R6, 0x1, P5 ;  /* 0x0000001f2221b211 */ /* 0x000fe200028f0c06 */
[----:B0-----:R-:W-:Y:S01]  /*0d40*/  @!P2 IMAD R10, R9, R28, RZ ;  /* 0x0000001c090aa224 */ /* 0x001fe200078e02ff */
[----:B------:R-:W-:-:S02]  /*0d50*/  @!P2 MOV R30, R70 ;  /* 0x00000046001ea202 */ /* 0x000fc40000000f00 */
[----:B------:R-:W-:Y:S01]  /*0d60*/  @!P2 MOV R31, R73 ;  /* 0x00000049001fa202 */ /* 0x000fe20000000f00 */
[C---:B------:R-:W-:Y:S02]  /*0d70*/  @!P2 IMAD R35, R62.reuse, R29, R10 ;  /* 0x0000001d3e23a224 */ /* 0x040fe400078e020a */
[----:B------:R-:W-:Y:S02]  /*0d80*/  @!P2 IMAD.WIDE.U32 R30, R62, R28, R30 ;  /* 0x0000001c3e1ea225 */ /* 0x000fe400078e001e */
[----:B------:R-:W0:Y:S01]  /*0d90*/  @!P1 LDC.64 R28, c[0x0][0x390] ;  /* 0x0000e400ff1c9b82 */ /* 0x000e220000000a00 */
[----:B------:R-:W-:Y:S02]  /*0da0*/  ISETP.GE.U32.AND P5, PT, R58, UR4, PT ;  /* 0x000000043a007c0c */ /* 0x000fe4000bfa6070 */
[----:B------:R-:W-:Y:S02]  /*0db0*/  MOV R12, RZ ;  /* 0x000000ff000c7202 */ /* 0x000fe40000000f00 */
[----:B------:R-:W-:-:S03]  /*0dc0*/  ISETP.GE.AND.EX P5, PT, R13, UR5, PT, P5 ;  /* 0x000000050d007c0c */ /* 0x000fc6000bfa6350 */
[----:B------:R-:W3:Y:S01]  /*0dd0*/  @!P6 LDC.64 R26, c[0x0][0x3e0] ;  /* 0x0000f800ff1aeb82 */ /* 0x000ee20000000a00 */
[----:B------:R2:W4:Y:S01]  /*0de0*/  @!P3 LDG.E R12, desc[UR6][R32.64] ;  /* 0x00000006200cb981 */ /* 0x000522000c1e1900 */
[----:B------:R-:W-:Y:S02]  /*0df0*/  @!P2 IADD3 R6, PT, PT, R31, R35, RZ ;  /* 0x000000231f06a210 */ /* 0x000fe40007ffe0ff */
[----:B-1----:R-:W-:Y:S01]  /*0e00*/  @!P2 LEA R34, P3, R30, R20, 0x1 ;  /* 0x000000141e22a211 */ /* 0x002fe200078608ff */
[----:B--2---:R-:W-:-:S03]  /*0e10*/  @!P1 IMAD R10, R5, R22, RZ ;  /* 0x00000016050a9224 */ /* 0x004fc600078e02ff */
[----:B------:R-:W-:Y:S02]  /*0e20*/  @!P2 LEA.HI.X R35, R30, R21, R6, 0x1, P3 ;  /* 0x000000151e23a211 */ /* 0x000fe400018f0c06 */
[----:B------:R-:W1:Y:S01]  /*0e30*/  @!P6 LDC.64 R30, c[0x0][0x390] ;  /* 0x0000e400ff1eeb82 */ /* 0x000e620000000a00 */
[----:B------:R-:W-:Y:S02]  /*0e40*/  @!P1 MOV R32, R70 ;  /* 0x0000004600209202 */ /* 0x000fe40000000f00 */
[----:B------:R-:W-:Y:S01]  /*0e50*/  @!P1 MOV R33, R73 ;  /* 0x0000004900219202 */ /* 0x000fe20000000f00 */
[----:B------:R-:W-:Y:S01]  /*0e60*/  @!P1 IMAD R37, R66, R23, R10 ;  /* 0x0000001742259224 */ /* 0x000fe200078e020a */
[----:B------:R-:W-:Y:S02]  /*0e70*/  MOV R14, RZ ;  /* 0x000000ff000e7202 */ /* 0x000fe40000000f00 */
[----:B------:R-:W-:Y:S01]  /*0e80*/  ISETP.GE.U32.AND P3, PT, R56, UR4, PT ;  /* 0x0000000438007c0c */ /* 0x000fe2000bf66070 */
[----:B------:R-:W-:Y:S01]  /*0e90*/  @!P1 IMAD.WIDE.U32 R22, R66, R22, R32 ;  /* 0x0000001642169225 */ /* 0x000fe200078e0020 */
[----:B------:R-:W2:Y:S02]  /*0ea0*/  @!P5 LDC.64 R20, c[0x0][0x3e0] ;  /* 0x0000f800ff14db82 */ /* 0x000ea40000000a00 */
[----:B------:R-:W-:Y:S01]  /*0eb0*/  ISETP.GE.AND.EX P3, PT, R15, UR5, PT, P3 ;  /* 0x000000050f007c0c */ /* 0x000fe2000bf66330 */
[----:B------:R3:W4:Y:S01]  /*0ec0*/  @!P2 LDG.E R14, desc[UR6][R34.64] ;  /* 0x00000006220ea981 */ /* 0x000722000c1e1900 */
[----:B------:R-:W-:-:S02]  /*0ed0*/  @!P1 IADD3 R6, PT, PT, R23, R37, RZ ;  /* 0x0000002517069210 */ /* 0x000fc40007ffe0ff */
[----:B0-----:R-:W-:Y:S01]  /*0ee0*/  @!P1 LEA R32, P2, R22, R28, 0x1 ;  /* 0x0000001c16209211 */ /* 0x001fe200078408ff */
[----:B---3--:R-:W-:-:S03]  /*0ef0*/  @!P6 IMAD R10, R11, R26, RZ ;  /* 0x0000001a0b0ae224 */ /* 0x008fc600078e02ff */
[----:B------:R-:W-:Y:S02]  /*0f00*/  @!P1 LEA.HI.X R33, R22, R29, R6, 0x1, P2 ;  /* 0x0000001d16219211 */ /* 0x000fe400010f0c06 */
[----:B------:R-:W0:Y:S01]  /*0f10*/  @!P5 LDC.64 R28, c[0x0][0x390] ;  /* 0x0000e400ff1cdb82 */ /* 0x000e220000000a00 */
[----:B------:R-:W-:Y:S02]  /*0f20*/  @!P6 MOV R34, R70 ;  /* 0x000000460022e202 */ /* 0x000fe40000000f00 */
[----:B------:R-:W-:Y:S01]  /*0f30*/  @!P6 MOV R35, R73 ;  /* 0x000000490023e202 */ /* 0x000fe20000000f00 */
[----:B------:R-:W-:-:S04]  /*0f40*/  @!P6 IMAD R37, R60, R27, R10 ;  /* 0x0000001b3c25e224 */ /* 0x000fc800078e020a */
[----:B------:R-:W3:Y:S01]  /*0f50*/  @!P3 LDC.64 R22, c[0x0][0x3e0] ;  /* 0x0000f800ff16bb82 */ /* 0x000ee20000000a00 */
[----:B------:R-:W-:Y:S01]  /*0f60*/  @!P6 IMAD.WIDE.U32 R26, R60, R26, R34 ;  /* 0x0000001a3c1ae225 */ /* 0x000fe200078e0022 */
[----:B------:R-:W-:-:S04]  /*0f70*/  @!P5 MOV R34, R70 ;  /* 0x000000460022d202 */ /* 0x000fc80000000f00 */
[----:B------:R-:W-:Y:S02]  /*0f80*/  @!P6 IADD3 R6, PT, PT, R27, R37, RZ ;  /* 0x000000251b06e210 */ /* 0x000fe40007ffe0ff */
[C---:B-1----:R-:W-:Y:S01]  /*0f90*/  @!P6 LEA R30, P2, R26.reuse, R30, 0x1 ;  /* 0x0000001e1a1ee211 */ /* 0x042fe200078408ff */
[-C--:B--2---:R-:W-:Y:S01]  /*0fa0*/  @!P5 IMAD R24, R13, R20.reuse, RZ ;  /* 0x000000140d18d224 */ /* 0x084fe200078e02ff */
[----:B------:R-:W-:Y:S02]  /*0fb0*/  @!P5 MOV R35, R73 ;  /* 0x000000490023d202 */ /* 0x000fe40000000f00 */
[----:B------:R-:W-:Y:S02]  /*0fc0*/  @!P6 LEA.HI.X R31, R26, R31, R6, 0x1, P2 ;  /* 0x0000001f1a1fe211 */ /* 0x000fe400010f0c06 */
[----:B------:R-:W1:Y:S01]  /*0fd0*/  @!P3 LDC.64 R26, c[0x0][0x390] ;  /* 0x0000e400ff1abb82 */ /* 0x000e620000000a00 */
[----:B------:R-:W-:Y:S01]  /*0fe0*/  MOV R41, RZ ;  /* 0x000000ff00297202 */ /* 0x000fe20000000f00 */
[----:B------:R-:W-:Y:S01]  /*0ff0*/  @!P5 IMAD R21, R58, R21, R24 ;  /* 0x000000153a15d224 */ /* 0x000fe200078e0218 */
[----:B------:R-:W-:Y:S01]  /*1000*/  ISETP.GE.U32.AND P2, PT, R54, UR4, PT ;  /* 0x0000000436007c0c */ /* 0x000fe2000bf46070 */
[----:B------:R-:W-:-:S03]  /*1010*/  @!P5 IMAD.WIDE.U32 R34, R58, R20, R34 ;  /* 0x000000143a22d225 */ /* 0x000fc600078e0022 */
[----:B------:R-:W-:Y:S01]  /*1020*/  ISETP.GE.AND.EX P2, PT, R17, UR5, PT, P2 ;  /* 0x0000000511007c0c */ /* 0x000fe2000bf46320 */
[----:B------:R2:W4:Y:S01]  /*1030*/  @!P6 LDG.E R41, desc[UR6][R30.64] ;  /* 0x000000061e29e981 */ /* 0x000522000c1e1900 */
[----:B------:R-:W-:Y:S02]  /*1040*/  @!P5 IADD3 R6, PT, PT, R35, R21, RZ ;  /* 0x000000152306d210 */ /* 0x000fe40007ffe0ff */
[C---:B0-----:R-:W-:Y:S02]  /*1050*/  @!P5 LEA R20, P6, R34.reuse, R28, 0x1 ;  /* 0x0000001c2214d211 */ /* 0x041fe400078c08ff */
[----:B------:R-:W-:Y:S01]  /*1060*/  MOV R10, RZ ;  /* 0x000000ff000a7202 */ /* 0x000fe20000000f00 */
[----:B---3--:R-:W-:Y:S01]  /*1070*/  @!P3 IMAD R24, R15, R22, RZ ;  /* 0x000000160f18b224 */ /* 0x008fe200078e02ff */
[----:B------:R-:W-:Y:S02]  /*1080*/  @!P5 LEA.HI.X R21, R34, R29, R6, 0x1, P6 ;  /* 0x0000001d2215d211 */ /* 0x000fe400030f0c06 */
[----:B------:R-:W-:-:S02]  /*1090*/  @!P3 MOV R28, R70 ;  /* 0x00000046001cb202 */ /* 0x000fc40000000f00 */
[----:B------:R-:W-:Y:S01]  /*10a0*/  @!P3 MOV R29, R73 ;  /* 0x00000049001db202 */ /* 0x000fe20000000f00 */
[----:B------:R0:W3:Y:S01]  /*10b0*/  @!P1 LDG.E R10, desc[UR6][R32.64] ;  /* 0x00000006200a9981 */ /* 0x0000e2000c1e1900 */
[----:B------:R-:W-:Y:S01]  /*10c0*/  MOV R45, RZ ;  /* 0x000000ff002d7202 */ /* 0x000fe20000000f00 */
[----:B--2---:R-:W2:Y:S01]  /*10d0*/  @!P2 LDC.64 R30, c[0x0][0x3e0] ;  /* 0x0000f800ff1eab82 */ /* 0x004ea20000000a00 */
[C---:B------:R-:W-:Y:S02]  /*10e0*/  IADD3 R35, PT, PT, R25.reuse, 0x1c0, RZ ;  /* 0x000001c019237810 */ /* 0x040fe40007ffe0ff */
[----:B------:R-:W-:Y:S02]  /*10f0*/  IADD3 R37, PT, PT, R25, 0x1e0, RZ ;  /* 0x000001e019257810 */ /* 0x000fe40007ffe0ff */
[----:B------:R5:W3:Y:S01]  /*1100*/  @!P5 LDG.E R45, desc[UR6][R20.64] ;  /* 0x00000006142dd981 */ /* 0x000ae2000c1e1900 */
[C---:B0-----:R-:W-:Y:S02]  /*1110*/  @!P3 IMAD R33, R56.reuse, R23, R24 ;  /* 0x000000173821b224 */ /* 0x041fe400078e0218 */
[----:B------:R-:W-:Y:S01]  /*1120*/  @!P3 IMAD.WIDE.U32 R22, R56, R22, R28 ;  /* 0x000000163816b225 */ /* 0x000fe200078e001c */
[----:B------:R-:W-:-:S02]  /*1130*/  ISETP.GE.U32.AND P5, PT, R35, UR4, PT ;  /* 0x0000000423007c0c */ /* 0x000fc4000bfa6070 */
[----:B------:R-:W-:Y:S02]  /*1140*/  SHF.R.S32.HI R39, RZ, 0x1f, R35 ;  /* 0x0000001fff277819 */ /* 0x000fe40000011423 */
[----:B------:R-:W-:Y:S02]  /*1150*/  @!P3 IADD3 R6, PT, PT, R23, R33, RZ ;  /* 0x000000211706b210 */ /* 0x000fe40007ffe0ff */
[C---:B-1----:R-:W-:Y:S02]  /*1160*/  @!P3 LEA R28, P6, R22.reuse, R26, 0x1 ;  /* 0x0000001a161cb211 */ /* 0x042fe400078c08ff */
[----:B------:R-:W-:Y:S02]  /*1170*/  ISETP.GE.AND.EX P5, PT, R39, UR5, PT, P5 ;  /* 0x0000000527007c0c */ /* 0x000fe4000bfa6350 */
[----:B------:R-:W-:Y:S02]  /*1180*/  @!P3 LEA.HI.X R29, R22, R27, R6, 0x1, P6 ;  /* 0x0000001b161db211 */ /* 0x000fe400030f0c06 */
[----:B------:R-:W0:Y:S01]  /*1190*/  @!P2 LDC.64 R26, c[0x0][0x390] ;  /* 0x0000e400ff1aab82 */ /* 0x000e220000000a00 */
[----:B------:R-:W-:-:S02]  /*11a0*/  ISETP.GE.U32.AND P6, PT, R37, UR4, PT ;  /* 0x0000000425007c0c */ /* 0x000fc4000bfc6070 */
[----:B------:R-:W-:-:S04]  /*11b0*/  SHF.R.S32.HI R59, RZ, 0x1f, R37 ;  /* 0x0000001fff3b7819 */ /* 0x000fc80000011425 */
[----:B------:R-:W-:Y:S01]  /*11c0*/  ISETP.GE.AND.EX P6, PT, R59, UR5, PT, P6 ;  /* 0x000000053b007c0c */ /* 0x000fe2000bfc6360 */
[----:B--2---:R-:W-:Y:S01]  /*11d0*/  @!P2 IMAD R6, R17, R30, RZ ;  /* 0x0000001e1106a224 */ /* 0x004fe200078e02ff */
[----:B------:R-:W1:Y:S01]  /*11e0*/  @!P5 LDC.64 R22, c[0x0][0x3e0] ;  /* 0x0000f800ff16db82 */ /* 0x000e620000000a00 */
[----:B------:R-:W-:Y:S02]  /*11f0*/  @!P2 MOV R32, R70 ;  /* 0x000000460020a202 */ /* 0x000fe40000000f00 */
[----:B------:R-:W-:Y:S02]  /*1200*/  @!P2 MOV R33, R73 ;  /* 0x000000490021a202 */ /* 0x000fe40000000f00 */
[----:B------:R-:W-:Y:S01]  /*1210*/  MOV R53, RZ ;  /* 0x000000ff00357202 */ /* 0x000fe20000000f00 */
[C---:B------:R-:W-:Y:S02]  /*1220*/  @!P2 IMAD R31, R54.reuse, R31, R6 ;  /* 0x0000001f361fa224 */ /* 0x040fe400078e0206 */
[----:B------:R-:W-:Y:S01]  /*1230*/  @!P2 IMAD.WIDE.U32 R32, R54, R30, R32 ;  /* 0x0000001e3620a225 */ /* 0x000fe200078e0020 */
[----:B------:R-:W2:Y:S02]  /*1240*/  @!P5 LDC.64 R24, c[0x0][0x390] ;  /* 0x0000e400ff18db82 */ /* 0x000ea40000000a00 */
[----:B------:R1:W3:Y:S06]  /*1250*/  @!P3 LDG.E R53, desc[UR6][R28.64] ;  /* 0x000000061c35b981 */ /* 0x0002ec000c1e1900 */
[----:B-----5:R-:W5:Y:S01]  /*1260*/  @!P6 LDC.64 R20, c[0x0][0x3e0] ;  /* 0x0000f800ff14eb82 */ /* 0x020f620000000a00 */
[----:B------:R-:W-:-:S02]  /*1270*/  @!P2 IADD3 R6, PT, PT, R33, R31, RZ ;  /* 0x0000001f2106a210 */ /* 0x000fc40007ffe0ff */
[----:B0-----:R-:W-:-:S04]  /*1280*/  @!P2 LEA R30, P3, R32, R26, 0x1 ;  /* 0x0000001a201ea211 */ /* 0x001fc800078608ff */
[----:B------:R-:W-:Y:S02]  /*1290*/  @!P2 LEA.HI.X R31, R32, R27, R6, 0x1, P3 ;  /* 0x0000001b201fa211 */ /* 0x000fe400018f0c06 */
[----:B------:R-:W0:Y:S01]  /*12a0*/  @!P6 LDC.64 R26, c[0x0][0x390] ;  /* 0x0000e400ff1aeb82 */ /* 0x000e220000000a00 */
[----:B------:R-:W-:Y:S01]  /*12b0*/  MOV R57, RZ ;  /* 0x000000ff00397202 */ /* 0x000fe20000000f00 */
[----:B-1----:R-:W-:Y:S01]  /*12c0*/  @!P5 IMAD R6, R39, R22, RZ ;  /* 0x000000162706d224 */ /* 0x002fe200078e02ff */
[----:B------:R-:W-:Y:S02]  /*12d0*/  @!P5 MOV R28, R70 ;  /* 0x00000046001cd202 */ /* 0x000fe40000000f00 */
[----:B------:R-:W-:Y:S01]  /*12e0*/  @!P5 MOV R29, R73 ;  /* 0x00000049001dd202 */ /* 0x000fe20000000f00 */
[C---:B------:R-:W-:Y:S01]  /*12f0*/  @!P5 IMAD R33, R35.reuse, R23, R6 ;  /* 0x000000172321d224 */ /* 0x040fe200078e0206 */
[----:B------:R-:W-:Y:S01]  /*1300*/  MOV R55, RZ ;  /* 0x000000ff00377202 */ /* 0x000fe20000000f00 */
[----:B------:R1:W3:Y:S01]  /*1310*/  @!P4 LDG.E R57, desc[UR6][R18.64] ;  /* 0x000000061239c981 */ /* 0x0002e2000c1e1900 */
[----:B------:R-:W-:-:S04]  /*1320*/  @!P5 IMAD.WIDE.U32 R22, R35, R22, R28 ;  /* 0x000000162316d225 */ /* 0x000fc800078e001c */
[----:B------:R4:W3:Y:S01]  /*1330*/  @!P2 LDG.E R55, desc[UR6][R30.64] ;  /* 0x000000061e37a981 */ /* 0x0008e2000c1e1900 */
[----:B-----5:R-:W-:Y:S01]  /*1340*/  @!P6 IMAD R6, R59, R20, RZ ;  /* 0x000000143b06e224 */ /* 0x020fe200078e02ff */
[----:B-1----:R-:W-:Y:S02]  /*1350*/  @!P6 MOV R18, R70 ;  /* 0x000000460012e202 */ /* 0x002fe40000000f00 */
[----:B------:R-:W-:Y:S01]  /*1360*/  @!P6 MOV R19, R73 ;  /* 0x000000490013e202 */ /* 0x000fe20000000f00 */
[----:B------:R-:W-:Y:S01]  /*1370*/  @!P6 IMAD R29, R37, R21, R6 ;  /* 0x00000015251de224 */ /* 0x000fe200078e0206 */
[----:B------:R-:W-:Y:S02]  /*1380*/  @!P5 IADD3 R6, PT, PT, R23, R33, RZ ;  /* 0x000000211706d210 */ /* 0x000fe40007ffe0ff */
[----:B--2---:R-:W-:Y:S01]  /*1390*/  @!P5 LEA R24, P2, R22, R24, 0x1 ;  /* 0x000000181618d211 */ /* 0x004fe200078408ff */
[----:B------:R-:W-:Y:S01]  /*13a0*/  @!P6 IMAD.WIDE.U32 R20, R37, R20, R18 ;  /* 0x000000142514e225 */ /* 0x000fe200078e0012 */
[----:B------:R-:W-:-:S02]  /*13b0*/  MOV R59, RZ ;  /* 0x000000ff003b7202 */ /* 0x000fc40000000f00 */
[----:B------:R-:W-:Y:S02]  /*13c0*/  @!P5 LEA.HI.X R25, R22, R25, R6, 0x1, P2 ;  /* 0x000000191619d211 */ /* 0x000fe400010f0c06 */
[----:B------:R-:W-:Y:S02]  /*13d0*/  @!P6 IADD3 R6, PT, PT, R21, R29, RZ ;  /* 0x0000001d1506e210 */ /* 0x000fe40007ffe0ff */
[C---:B0-----:R-:W-:Y:S01]  /*13e0*/  @!P6 LEA R26, P2, R20.reuse, R26, 0x1 ;  /* 0x0000001a141ae211 */ /* 0x041fe200078408ff */
[----:B------:R0:W2:Y:S01]  /*13f0*/  @!P5 LDG.E R59, desc[UR6][R24.64] ;  /* 0x00000006183bd981 */ /* 0x0000a2000c1e1900 */
[----:B------:R-:W-:Y:S02]  /*1400*/  MOV R61, RZ ;  /* 0x000000ff003d7202 */ /* 0x000fe40000000f00 */
[----:B------:R-:W-:-:S05]  /*1410*/  @!P6 LEA.HI.X R27, R20, R27, R6, 0x1, P2 ;  /* 0x0000001b141be211 */ /* 0x000fca00010f0c06 */
[----:B------:R1:W5:Y:S01]  /*1420*/  @!P6 LDG.E R61, desc[UR6][R26.64] ;  /* 0x000000061a3de981 */ /* 0x000362000c1e1900 */
[--C-:B------:R-:W-:Y:S02]  /*1430*/  HADD2.F32 R6, -RZ, R8.reuse.H0_H0 ;  /* 0x20000008ff067230 */ /* 0x100fe40000004100 */
[----:B------:R-:W-:-:S05]  /*1440*/  HADD2.F32 R19, -RZ, R8.H1_H1 ;  /* 0x30000008ff137230 */ /* 0x000fca0000004100 */
[----:B------:R-:W-:Y:S01]  /*1450*/  FADD.FTZ R18, R6, R19 ;  /* 0x0000001306127221 */ /* 0x000fe20000010000 */
[----:B------:R-:W-:-:S03]  /*1460*/  FMUL.FTZ R29, R19, R19 ;  /* 0x00000013131d7220 */ /* 0x000fc60000410000 */
[----:B------:R-:W-:Y:S01]  /*1470*/  FADD.FTZ R18, RZ, R18 ;  /* 0x00000012ff127221 */ /* 0x000fe20000010000 */
[----:B------:R-:W-:-:S04]  /*1480*/  FFMA.FTZ R29, R6, R6, R29 ;  /* 0x00000006061d7223 */ /* 0x000fc8000001001d */
[----:B------:R-:W-:Y:S01]  /*1490*/  FADD.FTZ R29, RZ, R29 ;  /* 0x0000001dff1d7221 */ /* 0x000fe20000010000 */
[----:B------:R-:W-:Y:S01]  /*14a0*/  ISETP.GT.AND P2, PT, R2, 0x1e, PT ;  /* 0x0000001e0200780c */ /* 0x000fe20003f44270 */
[----:B----4-:R-:W-:-:S05]  /*14b0*/  HADD2.F32 R23, -RZ, R12.H1_H1 ;  /* 0x3000000cff177230 */ /* 0x010fca0000004100 */
[----:B------:R-:W-:Y:S01]  /*14c0*/  FMUL.FTZ R31, R23, R23 ;  /* 0x00000017171f7220 */ /* 0x000fe20000410000 */
[--C-:B---3--:R-:W-:Y:S02]  /*14d0*/  HADD2.F32 R8, -RZ, R10.reuse.H0_H0 ;  /* 0x2000000aff087230 */ /* 0x108fe40000004100 */
[----:B------:R-:W-:Y:S02]  /*14e0*/  HADD2.F32 R21, -RZ, R10.H1_H1 ;  /* 0x3000000aff157230 */ /* 0x000fe40000004100 */
[----:B------:R-:W-:-:S03]  /*14f0*/  HADD2.F32 R10, -RZ, R12.H0_H0 ;  /* 0x2000000cff0a7230 */ /* 0x000fc60000004100 */
[----:B0-----:R-:W-:Y:S01]  /*1500*/  FADD.FTZ R25, R8, R21 ;  /* 0x0000001508197221 */ /* 0x001fe20000010000 */
[----:B-1----:R-:W-:Y:S01]  /*1510*/  FMUL.FTZ R27, R21, R21 ;  /* 0x00000015151b7220 */ /* 0x002fe20000410000 */
[--C-:B------:R-:W-:Y:S02]  /*1520*/  HADD2.F32 R12, -RZ, R14.reuse.H0_H0 ;  /* 0x2000000eff0c7230 */ /* 0x100fe40000004100 */
[----:B------:R-:W-:Y:S01]  /*1530*/  FADD.FTZ R18, R18, R25 ;  /* 0x0000001912127221 */ /* 0x000fe20000010000 */
[----:B------:R-:W-:Y:S01]  /*1540*/  FFMA.FTZ R20, R8, R8, R27 ;  /* 0x0000000808147223 */ /* 0x000fe2000001001b */
[----:B------:R-:W-:Y:S01]  /*1550*/  FADD.FTZ R27, R10, R23 ;  /* 0x000000170a1b7221 */ /* 0x000fe20000010000 */
[----:B------:R-:W-:Y:S02]  /*1560*/  HADD2.F32 R25, -RZ, R14.H1_H1 ;  /* 0x3000000eff197230 */ /* 0x000fe40000004100 */
[----:B------:R-:W-:Y:S01]  /*1570*/  FADD.FTZ R20, R29, R20 ;  /* 0x000000141d147221 */ /* 0x000fe20000010000 */
[----:B------:R-:W-:Y:S01]  /*1580*/  FADD.FTZ R18, R18, R27 ;  /* 0x0000001b12127221 */ /* 0x000fe20000010000 */
[----:B------:R-:W-:-:S02]  /*1590*/  HADD2.F32 R14, -RZ, R16.H0_H0 ;  /* 0x20000010ff0e7230 */ /* 0x000fc40000004100 */
[----:B------:R-:W-:Y:S01]  /*15a0*/  FADD.FTZ R29, R12, R25 ;  /* 0x000000190c1d7221 */ /* 0x000fe20000010000 */
[----:B------:R-:W-:Y:S02]  /*15b0*/  HADD2.F32 R27, -RZ, R16.H1_H1 ;  /* 0x30000010ff1b7230 */ /* 0x000fe40000004100 */
[----:B------:R-:W-:Y:S01]  /*15c0*/  FFMA.FTZ R31, R10, R10, R31 ;  /* 0x0000000a0a1f7223 */ /* 0x000fe2000001001f */
[----:B------:R-:W-:Y:S01]  /*15d0*/  FMUL.FTZ R33, R25, R25 ;  /* 0x0000001919217220 */ /* 0x000fe20000410000 */
[----:B------:R-:W-:Y:S01]  /*15e0*/  FADD.FTZ R18, R18, R29 ;  /* 0x0000001d12127221 */ /* 0x000fe20000010000 */
[--C-:B------:R-:W-:Y:S02]  /*15f0*/  HADD2.F32 R16, -RZ, R41.reuse.H0_H0 ;  /* 0x20000029ff107230 */ /* 0x100fe40000004100 */
[----:B------:R-:W-:Y:S01]  /*1600*/  FADD.FTZ R29, R14, R27 ;  /* 0x0000001b0e1d7221 */ /* 0x000fe20000010000 */
[----:B------:R-:W-:Y:S01]  /*1610*/  FADD.FTZ R20, R20, R31 ;  /* 0x0000001f14147221 */ /* 0x000fe20000010000 */
[----:B------:R-:W-:-:S02]  /*1620*/  HADD2.F32 R41, -RZ, R41.H1_H1 ;  /* 0x30000029ff297230 */ /* 0x000fc40000004100 */
[----:B------:R-:W-:Y:S01]  /*1630*/  FFMA.FTZ R33, R12, R12, R33 ;  /* 0x0000000c0c217223 */ /* 0x000fe20000010021 */
[----:B------:R-:W-:Y:S01]  /*1640*/  FMUL.FTZ R31, R27, R27 ;  /* 0x0000001b1b1f7220 */ /* 0x000fe20000410000 */
[----:B------:R-:W-:Y:S01]  /*1650*/  FADD.FTZ R29, R18, R29 ;  /* 0x0000001d121d7221 */ /* 0x000fe20000010000 */
[--C-:B------:R-:W-:Y:S02]  /*1660*/  HADD2.F32 R18, -RZ, R43.reuse.H0_H0 ;  /* 0x2000002bff127230 */ /* 0x100fe40000004100 */
        /* <DEDUP_REMOVED lines=13> */
[--C-:B------:R-:W-:Y:S02]  /*1740*/  HADD2.F32 R22, -RZ, R47.reuse.H0_H0 ;  /* 0x2000002fff167230 */ /* 0x100fe40000004100 */
[----:B------:R-:W-:Y:S01]  /*1750*/  FADD.FTZ R24, R31, R24 ;  /* 0x000000181f187221 */ /* 0x000fe20000010000 */
[----:B------:R-:W-:Y:S01]  /*1760*/  FFMA.FTZ R33, R18, R18, R33 ;  /* 0x0000001212217223 */ /* 0x000fe20000010021 */
[----:B------:R-:W-:Y:S01]  /*1770*/  FADD.FTZ R26, R20, R45 ;  /* 0x0000002d141a7221 */ /* 0x000fe20000010000 */
[----:B------:R-:W-:-:S02]  /*1780*/  HADD2.F32 R47, -RZ, R47.H1_H1 ;  /* 0x3000002fff2f7230 */ /* 0x000fc40000004100 */
[----:B------:R-:W-:Y:S01]  /*1790*/  FMUL.FTZ R31, R45, R45 ;  /* 0x0000002d2d1f7220 */ /* 0x000fe20000410000 */
[----:B------:R-:W-:Y:S01]  /*17a0*/  FADD.FTZ R33, R24, R33 ;  /* 0x0000002118217221 */ /* 0x000fe20000010000 */
[----:B------:R-:W-:Y:S01]  /*17b0*/  FADD.FTZ R26, R29, R26 ;  /* 0x0000001a1d1a7221 */ /* 0x000fe20000010000 */
[--C-:B------:R-:W-:Y:S02]  /*17c0*/  HADD2.F32 R24, -RZ, R49.reuse.H0_H0 ;  /* 0x20000031ff187230 */ /* 0x100fe40000004100 */
[----:B------:R-:W-:Y:S01]  /*17d0*/  FADD.FTZ R29, R22, R47 ;  /* 0x0000002f161d7221 */ /* 0x000fe20000010000 */
[----:B------:R-:W-:Y:S01]  /*17e0*/  FFMA.FTZ R28, R20, R20, R31 ;  /* 0x00000014141c7223 */ /* 0x000fe2000001001f */
[----:B------:R-:W-:Y:S02]  /*17f0*/  HADD2.F32 R49, -RZ, R49.H1_H1 ;  /* 0x30000031ff317230 */ /* 0x000fe40000004100 */
[----:B------:R-:W-:Y:S01]  /*1800*/  FMUL.FTZ R31, R47, R47 ;  /* 0x0000002f2f1f7220 */ /* 0x000fe20000410000 */
[----:B------:R-:W-:Y:S01]  /*1810*/  FADD.FTZ R29, R26, R29 ;  /* 0x0000001d1a1d7221 */ /* 0x000fe20000010000 */
[----:B------:R-:W-:Y:S01]  /*1820*/  FADD.FTZ R28, R33, R28 ;  /* 0x0000001c211c7221 */ /* 0x000fe20000010000 */
[----:B------:R-:W-:-:S02]  /*1830*/  HADD2.F32 R26, -RZ, R51.H1_H1 ;  /* 0x30000033ff1a7230 */ /* 0x000fc40000004100 */
[----:B------:R-:W-:Y:S01]  /*1840*/  FFMA.FTZ R31, R22, R22, R31 ;  /* 0x00000016161f7223 */ /* 0x000fe2000001001f */
[----:B------:R-:W-:Y:S01]  /*1850*/  FMUL.FTZ R33, R49, R49 ;  /* 0x0000003131217220 */ /* 0x000fe20000410000 */
[----:B------:R-:W-:Y:S01]  /*1860*/  FADD.FTZ R30, R24, R49 ;  /* 0x00000031181e7221 */ /* 0x000fe20000010000 */
[----:B------:R-:W-:Y:S02]  /*1870*/  HADD2.F32 R51, -RZ, R51.H0_H0 ;  /* 0x20000033ff337230 */ /* 0x000fe40000004100 */
        /* <DEDUP_REMOVED lines=8> */
[----:B------:R-:W-:-:S02]  /*1900*/  HADD2.F32 R53, -RZ, R53.H0_H0 ;  /* 0x20000035ff357230 */ /* 0x000fc40000004100 */
[----:B------:R-:W-:Y:S01]  /*1910*/  FMUL.FTZ R32, R40, R40 ;  /* 0x0000002828207220 */ /* 0x000fe20000410000 */
[--C-:B------:R-:W-:Y:S02]  /*1920*/  HADD2.F32 R42, -RZ, R55.reuse.H1_H1 ;  /* 0x30000037ff2a7230 */ /* 0x100fe40000004100 */
        /* <DEDUP_REMOVED lines=9> */
[C---:B------:R-:W-:Y:S01]  /*19c0*/  FADD.FTZ R30, R55.reuse, R42 ;  /* 0x0000002a371e7221 */ /* 0x040fe20000010000 */
[----:B------:R-:W-:Y:S02]  /*19d0*/  HADD2.F32 R57, -RZ, R57.H0_H0 ;  /* 0x20000039ff397230 */ /* 0x000fe40000004100 */
[----:B------:R-:W-:Y:S01]  /*19e0*/  FFMA.FTZ R31, R55, R55, R32 ;  /* 0x00000037371f7223 */ /* 0x000fe20000010020 */
[----:B------:R-:W-:Y:S01]  /*19f0*/  FMUL.FTZ R32, R44, R44 ;  /* 0x0000002c2c207220 */ /* 0x000fe20000410000 */
[----:B------:R-:W-:Y:S01]  /*1a00*/  FADD.FTZ R29, R29, R30 ;  /* 0x0000001e1d1d7221 */ /* 0x000fe20000010000 */
[--C-:B--2---:R-:W-:Y:S02]  /*1a10*/  HADD2.F32 R46, -RZ, R59.reuse.H1_H1 ;  /* 0x3000003bff2e7230 */ /* 0x104fe40000004100 */
[----:B------:R-:W-:Y:S01]  /*1a20*/  FADD.FTZ R28, R28, R31 ;  /* 0x0000001f1c1c7221 */ /* 0x000fe20000010000 */
[C---:B------:R-:W-:Y:S01]  /*1a30*/  FADD.FTZ R30, R57.reuse, R44 ;  /* 0x0000002c391e7221 */ /* 0x040fe20000010000 */
[----:B------:R-:W-:Y:S01]  /*1a40*/  FFMA.FTZ R31, R57, R57, R32 ;  /* 0x00000039391f7223 */ /* 0x000fe20000010020 */
[----:B------:R-:W-:-:S02]  /*1a50*/  HADD2.F32 R59, -RZ, R59.H0_H0 ;  /* 0x2000003bff3b7230 */ /* 0x000fc40000004100 */
[----:B------:R-:W-:Y:S01]  /*1a60*/  FMUL.FTZ R32, R46, R46 ;  /* 0x0000002e2e207220 */ /* 0x000fe20000410000 */
[--C-:B-----5:R-:W-:Y:S02]  /*1a70*/  HADD2.F32 R48, -RZ, R61.reuse.H1_H1 ;  /* 0x3000003dff307230 */ /* 0x120fe40000004100 */
        /* <DEDUP_REMOVED lines=49> */
.L_x_2642:
[----:B------:R-:W-:Y:S05]  /*1d90*/  BSYNC.RECONVERGENT B0 ;  /* 0x0000000000007941 */ /* 0x000fea0003800200 */
.L_x_2641:
        /* <DEDUP_REMOVED lines=54> */
.L_x_2644:
[----:B------:R-:W-:Y:S05]  /*2100*/  BSYNC.RECONVERGENT B0 ;  /* 0x0000000000007941 */ /* 0x000fea0003800200 */
.L_x_2643:
        /* <DEDUP_REMOVED lines=27> */
.L_x_2647:
[----:B------:R-:W3:Y:S04]  /*22c0*/  LDG.E.STRONG.GPU R30, desc[UR6][R28.64] ;  /* 0x000000061c1e7981 */ /* 0x000ee8000c1ef900 */
[----:B---3--:R-:W-:Y:S01]  /*22d0*/  CCTL.IVALL ;  /* 0x00000000ff00798f */ /* 0x008fe20002000000 */
[----:B------:R-:W-:Y:S05]  /*22e0*/  YIELD ;  /* 0x0000000000007946 */ /* 0x000fea0003800000 */
[----:B------:R-:W-:-:S13]  /*22f0*/  ISETP.NE.AND P2, PT, R30, R37, PT ;  /* 0x000000251e00720c */ /* 0x000fda0003f45270 */
[----:B------:R-:W-:Y:S05]  /*2300*/  @P2 BRA `(.L_x_2647) ;  /* 0xfffffffc00ec2947 */ /* 0x000fea000383ffff */
.L_x_2646:
        /* <DEDUP_REMOVED lines=16> */
.L_x_2649:
        /* <DEDUP_REMOVED lines=61> */
.L_x_2648:
        /* <DEDUP_REMOVED lines=38> */
.L_x_2650:
        /* <DEDUP_REMOVED lines=19> */
.L_x_2651:
        /* <DEDUP_REMOVED lines=9> */
.L_x_2652:
[----:B------:R-:W-:Y:S05]  /*2c00*/  BSYNC.RECONVERGENT B0 ;  /* 0x0000000000007941 */ /* 0x000fea0003800200 */
.L_x_2645:
        /* <DEDUP_REMOVED lines=72> */
.L_x_2656:
[----:B------:R-:W-:Y:S05]  /*3090*/  BSYNC.RECONVERGENT B1 ;  /* 0x0000000000017941 */ /* 0x000fea0003800200 */
.L_x_2655:
        /* <DEDUP_REMOVED lines=11> */
[----:B------:R-:W-:Y:S01]  /*3150*/  MOV R28, R70 ;  /* 0x00000046001c7202 */ /* 0x000fe20000000f00 */
[----:B0-----:R-:W-:Y:S01]  /*3160*/  FADD.FTZ R19, R8, -R34 ;  /* 0x8000002208137221 */ /* 0x001fe20000010000 */
[----:B------:R-:W0:Y:S01]  /*3170*/  LDCU.64 UR10, c[0x0][0x380] ;  /* 0x00007000ff0a77ac */ /* 0x000e220008000a00 */
[-C--:B------:R-:W-:Y:S01]  /*3180*/  FMUL.FTZ R21, R21, R32.reuse ;  /* 0x0000002015157220 */ /* 0x080fe20000410000 */
[----:B------:R-:W-:Y:S01]  /*3190*/  MOV R29, R73 ;  /* 0x00000049001d7202 */ /* 0x000fe20000000f00 */
[----:B------:R-:W-:Y:S02]  /*31a0*/  FMUL.FTZ R19, R19, R32 ;  /* 0x0000002013137220 */ /* 0x000fe40000410000 */
[----:B------:R-:W-:Y:S02]  /*31b0*/  FFMA.FTZ R6, R39, R21, R74 ;  /* 0x0000001527067223 */ /* 0x000fe4000001004a */
        /* <DEDUP_REMOVED lines=8> */
[----:B------:R1:W-:Y:S02]  /*3240*/  STG.E desc[UR6][R30.64], R19 ;  /* 0x000000131e007986 */ /* 0x0003e4000c101906 */
.L_x_2658:
[----:B------:R-:W-:Y:S05]  /*3250*/  BSYNC.RECONVERGENT B1 ;  /* 0x0000000000017941 */ /* 0x000fea0003800200 */
.L_x_2657:
        /* <DEDUP_REMOVED lines=18> */
[----:B------:R-:W-:-:S05]  /*3380*/  F2FP.F16.F32.PACK_AB R19, R6, R19 ;  /* 0x000000130613723e */ /* 0x000fca00000000ff */
[----:B------:R2:W-:Y:S02]  /*3390*/  STG.E desc[UR6][R30.64], R19 ;  /* 0x000000131e007986 */ /* 0x0005e4000c101906 */
.L_x_2660:
[----:B------:R-:W-:Y:S05]  /*33a0*/  BSYNC.RECONVERGENT B1 ;  /* 0x0000000000017941 */ /* 0x000fea0003800200 */
.L_x_2659:
        /* <DEDUP_REMOVED lines=19> */
[----:B------:R-:W-:-:S05]  /*34e0*/  F2FP.F16.F32.PACK_AB R19, R8, R19 ;  /* 0x000000130813723e */ /* 0x000fca00000000ff */
[----:B------:R3:W-:Y:S02]  /*34f0*/  STG.E desc[UR6][R30.64], R19 ;  /* 0x000000131e007986 */ /* 0x0007e4000c101906 */
.L_x_2662:
[----:B------:R-:W-:Y:S05]  /*3500*/  BSYNC.RECONVERGENT B1 ;  /* 0x0000000000017941 */ /* 0x000fea0003800200 */
.L_x_2661:
        /* <DEDUP_REMOVED lines=16> */
[--C-:B0123--:R-:W-:Y:S01]  /*3610*/  FADD.FTZ R19, R14, -R34.reuse ;  /* 0x800000220e137221 */ /* 0x10ffe20000010000 */
[----:B------:R-:W-:Y:S01]  /*3620*/  MOV R29, R73 ;  /* 0x00000049001d7202 */ /* 0x000fe20000000f00 */
[----:B------:R-:W0:Y:S01]  /*3630*/  LDCU.64 UR10, c[0x0][0x380] ;  /* 0x00007000ff0a77ac */ /* 0x000e220008000a00 */
[----:B------:R-:W-:Y:S01]  /*3640*/  FADD.FTZ R27, R27, -R34 ;  /* 0x800000221b1b7221 */ /* 0x000fe20000010000 */
[----:B------:R-:W-:-:S03]  /*3650*/  FMUL.FTZ R19, R19, R32 ;  /* 0x0000002013137220 */ /* 0x000fc60000410000 */
[----:B------:R-:W-:Y:S01]  /*3660*/  FMUL.FTZ R27, R27, R32 ;  /* 0x000000201b1b7220 */ /* 0x000fe20000410000 */
[----:B------:R-:W-:-:S03]  /*3670*/  FFMA.FTZ R19, R38, R19, R67 ;  /* 0x0000001326137223 */ /* 0x000fc60000010043 */
[----:B------:R-:W-:Y:S01]  /*3680*/  FFMA.FTZ R10, R39, R27, R74 ;  /* 0x0000001b270a7223 */ /* 0x000fe2000001004a */
[----:B----4-:R-:W-:-:S04]  /*3690*/  IMAD R21, R76, UR4, RZ ;  /* 0x000000044c157c24 */ /* 0x010fc8000f8e02ff */
[----:B------:R-:W-:Y:S01]  /*36a0*/  F2FP.F16.F32.PACK_AB R19, R10, R19 ;  /* 0x000000130a13723e */ /* 0x000fe200000000ff */
[----:B------:R-:W-:-:S04]  /*36b0*/  IMAD.WIDE.U32 R28, R36, UR4, R28 ;  /* 0x00000004241c7c25 */ /* 0x000fc8000f8e001c */
[----:B------:R-:W-:Y:S01]  /*36c0*/  IMAD R21, R36, UR5, R21 ;  /* 0x0000000524157c24 */ /* 0x000fe2000f8e0215 */
[----:B0-----:R-:W-:-:S04]  /*36d0*/  LEA R30, P5, R28, UR10, 0x1 ;  /* 0x0000000a1c1e7c11 */ /* 0x001fc8000f8a08ff */
[----:B------:R-:W-:-:S04]  /*36e0*/  IADD3 R21, PT, PT, R29, R21, RZ ;  /* 0x000000151d157210 */ /* 0x000fc80007ffe0ff */
[----:B------:R-:W-:-:S05]  /*36f0*/  LEA.HI.X R31, R28, UR11, R21, 0x1, P5 ;  /* 0x0000000b1c1f7c11 */ /* 0x000fca000a8f0c15 */
[----:B------:R4:W-:Y:S02]  /*3700*/  STG.E desc[UR6][R30.64], R19 ;  /* 0x000000131e007986 */ /* 0x0009e4000c101906 */
.L_x_2664:
[----:B------:R-:W-:Y:S05]  /*3710*/  BSYNC.RECONVERGENT B1 ;  /* 0x0000000000017941 */ /* 0x000fea0003800200 */
.L_x_2663:
        /* <DEDUP_REMOVED lines=15> */
[----:B------:R-:W-:Y:S01]  /*3810*/  F2FP.F16.F32.PACK_AB R19, R14, R19 ;  /* 0x000000130e13723e */ /* 0x000fe200000000ff */
[----:B------:R-:W-:-:S04]  /*3820*/  IMAD.WIDE.U32 R28, R60, UR4, R28 ;  /* 0x000000043c1c7c25 */ /* 0x000fc8000f8e001c */
[----:B------:R-:W-:Y:S01]  /*3830*/  IMAD R21, R60, UR5, R21 ;  /* 0x000000053c157c24 */ /* 0x000fe2000f8e0215 */
[----:B0-----:R-:W-:-:S04]  /*3840*/  LEA R30, P1, R28, UR10, 0x1 ;  /* 0x0000000a1c1e7c11 */ /* 0x001fc8000f8208ff */
[----:B------:R-:W-:-:S04]  /*3850*/  IADD3 R21, PT, PT, R29, R21, RZ ;  /* 0x000000151d157210 */ /* 0x000fc80007ffe0ff */
[----:B------:R-:W-:-:S05]  /*3860*/  LEA.HI.X R31, R28, UR11, R21, 0x1, P1 ;  /* 0x0000000b1c1f7c11 */ /* 0x000fca00088f0c15 */
[----:B------:R0:W-:Y:S02]  /*3870*/  STG.E desc[UR6][R30.64], R19 ;  /* 0x000000131e007986 */ /* 0x0001e4000c101906 */
.L_x_2666:
[----:B------:R-:W-:Y:S05]  /*3880*/  BSYNC.RECONVERGENT B1 ;  /* 0x0000000000017941 */ /* 0x000fea0003800200 */
.L_x_2665:
        /* <DEDUP_REMOVED lines=17> */
[----:B------:R-:W-:Y:S02]  /*39a0*/  F2FP.F16.F32.PACK_AB R19, R14, R21 ;  /* 0x000000150e13723e */ /* 0x000fe400000000ff */
[----:B------:R-:W-:-:S05]  /*39b0*/  LEA.HI.X R29, R18, UR11, R35, 0x1, P1 ;  /* 0x0000000b121d7c11 */ /* 0x000fca00088f0c23 */
[----:B------:R0:W-:Y:S02]  /*39c0*/  STG.E desc[UR6][R28.64], R19 ;  /* 0x000000131c007986 */ /* 0x0001e4000c101906 */
.L_x_2668:
[----:B------:R-:W-:Y:S05]  /*39d0*/  BSYNC.RECONVERGENT B1 ;  /* 0x0000000000017941 */ /* 0x000fea0003800200 */
.L_x_2667:
        /* <DEDUP_REMOVED lines=17> */
[----:B------:R-:W-:Y:S02]  /*3af0*/  F2FP.F16.F32.PACK_AB R19, R45, R14 ;  /* 0x0000000e2d13723e */ /* 0x000fe400000000ff */
[----:B------:R-:W-:-:S05]  /*3b00*/  LEA.HI.X R21, R18, UR11, R23, 0x1, P1 ;  /* 0x0000000b12157c11 */ /* 0x000fca00088f0c17 */
[----:B------:R0:W-:Y:S02]  /*3b10*/  STG.E desc[UR6][R20.64], R19 ;  /* 0x0000001314007986 */ /* 0x0001e4000c101906 */
.L_x_2670:
[----:B------:R-:W-:Y:S05]  /*3b20*/  BSYNC.RECONVERGENT B1 ;  /* 0x0000000000017941 */ /* 0x000fea0003800200 */
.L_x_2669:
        /* <DEDUP_REMOVED lines=20> */
.L_x_2672:
[----:B------:R-:W-:Y:S05]  /*3c70*/  BSYNC.RECONVERGENT B1 ;  /* 0x0000000000017941 */ /* 0x000fea0003800200 */
.L_x_2671:
        /* <DEDUP_REMOVED lines=20> */
.L_x_2674:
[----:B------:R-:W-:Y:S05]  /*3dc0*/  BSYNC.RECONVERGENT B1 ;  /* 0x0000000000017941 */ /* 0x000fea0003800200 */
.L_x_2673:
        /* <DEDUP_REMOVED lines=33> */
[----:B------:R-:W-:Y:S02]  /*3fe0*/  F2FP.F16.F32.PACK_AB R19, R10, R51 ;  /* 0x000000330a13723e */ /* 0x000fe400000000ff */
[----:B------:R-:W-:-:S05]  /*3ff0*/  LEA.HI.X R21, R18, UR11, R23, 0x1, P5 ;  /* 0x0000000b12157c11 */ /* 0x000fca000a8f0c17 */
[----:B------:R0:W-:Y:S02]  /*4000*/  STG.E desc[UR6][R20.64], R19 ;  /* 0x0000001314007986 */ /* 0x0001e4000c101906 */
.L_x_2676:
[----:B------:R-:W-:Y:S05]  /*4010*/  BSYNC.RECONVERGENT B1 ;  /* 0x0000000000017941 */ /* 0x000fea0003800200 */
.L_x_2675:
        /* <DEDUP_REMOVED lines=20> */
.L_x_2678:
[----:B------:R-:W-:Y:S05]  /*4160*/  BSYNC.RECONVERGENT B1 ;  /* 0x0000000000017941 */ /* 0x000fea0003800200 */
.L_x_2677:
        /* <DEDUP_REMOVED lines=20> */
.L_x_2680:
[----:B------:R-:W-:Y:S05]  /*42b0*/  BSYNC.RECONVERGENT B1 ;  /* 0x0000000000017941 */ /* 0x000fea0003800200 */
.L_x_2679:
        /* <DEDUP_REMOVED lines=17> */
[----:B------:R-:W-:Y:S02]  /*43d0*/  F2FP.F16.F32.PACK_AB R19, R8, R57 ;  /* 0x000000390813723e */ /* 0x000fe400000000ff */
[----:B------:R-:W-:-:S05]  /*43e0*/  LEA.HI.X R21, R18, UR11, R23, 0x1, P1 ;  /* 0x0000000b12157c11 */ /* 0x000fca00088f0c17 */
[----:B------:R0:W-:Y:S02]  /*43f0*/  STG.E desc[UR6][R20.64], R19 ;  /* 0x0000001314007986 */ /* 0x0001e4000c101906 */
.L_x_2682:
[----:B------:R-:W-:Y:S05]  /*4400*/  BSYNC.RECONVERGENT B1 ;  /* 0x0000000000017941 */ /* 0x000fea0003800200 */
.L_x_2681:
        /* <DEDUP_REMOVED lines=20> */
.L_x_2684:
[----:B------:R-:W-:Y:S05]  /*4550*/  BSYNC.RECONVERGENT B1 ;  /* 0x0000000000017941 */ /* 0x000fea0003800200 */
.L_x_2683:
        /* <DEDUP_REMOVED lines=10> */
[----:B------:R-:W-:Y:S01]  /*4600*/  F2FP.F16.F32.PACK_AB R21, R74, R21 ;  /* 0x000000154a15723e */ /* 0x000fe200000000ff */
        /* <DEDUP_REMOVED lines=8> */
.L_x_2654:
        /* <DEDUP_REMOVED lines=34> */
.L_x_2687:
[----:B------:R-:W-:Y:S05]  /*48b0*/  BSYNC.RECONVERGENT B1 ;  /* 0x0000000000017941 */ /* 0x000fea0003800200 */
.L_x_2686:
[----:B------:R-:W-:Y:S01]  /*48c0*/  ISETP.GE.U32.AND P2, PT, R64, UR4, PT ;  /* 0x0000000440007c0c */ /* 0x000fe2000bf46070 */
[----:B------:R-:W-:Y:S01]  /*48d0*/  BSSY.RECONVERGENT B1, `(.L_x_2688) ;  /* 0x0000022000017945 */ /* 0x000fe20003800200 */
[----:B------:R-:W-:Y:S02]  /*48e0*/  ISETP.GE.U32.AND P3, PT, R62, UR4, PT ;  /* 0x000000043e007c0c */ /* 0x000fe4000bf66070 */
[----:B------:R-:W-:Y:S02]  /*48f0*/  ISETP.GE.U32.AND P6, PT, R36, UR4, PT ;  /* 0x0000000424007c0c */ /* 0x000fe4000bfc6070 */
[----:B------:R-:W-:Y:S02]  /*4900*/  ISETP.GE.AND.EX P2, PT, R7, UR5, PT, P2 ;  /* 0x0000000507007c0c */ /* 0x000fe4000bf46320 */
[----:B------:R-:W-:Y:S01]  /*4910*/  ISETP.GE.AND.EX P3, PT, R9, UR5, PT, P3 ;  /* 0x0000000509007c0c */ /* 0x000fe2000bf66330 */
[----:B------:R-:W-:-:S12]  /*4920*/  @P1 BRA `(.L_x_2689) ;  /* 0x0000000000701947 */ /* 0x000fd80003800000 */
[--C-:B0-----:R-:W-:Y:S01]  /*4930*/  FADD.FTZ R19, R8, -R34.reuse ;  /* 0x8000002208137221 */ /* 0x101fe20000010000 */
        /* <DEDUP_REMOVED lines=17> */
[----:B---3--:R-:W-:Y:S01]  /*4a50*/  FMUL.FTZ R30, R29, R28 ;  /* 0x0000001c1d1e7220 */ /* 0x008fe20000410000 */
[----:B0-----:R-:W-:-:S04]  /*4a60*/  IMAD R29, R5, UR8, RZ ;  /* 0x00000008051d7c24 */ /* 0x001fc8000f8e02ff */
[----:B------:R-:W-:Y:S01]  /*4a70*/  F2FP.F16.F32.PACK_AB R19, R30, R19 ;  /* 0x000000131e13723e */ /* 0x000fe200000000ff */
[----:B------:R-:W-:Y:S01]  /*4a80*/  IMAD R29, R66, UR9, R29 ;  /* 0x00000009421d7c24 */ /* 0x000fe2000f8e021d */
[----:B------:R-:W-:-:S05]  /*4a90*/  MOV R30, R70 ;  /* 0x00000046001e7202 */ /* 0x000fca0000000f00 */
[----:B------:R-:W-:-:S05]  /*4aa0*/  IMAD.WIDE.U32 R30, R66, UR8, R30 ;  /* 0x00000008421e7c25 */ /* 0x000fca000f8e001e */
[----:B------:R-:W-:Y:S02]  /*4ab0*/  IADD3 R29, PT, PT, R31, R29, RZ ;  /* 0x0000001d1f1d7210 */ /* 0x000fe40007ffe0ff */
[----:B-1----:R-:W-:-:S04]  /*4ac0*/  LEA R28, P1, R30, UR10, 0x1 ;  /* 0x0000000a1e1c7c11 */ /* 0x002fc8000f8208ff */
[----:B------:R-:W-:-:S05]  /*4ad0*/  LEA.HI.X R29, R30, UR11, R29, 0x1, P1 ;  /* 0x0000000b1e1d7c11 */ /* 0x000fca00088f0c1d */
[----:B------:R1:W-:Y:S04]  /*4ae0*/  STG.E desc[UR6][R28.64], R19 ;  /* 0x000000131c007986 */ /* 0x0003e8000c101906 */
.L_x_2689:
[----:B------:R-:W-:Y:S05]  /*4af0*/  BSYNC.RECONVERGENT B1 ;  /* 0x0000000000017941 */ /* 0x000fea0003800200 */
.L_x_2688:
        /* <DEDUP_REMOVED lines=28> */
[----:B------:R-:W-:-:S05]  /*4cc0*/  F2FP.F16.F32.PACK_AB R19, R19, R10 ;  /* 0x0000000a1313723e */ /* 0x000fca00000000ff */
[----:B------:R2:W-:Y:S02]  /*4cd0*/  STG.E desc[UR6][R28.64], R19 ;  /* 0x000000131c007986 */ /* 0x0005e4000c101906 */
.L_x_2691:
[----:B------:R-:W-:Y:S05]  /*4ce0*/  BSYNC.RECONVERGENT B1 ;  /* 0x0000000000017941 */ /* 0x000fea0003800200 */
.L_x_2690:
[----:B------:R-:W-:Y:S01]  /*4cf0*/  BSSY.RECONVERGENT B1, `(.L_x_2692) ;  /* 0x000001f000017945 */ /* 0x000fe20003800200 */
[----:B------:R-:W-:-:S03]  /*4d00*/  IADD3 R6, PT, PT, R33, 0x120, RZ ;  /* 0x0000012021067810 */ /* 0x000fc60007ffe0ff */
        /* <DEDUP_REMOVED lines=29> */
.L_x_2693:
[----:B------:R-:W-:Y:S05]  /*4ee0*/  BSYNC.RECONVERGENT B1 ;  /* 0x0000000000017941 */ /* 0x000fea0003800200 */
.L_x_2692:
        /* <DEDUP_REMOVED lines=22> */
[----:B---3--:R-:W-:Y:S01]  /*5050*/  FFMA.FTZ R21, R38, R19, R67 ;  /* 0x0000001326157223 */ /* 0x008fe20000010043 */
        /* <DEDUP_REMOVED lines=19> */
.L_x_2695:
[----:B------:R-:W-:Y:S05]  /*5190*/  BSYNC.RECONVERGENT B1 ;  /* 0x0000000000017941 */ /* 0x000fea0003800200 */
.L_x_2694:
        /* <DEDUP_REMOVED lines=32> */
.L_x_2697:
[----:B------:R-:W-:Y:S05]  /*53a0*/  BSYNC.RECONVERGENT B1 ;  /* 0x0000000000017941 */ /* 0x000fea0003800200 */
.L_x_2696:
        /* <DEDUP_REMOVED lines=30> */
.L_x_2699:
[----:B------:R-:W-:Y:S05]  /*5590*/  BSYNC.RECONVERGENT B1 ;  /* 0x0000000000017941 */ /* 0x000fea0003800200 */
.L_x_2698:
        /* <DEDUP_REMOVED lines=30> */
.L_x_2701:
[----:B------:R-:W-:Y:S05]  /*5780*/  BSYNC.RECONVERGENT B1 ;  /* 0x0000000000017941 */ /* 0x000fea0003800200 */
.L_x_2700:
        /* <DEDUP_REMOVED lines=30> */
.L_x_2703:
[----:B------:R-:W-:Y:S05]  /*5970*/  BSYNC.RECONVERGENT B1 ;  /* 0x0000000000017941 */ /* 0x000fea0003800200 */
.L_x_2702:
        /* <DEDUP_REMOVED lines=30> */
.L_x_2705:
[----:B------:R-:W-:Y:S05]  /*5b60*/  BSYNC.RECONVERGENT B1 ;  /* 0x0000000000017941 */ /* 0x000fea0003800200 */
.L_x_2704:
        /* <DEDUP_REMOVED lines=44> */
[----:B------:R-:W-:-:S05]  /*5e30*/  F2FP.F16.F32.PACK_AB R23, R23, R10 ;  /* 0x0000000a1717723e */ /* 0x000fca00000000ff */
[----:B------:R0:W-:Y:S02]  /*5e40*/  STG.E desc[UR6][R20.64], R23 ;  /* 0x0000001714007986 */ /* 0x0001e4000c101906 */
.L_x_2707:
[----:B------:R-:W-:Y:S05]  /*5e50*/  BSYNC.RECONVERGENT B1 ;  /* 0x0000000000017941 */ /* 0x000fea0003800200 */
.L_x_2706:
        /* <DEDUP_REMOVED lines=30> */
.L_x_2709:
[----:B------:R-:W-:Y:S05]  /*6040*/  BSYNC.RECONVERGENT B1 ;  /* 0x0000000000017941 */ /* 0x000fea0003800200 */
.L_x_2708:
        /* <DEDUP_REMOVED lines=30> */
.L_x_2711:
[----:B------:R-:W-:Y:S05]  /*6230*/  BSYNC.RECONVERGENT B1 ;  /* 0x0000000000017941 */ /* 0x000fea0003800200 */
.L_x_2710:
        /* <DEDUP_REMOVED lines=30> */
.L_x_2713:
[----:B------:R-:W-:Y:S05]  /*6420*/  BSYNC.RECONVERGENT B1 ;  /* 0x0000000000017941 */ /* 0x000fea0003800200 */
.L_x_2712:
        /* <DEDUP_REMOVED lines=28> */
[----:B------:R-:W-:-:S05]  /*65f0*/  F2FP.F16.F32.PACK_AB R23, R23, R6 ;  /* 0x000000061717723e */ /* 0x000fca00000000ff */
[----:B------:R0:W-:Y:S02]  /*6600*/  STG.E desc[UR6][R20.64], R23 ;  /* 0x0000001714007986 */ /* 0x0001e4000c101906 */
.L_x_2715:
[----:B------:R-:W-:Y:S05]  /*6610*/  BSYNC.RECONVERGENT B1 ;  /* 0x0000000000017941 */ /* 0x000fea0003800200 */
.L_x_2714:
        /* <DEDUP_REMOVED lines=26> */
[----:B------:R-:W-:-:S05]  /*67c0*/  F2FP.F16.F32.PACK_AB R21, R21, R6 ;  /* 0x000000061515723e */ /* 0x000fca00000000ff */
[----:B------:R0:W-:Y:S02]  /*67d0*/  STG.E desc[UR6][R18.64], R21 ;  /* 0x0000001512007986 */ /* 0x0001e4000c101906 */
.L_x_2685:
[----:B------:R-:W-:Y:S05]  /*67e0*/  BSYNC.RECONVERGENT B0 ;  /* 0x0000000000007941 */ /* 0x000fea0003800200 */
.L_x_2653:
        /* <DEDUP_REMOVED lines=8> */
.L_x_2717:
        /* <DEDUP_REMOVED lines=9> */
.L_x_3462:


//--------------------- .text._Z35group_norm_nhwc_fwd_one_pass_kernelI11Fp16IOFp16WLi64ELi40ELi640EEv26Group_norm_nhwc_fwd_params --------------------------
	.section	.text._Z35group_norm_nhwc_fwd_one_pass_kernelI11Fp16IOFp16WLi64ELi40ELi640EEv26Group_norm_nhwc_fwd_params,"ax",@progbits
	.align	128
        .global         _Z35group_norm_nhwc_fwd_one_pass_kernelI11Fp16IOFp16WLi64ELi40ELi640EEv26Group_norm_nhwc_fwd_params
        .type           _Z35group_norm_nhwc_fwd_one_pass_kernelI11Fp16IOFp16WLi64ELi40ELi640EEv26Group_norm_nhwc_fwd_params,@function
        .size           _Z35group_norm_nhwc_fwd_one_pass_kernelI11Fp16IOFp16WLi64ELi40ELi640EEv26Group_norm_nhwc_fwd_params,(.L_x_3463 - _Z35group_norm_nhwc_fwd_one_pass_kernelI11Fp16IOFp16WLi64ELi40ELi640EEv26Group_norm_nhwc_fwd_params)
        .other          _Z35group_norm_nhwc_fwd_one_pass_kernelI11Fp16IOFp16WLi64ELi40ELi640EEv26Group_norm_nhwc_fwd_params,@"STO_CUDA_ENTRY STV_DEFAULT"
_Z35group_norm_nhwc_fwd_one_pass_kernelI11Fp16IOFp16WLi64ELi40ELi640EEv26Group_norm_nhwc_fwd_params:
.text._Z35group_norm_nhwc_fwd_one_pass_kernelI11Fp16IOFp16WLi64ELi40ELi640EEv26Group_norm_nhwc_fwd_params:
        /* <DEDUP_REMOVED lines=36> */
.L_x_2737:
        /* <DEDUP_REMOVED lines=19> */
[-C--:B------:R-:W-:Y:S01]  /*0370*/  @!P2 IADD3 R4, PT, PT, R4, -R5.reuse, RZ ;  /* 0x800000050404a210 */ /* 0x080fe20007ffe0ff */
[----:B------:R-:W-:Y:S01]  /*0380*/  @!P2 VIADD R3, R3, 0x1 ;  /* 0x000000010303a836 */ /* 0x000fe20000000000 */
        /* <DEDUP_REMOVED lines=9> */
[----:B------:R-:W-:-:S04]  /*0420*/  @!P3 LOP3.LUT R5, RZ, R0, RZ, 0x33, !PT ;  /* 0x00000000ff05b212 */ /* 0x000fc800078e33ff */
[----:B------:R-:W-:-:S05]  /*0430*/  IADD3 R9, PT, PT, -R5, RZ, RZ ;  /* 0x000000ff05097210 */ /* 0x000fca0007ffe1ff */
        /* <DEDUP_REMOVED lines=21> */
[----:B------:R-:W-:Y:S02]  /*0590*/  @!P1 IADD3 R3, PT, PT, R3, R5, RZ ;  /* 0x0000000503039210 */ /* 0x000fe40007ffe0ff */
[----:B--2---:R-:W-:Y:S01]  /*05a0*/  @!P1 LEA R10, P3, R2, R10, 0x1 ;  /* 0x0000000a020a9211 */ /* 0x004fe200078608ff */
[----:B------:R-:W-:Y:S01]  /*05b0*/  @!P2 IMAD.WIDE.U32 R8, R22, R8, R14 ;  /* 0x000000081608a225 */ /* 0x000fe200078e000e */
[----:B------:R-:W-:Y:S02]  /*05c0*/  MOV R5, RZ ;  /* 0x000000ff00057202 */ /* 0x000fe40000000f00 */
[----:B------:R-:W-:Y:S01]  /*05d0*/  @!P1 LEA.HI.X R11, R2, R11, R3, 0x1, P3 ;  /* 0x0000000b020b9211 */ /* 0x000fe200018f0c03 */
[----:B------:R-:W-:-:S02]  /*05e0*/  HFMA2 R3, -RZ, RZ, 0, 0 ;  /* 0x00000000ff037431 */ /* 0x000fc400000001ff */
[----:B------:R-:W-:Y:S01]  /*05f0*/  @!P2 IMAD.IADD R0, R9, 0x1, R19 ;  /* 0x000000010900a824 */ /* 0x000fe200078e0213 */
[----:B---3--:R-:W-:-:S04]  /*0600*/  @!P2 LEA R12, P4, R8, R12, 0x1 ;  /* 0x0000000c080ca211 */ /* 0x008fc800078808ff */
[----:B------:R-:W-:Y:S01]  /*0610*/  @!P2 LEA.HI.X R13, R8, R13, R0, 0x1, P4 ;  /* 0x0000000d080da211 */ /* 0x000fe200020f0c00 */
[----:B------:R-:W2:Y:S04]  /*0620*/  @!P1 LDG.E R3, desc[UR14][R10.64] ;  /* 0x0000000e0a039981 */ /* 0x000ea8000c1e1900 */
[----:B------:R-:W3:Y:S01]  /*0630*/  @!P2 LDG.E R5, desc[UR14][R12.64] ;  /* 0x0000000e0c05a981 */ /* 0x000ee2000c1e1900 */
[C---:B------:R-:W-:Y:S01]  /*0640*/  ISETP.GT.AND P1, PT, R16.reuse, 0x1e, PT ;  /* 0x0000001e1000780c */ /* 0x040fe20003f24270 */
[----:B------:R-:W-:Y:S01]  /*0650*/  BSSY.RECONVERGENT B0, `(.L_x_2718) ;  /* 0x0000032000007945 */ /* 0x000fe20003800200 */
[----:B------:R-:W-:Y:S01]  /*0660*/  ISETP.GT.AND P2, PT, R16, 0xf, PT ;  /* 0x0000000f1000780c */ /* 0x000fe20003f44270 */
[--C-:B--2---:R-:W-:Y:S02]  /*0670*/  HADD2.F32 R0, -RZ, R3.reuse.H1_H1 ;  /* 0x30000003ff007230 */ /* 0x104fe40000004100 */
[----:B------:R-:W-:-:S02]  /*0680*/  HADD2.F32 R3, -RZ, R3.H0_H0 ;  /* 0x20000003ff037230 */ /* 0x000fc40000004100 */
[--C-:B---3--:R-:W-:Y:S02]  /*0690*/  HADD2.F32 R2, -RZ, R5.reuse.H1_H1 ;  /* 0x30000005ff027230 */ /* 0x108fe40000004100 */
        /* <DEDUP_REMOVED lines=45> */
.L_x_2719:
[----:B------:R-:W-:Y:S05]  /*0970*/  BSYNC.RECONVERGENT B0 ;  /* 0x0000000000007941 */ /* 0x000fea0003800200 */
.L_x_2718:
        /* <DEDUP_REMOVED lines=56> */
.L_x_2721:
[----:B------:R-:W-:Y:S05]  /*0d00*/  BSYNC.RECONVERGENT B0 ;  /* 0x0000000000007941 */ /* 0x000fea0003800200 */
.L_x_2720:
        /* <DEDUP_REMOVED lines=31> */
.L_x_2724:
[----:B---3--:R-:W2:Y:S04]  /*0f00*/  LDG.E.STRONG.GPU R8, desc[UR14][R10.64] ;  /* 0x0000000e0a087981 */ /* 0x008ea8000c1ef900 */
[----:B--2---:R-:W-:Y:S01]  /*0f10*/  CCTL.IVALL ;  /* 0x00000000ff00798f */ /* 0x004fe20002000000 */
[----:B------:R-:W-:Y:S05]  /*0f20*/  YIELD ;  /* 0x0000000000007946 */ /* 0x000fea0003800000 */
[----:B------:R-:W-:-:S13]  /*0f30*/  ISETP.NE.AND P1, PT, R8, R13, PT ;  /* 0x0000000d0800720c */ /* 0x000fda0003f25270 */
[----:B------:R-:W-:Y:S05]  /*0f40*/  @P1 BRA `(.L_x_2724) ;  /* 0xfffffffc00ec1947 */ /* 0x000fea000383ffff */
.L_x_2723:
        /* <DEDUP_REMOVED lines=15> */
.L_x_2726:
        /* <DEDUP_REMOVED lines=30> */
[----:B------:R-:W-:Y:S01]  /*1220*/  MOV R10, UR24 ;  /* 0x00000018000a7c02 */ /* 0x000fe20008000f00 */
[----:B------:R-:W-:Y:S01]  /*1230*/  IMAD.U32 R11, RZ, RZ, UR25 ;  /* 0x00000019ff0b7e24 */ /* 0x000fe2000f8e00ff */
        /* <DEDUP_REMOVED lines=59> */
.L_x_2725:
        /* <DEDUP_REMOVED lines=52> */
.L_x_2727:
        /* <DEDUP_REMOVED lines=28> */
.L_x_2728:
        /* <DEDUP_REMOVED lines=13> */
.L_x_2729:
[----:B------:R-:W-:Y:S05]  /*1bc0*/  BSYNC.RECONVERGENT B0 ;  /* 0x0000000000007941 */ /* 0x000fea0003800200 */
.L_x_2722:
        /* <DEDUP_REMOVED lines=48> */
[----:B------:R-:W-:Y:S02]  /*1ed0*/  IMAD.MOV.U32 R8, RZ, RZ, R24 ;  /* 0x000000ffff087224 */ /* 0x000fe400078e0018 */
[--C-:B------:R-:W-:Y:S01]  /*1ee0*/  FADD.FTZ R11, R3, -R4.reuse ;  /* 0x80000004030b7221 */ /* 0x100fe20000010000 */
[----:B------:R-:W1:Y:S01]  /*1ef0*/  LDCU.64 UR8, c[0x0][0x380] ;  /* 0x00007000ff0877ac */ /* 0x000e620008000a00 */
[----:B------:R-:W-:Y:S02]  /*1f00*/  FADD.FTZ R29, R0, -R4 ;  /* 0x80000004001d7221 */ /* 0x000fe40000010000 */
[-C--:B------:R-:W-:Y:S02]  /*1f10*/  FMUL.FTZ R0, R11, R12.reuse ;  /* 0x0000000c0b007220 */ /* 0x080fe40000410000 */
[----:B------:R-:W-:-:S02]  /*1f20*/  FMUL.FTZ R29, R29, R12 ;  /* 0x0000000c1d1d7220 */ /* 0x000fc40000410000 */
[----:B------:R-:W-:Y:S02]  /*1f30*/  FFMA.FTZ R0, R14, R0, R19 ;  /* 0x000000000e007223 */ /* 0x000fe40000010013 */
        /* <DEDUP_REMOVED lines=9> */
.L_x_2733:
[----:B------:R-:W-:Y:S05]  /*1fd0*/  BSYNC.RECONVERGENT B1 ;  /* 0x0000000000017941 */ /* 0x000fea0003800200 */
.L_x_2732:
        /* <DEDUP_REMOVED lines=19> */
.L_x_2731:
        /* <DEDUP_REMOVED lines=35> */
.L_x_2736:
[----:B------:R-:W-:Y:S05]  /*2340*/  BSYNC.RECONVERGENT B1 ;  /* 0x0000000000017941 */ /* 0x000fea0003800200 */
.L_x_2735:
        /* <DEDUP_REMOVED lines=29> */
.L_x_2734:
[----:B------:R-:W-:Y:S05]  /*2520*/  BSYNC.RECONVERGENT B0 ;  /* 0x0000000000007941 */ /* 0x000fea0003800200 */
.L_x_2730:
        /* <DEDUP_REMOVED lines=8> */
.L_x_2738:
        /* <DEDUP_REMOVED lines=13> */
.L_x_3463:


//--------------------- .text._Z35group_norm_nhwc_fwd_one_pass_kernelI11Fp16IOFp16WLi128ELi40ELi640EEv26Group_norm_nhwc_fwd_params --------------------------
	.section	.text._Z35group_norm_nhwc_fwd_one_pass_kernelI11Fp16IOFp16WLi128ELi40ELi640EEv26Group_norm_nhwc_fwd_params,"ax",@progbits
	.align	128
        .global         _Z35group_norm_nhwc_fwd_one_pass_kernelI11Fp16IOFp16WLi128ELi40ELi640EEv26Group_norm_nhwc_fwd_params
        .type           _Z35group_norm_nhwc_fwd_one_pass_kernelI11Fp16IOFp16WLi128ELi40ELi640EEv26Group_norm_nhwc_fwd_params,@function
        .size           _Z35group_norm_nhwc_fwd_one_pass_kernelI11Fp16IOFp16WLi128ELi40ELi640EEv26Group_norm_nhwc_fwd_params,(.L_x_3464 - _Z35group_norm_nhwc_fwd_one_pass_kernelI11Fp16IOFp16WLi128ELi40ELi640EEv26Group_norm_nhwc_fwd_params)
        .other          _Z35group_norm_nhwc_fwd_one_pass_kernelI11Fp16IOFp16WLi128ELi40ELi640EEv26Group_norm_nhwc_fwd_params,@"STO_CUDA_ENTRY STV_DEFAULT"
_Z35group_norm_nhwc_fwd_one_pass_kernelI11Fp16IOFp16WLi128ELi40ELi640EEv26Group_norm_nhwc_fwd_params:
.text._Z35group_norm_nhwc_fwd_one_pass_kernelI11Fp16IOFp16WLi128ELi40ELi640EEv26Group_norm_nhwc_fwd_params:
        /* <DEDUP_REMOVED lines=40> */
.L_x_2766:
        /* <DEDUP_REMOVED lines=67> */
[----:B------:R-:W-:-:S03]  /*06b0*/  @!P1 MOV R21, R7 ;  /* 0x0000000700159202 */ /* 0x000fc60000000f00 */
[----:B------:R-:W-:-:S03]  /*06c0*/  @!P2 IMAD.WIDE.U32 R18, R19, R22, R6 ;  /* 0x000000161312a225 */ /* 0x000fc600078e0006 */
        /* <DEDUP_REMOVED lines=10> */
[----:B------:R-:W-:Y:S02]  /*0770*/  @!P1 IADD3 R22, PT, PT, R15, R22, RZ ;  /* 0x000000160f169210 */ /* 0x000fe40007ffe0ff */
[C---:B--2---:R-:W-:Y:S02]  /*0780*/  @!P1 LEA R10, P5, R14.reuse, R10, 0x1 ;  /* 0x0000000a0e0a9211 */ /* 0x044fe400078a08ff */
[----:B------:R-:W-:Y:S02]  /*0790*/  @!P3 MOV R15, R7 ;  /* 0x00000007000fb202 */ /* 0x000fe40000000f00 */
        /* <DEDUP_REMOVED lines=22> */
[----:B------:R1:W2:Y:S03]  /*0900*/  @!P3 LDG.E R24, desc[UR16][R18.64] ;  /* 0x000000101218b981 */ /* 0x0002a6000c1e1900 */
[----:B------:R-:W-:-:S05]  /*0910*/  @!P4 LEA.HI.X R13, R8, R13, R9, 0x1, P2 ;  /* 0x0000000d080dc211 */ /* 0x000fca00010f0c09 */
[----:B------:R4:W4:Y:S01]  /*0920*/  @!P4 LDG.E R23, desc[UR16][R12.64] ;  /* 0x000000100c17c981 */ /* 0x000922000c1e1900 */
[C---:B------:R-:W-:Y:S02]  /*0930*/  ISETP.GT.AND P2, PT, R27.reuse, 0x1e, PT ;  /* 0x0000001e1b00780c */ /* 0x040fe40003f44270 */
[----:B------:R-:W-:Y:S01]  /*0940*/  ISETP.GT.AND P3, PT, R27, 0xf, PT ;  /* 0x0000000f1b00780c */ /* 0x000fe20003f64270 */
[----:B------:R-:W-:Y:S01]  /*0950*/  BSSY.RECONVERGENT B0, `(.L_x_2739) ;  /* 0x0000039000007945 */ /* 0x000fe20003800200 */
[--C-:B---3--:R-:W-:Y:S02]  /*0960*/  HADD2.F32 R21, -RZ, R22.reuse.H1_H1 ;  /* 0x30000016ff157230 */ /* 0x108fe40000004100 */
[----:B------:R-:W-:Y:S02]  /*0970*/  HADD2.F32 R22, -RZ, R22.H0_H0 ;  /* 0x20000016ff167230 */ /* 0x000fe40000004100 */
[--C-:B-----5:R-:W-:Y:S02]  /*0980*/  HADD2.F32 R17, -RZ, R3.reuse.H1_H1 ;  /* 0x30000003ff117230 */ /* 0x120fe40000004100 */
[----:B-1----:R-:W-:-:S03]  /*0990*/  HADD2.F32 R18, -RZ, R3.H0_H0 ;  /* 0x20000003ff127230 */ /* 0x002fc60000004100 */
[----:B------:R-:W-:Y:S02]  /*09a0*/  FMUL.FTZ R9, R17, R17 ;  /* 0x0000001111097220 */ /* 0x000fe40000410000 */
[----:B------:R-:W-:Y:S01]  /*09b0*/  FADD.FTZ R3, R18, R17 ;  /* 0x0000001112037221 */ /* 0x000fe20000010000 */
[----:B------:R-:W-:Y:S01]  /*09c0*/  FADD.FTZ R8, R22, R21 ;  /* 0x0000001516087221 */ /* 0x000fe20000010000 */
[----:B------:R-:W-:Y:S01]  /*09d0*/  FMUL.FTZ R11, R21, R21 ;  /* 0x00000015150b7220 */ /* 0x000fe20000410000 */
[----:B------:R-:W-:Y:S01]  /*09e0*/  FFMA.FTZ R9, R18, R18, R9 ;  /* 0x0000001212097223 */ /* 0x000fe20000010009 */
[----:B------:R-:W-:Y:S02]  /*09f0*/  FADD.FTZ R3, RZ, R3 ;  /* 0x00000003ff037221 */ /* 0x000fe40000010000 */
[----:B------:R-:W-:Y:S01]  /*0a00*/  FFMA.FTZ R10, R22, R22, R11 ;  /* 0x00000016160a7223 */ /* 0x000fe2000001000b */
[--C-:B--2---:R-:W-:Y:S02]  /*0a10*/  HADD2.F32 R16, -RZ, R24.reuse.H1_H1 ;  /* 0x30000018ff107230 */ /* 0x104fe40000004100 */
[----:B------:R-:W-:Y:S01]  /*0a20*/  FADD.FTZ R8, R3, R8 ;  /* 0x0000000803087221 */ /* 0x000fe20000010000 */
[----:B------:R-:W-:-:S02]  /*0a30*/  HADD2.F32 R24, -RZ, R24.H0_H0 ;  /* 0x20000018ff187230 */ /* 0x000fc40000004100 */
[----:B------:R-:W-:Y:S01]  /*0a40*/  FADD.FTZ R9, RZ, R9 ;  /* 0x00000009ff097221 */ /* 0x000fe20000010000 */
[----:B----4-:R-:W-:Y:S01]  /*0a50*/  FMUL.FTZ R13, R16, R16 ;  /* 0x00000010100d7220 */ /* 0x010fe20000410000 */
        /* <DEDUP_REMOVED lines=40> */
.L_x_2740:
[----:B------:R-:W-:Y:S05]  /*0ce0*/  BSYNC.RECONVERGENT B0 ;  /* 0x0000000000007941 */ /* 0x000fea0003800200 */
.L_x_2739:
        /* <DEDUP_REMOVED lines=56> */
.L_x_2742:
[----:B------:R-:W-:Y:S05]  /*1070*/  BSYNC.RECONVERGENT B0 ;  /* 0x0000000000007941 */ /* 0x000fea0003800200 */
.L_x_2741:
        /* <DEDUP_REMOVED lines=33> */
.L_x_2745:
[----:B------:R-:W2:Y:S04]  /*1290*/  LDG.E.STRONG.GPU R10, desc[UR16][R8.64] ;  /* 0x00000010080a7981 */ /* 0x000ea8000c1ef900 */
[----:B--2---:R-:W-:Y:S01]  /*12a0*/  CCTL.IVALL ;  /* 0x00000000ff00798f */ /* 0x004fe20002000000 */
[----:B------:R-:W-:Y:S05]  /*12b0*/  YIELD ;  /* 0x0000000000007946 */ /* 0x000fea0003800000 */
[----:B------:R-:W-:-:S13]  /*12c0*/  ISETP.NE.AND P4, PT, R10, R15, PT ;  /* 0x0000000f0a00720c */ /* 0x000fda0003f85270 */
[----:B------:R-:W-:Y:S05]  /*12d0*/  @P4 BRA `(.L_x_2745) ;  /* 0xfffffffc00ec4947 */ /* 0x000fea000383ffff */
.L_x_2744:
        /* <DEDUP_REMOVED lines=15> */
.L_x_2747:
        /* <DEDUP_REMOVED lines=42> */
[----:B------:R-:W-:Y:S01]  /*1670*/  IMAD.U32 R10, RZ, RZ, UR26 ;  /* 0x0000001aff0a7e24 */ /* 0x000fe2000f8e00ff */
        /* <DEDUP_REMOVED lines=48> */
.L_x_2746:
        /* <DEDUP_REMOVED lines=35> */
[----:B--2---:R-:W-:Y:S02]  /*1bb0*/  MOV R14, UR12 ;  /* 0x0000000c000e7c02 */ /* 0x004fe40008000f00 */
[----:B---3--:R-:W-:-:S06]  /*1bc0*/  MOV R15, UR13 ;  /* 0x0000000d000f7c02 */ /* 0x008fcc0008000f00 */
        /* <DEDUP_REMOVED lines=15> */
.L_x_2748:
        /* <DEDUP_REMOVED lines=28> */
.L_x_2749:
        /* <DEDUP_REMOVED lines=13> */
.L_x_2750:
[----:B------:R-:W-:Y:S05]  /*1f50*/  BSYNC.RECONVERGENT B0 ;  /* 0x0000000000007941 */ /* 0x000fea0003800200 */
.L_x_2743:
        /* <DEDUP_REMOVED lines=62> */
.L_x_2754:
[----:B------:R-:W-:Y:S05]  /*2340*/  BSYNC.RECONVERGENT B1 ;  /* 0x0000000000017941 */ /* 0x000fea0003800200 */
.L_x_2753:
        /* <DEDUP_REMOVED lines=24> */
.L_x_2756:
[----:B------:R-:W-:Y:S05]  /*24d0*/  BSYNC.RECONVERGENT B1 ;  /* 0x0000000000017941 */ /* 0x000fea0003800200 */
.L_x_2755:
        /* <DEDUP_REMOVED lines=26> */
.L_x_2758:
[----:B------:R-:W-:Y:S05]  /*2680*/  BSYNC.RECONVERGENT B1 ;  /* 0x0000000000017941 */ /* 0x000fea0003800200 */
.L_x_2757:
        /* <DEDUP_REMOVED lines=19> */
.L_x_2752:
        /* <DEDUP_REMOVED lines=32> */
.L_x_2761:
[----:B0-----:R-:W-:Y:S05]  /*29c0*/  BSYNC.RECONVERGENT B1 ;  /* 0x0000000000017941 */ /* 0x001fea0003800200 */
.L_x_2760:
        /* <DEDUP_REMOVED lines=34> */
.L_x_2763:
[----:B------:R-:W-:Y:S05]  /*2bf0*/  BSYNC.RECONVERGENT B1 ;  /* 0x0000000000017941 */ /* 0x000fea0003800200 */
.L_x_2762:
        /* <DEDUP_REMOVED lines=36> */
.L_x_2765:
[----:B------:R-:W-:Y:S05]  /*2e40*/  BSYNC.RECONVERGENT B1 ;  /* 0x0000000000017941 */ /* 0x000fea0003800200 */
.L_x_2764:
        /* <DEDUP_REMOVED lines=28> */
.L_x_2759:
[----:B------:R-:W-:Y:S05]  /*3010*/  BSYNC.RECONVERGENT B0 ;  /* 0x0000000000007941 */ /* 0x000fea0003800200 */
.L_x_2751:
[----:B------:R-:W-:Y:S02]  /*3020*/  UIADD3 UR9, UPT, UPT, UR21, UR9, URZ ;  /* 0x0000000915097290 */ /* 0x000fe4000fffe0ff */
[----:B------:R-:W-:Y:S02]  /*3030*/  UIADD3 UR4, UPT, UPT, UR4, 0x1, URZ ;  /* 0x0000000104047890 */ /* 0x000fe4000fffe0ff */
[----:B------:R-:W-:-:S09]  /*3040*/  UISETP.GE.AND UP1, UPT, UR9, UR7, UPT ;  /* 0x000000070900728c */ /* 0x000fd2000bf26270 */
[----:B------:R-:W-:Y:S05]  /*3050*/  BRA.U !UP1, `(.L_x_2766) ;  /* 0xffffffd109887547 */ /* 0x000fea000b83ffff */
[----:B------:R-:W-:Y:S05]  /*3060*/  EXIT ;  /* 0x000000000000794d */ /* 0x000fea0003800000 */
.L_x_2767:
        /* <DEDUP_REMOVED lines=9> */
.L_x_3464:


//--------------------- .text._Z35group_norm_nhwc_fwd_one_pass_kernelI11Fp16IOFp16WLi256ELi40ELi640EEv26Group_norm_nhwc_fwd_params --------------------------
	.section	.text._Z35group_norm_nhwc_fwd_one_pass_kernelI11Fp16IOFp16WLi256ELi40ELi640EEv26Group_norm_nhwc_fwd_params,"ax",@progbits
	.align	128
        .global         _Z35group_norm_nhwc_fwd_one_pass_kernelI11Fp16IOFp16WLi256ELi40ELi640EEv26Group_norm_nhwc_fwd_params
        .type           _Z35group_norm_nhwc_fwd_one_pass_kernelI11Fp16IOFp16WLi256ELi40ELi640EEv26Group_norm_nhwc_fwd_params,@function
        .size           _Z35group_norm_nhwc_fwd_one_pass_kernelI11Fp16IOFp16WLi256ELi40ELi640EEv26Group_norm_nhwc_fwd_params,(.L_x_3465 - _Z35group_norm_nhwc_fwd_one_pass_kernelI11Fp16IOFp16WLi256ELi40ELi640EEv26Group_norm_nhwc_fwd_params)
        .other          _Z35group_norm_nhwc_fwd_one_pass_kernelI11Fp16IOFp16WLi256ELi40ELi640EEv26Group_norm_nhwc_fwd_params,@"STO_CUDA_ENTRY STV_DEFAULT"
_Z35group_norm_nhwc_fwd_one_pass_kernelI11Fp16IOFp16WLi256ELi40ELi640EEv26Group_norm_nhwc_fwd_params:
.text._Z35group_norm_nhwc_fwd_one_pass_kernelI11Fp16IOFp16WLi256ELi40ELi640EEv26Group_norm_nhwc_fwd_params:
        /* <DEDUP_REMOVED lines=47> */
.L_x_2811:
        /* <DEDUP_REMOVED lines=255> */
.L_x_2769:
[----:B------:R-:W-:Y:S05]  /*12e0*/  BSYNC.RECONVERGENT B0 ;  /* 0x0000000000007941 */ /* 0x000fea0003800200 */
.L_x_2768:
        /* <DEDUP_REMOVED lines=56> */
.L_x_2771:
[----:B------:R-:W-:Y:S05]  /*1670*/  BSYNC.RECONVERGENT B0 ;  /* 0x0000000000007941 */ /* 0x000fea0003800200 */
.L_x_2770:
        /* <DEDUP_REMOVED lines=33> */
.L_x_2774:
[----:B------:R-:W2:Y:S04]  /*1890*/  LDG.E.STRONG.GPU R15, desc[UR16][R12.64] ;  /* 0x000000100c0f7981 */ /* 0x000ea8000c1ef900 */
[----:B--2---:R-:W-:Y:S01]  /*18a0*/  CCTL.IVALL ;  /* 0x00000000ff00798f */ /* 0x004fe20002000000 */
[----:B------:R-:W-:Y:S05]  /*18b0*/  YIELD ;  /* 0x0000000000007946 */ /* 0x000fea0003800000 */
[----:B------:R-:W-:-:S13]  /*18c0*/  ISETP.NE.AND P4, PT, R15, R14, PT ;  /* 0x0000000e0f00720c */ /* 0x000fda0003f85270 */
[----:B------:R-:W-:Y:S05]  /*18d0*/  @P4 BRA `(.L_x_2774) ;  /* 0xfffffffc00ec4947 */ /* 0x000fea000383ffff */
.L_x_2773:
        /* <DEDUP_REMOVED lines=15> */
.L_x_2776:
        /* <DEDUP_REMOVED lines=91> */
.L_x_2775:
        /* <DEDUP_REMOVED lines=52> */
.L_x_2777:
        /* <DEDUP_REMOVED lines=28> */
.L_x_2778:
        /* <DEDUP_REMOVED lines=13> */
.L_x_2779:
[----:B------:R-:W-:Y:S05]  /*2550*/  BSYNC.RECONVERGENT B0 ;  /* 0x0000000000007941 */ /* 0x000fea0003800200 */
.L_x_2772:
        /* <DEDUP_REMOVED lines=74> */
.L_x_2783:
[----:B------:R-:W-:Y:S05]  /*2a00*/  BSYNC.RECONVERGENT B1 ;  /* 0x0000000000017941 */ /* 0x000fea0003800200 */
.L_x_2782:
        /* <DEDUP_REMOVED lines=20> */
.L_x_2785:
[----:B------:R-:W-:Y:S05]  /*2b50*/  BSYNC.RECONVERGENT B1 ;  /* 0x0000000000017941 */ /* 0x000fea0003800200 */
.L_x_2784:
        /* <DEDUP_REMOVED lines=33> */
.L_x_2787:
[----:B------:R-:W-:Y:S05]  /*2d70*/  BSYNC.RECONVERGENT B1 ;  /* 0x0000000000017941 */ /* 0x000fea0003800200 */
.L_x_2786:
        /* <DEDUP_REMOVED lines=20> */
.L_x_2789:
[----:B------:R-:W-:Y:S05]  /*2ec0*/  BSYNC.RECONVERGENT B1 ;  /* 0x0000000000017941 */ /* 0x000fea0003800200 */
.L_x_2788:
        /* <DEDUP_REMOVED lines=20> */
.L_x_2791:
[----:B------:R-:W-:Y:S05]  /*3010*/  BSYNC.RECONVERGENT B1 ;  /* 0x0000000000017941 */ /* 0x000fea0003800200 */
.L_x_2790:
        /* <DEDUP_REMOVED lines=20> */
.L_x_2793:
[----:B------:R-:W-:Y:S05]  /*3160*/  BSYNC.RECONVERGENT B1 ;  /* 0x0000000000017941 */ /* 0x000fea0003800200 */
.L_x_2792:
        /* <DEDUP_REMOVED lines=20> */
.L_x_2795:
[----:B------:R-:W-:Y:S05]  /*32b0*/  BSYNC.RECONVERGENT B1 ;  /* 0x0000000000017941 */ /* 0x000fea0003800200 */
.L_x_2794:
        /* <DEDUP_REMOVED lines=19> */
.L_x_2781:
        /* <DEDUP_REMOVED lines=37> */
.L_x_2798:
[----:B------:R-:W-:Y:S05]  /*3640*/  BSYNC.RECONVERGENT B1 ;  /* 0x0000000000017941 */ /* 0x000fea0003800200 */
.L_x_2797:
        /* <DEDUP_REMOVED lines=31> */
.L_x_2800:
[----:B------:R-:W-:Y:S05]  /*3840*/  BSYNC.RECONVERGENT B1 ;  /* 0x0000000000017941 */ /* 0x000fea0003800200 */
.L_x_2799:
        /* <DEDUP_REMOVED lines=43> */
.L_x_2802:
[----:B------:R-:W-:Y:S05]  /*3b00*/  BSYNC.RECONVERGENT B1 ;  /* 0x0000000000017941 */ /* 0x000fea0003800200 */
.L_x_2801:
        /* <DEDUP_REMOVED lines=30> */
.L_x_2804:
[----:B------:R-:W-:Y:S05]  /*3cf0*/  BSYNC.RECONVERGENT B1 ;  /* 0x0000000000017941 */ /* 0x000fea0003800200 */
.L_x_2803:
        /* <DEDUP_REMOVED lines=30> */
.L_x_2806:
[----:B------:R-:W-:Y:S05]  /*3ee0*/  BSYNC.RECONVERGENT B1 ;  /* 0x0000000000017941 */ /* 0x000fea0003800200 */
.L_x_2805:
        /* <DEDUP_REMOVED lines=30> */
.L_x_2808:
[----:B------:R-:W-:Y:S05]  /*40d0*/  BSYNC.RECONVERGENT B1 ;  /* 0x0000000000017941 */ /* 0x000fea0003800200 */
.L_x_2807:
        /* <DEDUP_REMOVED lines=30> */
.L_x_2810:
[----:B------:R-:W-:Y:S05]  /*42c0*/  BSYNC.RECONVERGENT B1 ;  /* 0x0000000000017941 */ /* 0x000fea0003800200 */
.L_x_2809:
        /* <DEDUP_REMOVED lines=29> */
.L_x_2796:
[----:B------:R-:W-:Y:S05]  /*44a0*/  BSYNC.RECONVERGENT B0 ;  /* 0x0000000000007941 */ /* 0x000fea0003800200 */
.L_x_2780:
        /* <DEDUP_REMOVED lines=8> */
.L_x_2812:
        /* <DEDUP_REMOVED lines=13> */
.L_x_3465:


//--------------------- .text._Z35group_norm_nhwc_fwd_one_pass_kernelI11Fp16IOFp16WLi512ELi40ELi640EEv26Group_norm_nhwc_fwd_params --------------------------
	.section	.text._Z35group_norm_nhwc_fwd_one_pass_kernelI11Fp16IOFp16WLi512ELi40ELi640EEv26Group_norm_nhwc_fwd_params,"ax",@progbits
	.align	128
        .global         _Z35group_norm_nhwc_fwd_one_pass_kernelI11Fp16IOFp16WLi512ELi40ELi640EEv26Group_norm_nhwc_fwd_params
        .type           _Z35group_norm_nhwc_fwd_one_pass_kernelI11Fp16IOFp16WLi512ELi40ELi640EEv26Group_norm_nhwc_fwd_params,@function
        .size           _Z35group_norm_nhwc_fwd_one_pass_kernelI11Fp16IOFp16WLi512ELi40ELi640EEv26Group_norm_nhwc_fwd_params,(.L_x_3466 - _Z35group_norm_nhwc_fwd_one_pass_kernelI11Fp16IOFp16WLi512ELi40ELi640EEv26Group_norm_nhwc_fwd_params)
        .other          _Z35group_norm_nhwc_fwd_one_pass_kernelI11Fp16IOFp16WLi512ELi40ELi640EEv26Group_norm_nhwc_fwd_params,@"STO_CUDA_ENTRY STV_DEFAULT"
_Z35group_norm_nhwc_fwd_one_pass_kernelI11Fp16IOFp16WLi512ELi40ELi640EEv26Group_norm_nhwc_fwd_params:
.text._Z35group_norm_nhwc_fwd_one_pass_kernelI11Fp16IOFp16WLi512ELi40ELi640EEv26Group_norm_nhwc_fwd_params:
        /* <DEDUP_REMOVED lines=43> */
.L_x_2888:
        /* <DEDUP_REMOVED lines=430> */
.L_x_2814:
[----:B------:R-:W-:Y:S05]  /*1d90*/  BSYNC.RECONVERGENT B0 ;  /* 0x0000000000007941 */ /* 0x000fea0003800200 */
.L_x_2813:
        /* <DEDUP_REMOVED lines=54> */
.L_x_2816:
[----:B------:R-:W-:Y:S05]  /*2100*/  BSYNC.RECONVERGENT B0 ;  /* 0x0000000000007941 */ /* 0x000fea0003800200 */
.L_x_2815:
        /* <DEDUP_REMOVED lines=27> */
.L_x_2819:
[----:B------:R-:W3:Y:S04]  /*22c0*/  LDG.E.STRONG.GPU R30, desc[UR6][R28.64] ;  /* 0x000000061c1e7981 */ /* 0x000ee8000c1ef900 */
[----:B---3--:R-:W-:Y:S01]  /*22d0*/  CCTL.IVALL ;  /* 0x00000000ff00798f */ /* 0x008fe20002000000 */
[----:B------:R-:W-:Y:S05]  /*22e0*/  YIELD ;  /* 0x0000000000007946 */ /* 0x000fea0003800000 */
[----:B------:R-:W-:-:S13]  /*22f0*/  ISETP.NE.AND P2, PT, R30, R37, PT ;  /* 0x000000251e00720c */ /* 0x000fda0003f45270 */
[----:B------:R-:W-:Y:S05]  /*2300*/  @P2 BRA `(.L_x_2819) ;  /* 0xfffffffc00ec2947 */ /* 0x000fea000383ffff */
.L_x_2818:
        /* <DEDUP_REMOVED lines=16> */
.L_x_2821:
        /* <DEDUP_REMOVED lines=61> */
.L_x_2820:
        /* <DEDUP_REMOVED lines=38> */
.L_x_2822:
        /* <DEDUP_REMOVED lines=19> */
.L_x_2823:
        /* <DEDUP_REMOVED lines=9> */
.L_x_2824:
[----:B------:R-:W-:Y:S05]  /*2c00*/  BSYNC.RECONVERGENT B0 ;  /* 0x0000000000007941 */ /* 0x000fea0003800200 */
.L_x_2817:
        /* <DEDUP_REMOVED lines=72> */
.L_x_2828:
[----:B------:R-:W-:Y:S05]  /*3090*/  BSYNC.RECONVERGENT B1 ;  /* 0x0000000000017941 */ /* 0x000fea0003800200 */
.L_x_2827:
        /* <DEDUP_REMOVED lines=27> */
.L_x_2830:
[----:B------:R-:W-:Y:S05]  /*3250*/  BSYNC.RECONVERGENT B1 ;  /* 0x0000000000017941 */ /* 0x000fea0003800200 */
.L_x_2829:
        /* <DEDUP_REMOVED lines=20> */
.L_x_2832:
[----:B------:R-:W-:Y:S05]  /*33a0*/  BSYNC.RECONVERGENT B1 ;  /* 0x0000000000017941 */ /* 0x000fea0003800200 */
.L_x_2831:
        /* <DEDUP_REMOVED lines=21> */
.L_x_2834:
[----:B------:R-:W-:Y:S05]  /*3500*/  BSYNC.RECONVERGENT B1 ;  /* 0x0000000000017941 */ /* 0x000fea0003800200 */
.L_x_2833:
        /* <DEDUP_REMOVED lines=32> */
.L_x_2836:
[----:B------:R-:W-:Y:S05]  /*3710*/  BSYNC.RECONVERGENT B1 ;  /* 0x0000000000017941 */ /* 0x000fea0003800200 */
.L_x_2835:
        /* <DEDUP_REMOVED lines=22> */
.L_x_2838:
[----:B------:R-:W-:Y:S05]  /*3880*/  BSYNC.RECONVERGENT B1 ;  /* 0x0000000000017941 */ /* 0x000fea0003800200 */
.L_x_2837:
        /* <DEDUP_REMOVED lines=20> */
.L_x_2840:
[----:B------:R-:W-:Y:S05]  /*39d0*/  BSYNC.RECONVERGENT B1 ;  /* 0x0000000000017941 */ /* 0x000fea0003800200 */
.L_x_2839:
        /* <DEDUP_REMOVED lines=20> */
.L_x_2842:
[----:B------:R-:W-:Y:S05]  /*3b20*/  BSYNC.RECONVERGENT B1 ;  /* 0x0000000000017941 */ /* 0x000fea0003800200 */
.L_x_2841:
        /* <DEDUP_REMOVED lines=20> */
.L_x_2844:
[----:B------:R-:W-:Y:S05]  /*3c70*/  BSYNC.RECONVERGENT B1 ;  /* 0x0000000000017941 */ /* 0x000fea0003800200 */
.L_x_2843:
        /* <DEDUP_REMOVED lines=20> */
.L_x_2846:
[----:B------:R-:W-:Y:S05]  /*3dc0*/  BSYNC.RECONVERGENT B1 ;  /* 0x0000000000017941 */ /* 0x000fea0003800200 */
.L_x_2845:
        /* <DEDUP_REMOVED lines=36> */
.L_x_2848:
[----:B------:R-:W-:Y:S05]  /*4010*/  BSYNC.RECONVERGENT B1 ;  /* 0x0000000000017941 */ /* 0x000fea0003800200 */
.L_x_2847:
        /* <DEDUP_REMOVED lines=20> */
.L_x_2850:
[----:B------:R-:W-:Y:S05]  /*4160*/  BSYNC.RECONVERGENT B1 ;  /* 0x0000000000017941 */ /* 0x000fea0003800200 */
.L_x_2849:
        /* <DEDUP_REMOVED lines=20> */
.L_x_2852:
[----:B------:R-:W-:Y:S05]  /*42b0*/  BSYNC.RECONVERGENT B1 ;  /* 0x0000000000017941 */ /* 0x000fea0003800200 */
.L_x_2851:
        /* <DEDUP_REMOVED lines=20> */
.L_x_2854:
[----:B------:R-:W-:Y:S05]  /*4400*/  BSYNC.RECONVERGENT B1 ;  /* 0x0000000000017941 */ /* 0x000fea0003800200 */
.L_x_2853:
        /* <DEDUP_REMOVED lines=20> */
.L_x_2856:
[----:B------:R-:W-:Y:S05]  /*4550*/  BSYNC.RECONVERGENT B1 ;  /* 0x0000000000017941 */ /* 0x000fea0003800200 */
.L_x_2855:
        /* <DEDUP_REMOVED lines=19> */
.L_x_2826:
        /* <DEDUP_REMOVED lines=34> */
.L_x_2859:
[----:B------:R-:W-:Y:S05]  /*48b0*/  BSYNC.RECONVERGENT B1 ;  /* 0x0000000000017941 */ /* 0x000fea0003800200 */
.L_x_2858:
        /* <DEDUP_REMOVED lines=35> */
.L_x_2861:
[----:B------:R-:W-:Y:S05]  /*4af0*/  BSYNC.RECONVERGENT B1 ;  /* 0x0000000000017941 */ /* 0x000fea0003800200 */
.L_x_2860:
        /* <DEDUP_REMOVED lines=30> */
.L_x_2863:
[----:B------:R-:W-:Y:S05]  /*4ce0*/  BSYNC.RECONVERGENT B1 ;  /* 0x0000000000017941 */ /* 0x000fea0003800200 */
.L_x_2862:
        /* <DEDUP_REMOVED lines=31> */
.L_x_2865:
[----:B------:R-:W-:Y:S05]  /*4ee0*/  BSYNC.RECONVERGENT B1 ;  /* 0x0000000000017941 */ /* 0x000fea0003800200 */
.L_x_2864:
        /* <DEDUP_REMOVED lines=42> */
.L_x_2867:
[----:B------:R-:W-:Y:S05]  /*5190*/  BSYNC.RECONVERGENT B1 ;  /* 0x0000000000017941 */ /* 0x000fea0003800200 */
.L_x_2866:
        /* <DEDUP_REMOVED lines=32> */
.L_x_2869:
[----:B------:R-:W-:Y:S05]  /*53a0*/  BSYNC.RECONVERGENT B1 ;  /* 0x0000000000017941 */ /* 0x000fea0003800200 */
.L_x_2868:
        /* <DEDUP_REMOVED lines=30> */
.L_x_2871:
[----:B------:R-:W-:Y:S05]  /*5590*/  BSYNC.RECONVERGENT B1 ;  /* 0x0000000000017941 */ /* 0x000fea0003800200 */
.L_x_2870:
        /* <DEDUP_REMOVED lines=30> */
.L_x_2873:
[----:B------:R-:W-:Y:S05]  /*5780*/  BSYNC.RECONVERGENT B1 ;  /* 0x0000000000017941 */ /* 0x000fea0003800200 */
.L_x_2872:
        /* <DEDUP_REMOVED lines=30> */
.L_x_2875:
[----:B------:R-:W-:Y:S05]  /*5970*/  BSYNC.RECONVERGENT B1 ;  /* 0x0000000000017941 */ /* 0x000fea0003800200 */
.L_x_2874:
        /* <DEDUP_REMOVED lines=30> */
.L_x_2877:
[----:B------:R-:W-:Y:S05]  /*5b60*/  BSYNC.RECONVERGENT B1 ;  /* 0x0000000000017941 */ /* 0x000fea0003800200 */
.L_x_2876:
        /* <DEDUP_REMOVED lines=46> */
.L_x_2879:
[----:B------:R-:W-:Y:S05]  /*5e50*/  BSYNC.RECONVERGENT B1 ;  /* 0x0000000000017941 */ /* 0x000fea0003800200 */
.L_x_2878:
        /* <DEDUP_REMOVED lines=30> */
.L_x_2881:
[----:B------:R-:W-:Y:S05]  /*6040*/  BSYNC.RECONVERGENT B1 ;  /* 0x0000000000017941 */ /* 0x000fea0003800200 */
.L_x_2880:
        /* <DEDUP_REMOVED lines=30> */
.L_x_2883:
[----:B------:R-:W-:Y:S05]  /*6230*/  BSYNC.RECONVERGENT B1 ;  /* 0x0000000000017941 */ /* 0x000fea0003800200 */
.L_x_2882:
        /* <DEDUP_REMOVED lines=30> */
.L_x_2885:
[----:B------:R-:W-:Y:S05]  /*6420*/  BSYNC.RECONVERGENT B1 ;  /* 0x0000000000017941 */ /* 0x000fea0003800200 */
.L_x_2884:
        /* <DEDUP_REMOVED lines=30> */
.L_x_2887:
[----:B------:R-:W-:Y:S05]  /*6610*/  BSYNC.RECONVERGENT B1 ;  /* 0x0000000000017941 */ /* 0x000fea0003800200 */
.L_x_2886:
        /* <DEDUP_REMOVED lines=28> */
.L_x_2857:
[----:B------:R-:W-:Y:S05]  /*67e0*/  BSYNC.RECONVERGENT B0 ;  /* 0x0000000000007941 */ /* 0x000fea0003800200 */
.L_x_2825:
        /* <DEDUP_REMOVED lines=8> */
.L_x_2889:
        /* <DEDUP_REMOVED lines=9> */
.L_x_3466:


//--------------------- .text._Z35group_norm_nhwc_fwd_one_pass_kernelI11Fp32IOFp32WLi64ELi40ELi640EEv26Group_norm_nhwc_fwd_params --------------------------
	.section	.text._Z35group_norm_nhwc_fwd_one_pass_kernelI11Fp32IOFp32WLi64ELi40ELi640EEv26Group_norm_nhwc_fwd_params,"ax",@progbits
	.align	128
        .global         _Z35group_norm_nhwc_fwd_one_pass_kernelI11Fp32IOFp32WLi64ELi40ELi640EEv26Group_norm_nhwc_fwd_params
        .type           _Z35group_norm_nhwc_fwd_one_pass_kernelI11Fp32IOFp32WLi64ELi40ELi640EEv26Group_norm_nhwc_fwd_params,@function
        .size           _Z35group_norm_nhwc_fwd_one_pass_kernelI11Fp32IOFp32WLi64ELi40ELi640EEv26Group_norm_nhwc_fwd_params,(.L_x_3467 - _Z35group_norm_nhwc_fwd_one_pass_kernelI11Fp32IOFp32WLi64ELi40ELi640EEv26Group_norm_nhwc_fwd_params)
        .other          _Z35group_norm_nhwc_fwd_one_pass_kernelI11Fp32IOFp32WLi64ELi40ELi640EEv26Group_norm_nhwc_fwd_params,@"STO_CUDA_ENTRY STV_DEFAULT"
_Z35group_norm_nhwc_fwd_one_pass_kernelI11Fp32IOFp32WLi64ELi40ELi640EEv26Group_norm_nhwc_fwd_params:
.text._Z35group_norm_nhwc_fwd_one_pass_kernelI11Fp32IOFp32WLi64ELi40ELi640EEv26Group_norm_nhwc_fwd_params:
        /* <DEDUP_REMOVED lines=36> */
.L_x_2909:
[----:B------:R-:W0:Y:S01]  /*0240*/  LDC R0, c[0x0][0x3f8] ;  /* 0x0000fe00ff007b82 */ /* 0x000e220000000800 */
[----:B-1----:R-:W1:Y:S01]  /*0250*/  LDCU.64 UR8, c[0x0][0x3e8] ;  /* 0x00007d00ff0877ac */ /* 0x002e620008000a00 */
[----:B0--3--:R-:W-:Y:S02]  /*0260*/  IABS R7, R0 ;  /* 0x0000000000077213 */ /* 0x009fe40000000000 */
[----:B------:R-:W-:Y:S02]  /*0270*/  ISETP.NE.AND P3, PT, R0, RZ, PT ;  /* 0x000000ff0000720c */ /* 0x000fe40003f65270 */
[----:B------:R-:W0:Y:S08]  /*0280*/  I2F.RP R6, R7 ;  /* 0x0000000700067306 */ /* 0x000e300000209400 */
[----:B0-----:R-:W0:Y:S02]  /*0290*/  MUFU.RCP R6, R6 ;  /* 0x0000000600067308 */ /* 0x001e240000001000 */
[----:B0-2-4-:R-:W-:-:S06]  /*02a0*/  IADD3 R4, PT, PT, R6, 0xffffffe, RZ ;  /* 0x0ffffffe06047810 */ /* 0x015fcc0007ffe0ff */
[----:B------:R0:W2:Y:S02]  /*02b0*/  F2I.FTZ.U32.TRUNC.NTZ R5, R4 ;  /* 0x0000000400057305 */ /* 0x0000a4000021f000 */
[----:B0-----:R-:W-:Y:S01]  /*02c0*/  IMAD.MOV.U32 R4, RZ, RZ, RZ ;  /* 0x000000ffff047224 */ /* 0x001fe200078e00ff */
[----:B--2--5:R-:W-:-:S05]  /*02d0*/  IADD3 R8, PT, PT, RZ, -R5, RZ ;  /* 0x80000005ff087210 */ /* 0x024fca0007ffe0ff */
        /* <DEDUP_REMOVED lines=19> */
[----:B------:R-:W-:Y:S01]  /*0410*/  @!P4 IADD3 R13, PT, PT, -R13, RZ, RZ ;  /* 0x000000ff0d0dc210 */ /* 0x000fe20007ffe1ff */
[----:B------:R-:W1:Y:S01]  /*0420*/  @!P2 LDC.64 R8, c[0x0][0x3e0] ;  /* 0x0000f800ff08ab82 */ /* 0x000e620000000a00 */
[----:B------:R-:W-:-:S04]  /*0430*/  @!P3 LOP3.LUT R13, RZ, R0, RZ, 0x33, !PT ;  /* 0x00000000ff0db212 */ /* 0x000fc800078e33ff */
[--C-:B------:R-:W-:Y:S01]  /*0440*/  SHF.R.S32.HI R6, RZ, 0x1f, R13.reuse ;  /* 0x0000001fff067819 */ /* 0x100fe2000001140d */
[----:B------:R-:W-:-:S04]  /*0450*/  IMAD.MOV R7, RZ, RZ, -R13 ;  /* 0x000000ffff077224 */ /* 0x000fc800078e0a0d */
[----:B------:R-:W2:Y:S01]  /*0460*/  @!P1 LDC.64 R4, c[0x0][0x3e0] ;  /* 0x0000f800ff049b82 */ /* 0x000ea20000000a00 */
[----:B------:R-:W-:-:S04]  /*0470*/  IMAD R0, R0, R7, UR7 ;  /* 0x0000000700007e24 */ /* 0x000fc8000f8e0207 */
[----:B------:R-:W-:Y:S02]  /*0480*/  IMAD R0, R0, 0x28, RZ ;  /* 0x0000002800007824 */ /* 0x000fe400078e02ff */
[----:B0-----:R-:W-:Y:S01]  /*0490*/  IMAD R12, R6, UR8, RZ ;  /* 0x00000008060c7c24 */ /* 0x001fe2000f8e02ff */
[----:B------:R-:W0:Y:S02]  /*04a0*/  @!P1 LDC.64 R10, c[0x0][0x390] ;  /* 0x0000e400ff0a9b82 */ /* 0x000e240000000a00 */
[----:B------:R-:W-:Y:S01]  /*04b0*/  IADD3 R24, P3, PT, R0, R15, RZ ;  /* 0x0000000f00187210 */ /* 0x000fe20007f7e0ff */
[----:B------:R-:W-:-:S03]  /*04c0*/  IMAD R27, R13, UR9, R12 ;  /* 0x000000090d1b7c24 */ /* 0x000fc6000f8e020c */
[----:B------:R-:W-:Y:S02]  /*04d0*/  LEA.HI.X.SX32 R25, R0, RZ, 0x1, P3 ;  /* 0x000000ff00197211 */ /* 0x000fe400018f0eff */
[----:B------:R-:W3:Y:S01]  /*04e0*/  @!P2 LDC.64 R6, c[0x0][0x390] ;  /* 0x0000e400ff06ab82 */ /* 0x000ee20000000a00 */
[----:B------:R-:W-:-:S04]  /*04f0*/  IMAD.WIDE.U32 R24, R13, UR8, R24 ;  /* 0x000000080d187c25 */ /* 0x000fc8000f8e0018 */
[----:B-1----:R-:W-:Y:S01]  /*0500*/  @!P2 IMAD R13, R3, R8, RZ ;  /* 0x00000008030da224 */ /* 0x002fe200078e02ff */
[----:B------:R-:W-:Y:S01]  /*0510*/  IADD3 R27, PT, PT, R25, R27, RZ ;  /* 0x0000001b191b7210 */ /* 0x000fe20007ffe0ff */
[----:B--2---:R-:W-:Y:S01]  /*0520*/  @!P1 IMAD R12, R17, R4, RZ ;  /* 0x00000004110c9224 */ /* 0x004fe200078e02ff */
[-C--:B------:R-:W-:Y:S01]  /*0530*/  @!P1 MOV R26, R24.reuse ;  /* 0x00000018001a9202 */ /* 0x080fe20000000f00 */
[----:B------:R-:W-:Y:S01]  /*0540*/  @!P2 IMAD R9, R22, R9, R13 ;  /* 0x000000091609a224 */ /* 0x000fe200078e020d */
[----:B------:R-:W-:Y:S01]  /*0550*/  @!P2 MOV R13, R27 ;  /* 0x0000001b000da202 */ /* 0x000fe20000000f00 */
[C---:B------:R-:W-:Y:S01]  /*0560*/  @!P1 IMAD R15, R23.reuse, R5, R12 ;  /* 0x00000005170f9224 */ /* 0x040fe200078e020c */
[----:B------:R-:W-:Y:S01]  /*0570*/  @!P2 MOV R12, R24 ;  /* 0x00000018000ca202 */ /* 0x000fe20000000f00 */
[----:B------:R-:W-:-:S04]  /*0580*/  @!P1 IMAD.WIDE.U32 R4, R23, R4, R26 ;  /* 0x0000000417049225 */ /* 0x000fc800078e001a */
[----:B------:R-:W-:Y:S01]  /*0590*/  @!P2 IMAD.WIDE.U32 R12, R22, R8, R12 ;  /* 0x00000008160ca225 */ /* 0x000fe200078e000c */
[----:B------:R-:W-:Y:S02]  /*05a0*/  @!P1 IADD3 R5, PT, PT, R5, R15, RZ ;  /* 0x0000000f05059210 */ /* 0x000fe40007ffe0ff */
[C---:B0-----:R-:W-:Y:S02]  /*05b0*/  @!P1 LEA R10, P3, R4.reuse, R10, 0x2 ;  /* 0x0000000a040a9211 */ /* 0x041fe400078610ff */
[----:B------:R-:W-:Y:S02]  /*05c0*/  @!P2 IADD3 R9, PT, PT, R13, R9, RZ ;  /* 0x000000090d09a210 */ /* 0x000fe40007ffe0ff */
[----:B------:R-:W-:Y:S01]  /*05d0*/  @!P1 LEA.HI.X R11, R4, R11, R5, 0x2, P3 ;  /* 0x0000000b040b9211 */ /* 0x000fe200018f1405 */
[----:B------:R-:W-:Y:S01]  /*05e0*/  HFMA2 R4, -RZ, RZ, 0, 0 ;  /* 0x00000000ff047431 */ /* 0x000fe200000001ff */
[----:B---3--:R-:W-:Y:S01]  /*05f0*/  @!P2 LEA R8, P4, R12, R6, 0x2 ;  /* 0x000000060c08a211 */ /* 0x008fe200078810ff */
[----:B------:R-:W-:-:S03]  /*0600*/  IMAD.MOV.U32 R5, RZ, RZ, RZ ;  /* 0x000000ffff057224 */ /* 0x000fc600078e00ff */
[----:B------:R-:W-:Y:S02]  /*0610*/  @!P2 LEA.HI.X R9, R12, R7, R9, 0x2, P4 ;  /* 0x000000070c09a211 */ /* 0x000fe400020f1409 */
[----:B------:R-:W-:Y:S01]  /*0620*/  CS2R R6, SRZ ;  /* 0x0000000000067805 */ /* 0x000fe2000001ff00 */
[----:B------:R-:W2:Y:S05]  /*0630*/  @!P1 LDG.E.64 R4, desc[UR14][R10.64] ;  /* 0x0000000e0a049981 */ /* 0x000eaa000c1e1b00 */
[----:B------:R-:W3:Y:S01]  /*0640*/  @!P2 LDG.E.64 R6, desc[UR14][R8.64] ;  /* 0x0000000e0806a981 */ /* 0x000ee2000c1e1b00 */
[C---:B------:R-:W-:Y:S01]  /*0650*/  ISETP.GT.AND P1, PT, R16.reuse, 0x1e, PT ;  /* 0x0000001e1000780c */ /* 0x040fe20003f24270 */
[----:B------:R-:W-:Y:S01]  /*0660*/  BSSY.RECONVERGENT B0, `(.L_x_2890) ;  /* 0x000002e000007945 */ /* 0x000fe20003800200 */
[----:B------:R-:W-:Y:S01]  /*0670*/  ISETP.GT.AND P2, PT, R16, 0xf, PT ;  /* 0x0000000f1000780c */ /* 0x000fe20003f44270 */
[----:B--2---:R-:W-:Y:S01]  /*0680*/  FMUL.FTZ R13, R5, R5 ;  /* 0x00000005050d7220 */ /* 0x004fe20000410000 */
[----:B------:R-:W-:Y:S01]  /*0690*/  FADD.FTZ R12, R4, R5 ;  /* 0x00000005040c7221 */ /* 0x000fe20000010000 */
[----:B---3--:R-:W-:-:S02]  /*06a0*/  FMUL.FTZ R21, R7, R7 ;  /* 0x0000000707157220 */ /* 0x008fc40000410000 */
[----:B------:R-:W-:Y:S01]  /*06b0*/  FFMA.FTZ R13, R4, R4, R13 ;  /* 0x00000004040d7223 */ /* 0x000fe2000001000d */
[C---:B------:R-:W-:Y:S01]  /*06c0*/  FADD.FTZ R15, R6.reuse, R7 ;  /* 0x00000007060f7221 */ /* 0x040fe20000010000 */
[----:B------:R-:W-:Y:S01]  /*06d0*/  FADD.FTZ R12, RZ, R12 ;  /* 0x0000000cff0c7221 */ /* 0x000fe20000010000 */
[----:B------:R-:W-:Y:S01]  /*06e0*/  FFMA.FTZ R14, R6, R6, R21 ;  /* 0x00000006060e7223 */ /* 0x000fe20000010015 */
[----:B------:R-:W-:Y:S02]  /*06f0*/  FADD.FTZ R13, RZ, R13 ;  /* 0x0000000dff0d7221 */ /* 0x000fe40000010000 */
        /* <DEDUP_REMOVED lines=36> */
.L_x_2891:
[----:B------:R-:W-:Y:S05]  /*0940*/  BSYNC.RECONVERGENT B0 ;  /* 0x0000000000007941 */ /* 0x000fea0003800200 */
.L_x_2890:
        /* <DEDUP_REMOVED lines=9> */
[----:B-1----:R-:W1:Y:S01]  /*09e0*/  LDS.128 R12, [UR5+0x30] ;  /* 0x00003005ff0c7984 */ /* 0x002e620008000c00 */
        /* <DEDUP_REMOVED lines=46> */
.L_x_2893:
[----:B------:R-:W-:Y:S05]  /*0cd0*/  BSYNC.RECONVERGENT B0 ;  /* 0x0000000000007941 */ /* 0x000fea0003800200 */
.L_x_2892:
        /* <DEDUP_REMOVED lines=19> */
[----:B------:R-:W-:-:S03]  /*0e10*/  SEL R13, R2, RZ, !P1 ;  /* 0x000000ff020d7207 */ /* 0x000fc60004800000 */
        /* <DEDUP_REMOVED lines=11> */
.L_x_2896:
[----:B---3--:R-:W3:Y:S04]  /*0ed0*/  LDG.E.STRONG.GPU R8, desc[UR14][R10.64] ;  /* 0x0000000e0a087981 */ /* 0x008ee8000c1ef900 */
[----:B---3--:R-:W-:Y:S01]  /*0ee0*/  CCTL.IVALL ;  /* 0x00000000ff00798f */ /* 0x008fe20002000000 */
[----:B------:R-:W-:Y:S05]  /*0ef0*/  YIELD ;  /* 0x0000000000007946 */ /* 0x000fea0003800000 */
[----:B------:R-:W-:-:S13]  /*0f00*/  ISETP.NE.AND P1, PT, R8, R13, PT ;  /* 0x0000000d0800720c */ /* 0x000fda0003f25270 */
[----:B------:R-:W-:Y:S05]  /*0f10*/  @P1 BRA `(.L_x_2896) ;  /* 0xfffffffc00ec1947 */ /* 0x000fea000383ffff */
.L_x_2895:
[----:B------:R-:W-:Y:S05]  /*0f20*/  WARPSYNC.ALL ;  /* 0x0000000000007948 */ /* 0x000fea0003800000 */
[----:B------:R-:W-:Y:S06]  /*0f30*/  BAR.SYNC.DEFER_BLOCKING 0x0 ;  /* 0x0000000000007b1d */ /* 0x000fec0000010000 */
[----:B------:R-:W-:Y:S01]  /*0f40*/  UMOV UR5, URZ ;  /* 0x000000ff00057c82 */ /* 0x000fe20008000000 */
[----:B------:R-:W-:Y:S05]  /*0f50*/  @!P3 BRA `(.L_x_2897) ;  /* 0x000000040098b947 */ /* 0x000fea0003800000 */
[----:B--2---:R-:W-:Y:S01]  /*0f60*/  LOP3.LUT R28, R2, 0x7ffffff8, RZ, 0xc0, !PT ;  /* 0x7ffffff8021c7812 */ /* 0x004fe200078ec0ff */
        /* <DEDUP_REMOVED lines=10> */
.L_x_2898:
[----:B------:R-:W-:Y:S01]  /*1010*/  UIADD3 UR23, UPT, UPT, UR5, 0x1, URZ ;  /* 0x0000000105177890 */ /* 0x000fe2000fffe0ff */
[----:B------:R-:W-:-:S05]  /*1020*/  ISETP.EQ.OR P1, PT, RZ, UR22, P2 ;  /* 0x00000016ff007c0c */ /* 0x000fca0009722670 */
[----:B---3--:R-:W-:-:S05]  /*1030*/  IMAD.U32 R8, RZ, RZ, UR23 ;  /* 0x00000017ff087e24 */ /* 0x008fca000f8e00ff */
[----:B------:R-:W-:-:S03]  /*1040*/  ISETP.EQ.OR P3, PT, R8, UR13, P2 ;  /* 0x0000000d08007c0c */ /* 0x000fc60009762670 */
[----:B------:R-:W-:Y:S01]  /*1050*/  VOTEU.ALL UP0, P1 ;  /* 0x0000000000ff7886 */ /* 0x000fe20000800000 */
[----:B------:R-:W-:-:S04]  /*1060*/  UIADD3 UR23, UPT, UPT, UR5, 0x2, URZ ;  /* 0x0000000205177890 */ /* 0x000fc8000fffe0ff */
[----:B------:R-:W-:Y:S02]  /*1070*/  @!UP0 UIMAD.WIDE.U32 UR24, UR8, 0x8, UR16 ;  /* 0x00000008081888a5 */ /* 0x000fe4000f8e0010 */
[----:B------:R-:W-:-:S03]  /*1080*/  MOV R10, UR23 ;  /* 0x00000017000a7c02 */ /* 0x000fc60008000f00 */
[----:B------:R-:W-:Y:S01]  /*1090*/  VOTEU.ALL UP0, P3 ;  /* 0x0000000000ff7886 */ /* 0x000fe20001800000 */
[----:B------:R-:W-:Y:S02]  /*10a0*/  MOV R8, UR24 ;  /* 0x0000001800087c02 */ /* 0x000fe40008000f00 */
[----:B------:R-:W-:Y:S02]  /*10b0*/  MOV R9, UR25 ;  /* 0x0000001900097c02 */ /* 0x000fe40008000f00 */
[----:B------:R-:W-:Y:S01]  /*10c0*/  @!UP0 UIMAD.WIDE.U32 UR24, UR21, 0x8, UR16 ;  /* 0x00000008151888a5 */ /* 0x000fe2000f8e0010 */
[----:B------:R-:W-:Y:S01]  /*10d0*/  ISETP.EQ.OR P6, PT, R10, UR13, P2 ;  /* 0x0000000d0a007c0c */ /* 0x000fe200097c2670 */
[----:B------:R-:W-:Y:S02]  /*10e0*/  UIADD3 UR23, UPT, UPT, UR5, 0x3, URZ ;  /* 0x0000000305177890 */ /* 0x000fe4000fffe0ff */
[----:B------:R-:W0:Y:S02]  /*10f0*/  @!P1 LDG.E.64 R8, desc[UR14][R8.64] ;  /* 0x0000000e08089981 */ /* 0x000e24000c1e1b00 */
[----:B------:R-:W-:-:S02]  /*1100*/  MOV R12, UR24 ;  /* 0x00000018000c7c02 */ /* 0x000fc40008000f00 */
[----:B------:R-:W-:Y:S02]  /*1110*/  MOV R13, UR25 ;  /* 0x00000019000d7c02 */ /* 0x000fe40008000f00 */
[----:B------:R-:W-:-:S04]  /*1120*/  MOV R10, UR23 ;  /* 0x00000017000a7c02 */ /* 0x000fc80008000f00 */
[----:B------:R-:W2:Y:S01]  /*1130*/  @!P3 LDG.E.64 R12, desc[UR14][R12.64] ;  /* 0x0000000e0c0cb981 */ /* 0x000ea2000c1e1b00 */
[----:B------:R-:W-:Y:S01]  /*1140*/  VOTEU.ALL UP0, P6 ;  /* 0x0000000000ff7886 */ /* 0x000fe20003000000 */
[----:B------:R-:W-:Y:S01]  /*1150*/  ISETP.EQ.OR P5, PT, R10, UR13, P2 ;  /* 0x0000000d0a007c0c */ /* 0x000fe200097a2670 */
[----:B------:R-:W-:-:S03]  /*1160*/  UIADD3 UR26, UPT, UPT, UR5, 0x4, URZ ;  /* 0x00000004051a7890 */ /* 0x000fc6000fffe0ff */
[----:B------:R-:W-:-:S03]  /*1170*/  @!UP0 UIMAD.WIDE.U32 UR24, UR9, 0x8, UR16 ;  /* 0x00000008091888a5 */ /* 0x000fc6000f8e0010 */
[----:B------:R-:W-:-:S03]  /*1180*/  MOV R11, UR26 ;  /* 0x0000001a000b7c02 */ /* 0x000fc60008000f00 */
[----:B-1----:R-:W-:Y:S01]  /*1190*/  IMAD.U32 R14, RZ, RZ, UR24 ;  /* 0x00000018ff0e7e24 */ /* 0x002fe2000f8e00ff */
[----:B------:R-:W-:Y:S02]  /*11a0*/  MOV R15, UR25 ;  /* 0x00000019000f7c02 */ /* 0x000fe40008000f00 */
[----:B------:R-:W-:Y:S01]  /*11b0*/  VOTEU.ALL UP0, P5 ;  /* 0x0000000000ff7886 */ /* 0x000fe20002800000 */
[----:B------:R-:W-:-:S03]  /*11c0*/  ISETP.EQ.OR P4, PT, R11, UR13, P2 ;  /* 0x0000000d0b007c0c */ /* 0x000fc60009782670 */
        /* <DEDUP_REMOVED lines=17> */
[----:B------:R-:W-:Y:S01]  /*12e0*/  ISETP.EQ.OR P1, PT, R12, UR13, P2 ;  /* 0x0000000d0c007c0c */ /* 0x000fe20009722670 */
[----:B------:R-:W-:-:S04]  /*12f0*/  IMAD.U32 R12, RZ, RZ, UR24 ;  /* 0x00000018ff0c7e24 */ /* 0x000fc8000f8e00ff */
        /* <DEDUP_REMOVED lines=44> */
.L_x_2897:
[----:B------:R-:W-:-:S13]  /*15c0*/  LOP3.LUT P1, RZ, R2, 0x7, RZ, 0xc0, !PT ;  /* 0x0000000702ff7812 */ /* 0x000fda000782c0ff */
[----:B------:R-:W-:Y:S05]  /*15d0*/  @!P1 BRA `(.L_x_2894) ;  /* 0x0000000400709947 */ /* 0x000fea0003800000 */
[----:B---3--:R-:W-:-:S04]  /*15e0*/  LOP3.LUT R8, R2, 0x7, RZ, 0xc0, !PT ;  /* 0x0000000702087812 */ /* 0x008fc800078ec0ff */
[----:B------:R-:W-:-:S04]  /*15f0*/  IADD3 R8, PT, PT, R8, -0x1, RZ ;  /* 0xffffffff08087810 */ /* 0x000fc80007ffe0ff */
[----:B------:R-:W-:-:S13]  /*1600*/  ISETP.GE.U32.AND P1, PT, R8, 0x3, PT ;  /* 0x000000030800780c */ /* 0x000fda0003f26070 */
[----:B------:R-:W-:Y:S05]  /*1610*/  @!P1 BRA `(.L_x_2899) ;  /* 0x0000000000b89947 */ /* 0x000fea0003800000 */
[----:B------:R-:W-:Y:S01]  /*1620*/  IMAD.U32 R8, RZ, RZ, UR5 ;  /* 0x00000005ff087e24 */ /* 0x000fe2000f8e00ff */
[----:B------:R-:W-:Y:S02]  /*1630*/  UIADD3 UR10, UPT, UPT, UR5, 0x1, URZ ;  /* 0x00000001050a7890 */ /* 0x000fe4000fffe0ff */
[----:B------:R-:W-:Y:S02]  /*1640*/  UIADD3 UR11, UPT, UPT, UR5, 0x2, URZ ;  /* 0x00000002050b7890 */ /* 0x000fe4000fffe0ff */
[----:B------:R-:W-:Y:S01]  /*1650*/  ISETP.EQ.OR P1, PT, R8, UR13, P2 ;  /* 0x0000000d08007c0c */ /* 0x000fe20009722670 */
[----:B------:R-:W-:Y:S01]  /*1660*/  UIADD3 UR12, UPT, UPT, UR5, 0x3, URZ ;  /* 0x00000003050c7890 */ /* 0x000fe2000fffe0ff */
[----:B------:R-:W-:Y:S02]  /*1670*/  MOV R8, UR10 ;  /* 0x0000000a00087c02 */ /* 0x000fe40008000f00 */
[----:B------:R-:W-:Y:S02]  /*1680*/  MOV R9, UR11 ;  /* 0x0000000b00097c02 */ /* 0x000fe40008000f00 */
[----:B------:R-:W-:-:S02]  /*1690*/  ISETP.EQ.OR P3, PT, R8, UR13, P2 ;  /* 0x0000000d08007c0c */ /* 0x000fc40009762670 */
[----:B------:R-:W-:Y:S02]  /*16a0*/  ISETP.EQ.OR P4, PT, R9, UR13, P2 ;  /* 0x0000000d09007c0c */ /* 0x000fe40009782670 */
[----:B------:R-:W-:-:S03]  /*16b0*/  MOV R8, UR12 ;  /* 0x0000000c00087c02 */ /* 0x000fc60008000f00 */
[----:B------:R-:W-:Y:S01]  /*16c0*/  VOTEU.ALL UP1, P1 ;  /* 0x0000000000ff7886 */ /* 0x000fe20000820000 */
[----:B------:R-:W-:-:S04]  /*16d0*/  ISETP.EQ.OR P5, PT, R8, UR13, P2 ;  /* 0x0000000d08007c0c */ /* 0x000fc800097a2670 */
[----:B------:R-:W-:Y:S01]  /*16e0*/  @!UP1 UIMAD UR8, UR5, UR18, UR6 ;  /* 0x00000012050892a4 */ /* 0x000fe2000f8e0206 */
[----:B------:R-:W-:-:S03]  /*16f0*/  VOTEU.ALL UP0, P3 ;  /* 0x0000000000ff7886 */ /* 0x000fc60001800000 */
[----:B------:R-:W-:Y:S01]  /*1700*/  @!UP1 UIMAD.WIDE.U32 UR8, UR8, 0x8, UR16 ;  /* 0x00000008080898a5 */ /* 0x000fe2000f8e0010 */
[----:B------:R-:W-:Y:S01]  /*1710*/  VOTEU.ALL UP1, P4 ;  /* 0x0000000000ff7886 */ /* 0x000fe20002020000 */
[----:B------:R-:W-:-:S03]  /*1720*/  @!UP0 UIMAD UR10, UR10, UR18, UR6 ;  /* 0x000000120a0a82a4 */ /* 0x000fc6000f8e0206 */
[----:B------:R-:W-:Y:S01]  /*1730*/  VOTEU.ALL UP2, P5 ;  /* 0x0000000000ff7886 */ /* 0x000fe20002840000 */
[----:B------:R-:W-:Y:S01]  /*1740*/  MOV R8, UR8 ;  /* 0x0000000800087c02 */ /* 0x000fe20008000f00 */
[----:B------:R-:W-:Y:S01]  /*1750*/  @!UP1 UIMAD UR11, UR11, UR18, UR6 ;  /* 0x000000120b0b92a4 */ /* 0x000fe2000f8e0206 */
[----:B------:R-:W-:Y:S01]  /*1760*/  MOV R9, UR9 ;  /* 0x0000000900097c02 */ /* 0x000fe20008000f00 */
[----:B------:R-:W-:Y:S02]  /*1770*/  @!UP0 UIMAD.WIDE.U32 UR8, UR10, 0x8, UR16 ;  /* 0x000000080a0888a5 */ /* 0x000fe4000f8e0010 */
[----:B------:R-:W-:-:S03]  /*1780*/  @!UP1 UIMAD.WIDE.U32 UR10, UR11, 0x8, UR16 ;  /* 0x000000080b0a98a5 */ /* 0x000fc6000f8e0010 */
[----:B------:R-:W0:Y:S01]  /*1790*/  @!P1 LDG.E.64 R8, desc[UR14][R8.64] ;  /* 0x0000000e08089981 */ /* 0x000e22000c1e1b00 */
[----:B------:R-:W-:Y:S01]  /*17a0*/  @!UP2 UIMAD UR12, UR12, UR18, UR6 ;  /* 0x000000120c0ca2a4 */ /* 0x000fe2000f8e0206 */
[----:B------:R-:W-:Y:S01]  /*17b0*/  MOV R10, UR8 ;  /* 0x00000008000a7c02 */ /* 0x000fe20008000f00 */
[----:B------:R-:W-:Y:S01]  /*17c0*/  IMAD.U32 R12, RZ, RZ, UR10 ;  /* 0x0000000aff0c7e24 */ /* 0x000fe2000f8e00ff */
[----:B------:R-:W-:Y:S01]  /*17d0*/  MOV R11, UR9 ;  /* 0x00000009000b7c02 */ /* 0x000fe20008000f00 */
[----:B------:R-:W-:Y:S01]  /*17e0*/  @!UP2 UIMAD.WIDE.U32 UR8, UR12, 0x8, UR16 ;  /* 0x000000080c08a8a5 */ /* 0x000fe2000f8e0010 */
[----:B------:R-:W-:-:S04]  /*17f0*/  MOV R13, UR11 ;  /* 0x0000000b000d7c02 */ /* 0x000fc80008000f00 */
[----:B------:R-:W3:Y:S01]  /*1800*/  @!P3 LDG.E.64 R10, desc[UR14][R10.64] ;  /* 0x0000000e0a0ab981 */ /* 0x000ee2000c1e1b00 */
[----:B-1----:R-:W-:Y:S02]  /*1810*/  MOV R14, UR8 ;  /* 0x00000008000e7c02 */ /* 0x002fe40008000f00 */
[----:B------:R-:W-:Y:S01]  /*1820*/  MOV R15, UR9 ;  /* 0x00000009000f7c02 */ /* 0x000fe20008000f00 */
[----:B------:R-:W4:Y:S05]  /*1830*/  @!P4 LDG.E.64 R12, desc[UR14][R12.64] ;  /* 0x0000000e0c0cc981 */ /* 0x000f2a000c1e1b00 */
[----:B------:R-:W5:Y:S01]  /*1840*/  @!P5 LDG.E.64 R14, desc[UR14][R14.64] ;  /* 0x0000000e0e0ed981 */ /* 0x000f62000c1e1b00 */
[----:B0-----:R-:W-:Y:S01]  /*1850*/  @!P1 FADD.FTZ R20, R20, R8 ;  /* 0x0000000814149221 */ /* 0x001fe20000010000 */
[----:B------:R-:W-:Y:S01]  /*1860*/  MOV R8, UR5 ;  /* 0x0000000500087c02 */ /* 0x000fe20008000f00 */
[----:B------:R-:W-:-:S03]  /*1870*/  @!P1 FADD.FTZ R21, R21, R9 ;  /* 0x0000000915159221 */ /* 0x000fc60000010000 */
[----:B------:R-:W-:-:S04]  /*1880*/  IADD3 R8, PT, PT, R8, 0x4, RZ ;  /* 0x0000000408087810 */ /* 0x000fc80007ffe0ff */
[----:B------:R-:W-:Y:S01]  /*1890*/  R2UR UR5, R8 ;  /* 0x00000000080572ca */ /* 0x000fe200000e0000 */
[----:B---3--:R-:W-:Y:S01]  /*18a0*/  @!P3 FADD.FTZ R20, R20, R10 ;  /* 0x0000000a1414b221 */ /* 0x008fe20000010000 */
[----:B------:R-:W-:-:S03]  /*18b0*/  @!P3 FADD.FTZ R21, R21, R11 ;  /* 0x0000000b1515b221 */ /* 0x000fc60000010000 */
[----:B----4-:R-:W-:Y:S01]  /*18c0*/  @!P4 FADD.FTZ R20, R20, R12 ;  /* 0x0000000c1414c221 */ /* 0x010fe20000010000 */
[----:B------:R-:W-:-:S03]  /*18d0*/  @!P4 FADD.FTZ R21, R21, R13 ;  /* 0x0000000d1515c221 */ /* 0x000fc60000010000 */
[----:B-----5:R-:W-:Y:S01]  /*18e0*/  @!P5 FADD.FTZ R20, R20, R14 ;  /* 0x0000000e1414d221 */ /* 0x020fe20000010000 */
[----:B------:R-:W-:-:S07]  /*18f0*/  @!P5 FADD.FTZ R21, R21, R15 ;  /* 0x0000000f1515d221 */ /* 0x000fce0000010000 */
.L_x_2899:
        /* <DEDUP_REMOVED lines=28> */
.L_x_2900:
        /* <DEDUP_REMOVED lines=11> */
[----:B0-----:R-:W-:Y:S01]  /*1b70*/  FADD.FTZ R20, R20, R8 ;  /* 0x0000000814147221 */ /* 0x001fe20000010000 */
[----:B------:R-:W-:-:S07]  /*1b80*/  FADD.FTZ R21, R21, R9 ;  /* 0x0000000915157221 */ /* 0x000fce0000010000 */
.L_x_2901:
[----:B------:R-:W-:Y:S05]  /*1b90*/  BSYNC.RECONVERGENT B0 ;  /* 0x0000000000007941 */ /* 0x000fea0003800200 */
.L_x_2894:
[----:B------:R-:W4:Y:S01]  /*1ba0*/  S2UR UR8, SR_CgaCtaId ;  /* 0x00000000000879c3 */ /* 0x000f220000008800 */
[----:B------:R-:W2:Y:S01]  /*1bb0*/  LDCU UR9, c[0x0][0x414] ;  /* 0x00008280ff0977ac */ /* 0x000ea20008000800 */
[----:B------:R-:W-:Y:S02]  /*1bc0*/  MOV R29, UR7 ;  /* 0x00000007001d7c02 */ /* 0x000fe40008000f00 */
[----:B---3--:R-:W-:Y:S01]  /*1bd0*/  LOP3.LUT R15, R19, 0xffff, RZ, 0xc0, !PT ;  /* 0x0000ffff130f7812 */ /* 0x008fe200078ec0ff */
[----:B------:R-:W-:-:S03]  /*1be0*/  UMOV UR5, 0x400 ;  /* 0x0000040000057882 */ /* 0x000fc60000000000 */
[----:B------:R-:W3:Y:S01]  /*1bf0*/  @P0 LDC.64 R12, c[0x0][0x388] ;  /* 0x0000e200ff0c0b82 */ /* 0x000ee20000000a00 */
[----:B------:R-:W-:-:S07]  /*1c00*/  IADD3 R0, PT, PT, R0, R15, RZ ;  /* 0x0000000f00007210 */ /* 0x000fce0007ffe0ff */
[----:B------:R-:W0:Y:S01]  /*1c10*/  LDC.64 R10, c[0x0][0x398] ;  /* 0x0000e600ff0a7b82 */ /* 0x000e220000000a00 */
[----:B--2---:R-:W-:Y:S01]  /*1c20*/  @P0 FMUL.FTZ R28, R20, UR9 ;  /* 0x00000009141c0c20 */ /* 0x004fe20008410000 */
[----:B----4-:R-:W-:-:S06]  /*1c30*/  ULEA UR5, UR8, UR5, 0x18 ;  /* 0x0000000508057291 */ /* 0x010fcc000f8ec0ff */
[----:B------:R-:W2:Y:S01]  /*1c40*/  LDC.64 R8, c[0x0][0x3a0] ;  /* 0x0000e800ff087b82 */ /* 0x000ea20000000a00 */
[----:B---3--:R-:W-:-:S04]  /*1c50*/  @P0 IMAD.WIDE R12, R29, 0x8, R12 ;  /* 0x000000081d0c0825 */ /* 0x008fc800078e020c */
[----:B------:R-:W-:Y:S01]  /*1c60*/  @P0 FMUL.FTZ R29, R21, UR9 ;  /* 0x00000009151d0c20 */ /* 0x000fe20008410000 */
[----:B------:R2:W-:Y:S04]  /*1c70*/  @!P2 STS.64 [UR5+0xc0], R20 ;  /* 0x0000c014ff00a988 */ /* 0x0005e80008000a05 */
[----:B------:R-:W-:Y:S01]  /*1c80*/  @P0 STG.E.64 desc[UR14][R12.64], R28 ;  /* 0x0000001c0c000986 */ /* 0x000fe2000c101b0e */
[C---:B0-----:R-:W-:Y:S01]  /*1c90*/  IMAD.WIDE R10, R0.reuse, 0x4, R10 ;  /* 0x00000004000a7825 */ /* 0x041fe200078e020a */
[----:B------:R-:W-:Y:S03]  /*1ca0*/  BAR.SYNC.DEFER_BLOCKING 0x0 ;  /* 0x0000000000007b1d */ /* 0x000fe60000010000 */
[----:B--2---:R-:W-:-:S03]  /*1cb0*/  IMAD.WIDE R20, R0, 0x4, R8 ;  /* 0x0000000400147825 */ /* 0x004fc600078e0208 */
[----:B------:R-:W0:Y:S01]  /*1cc0*/  LDS.64 R12, [UR5+0xc0] ;  /* 0x0000c005ff0c7984 */ /* 0x000e220008000a00 */
[----:B------:R-:W2:Y:S03]  /*1cd0*/  LDCU.U8 UR5, c[0x0][0x3fc] ;  /* 0x00007f80ff0577ac */ /* 0x000ea60008000000 */
[----:B------:R-:W5:Y:S04]  /*1ce0*/  LDG.E.64 R8, desc[UR14][R10.64] ;  /* 0x0000000e0a087981 */ /* 0x000f68000c1e1b00 */
[----:B------:R3:W5:Y:S01]  /*1cf0*/  LDG.E.64 R10, desc[UR14][R20.64] ;  /* 0x0000000e140a7981 */ /* 0x000762000c1e1b00 */
[----:B------:R-:W-:Y:S01]  /*1d00*/  BSSY.RECONVERGENT B0, `(.L_x_2902) ;  /* 0x0000076000007945 */ /* 0x000fe20003800200 */
[----:B--2---:R-:W-:Y:S01]  /*1d10*/  UISETP.NE.AND UP0, UPT, UR5, URZ, UPT ;  /* 0x000000ff0500728c */ /* 0x004fe2000bf05270 */
[----:B0-----:R-:W-:-:S04]  /*1d20*/  FMUL.FTZ R0, R12, UR9 ;  /* 0x000000090c007c20 */ /* 0x001fc80008410000 */
[----:B-1----:R-:W-:-:S04]  /*1d30*/  FMUL.FTZ R14, R0, R0 ;  /* 0x00000000000e7220 */ /* 0x002fc80000410000 */
[----:B------:R-:W-:-:S05]  /*1d40*/  FFMA.FTZ R14, R13, UR9, -R14 ;  /* 0x000000090d0e7c23 */ /* 0x000fca000801080e */
[----:B------:R-:W-:-:S13]  /*1d50*/  FSETP.GTU.FTZ.AND P1, PT, R14, RZ, PT ;  /* 0x000000ff0e00720b */ /* 0x000fda0003f3c000 */
[----:B---3--:R-:W0:Y:S02]  /*1d60*/  @P1 LDC R21, c[0x0][0x3a8] ;  /* 0x0000ea00ff151b82 */ /* 0x008e240000000800 */
[----:B0-----:R-:W-:Y:S01]  /*1d70*/  @P1 FADD.FTZ R12, R14, R21 ;  /* 0x000000150e0c1221 */ /* 0x001fe20000010000 */
[----:B------:R-:W-:-:S06]  /*1d80*/  MOV R14, 0x3f800000 ;  /* 0x3f800000000e7802 */ /* 0x000fcc0000000f00 */
        /* <DEDUP_REMOVED lines=9> */
[----:B------:R-:W0:Y:S01]  /*1e20*/  LDCU.64 UR16, c[0x0][0x3e0] ;  /* 0x00007c00ff1077ac */ /* 0x000e220008000a00 */
[----:B------:R-:W-:Y:S01]  /*1e30*/  MOV R20, R24 ;  /* 0x0000001800147202 */ /* 0x000fe20000000f00 */
[----:B------:R-:W-:Y:S01]  /*1e40*/  FADD.FTZ R5, -R0, R5 ;  /* 0x0000000500057221 */ /* 0x000fe20000010100 */
[----:B------:R-:W-:Y:S01]  /*1e50*/  MOV R21, R27 ;  /* 0x0000001b00157202 */ /* 0x000fe20000000f00 */
[----:B------:R-:W2:Y:S01]  /*1e60*/  LDCU.64 UR8, c[0x0][0x380] ;  /* 0x00007000ff0877ac */ /* 0x000ea20008000a00 */
[----:B0-----:R-:W-:Y:S02]  /*1e70*/  IMAD R12, R17, UR16, RZ ;  /* 0x00000010110c7c24 */ /* 0x001fe4000f8e02ff */
[----:B------:R-:W-:-:S04]  /*1e80*/  IMAD.WIDE.U32 R20, R23, UR16, R20 ;  /* 0x0000001017147c25 */ /* 0x000fc8000f8e0014 */
[----:B------:R-:W-:Y:S01]  /*1e90*/  IMAD R13, R23, UR17, R12 ;  /* 0x00000011170d7c24 */ /* 0x000fe2000f8e020c */
[----:B--2---:R-:W-:-:S04]  /*1ea0*/  LEA R12, P1, R20, UR8, 0x2 ;  /* 0x00000008140c7c11 */ /* 0x004fc8000f8210ff */
[----:B------:R-:W-:Y:S01]  /*1eb0*/  IADD3 R13, PT, PT, R21, R13, RZ ;  /* 0x0000000d150d7210 */ /* 0x000fe20007ffe0ff */
[----:B------:R-:W-:-:S03]  /*1ec0*/  FADD.FTZ R21, -R0, R4 ;  /* 0x0000000400157221 */ /* 0x000fc60000010100 */
[----:B------:R-:W-:Y:S01]  /*1ed0*/  LEA.HI.X R13, R20, UR9, R13, 0x2, P1 ;  /* 0x00000009140d7c11 */ /* 0x000fe200088f140d */
[-C--:B-1----:R-:W-:Y:S01]  /*1ee0*/  FMUL.FTZ R21, R21, R14.reuse ;  /* 0x0000000e15157220 */ /* 0x082fe20000410000 */
[----:B------:R-:W-:-:S03]  /*1ef0*/  FMUL.FTZ R20, R5, R14 ;  /* 0x0000000e05147220 */ /* 0x000fc60000410000 */
[----:B-----5:R-:W-:Y:S01]  /*1f00*/  FFMA.FTZ R4, R8, R21, R10 ;  /* 0x0000001508047223 */ /* 0x020fe2000001000a */
[----:B------:R-:W-:-:S05]  /*1f10*/  FFMA.FTZ R5, R9, R20, R11 ;  /* 0x0000001409057223 */ /* 0x000fca000001000b */
[----:B------:R2:W-:Y:S02]  /*1f20*/  STG.E.64 desc[UR14][R12.64], R4 ;  /* 0x000000040c007986 */ /* 0x0005e4000c101b0e */
.L_x_2905:
[----:B------:R-:W-:Y:S05]  /*1f30*/  BSYNC.RECONVERGENT B1 ;  /* 0x0000000000017941 */ /* 0x000fea0003800200 */
.L_x_2904:
[----:B------:R-:W-:Y:S05]  /*1f40*/  @P2 BRA `(.L_x_2906) ;  /* 0x0000000400442947 */ /* 0x000fea0003800000 */
[----:B------:R-:W3:Y:S01]  /*1f50*/  LDCU.64 UR8, c[0x0][0x3e0] ;  /* 0x00007c00ff0877ac */ /* 0x000ee20008000a00 */
[----:B--2---:R-:W-:Y:S01]  /*1f60*/  MOV R4, R24 ;  /* 0x0000001800047202 */ /* 0x004fe20000000f00 */
[----:B------:R-:W-:Y:S02]  /*1f70*/  IMAD.MOV.U32 R5, RZ, RZ, R27 ;  /* 0x000000ffff057224 */ /* 0x000fe400078e001b */
[C---:B------:R-:W-:Y:S01]  /*1f80*/  FADD.FTZ R13, -R0.reuse, R6 ;  /* 0x00000006000d7221 */ /* 0x040fe20000010100 */
[----:B------:R-:W2:Y:S01]  /*1f90*/  LDCU.64 UR10, c[0x0][0x380] ;  /* 0x00007000ff0a77ac */ /* 0x000ea20008000a00 */
[----:B------:R-:W-:Y:S02]  /*1fa0*/  FADD.FTZ R7, -R0, R7 ;  /* 0x0000000700077221 */ /* 0x000fe40000010100 */
[-C--:B-1----:R-:W-:Y:S02]  /*1fb0*/  FMUL.FTZ R13, R13, R14.reuse ;  /* 0x0000000e0d0d7220 */ /* 0x082fe40000410000 */
[----:B------:R-:W-:-:S02]  /*1fc0*/  FMUL.FTZ R14, R7, R14 ;  /* 0x0000000e070e7220 */ /* 0x000fc40000410000 */
[----:B-----5:R-:W-:Y:S02]  /*1fd0*/  FFMA.FTZ R8, R8, R13, R10 ;  /* 0x0000000d08087223 */ /* 0x020fe4000001000a */
[----:B------:R-:W-:Y:S01]  /*1fe0*/  FFMA.FTZ R9, R9, R14, R11 ;  /* 0x0000000e09097223 */ /* 0x000fe2000001000b */
[----:B---3--:R-:W-:Y:S02]  /*1ff0*/  IMAD R21, R3, UR8, RZ ;  /* 0x0000000803157c24 */ /* 0x008fe4000f8e02ff */
[----:B------:R-:W-:-:S04]  /*2000*/  IMAD.WIDE.U32 R4, R22, UR8, R4 ;  /* 0x0000000816047c25 */ /* 0x000fc8000f8e0004 */
[----:B------:R-:W-:Y:S01]  /*2010*/  IMAD R21, R22, UR9, R21 ;  /* 0x0000000916157c24 */ /* 0x000fe2000f8e0215 */
[----:B--2---:R-:W-:-:S04]  /*2020*/  LEA R6, P1, R4, UR10, 0x2 ;  /* 0x0000000a04067c11 */ /* 0x004fc8000f8210ff */
[----:B------:R-:W-:-:S04]  /*2030*/  IADD3 R21, PT, PT, R5, R21, RZ ;  /* 0x0000001505157210 */ /* 0x000fc80007ffe0ff */
[----:B------:R-:W-:-:S05]  /*2040*/  LEA.HI.X R7, R4, UR11, R21, 0x2, P1 ;  /* 0x0000000b04077c11 */ /* 0x000fca00088f1415 */
[----:B------:R3:W-:Y:S01]  /*2050*/  STG.E.64 desc[UR14][R6.64], R8 ;  /* 0x0000000806007986 */ /* 0x0007e2000c101b0e */
[----:B------:R-:W-:Y:S05]  /*2060*/  BRA `(.L_x_2906) ;  /* 0x0000000000fc7947 */ /* 0x000fea0003800000 */
.L_x_2903:
        /* <DEDUP_REMOVED lines=11> */
[----:B------:R-:W2:Y:S02]  /*2120*/  LDCU.64 UR16, c[0x0][0x380] ;  /* 0x00007000ff1077ac */ /* 0x000ea40008000a00 */
[----:B-1----:R-:W-:-:S04]  /*2130*/  FMUL.FTZ R28, R5, R14 ;  /* 0x0000000e051c7220 */ /* 0x002fc80000410000 */
[----:B-----5:R-:W-:-:S04]  /*2140*/  FFMA.FTZ R5, R9, R28, R11 ;  /* 0x0000001c09057223 */ /* 0x020fc8000001000b */
[----:B------:R-:W-:Y:S01]  /*2150*/  FMUL.FTZ R28, R5, -1.4426950216293334961 ;  /* 0xbfb8aa3b051c7820 */ /* 0x000fe20000410000 */
[----:B0-----:R-:W-:Y:S02]  /*2160*/  IMAD R12, R17, UR10, RZ ;  /* 0x0000000a110c7c24 */ /* 0x001fe4000f8e02ff */
[----:B------:R-:W-:-:S03]  /*2170*/  IMAD.WIDE.U32 R20, R23, UR10, R20 ;  /* 0x0000000a17147c25 */ /* 0x000fc6000f8e0014 */
[----:B------:R-:W0:Y:S01]  /*2180*/  MUFU.EX2 R28, R28 ;  /* 0x0000001c001c7308 */ /* 0x000e220000000800 */
[----:B------:R-:W-:Y:S01]  /*2190*/  IMAD R13, R23, UR11, R12 ;  /* 0x0000000b170d7c24 */ /* 0x000fe2000f8e020c */
[----:B--2---:R-:W-:-:S04]  /*21a0*/  LEA R12, P1, R20, UR16, 0x2 ;  /* 0x00000010140c7c11 */ /* 0x004fc8000f8210ff */
[----:B------:R-:W-:Y:S01]  /*21b0*/  IADD3 R13, PT, PT, R21, R13, RZ ;  /* 0x0000000d150d7210 */ /* 0x000fe20007ffe0ff */
[----:B------:R-:W-:-:S03]  /*21c0*/  FADD.FTZ R21, -R0, R4 ;  /* 0x0000000400157221 */ /* 0x000fc60000010100 */
[----:B------:R-:W-:Y:S01]  /*21d0*/  LEA.HI.X R13, R20, UR17, R13, 0x2, P1 ;  /* 0x00000011140d7c11 */ /* 0x000fe200088f140d */
[----:B------:R-:W-:-:S04]  /*21e0*/  FMUL.FTZ R21, R21, R14 ;  /* 0x0000000e15157220 */ /* 0x000fc80000410000 */
[----:B------:R-:W-:Y:S01]  /*21f0*/  FFMA.FTZ R4, R8, R21, R10 ;  /* 0x0000001508047223 */ /* 0x000fe2000001000a */
[----:B0-----:R-:W-:-:S03]  /*2200*/  FADD.FTZ R29, R28, 1 ;  /* 0x3f8000001c1d7421 */ /* 0x001fc60000010000 */
[----:B------:R-:W-:-:S03]  /*2210*/  FMUL.FTZ R20, R4, -1.4426950216293334961 ;  /* 0xbfb8aa3b04147820 */ /* 0x000fc60000410000 */
[----:B------:R-:W0:Y:S08]  /*2220*/  MUFU.RCP R29, R29 ;  /* 0x0000001d001d7308 */ /* 0x000e300000001000 */
[----:B------:R-:W1:Y:S01]  /*2230*/  MUFU.EX2 R20, R20 ;  /* 0x0000001400147308 */ /* 0x000e620000000800 */
[----:B0-----:R-:W-:Y:S01]  /*2240*/  FMUL.FTZ R5, R5, R29 ;  /* 0x0000001d05057220 */ /* 0x001fe20000410000 */
[----:B-1----:R-:W-:-:S06]  /*2250*/  FADD.FTZ R21, R20, 1 ;  /* 0x3f80000014157421 */ /* 0x002fcc0000010000 */
[----:B------:R-:W0:Y:S02]  /*2260*/  MUFU.RCP R21, R21 ;  /* 0x0000001500157308 */ /* 0x000e240000001000 */
[----:B0-----:R-:W-:-:S05]  /*2270*/  FMUL.FTZ R4, R4, R21 ;  /* 0x0000001504047220 */ /* 0x001fca0000410000 */
[----:B------:R2:W-:Y:S02]  /*2280*/  STG.E.64 desc[UR14][R12.64], R4 ;  /* 0x000000040c007986 */ /* 0x0005e4000c101b0e */
.L_x_2908:
[----:B------:R-:W-:Y:S05]  /*2290*/  BSYNC.RECONVERGENT B1 ;  /* 0x0000000000017941 */ /* 0x000fea0003800200 */
.L_x_2907:
[----:B------:R-:W-:Y:S05]  /*22a0*/  @P2 BRA `(.L_x_2906) ;  /* 0x00000000006c2947 */ /* 0x000fea0003800000 */
[C---:B--2---:R-:W-:Y:S01]  /*22b0*/  FADD.FTZ R5, -R0.reuse, R6 ;  /* 0x0000000600057221 */ /* 0x044fe20000010100 */
[----:B------:R-:W-:Y:S01]  /*22c0*/  FADD.FTZ R7, -R0, R7 ;  /* 0x0000000700077221 */ /* 0x000fe20000010100 */
[----:B------:R-:W2:Y:S01]  /*22d0*/  LDCU.64 UR8, c[0x0][0x3e0] ;  /* 0x00007c00ff0877ac */ /* 0x000ea20008000a00 */
[----:B------:R-:W-:Y:S01]  /*22e0*/  MOV R6, R24 ;  /* 0x0000001800067202 */ /* 0x000fe20000000f00 */
[-C--:B-1----:R-:W-:Y:S01]  /*22f0*/  FMUL.FTZ R5, R5, R14.reuse ;  /* 0x0000000e05057220 */ /* 0x082fe20000410000 */
[----:B------:R-:W-:Y:S01]  /*2300*/  FMUL.FTZ R14, R7, R14 ;  /* 0x0000000e070e7220 */ /* 0x000fe20000410000 */
[----:B------:R-:W1:Y:S01]  /*2310*/  LDCU.64 UR10, c[0x0][0x380] ;  /* 0x00007000ff0a77ac */ /* 0x000e620008000a00 */
[----:B------:R-:W-:Y:S01]  /*2320*/  MOV R7, R27 ;  /* 0x0000001b00077202 */ /* 0x000fe20000000f00 */
[----:B-----5:R-:W-:Y:S01]  /*2330*/  FFMA.FTZ R8, R8, R5, R10 ;  /* 0x0000000508087223 */ /* 0x020fe2000001000a */
[----:B------:R-:W-:-:S03]  /*2340*/  FFMA.FTZ R9, R9, R14, R11 ;  /* 0x0000000e09097223 */ /* 0x000fc6000001000b */
[----:B------:R-:W-:Y:S01]  /*2350*/  FMUL.FTZ R0, R8, -1.4426950216293334961 ;  /* 0xbfb8aa3b08007820 */ /* 0x000fe20000410000 */
[----:B------:R-:W-:-:S05]  /*2360*/  FMUL.FTZ R4, R9, -1.4426950216293334961 ;  /* 0xbfb8aa3b09047820 */ /* 0x000fca0000410000 */
[----:B------:R-:W3:Y:S01]  /*2370*/  MUFU.EX2 R0, R0 ;  /* 0x0000000000007308 */ /* 0x000ee20000000800 */
[----:B--2---:R-:W-:Y:S02]  /*2380*/  IMAD R5, R3, UR8, RZ ;  /* 0x0000000803057c24 */ /* 0x004fe4000f8e02ff */
[----:B------:R-:W-:-:S05]  /*2390*/  IMAD.WIDE.U32 R6, R22, UR8, R6 ;  /* 0x0000000816067c25 */ /* 0x000fca000f8e0006 */
[----:B------:R-:W0:Y:S01]  /*23a0*/  MUFU.EX2 R4, R4 ;  /* 0x0000000400047308 */ /* 0x000e220000000800 */
[----:B------:R-:W-:-:S05]  /*23b0*/  IMAD R5, R22, UR9, R5 ;  /* 0x0000000916057c24 */ /* 0x000fca000f8e0205 */
[----:B------:R-:W-:Y:S01]  /*23c0*/  IADD3 R5, PT, PT, R7, R5, RZ ;  /* 0x0000000507057210 */ /* 0x000fe20007ffe0ff */
[----:B---3--:R-:W-:-:S04]  /*23d0*/  FADD.FTZ R10, R0, 1 ;  /* 0x3f800000000a7421 */ /* 0x008fc80000010000 */
[----:B------:R-:W2:Y:S01]  /*23e0*/  MUFU.RCP R11, R10 ;  /* 0x0000000a000b7308 */ /* 0x000ea20000001000 */
[----:B0-----:R-:W-:Y:S01]  /*23f0*/  FADD.FTZ R12, R4, 1 ;  /* 0x3f800000040c7421 */ /* 0x001fe20000010000 */
[----:B-1----:R-:W-:-:S04]  /*2400*/  LEA R4, P1, R6, UR10, 0x2 ;  /* 0x0000000a06047c11 */ /* 0x002fc8000f8210ff */
[----:B------:R-:W-:Y:S02]  /*2410*/  LEA.HI.X R5, R6, UR11, R5, 0x2, P1 ;  /* 0x0000000b06057c11 */ /* 0x000fe400088f1405 */
[----:B------:R-:W0:Y:S01]  /*2420*/  MUFU.RCP R12, R12 ;  /* 0x0000000c000c7308 */ /* 0x000e220000001000 */
[----:B--2---:R-:W-:Y:S01]  /*2430*/  FMUL.FTZ R8, R8, R11 ;  /* 0x0000000b08087220 */ /* 0x004fe20000410000 */
[----:B0-----:R-:W-:-:S05]  /*2440*/  FMUL.FTZ R9, R9, R12 ;  /* 0x0000000c09097220 */ /* 0x001fca0000410000 */
[----:B------:R4:W-:Y:S02]  /*2450*/  STG.E.64 desc[UR14][R4.64], R8 ;  /* 0x0000000804007986 */ /* 0x0009e4000c101b0e */
.L_x_2906:
[----:B------:R-:W-:Y:S05]  /*2460*/  BSYNC.RECONVERGENT B0 ;  /* 0x0000000000007941 */ /* 0x000fea0003800200 */
.L_x_2902:
        /* <DEDUP_REMOVED lines=8> */
.L_x_2910:
        /* <DEDUP_REMOVED lines=9> */
.L_x_3467:


//--------------------- .text._Z35group_norm_nhwc_fwd_one_pass_kernelI11Fp32IOFp32WLi128ELi40ELi640EEv26Group_norm_nhwc_fwd_params --------------------------
	.section	.text._Z35group_norm_nhwc_fwd_one_pass_kernelI11Fp32IOFp32WLi128ELi40ELi640EEv26Group_norm_nhwc_fwd_params,"ax",@progbits
	.align	128
        .global         _Z35group_norm_nhwc_fwd_one_pass_kernelI11Fp32IOFp32WLi128ELi40ELi640EEv26Group_norm_nhwc_fwd_params
        .type           _Z35group_norm_nhwc_fwd_one_pass_kernelI11Fp32IOFp32WLi128ELi40ELi640EEv26Group_norm_nhwc_fwd_params,@function
        .size           _Z35group_norm_nhwc_fwd_one_pass_kernelI11Fp32IOFp32WLi128ELi40ELi640EEv26Group_norm_nhwc_fwd_params,(.L_x_3468 - _Z35group_norm_nhwc_fwd_one_pass_kernelI11Fp32IOFp32WLi128ELi40ELi640EEv26Group_norm_nhwc_fwd_params)
        .other          _Z35group_norm_nhwc_fwd_one_pass_kernelI11Fp32IOFp32WLi128ELi40ELi640EEv26Group_norm_nhwc_fwd_params,@"STO_CUDA_ENTRY STV_DEFAULT"
_Z35group_norm_nhwc_fwd_one_pass_kernelI11Fp32IOFp32WLi128ELi40ELi640EEv26Group_norm_nhwc_fwd_params:
.text._Z35group_norm_nhwc_fwd_one_pass_kernelI11Fp32IOFp32WLi128ELi40ELi640EEv26Group_norm_nhwc_fwd_params:
        /* <DEDUP_REMOVED lines=12> */
[----:B------:R-:W4:Y:S05]  /*00c0*/  LDCU UR21, c[0x0][0x374] ;  /* 0x00006e80ff1577ac */ /* 0x000f2a0008000800 */
[----:B------:R-:W5:Y:S01]  /*00d0*/  LDC R22, c[0x0][0x370] ;  /* 0x0000dc00ff167b82 */ /* 0x000f620000000800 */
[----:B------:R-:W4:Y:S01]  /*00e0*/  LDCU.64 UR10, c[0x0][0x388] ;  /* 0x00007100ff0a77ac */ /* 0x000f220008000a00 */
[----:B------:R-:W1:Y:S06]  /*00f0*/  LDCU.U8 UR9, c[0x0][0x3fc] ;  /* 0x00007f80ff0977ac */ /* 0x000e6c0008000000 */
[----:B------:R-:W3:Y:S01]  /*0100*/  S2UR UR4, SR_CgaCtaId ;  /* 0x00000000000479c3 */ /* 0x000ee20000008800 */
[----:B------:R-:W-:Y:S01]  /*0110*/  UMOV UR8, 0x400 ;  /* 0x0000040000087882 */ /* 0x000fe20000000000 */
[----:B------:R-:W3:Y:S01]  /*0120*/  LDCU.64 UR16, c[0x0][0x358] ;  /* 0x00006b00ff1077ac */ /* 0x000ee20008000a00 */
[----:B--2---:R-:W-:-:S02]  /*0130*/  MOV R3, UR5 ;  /* 0x0000000500037c02 */ /* 0x004fc40008000f00 */
[----:B----4-:R-:W-:Y:S02]  /*0140*/  ISETP.NE.U32.AND P1, PT, RZ, UR10, PT ;  /* 0x0000000aff007c0c */ /* 0x010fe4000bf25070 */
[C---:B0-----:R-:W-:Y:S01]  /*0150*/  LOP3.LUT R0, R4.reuse, 0xffff, RZ, 0xc0, !PT ;  /* 0x0000ffff04007812 */ /* 0x041fe200078ec0ff */
[----:B-1----:R-:W-:Y:S01]  /*0160*/  UISETP.NE.AND UP0, UPT, UR9, URZ, UPT ;  /* 0x000000ff0900728c */ /* 0x002fe2000bf05270 */
[----:B------:R-:W-:Y:S02]  /*0170*/  LOP3.LUT P0, RZ, R4, UR20, RZ, 0xfc, !PT ;  /* 0x0000001404ff7c12 */ /* 0x000fe4000f80fcff */
[----:B------:R-:W-:Y:S01]  /*0180*/  SHF.R.U32.HI R29, RZ, 0x2, R4 ;  /* 0x00000002ff1d7819 */ /* 0x000fe20000011604 */
[----:B------:R-:W-:Y:S01]  /*0190*/  IMAD R0, R0, 0xccd, RZ ;  /* 0x00000ccd00007824 */ /* 0x000fe200078e02ff */
[----:B------:R-:W-:Y:S01]  /*01a0*/  ISETP.NE.AND.EX P0, PT, RZ, UR11, !P0, P1 ;  /* 0x0000000bff007c0c */ /* 0x000fe2000c705310 */
[----:B------:R-:W-:Y:S01]  /*01b0*/  UMOV UR9, UR6 ;  /* 0x0000000600097c82 */ /* 0x000fe20008000000 */
[----:B------:R-:W-:Y:S01]  /*01c0*/  LOP3.LUT R29, R29, 0xf8, RZ, 0xc0, !PT ;  /* 0x000000f81d1d7812 */ /* 0x000fe200078ec0ff */
[----:B---3--:R-:W-:Y:S01]  /*01d0*/  ULEA UR8, UR4, UR8, 0x18 ;  /* 0x0000000804087291 */ /* 0x008fe2000f8ec0ff */
[----:B------:R-:W-:-:S02]  /*01e0*/  SHF.R.U32.HI R0, RZ, 0x10, R0 ;  /* 0x00000010ff007819 */ /* 0x000fc40000011600 */
[----:B-----5:R-:W-:Y:S01]  /*01f0*/  LOP3.LUT R27, R22, 0x7ffffff8, RZ, 0xc0, !PT ;  /* 0x7ffffff8161b7812 */ /* 0x020fe200078ec0ff */
[----:B------:R-:W-:Y:S01]  /*0200*/  UMOV UR4, URZ ;  /* 0x000000ff00047c82 */ /* 0x000fe20008000000 */
[----:B------:R-:W-:Y:S01]  /*0210*/  PRMT R2, R0, 0x9910, RZ ;  /* 0x0000991000027816 */ /* 0x000fe200000000ff */
[----:B------:R-:W-:-:S04]  /*0220*/  IMAD R0, R3, UR20, R0 ;  /* 0x0000001403007c24 */ /* 0x000fc8000f8e0200 */
[----:B------:R-:W-:Y:S01]  /*0230*/  IMAD R2, R2, 0x14, RZ ;  /* 0x0000001402027824 */ /* 0x000fe200078e02ff */
[----:B------:R-:W-:-:S04]  /*0240*/  IADD3 R23, PT, PT, R0, 0x60, RZ ;  /* 0x0000006000177810 */ /* 0x000fc80007ffe0ff */
[----:B------:R-:W-:-:S04]  /*0250*/  IADD3 R2, PT, PT, RZ, -R2, RZ ;  /* 0x80000002ff027210 */ /* 0x000fc80007ffe0ff */
[----:B------:R-:W-:-:S04]  /*0260*/  PRMT R2, R2, 0x7710, RZ ;  /* 0x0000771002027816 */ /* 0x000fc800000000ff */
[----:B------:R-:W-:-:S04]  /*0270*/  IADD3 R2, PT, PT, R2, R4, RZ ;  /* 0x0000000402027210 */ /* 0x000fc80007ffe0ff */
[----:B------:R-:W-:-:S04]  /*0280*/  SHF.L.U32 R2, R2, 0x1, RZ ;  /* 0x0000000102027819 */ /* 0x000fc800000006ff */
[----:B------:R-:W-:-:S07]  /*0290*/  LOP3.LUT R26, R2, 0xffff, RZ, 0xc0, !PT ;  /* 0x0000ffff021a7812 */ /* 0x000fce00078ec0ff */
.L_x_2938:
[----:B0-----:R-:W0:Y:S01]  /*02a0*/  LDCU UR5, c[0x0][0x3f8] ;  /* 0x00007f00ff0577ac */ /* 0x001e220008000800 */
[----:B------:R-:W-:Y:S02]  /*02b0*/  IABS R8, UR9 ;  /* 0x0000000900087c13 */ /* 0x000fe40008000000 */
[C---:B-1----:R-:W-:Y:S01]  /*02c0*/  IADD3 R9, PT, PT, R0.reuse, 0x20, RZ ;  /* 0x0000002000097810 */ /* 0x042fe20007ffe0ff */
[----:B------:R-:W1:Y:S01]  /*02d0*/  LDCU.64 UR14, c[0x0][0x3f0] ;  /* 0x00007e00ff0e77ac */ /* 0x000e620008000a00 */
[----:B------:R-:W-:-:S04]  /*02e0*/  IADD3 R14, PT, PT, R0, 0x40, RZ ;  /* 0x00000040000e7810 */ /* 0x000fc80007ffe0ff */
[----:B-----5:R-:W-:Y:S02]  /*02f0*/  SHF.R.S32.HI R12, RZ, 0x1f, R14 ;  /* 0x0000001fff0c7819 */ /* 0x020fe4000001140e */
[----:B0--3--:R-:W-:-:S04]  /*0300*/  MOV R2, UR5 ;  /* 0x0000000500027c02 */ /* 0x009fc80008000f00 */
[----:B--2---:R-:W-:-:S04]  /*0310*/  IABS R5, R2 ;  /* 0x0000000200057213 */ /* 0x004fc80000000000 */
[----:B------:R-:W0:Y:S08]  /*0320*/  I2F.RP R4, R5 ;  /* 0x0000000500047306 */ /* 0x000e300000209400 */
[----:B0-----:R-:W0:Y:S02]  /*0330*/  MUFU.RCP R4, R4 ;  /* 0x0000000400047308 */ /* 0x001e240000001000 */
[----:B0-----:R-:W-:-:S06]  /*0340*/  IADD3 R2, PT, PT, R4, 0xffffffe, RZ ;  /* 0x0ffffffe04027810 */ /* 0x001fcc0007ffe0ff */
[----:B------:R0:W2:Y:S02]  /*0350*/  F2I.FTZ.U32.TRUNC.NTZ R3, R2 ;  /* 0x0000000200037305 */ /* 0x0000a4000021f000 */
[----:B0-----:R-:W-:Y:S01]  /*0360*/  HFMA2 R2, -RZ, RZ, 0, 0 ;  /* 0x00000000ff027431 */ /* 0x001fe200000001ff */
[----:B--2---:R-:W-:Y:S02]  /*0370*/  R2UR UR11, R3 ;  /* 0x00000000030b72ca */ /* 0x004fe400000e0000 */
[----:B------:R-:W-:Y:S02]  /*0380*/  IADD3 R6, PT, PT, RZ, -R3, RZ ;  /* 0x80000003ff067210 */ /* 0x000fe40007ffe0ff */
[----:B------:R-:W-:-:S03]  /*0390*/  R2UR UR10, R2 ;  /* 0x00000000020a72ca */ /* 0x000fc600000e0000 */
[----:B------:R-:W-:Y:S01]  /*03a0*/  IMAD R7, R6, R5, RZ ;  /* 0x0000000506077224 */ /* 0x000fe200078e02ff */
[----:B------:R-:W-:-:S04]  /*03b0*/  MOV R6, R8 ;  /* 0x0000000800067202 */ /* 0x000fc80000000f00 */
[----:B------:R-:W-:-:S05]  /*03c0*/  R2UR UR12, R6 ;  /* 0x00000000060c72ca */ /* 0x000fca00000e0000 */
[----:B------:R-:W-:-:S05]  /*03d0*/  IMAD.HI.U32 R7, R3, R7, UR10 ;  /* 0x0000000a03077e27 */ /* 0x000fca000f8e0007 */
[----:B------:R-:W-:Y:S02]  /*03e0*/  R2UR UR10, R7 ;  /* 0x00000000070a72ca */ /* 0x000fe400000e0000 */
[----:B-1----:R-:W-:-:S11]  /*03f0*/  MOV R7, UR14 ;  /* 0x0000000e00077c02 */ /* 0x002fd60008000f00 */
[----:B------:R-:W-:Y:S02]  /*0400*/  UIMAD.WIDE.U32 UR10, UR10, UR12, URZ ;  /* 0x0000000c0a0a72a5 */ /* 0x000fe4000f8e00ff */
[----:B------:R-:W-:-:S04]  /*0410*/  ULOP3.LUT UR10, UR9, UR5, URZ, 0x3c, !UPT ;  /* 0x00000005090a7292 */ /* 0x000fc8000f8e3cff */
[----:B------:R-:W-:-:S05]  /*0420*/  IADD3 R2, PT, PT, RZ, -UR11, RZ ;  /* 0x8000000bff027c10 */ /* 0x000fca000fffe0ff */
[C---:B------:R-:W-:Y:S01]  /*0430*/  IMAD R2, R5.reuse, R2, UR12 ;  /* 0x0000000c05027e24 */ /* 0x040fe2000f8e0202 */
[----:B------:R-:W0:Y:S04]  /*0440*/  LDCU.64 UR12, c[0x0][0x3e8] ;  /* 0x00007d00ff0c77ac */ /* 0x000e280008000a00 */
[----:B------:R-:W-:-:S13]  /*0450*/  ISETP.GT.U32.AND P1, PT, R5, R2, PT ;  /* 0x000000020500720c */ /* 0x000fda0003f24070 */
[----:B------:R-:W-:Y:S01]  /*0460*/  VOTEU.ANY UP1, P1 ;  /* 0x0000000000ff7886 */ /* 0x000fe20000820100 */
[----:B------:R-:W-:Y:S02]  /*0470*/  PLOP3.LUT P1, PT, PT, PT, UP1, 0x80, 0x8 ;  /* 0x000000000008781c */ /* 0x000fe40003f2f018 */
[----:B0-----:R-:W-:Y:S02]  /*0480*/  ISETP.GE.U32.AND P2, PT, R9, UR12, PT ;  /* 0x0000000c09007c0c */ /* 0x001fe4000bf46070 */
[----:B------:R-:W-:Y:S01]  /*0490*/  @!UP1 UIADD3 UR11, UPT, UPT, UR11, 0x1, URZ ;  /* 0x000000010b0b9890 */ /* 0x000fe2000fffe0ff */
[----:B------:R-:W-:Y:S01]  /*04a0*/  ISETP.GE.U32.AND P3, PT, R14, UR12, PT ;  /* 0x0000000c0e007c0c */ /* 0x000fe2000bf66070 */
[----:B------:R-:W-:-:S03]  /*04b0*/  UISETP.GE.AND UP1, UPT, UR10, URZ, UPT ;  /* 0x000000ff0a00728c */ /* 0x000fc6000bf26270 */
[----:B------:R-:W-:-:S04]  /*04c0*/  ISETP.GE.AND.EX P3, PT, R12, UR13, PT, P3 ;  /* 0x0000000d0c007c0c */ /* 0x000fc8000bf66330 */
[----:B------:R-:W-:-:S05]  /*04d0*/  @!P1 IMAD.IADD R2, R2, 0x1, -R5 ;  /* 0x0000000102029824 */ /* 0x000fca00078e0a05 */
[----:B------:R-:W-:Y:S02]  /*04e0*/  ISETP.GE.U32.AND P1, PT, R2, R5, PT ;  /* 0x000000050200720c */ /* 0x000fe40003f26070 */
[----:B------:R-:W-:Y:S02]  /*04f0*/  SHF.R.S32.HI R5, RZ, 0x1f, R9 ;  /* 0x0000001fff057819 */ /* 0x000fe40000011409 */
[----:B------:R-:W0:Y:S02]  /*0500*/  @!P3 LDC.64 R18, c[0x0][0x3e0] ;  /* 0x0000f800ff12bb82 */ /* 0x000e240000000a00 */
[----:B------:R-:W-:-:S07]  /*0510*/  ISETP.GE.AND.EX P2, PT, R5, UR13, PT, P2 ;  /* 0x0000000d05007c0c */ /* 0x000fce000bf46320 */
[----:B------:R-:W-:-:S05]  /*0520*/  VOTEU.ANY UP2, P1 ;  /* 0x0000000000ff7886 */ /* 0x000fca0000840100 */
[----:B------:R-:W-:Y:S01]  /*0530*/  @UP2 UIADD3 UR11, UPT, UPT, UR11, 0x1, URZ ;  /* 0x000000010b0b2890 */ /* 0x000fe2000fffe0ff */
[----:B------:R-:W1:Y:S01]  /*0540*/  @!P2 LDC.64 R10, c[0x0][0x3e0] ;  /* 0x0000f800ff0aab82 */ /* 0x000e620000000a00 */
[----:B------:R-:W-:Y:S02]  /*0550*/  UISETP.NE.AND UP2, UPT, UR5, URZ, UPT ;  /* 0x000000ff0500728c */ /* 0x000fe4000bf45270 */
[----:B------:R-:W-:-:S05]  /*0560*/  @!UP1 UIADD3 UR11, UPT, UPT, -UR11, URZ, URZ ;  /* 0x000000ff0b0b9290 */ /* 0x000fca000fffe1ff */
[----:B------:R-:W2:Y:S01]  /*0570*/  @!P2 LDC.64 R16, c[0x0][0x390] ;  /* 0x0000e400ff10ab82 */ /* 0x000ea20000000a00 */
[----:B0-----:R-:W-:-:S03]  /*0580*/  @!P3 IMAD R12, R12, R18, RZ ;  /* 0x000000120c0cb224 */ /* 0x001fc600078e02ff */
[----:B------:R-:W-:Y:S01]  /*0590*/  @!UP2 ULOP3.LUT UR11, URZ, UR5, URZ, 0x33, !UPT ;  /* 0x00000005ff0ba292 */ /* 0x000fe2000f8e33ff */
[----:B------:R-:W-:-:S03]  /*05a0*/  @!P3 IMAD R15, R14, R19, R12 ;  /* 0x000000130e0fb224 */ /* 0x000fc600078e020c */
[----:B------:R-:W-:-:S04]  /*05b0*/  UIADD3 UR10, UPT, UPT, -UR11, URZ, URZ ;  /* 0x000000ff0b0a7290 */ /* 0x000fc8000fffe1ff */
[----:B------:R-:W-:Y:S02]  /*05c0*/  UIMAD UR10, UR5, UR10, UR9 ;  /* 0x0000000a050a72a4 */ /* 0x000fe4000f8e0209 */
[----:B------:R-:W-:Y:S02]  /*05d0*/  USHF.R.S32.HI UR5, URZ, 0x1f, UR11 ;  /* 0x0000001fff057899 */ /* 0x000fe4000801140b */
[----:B------:R-:W-:Y:S01]  /*05e0*/  UIMAD UR10, UR10, 0x28, URZ ;  /* 0x000000280a0a78a4 */ /* 0x000fe2000f8e02ff */
[----:B-1----:R-:W-:Y:S01]  /*05f0*/  @!P2 IMAD R4, R5, R10, RZ ;  /* 0x0000000a0504a224 */ /* 0x002fe200078e02ff */
[----:B------:R-:W-:-:S03]  /*0600*/  UIMAD UR5, UR5, UR14, URZ ;  /* 0x0000000e050572a4 */ /* 0x000fc6000f8e02ff */
[----:B------:R-:W-:Y:S01]  /*0610*/  @!P2 IMAD R13, R9, R11, R4 ;  /* 0x0000000b090da224 */ /* 0x000fe200078e0204 */
[----:B------:R-:W-:Y:S01]  /*0620*/  IADD3 R2, P1, PT, R26, UR10, RZ ;  /* 0x0000000a1a027c10 */ /* 0x000fe2000ff3e0ff */
[----:B------:R-:W-:Y:S01]  /*0630*/  UIMAD UR5, UR11, UR15, UR5 ;  /* 0x0000000f0b0572a4 */ /* 0x000fe2000f8e0205 */
[----:B------:R-:W-:-:S04]  /*0640*/  MOV R3, UR10 ;  /* 0x0000000a00037c02 */ /* 0x000fc80008000f00 */
[----:B------:R-:W-:Y:S02]  /*0650*/  LEA.HI.X.SX32 R3, R3, RZ, 0x1, P1 ;  /* 0x000000ff03037211 */ /* 0x000fe400008f0eff */
[----:B------:R-:W-:Y:S01]  /*0660*/  ISETP.GE.U32.AND P1, PT, R0, UR12, PT ;  /* 0x0000000c00007c0c */ /* 0x000fe2000bf26070 */
[----:B------:R-:W-:Y:S01]  /*0670*/  IMAD.WIDE.U32 R2, R7, UR11, R2 ;  /* 0x0000000b07027c25 */ /* 0x000fe2000f8e0002 */
[----:B------:R-:W-:-:S04]  /*0680*/  SHF.R.S32.HI R7, RZ, 0x1f, R0 ;  /* 0x0000001fff077819 */ /* 0x000fc80000011400 */
[----:B------:R-:W-:Y:S02]  /*0690*/  IADD3 R5, PT, PT, R3, UR5, RZ ;  /* 0x0000000503057c10 */ /* 0x000fe4000fffe0ff */
[-C--:B------:R-:W-:Y:S02]  /*06a0*/  @!P2 MOV R4, R2.reuse ;  /* 0x000000020004a202 */ /* 0x080fe40000000f00 */
[----:B------:R-:W-:Y:S02]  /*06b0*/  ISETP.GE.AND.EX P1, PT, R7, UR13, PT, P1 ;  /* 0x0000000d07007c0c */ /* 0x000fe4000bf26310 */
[----:B------:R-:W-:Y:S01]  /*06c0*/  @!P3 MOV R12, R2 ;  /* 0x00000002000cb202 */ /* 0x000fe20000000f00 */
[----:B------:R-:W-:Y:S02]  /*06d0*/  @!P2 IMAD.WIDE.U32 R10, R9, R10, R4 ;  /* 0x0000000a090aa225 */ /* 0x000fe400078e0004 */
[----:B------:R-:W0:Y:S03]  /*06e0*/  @!P3 LDC.64 R8, c[0x0][0x390] ;  /* 0x0000e400ff08bb82 */ /* 0x000e260000000a00 */
[----:B------:R-:W-:-:S02]  /*06f0*/  @!P2 IADD3 R6, PT, PT, R11, R13, RZ ;  /* 0x0000000d0b06a210 */ /* 0x000fc40007ffe0ff */
[C---:B--2---:R-:W-:Y:S02]  /*0700*/  @!P2 LEA R16, P4, R10.reuse, R16, 0x2 ;  /* 0x000000100a10a211 */ /* 0x044fe400078810ff */
[----:B------:R-:W-:Y:S02]  /*0710*/  @!P3 MOV R13, R5 ;  /* 0x00000005000db202 */ /* 0x000fe40000000f00 */
[----:B------:R-:W-:Y:S02]  /*0720*/  @!P2 LEA.HI.X R17, R10, R17, R6, 0x2, P4 ;  /* 0x000000110a11a211 */ /* 0x000fe400020f1406 */
[----:B------:R-:W1:Y:S01]  /*0730*/  @!P1 LDC.64 R10, c[0x0][0x3e0] ;  /* 0x0000f800ff0a9b82 */ /* 0x000e620000000a00 */
[----:B------:R-:W-:Y:S01]  /*0740*/  SHF.R.S32.HI R6, RZ, 0x1f, R23 ;  /* 0x0000001fff067819 */ /* 0x000fe20000011417 */
[----:B------:R-:W-:Y:S01]  /*0750*/  @!P3 IMAD.WIDE.U32 R18, R14, R18, R12 ;  /* 0x000000120e12b225 */ /* 0x000fe200078e000c */
[----:B------:R-:W-:-:S04]  /*0760*/  ISETP.GE.U32.AND P4, PT, R23, UR12, PT ;  /* 0x0000000c17007c0c */ /* 0x000fc8000bf86070 */
[----:B------:R-:W-:Y:S01]  /*0770*/  ISETP.GE.AND.EX P4, PT, R6, UR13, PT, P4 ;  /* 0x0000000d06007c0c */ /* 0x000fe2000bf86340 */
[----:B------:R-:W2:Y:S01]  /*0780*/  @!P1 LDC.64 R12, c[0x0][0x390] ;  /* 0x0000e400ff0c9b82 */ /* 0x000ea20000000a00 */
[----:B------:R-:W-:Y:S02]  /*0790*/  @!P3 IADD3 R19, PT, PT, R19, R15, RZ ;  /* 0x0000000f1313b210 */ /* 0x000fe40007ffe0ff */
[----:B0-----:R-:W-:-:S04]  /*07a0*/  @!P3 LEA R8, P5, R18, R8, 0x2 ;  /* 0x000000081208b211 */ /* 0x001fc800078a10ff */
[----:B------:R-:W-:Y:S01]  /*07b0*/  @!P3 LEA.HI.X R9, R18, R9, R19, 0x2, P5 ;  /* 0x000000091209b211 */ /* 0x000fe200028f1413 */
[----:B------:R-:W-:Y:S01]  /*07c0*/  @!P1 IMAD.MOV.U32 R18, RZ, RZ, R2 ;  /* 0x000000ffff129224 */ /* 0x000fe200078e0002 */
[----:B------:R-:W-:-:S03]  /*07d0*/  @!P1 MOV R19, R5 ;  /* 0x0000000500139202 */ /* 0x000fc60000000f00 */
[----:B------:R-:W0:Y:S01]  /*07e0*/  @!P4 LDC.64 R14, c[0x0][0x3e0] ;  /* 0x0000f800ff0ecb82 */ /* 0x000e220000000a00 */
[-C--:B-1----:R-:W-:Y:S02]  /*07f0*/  @!P1 IMAD R7, R7, R10.reuse, RZ ;  /* 0x0000000a07079224 */ /* 0x082fe400078e02ff */
[----:B------:R-:W-:-:S04]  /*0800*/  @!P1 IMAD.WIDE.U32 R18, R0, R10, R18 ;  /* 0x0000000a00129225 */ /* 0x000fc800078e0012 */
[----:B------:R-:W-:Y:S02]  /*0810*/  @!P1 IMAD R7, R0, R11, R7 ;  /* 0x0000000b00079224 */ /* 0x000fe400078e0207 */
[----:B------:R-:W1:Y:S01]  /*0820*/  @!P4 LDC.64 R10, c[0x0][0x390] ;  /* 0x0000e400ff0acb82 */ /* 0x000e620000000a00 */
[C---:B--2---:R-:W-:Y:S02]  /*0830*/  @!P1 LEA R12, P5, R18.reuse, R12, 0x2 ;  /* 0x0000000c120c9211 */ /* 0x044fe400078a10ff */
[----:B------:R-:W-:Y:S02]  /*0840*/  @!P1 IADD3 R7, PT, PT, R19, R7, RZ ;  /* 0x0000000713079210 */ /* 0x000fe40007ffe0ff */
[----:B------:R-:W-:Y:S02]  /*0850*/  CS2R R20, SRZ ;  /* 0x0000000000147805 */ /* 0x000fe4000001ff00 */
[----:B------:R-:W-:Y:S02]  /*0860*/  @!P1 LEA.HI.X R13, R18, R13, R7, 0x2, P5 ;  /* 0x0000000d120d9211 */ /* 0x000fe400028f1407 */
[----:B------:R-:W-:-:S02]  /*0870*/  CS2R R18, SRZ ;  /* 0x0000000000127805 */ /* 0x000fc4000001ff00 */
[----:B------:R-:W-:Y:S01]  /*0880*/  @!P4 MOV R7, R5 ;  /* 0x000000050007c202 */ /* 0x000fe20000000f00 */
[----:B0-----:R-:W-:Y:S01]  /*0890*/  @!P4 IMAD R24, R6, R14, RZ ;  /* 0x0000000e0618c224 */ /* 0x001fe200078e02ff */
[----:B------:R-:W-:Y:S01]  /*08a0*/  @!P4 MOV R6, R2 ;  /* 0x000000020006c202 */ /* 0x000fe20000000f00 */
[----:B------:R-:W2:Y:S02]  /*08b0*/  @!P1 LDG.E.64 R20, desc[UR16][R12.64] ;  /* 0x000000100c149981 */ /* 0x000ea4000c1e1b00 */
[C---:B------:R-:W-:Y:S02]  /*08c0*/  @!P4 IMAD R24, R23.reuse, R15, R24 ;  /* 0x0000000f1718c224 */ /* 0x040fe400078e0218 */
[----:B------:R-:W-:Y:S01]  /*08d0*/  @!P4 IMAD.WIDE.U32 R14, R23, R14, R6 ;  /* 0x0000000e170ec225 */ /* 0x000fe200078e0006 */
[----:B------:R0:W3:Y:S01]  /*08e0*/  @!P2 LDG.E.64 R18, desc[UR16][R16.64] ;  /* 0x000000101012a981 */ /* 0x0000e2000c1e1b00 */
[----:B------:R-:W-:-:S03]  /*08f0*/  CS2R R6, SRZ ;  /* 0x0000000000067805 */ /* 0x000fc6000001ff00 */
[----:B------:R-:W-:Y:S02]  /*0900*/  @!P4 IADD3 R24, PT, PT, R15, R24, RZ ;  /* 0x000000180f18c210 */ /* 0x000fe40007ffe0ff */
[C---:B-1----:R-:W-:Y:S02]  /*0910*/  @!P4 LEA R10, P2, R14.reuse, R10, 0x2 ;  /* 0x0000000a0e0ac211 */ /* 0x042fe400078410ff */
[----:B0-----:R-:W-:Y:S02]  /*0920*/  CS2R R16, SRZ ;  /* 0x0000000000107805 */ /* 0x001fe4000001ff00 */
[----:B------:R-:W-:-:S04]  /*0930*/  @!P4 LEA.HI.X R11, R14, R11, R24, 0x2, P2 ;  /* 0x0000000b0e0bc211 */ /* 0x000fc800010f1418 */
[----:B------:R-:W4:Y:S04]  /*0940*/  @!P3 LDG.E.64 R16, desc[UR16][R8.64] ;  /* 0x000000100810b981 */ /* 0x000f28000c1e1b00 */
[----:B------:R-:W5:Y:S01]  /*0950*/  @!P4 LDG.E.64 R6, desc[UR16][R10.64] ;  /* 0x000000100a06c981 */ /* 0x000f62000c1e1b00 */
[C---:B------:R-:W-:Y:S02]  /*0960*/  ISETP.GT.AND P2, PT, R28.reuse, 0x1e, PT ;  /* 0x0000001e1c00780c */ /* 0x040fe40003f44270 */
[----:B------:R-:W-:Y:S01]  /*0970*/  ISETP.GT.AND P3, PT, R28, 0xf, PT ;  /* 0x0000000f1c00780c */ /* 0x000fe20003f64270 */
[----:B------:R-:W-:Y:S01]  /*0980*/  BSSY.RECONVERGENT B0, `(.L_x_2911) ;  /* 0x0000031000007945 */ /* 0x000fe20003800200 */
[----:B--2---:R-:W-:Y:S01]  /*0990*/  FMUL.FTZ R15, R21, R21 ;  /* 0x00000015150f7220 */ /* 0x004fe20000410000 */
[----:B------:R-:W-:-:S03]  /*09a0*/  FADD.FTZ R12, R20, R21 ;  /* 0x00000015140c7221 */ /* 0x000fc60000010000 */
[----:B------:R-:W-:Y:S01]  /*09b0*/  FFMA.FTZ R15, R20, R20, R15 ;  /* 0x00000014140f7223 */ /* 0x000fe2000001000f */
[----:B---3--:R-:W-:Y:S01]  /*09c0*/  FMUL.FTZ R25, R19, R19 ;  /* 0x0000001313197220 */ /* 0x008fe20000410000 */
[C---:B------:R-:W-:Y:S01]  /*09d0*/  FADD.FTZ R13, R18.reuse, R19 ;  /* 0x00000013120d7221 */ /* 0x040fe20000010000 */
[----:B------:R-:W-:Y:S01]  /*09e0*/  FADD.FTZ R12, RZ, R12 ;  /* 0x0000000cff0c7221 */ /* 0x000fe20000010000 */
[----:B------:R-:W-:Y:S01]  /*09f0*/  FADD.FTZ R15, RZ, R15 ;  /* 0x0000000fff0f7221 */ /* 0x000fe20000010000 */
[----:B------:R-:W-:Y:S02]  /*0a00*/  FFMA.FTZ R14, R18, R18, R25 ;  /* 0x00000012120e7223 */ /* 0x000fe40000010019 */
[----:B------:R-:W-:Y:S02]  /*0a10*/  FADD.FTZ R12, R12, R13 ;  /* 0x0000000d0c0c7221 */ /* 0x000fe40000010000 */
[----:B------:R-:W-:Y:S01]  /*0a20*/  FADD.FTZ R14, R15, R14 ;  /* 0x0000000e0f0e7221 */ /* 0x000fe20000010000 */
[----:B----4-:R-:W-:Y:S01]  /*0a30*/  FMUL.FTZ R25, R17, R17 ;  /* 0x0000001111197220 */ /* 0x010fe20000410000 */
[----:B------:R-:W-:-:S03]  /*0a40*/  FADD.FTZ R9, R16, R17 ;  /* 0x0000001110097221 */ /* 0x000fc60000010000 */
[----:B------:R-:W-:Y:S01]  /*0a50*/  FFMA.FTZ R25, R16, R16, R25 ;  /* 0x0000001010197223 */ /* 0x000fe20000010019 */
[----:B-----5:R-:W-:Y:S01]  /*0a60*/  FMUL.FTZ R11, R7, R7 ;  /* 0x00000007070b7220 */ /* 0x020fe20000410000 */
[----:B------:R-:W-:Y:S01]  /*0a70*/  FADD.FTZ R9, R12, R9 ;  /* 0x000000090c097221 */ /* 0x000fe20000010000 */
[----:B------:R-:W-:Y:S01]  /*0a80*/  FADD.FTZ R8, R6, R7 ;  /* 0x0000000706087221 */ /* 0x000fe20000010000 */
[----:B------:R-:W-:Y:S01]  /*0a90*/  FADD.FTZ R14, R14, R25 ;  /* 0x000000190e0e7221 */ /* 0x000fe20000010000 */
[----:B------:R-:W-:Y:S02]  /*0aa0*/  FFMA.FTZ R11, R6, R6, R11 ;  /* 0x00000006060b7223 */ /* 0x000fe4000001000b */
        /* <DEDUP_REMOVED lines=30> */
.L_x_2912:
[----:B------:R-:W-:Y:S05]  /*0c90*/  BSYNC.RECONVERGENT B0 ;  /* 0x0000000000007941 */ /* 0x000fea0003800200 */
.L_x_2911:
[----:B------:R-:W4:Y:S01]  /*0ca0*/  S2R R8, SR_TID.X ;  /* 0x0000000000087919 */ /* 0x000f220000002100 */
[----:B------:R-:W-:Y:S01]  /*0cb0*/  BSSY.RECONVERGENT B0, `(.L_x_2913) ;  /* 0x0000038000007945 */ /* 0x000fe20003800200 */
[----:B------:R-:W-:Y:S01]  /*0cc0*/  BAR.SYNC.DEFER_BLOCKING 0x0 ;  /* 0x0000000000007b1d */ /* 0x000fe20000010000 */
[----:B------:R-:W-:Y:S02]  /*0cd0*/  ISETP.GE.U32.AND P2, PT, R22, 0x2, PT ;  /* 0x000000021600780c */ /* 0x000fe40003f46070 */
[----:B----4-:R-:W-:-:S13]  /*0ce0*/  ISETP.NE.AND P3, PT, R8, RZ, PT ;  /* 0x000000ff0800720c */ /* 0x010fda0003f65270 */
[----:B------:R-:W-:Y:S05]  /*0cf0*/  @P3 BRA `(.L_x_2914) ;  /* 0x0000000000cc3947 */ /* 0x000fea0003800000 */
[----:B------:R-:W4:Y:S01]  /*0d00*/  S2UR UR11, SR_CgaCtaId ;  /* 0x00000000000b79c3 */ /* 0x000f220000008800 */
[----:B------:R-:W-:Y:S02]  /*0d10*/  UMOV UR5, 0x400 ;  /* 0x0000040000057882 */ /* 0x000fe40000000000 */
[----:B----4-:R-:W-:-:S09]  /*0d20*/  ULEA UR5, UR11, UR5, 0x18 ;  /* 0x000000050b057291 */ /* 0x010fd2000f8ec0ff */
[----:B------:R-:W2:Y:S02]  /*0d30*/  LDS.128 R8, [UR5+0x20] ;  /* 0x00002005ff087984 */ /* 0x000ea40008000c00 */
[----:B--2---:R-:W-:Y:S01]  /*0d40*/  FADD.FTZ R15, R12, R8 ;  /* 0x000000080c0f7221 */ /* 0x004fe20000010000 */
[----:B------:R-:W-:-:S03]  /*0d50*/  FADD.FTZ R8, R13, R9 ;  /* 0x000000090d087221 */ /* 0x000fc60000010000 */
[----:B------:R-:W-:Y:S01]  /*0d60*/  FADD.FTZ R9, R15, R10 ;  /* 0x0000000a0f097221 */ /* 0x000fe20000010000 */
[----:B------:R-:W-:Y:S01]  /*0d70*/  FADD.FTZ R8, R8, R11 ;  /* 0x0000000b08087221 */ /* 0x000fe20000010000 */
[----:B01-3--:R-:W0:Y:S02]  /*0d80*/  LDS.128 R12, [UR5+0x30] ;  /* 0x00003005ff0c7984 */ /* 0x00be240008000c00 */
[----:B0-----:R-:W-:Y:S01]  /*0d90*/  FADD.FTZ R9, R9, R12 ;  /* 0x0000000c09097221 */ /* 0x001fe20000010000 */
[----:B------:R-:W-:-:S03]  /*0da0*/  FADD.FTZ R12, R8, R13 ;  /* 0x0000000d080c7221 */ /* 0x000fc60000010000 */
[----:B------:R-:W-:Y:S01]  /*0db0*/  FADD.FTZ R13, R9, R14 ;  /* 0x0000000e090d7221 */ /* 0x000fe20000010000 */
[----:B------:R-:W-:Y:S01]  /*0dc0*/  FADD.FTZ R12, R12, R15 ;  /* 0x0000000f0c0c7221 */ /* 0x000fe20000010000 */
[----:B------:R-:W0:Y:S02]  /*0dd0*/  LDS.128 R8, [UR5+0x40] ;  /* 0x00004005ff087984 */ /* 0x000e240008000c00 */
        /* <DEDUP_REMOVED lines=31> */
[----:B------:R-:W-:Y:S01]  /*0fd0*/  FADD.FTZ R14, R14, R9 ;  /* 0x000000090e0e7221 */ /* 0x000fe20000010000 */
[----:B------:R-:W0:Y:S02]  /*0fe0*/  LDS.64 R12, [UR5+0xb0] ;  /* 0x0000b005ff0c7984 */ /* 0x000e240008000a00 */
[----:B------:R-:W-:Y:S01]  /*0ff0*/  FADD.FTZ R15, R15, R10 ;  /* 0x0000000a0f0f7221 */ /* 0x000fe20000010000 */
[----:B------:R-:W-:-:S03]  /*1000*/  FADD.FTZ R14, R14, R11 ;  /* 0x0000000b0e0e7221 */ /* 0x000fc60000010000 */
[----:B0-----:R-:W-:Y:S01]  /*1010*/  FADD.FTZ R12, R15, R12 ;  /* 0x0000000c0f0c7221 */ /* 0x001fe20000010000 */
[----:B------:R-:W-:-:S07]  /*1020*/  FADD.FTZ R13, R14, R13 ;  /* 0x0000000d0e0d7221 */ /* 0x000fce0000010000 */
.L_x_2914:
[----:B------:R-:W-:Y:S05]  /*1030*/  BSYNC.RECONVERGENT B0 ;  /* 0x0000000000007941 */ /* 0x000fea0003800200 */
.L_x_2913:
        /* <DEDUP_REMOVED lines=17> */
[----:B------:R-:W-:Y:S01]  /*1150*/  MOV R10, UR14 ;  /* 0x0000000e000a7c02 */ /* 0x000fe20008000f00 */
[----:B------:R-:W-:-:S04]  /*1160*/  UIMAD.WIDE.U32 UR12, UR12, 0x8, UR18 ;  /* 0x000000080c0c78a5 */ /* 0x000fc8000f8e0012 */
[----:B------:R-:W-:Y:S01]  /*1170*/  IMAD.U32 R25, RZ, RZ, UR11 ;  /* 0x0000000bff197e24 */ /* 0x000fe2000f8e00ff */
[----:B----4-:R-:W-:Y:S02]  /*1180*/  LEA R8, P4, R11, R8, 0x2 ;  /* 0x000000080b087211 */ /* 0x010fe400078810ff */
[----:B------:R-:W-:Y:S02]  /*1190*/  MOV R11, UR13 ;  /* 0x0000000d000b7c02 */ /* 0x000fe40008000f00 */
[----:B------:R-:W-:Y:S02]  /*11a0*/  LEA.HI.X R9, R10, R9, RZ, 0x2, P4 ;  /* 0x000000090a097211 */ /* 0x000fe400020f14ff */
[----:B------:R-:W-:Y:S02]  /*11b0*/  PLOP3.LUT P4, PT, PT, PT, UP1, 0x80, 0x8 ;  /* 0x000000000008781c */ /* 0x000fe40003f8f018 */
[----:B------:R-:W-:Y:S02]  /*11c0*/  MOV R10, UR12 ;  /* 0x0000000c000a7c02 */ /* 0x000fe40008000f00 */
[----:B--2---:R-:W-:-:S03]  /*11d0*/  SEL R15, R22, RZ, !P4 ;  /* 0x000000ff160f7207 */ /* 0x004fc60006000000 */
[----:B------:R4:W-:Y:S01]  /*11e0*/  STG.E.64 desc[UR16][R10.64], R12 ;  /* 0x0000000c0a007986 */ /* 0x0009e2000c101b10 */
[----:B------:R-:W-:Y:S01]  /*11f0*/  ISETP.NE.AND P4, PT, R15, -0x1, PT ;  /* 0xffffffff0f00780c */ /* 0x000fe20003f85270 */
[----:B------:R-:W-:Y:S06]  /*1200*/  MEMBAR.ALL.GPU ;  /* 0x0000000000007992 */ /* 0x000fec000000a000 */
[----:B------:R-:W-:-:S00]  /*1210*/  ERRBAR ;  /* 0x00000000000079ab */ /* 0x000fc00000000000 */
[----:B------:R-:W-:Y:S06]  /*1220*/  CGAERRBAR ;  /* 0x00000000000075ab */ /* 0x000fec0000000000 */
[----:B------:R4:W-:Y:S01]  /*1230*/  REDG.E.ADD.S32.STRONG.GPU desc[UR16][R8.64], R25 ;  /* 0x000000190800798e */ /* 0x0009e2000c12e310 */
[----:B------:R-:W-:Y:S05]  /*1240*/  @!P4 BRA `(.L_x_2916) ;  /* 0x000000000014c947 */ /* 0x000fea0003800000 */
.L_x_2917:
[----:B----4-:R-:W2:Y:S04]  /*1250*/  LDG.E.STRONG.GPU R10, desc[UR16][R8.64] ;  /* 0x00000010080a7981 */ /* 0x010ea8000c1ef900 */
[----:B--2---:R-:W-:Y:S01]  /*1260*/  CCTL.IVALL ;  /* 0x00000000ff00798f */ /* 0x004fe20002000000 */
[----:B------:R-:W-:Y:S05]  /*1270*/  YIELD ;  /* 0x0000000000007946 */ /* 0x000fea0003800000 */
[----:B------:R-:W-:-:S13]  /*1280*/  ISETP.NE.AND P4, PT, R10, R15, PT ;  /* 0x0000000f0a00720c */ /* 0x000fda0003f85270 */
[----:B------:R-:W-:Y:S05]  /*1290*/  @P4 BRA `(.L_x_2917) ;  /* 0xfffffffc00ec4947 */ /* 0x000fea000383ffff */
.L_x_2916:
[----:B------:R-:W-:Y:S05]  /*12a0*/  WARPSYNC.ALL ;  /* 0x0000000000007948 */ /* 0x000fea0003800000 */
[----:B------:R-:W-:Y:S06]  /*12b0*/  BAR.SYNC.DEFER_BLOCKING 0x0 ;  /* 0x0000000000007b1d */ /* 0x000fec0000010000 */
[----:B------:R-:W-:Y:S01]  /*12c0*/  UMOV UR5, URZ ;  /* 0x000000ff00057c82 */ /* 0x000fe20008000000 */
[----:B------:R-:W-:Y:S05]  /*12d0*/  @!P2 BRA `(.L_x_2918) ;  /* 0x000000040094a947 */ /* 0x000fea0003800000 */
[----:B------:R-:W-:Y:S02]  /*12e0*/  UIMAD UR25, UR21, 0x7, UR6 ;  /* 0x00000007151978a4 */ /* 0x000fe4000f8e0206 */
[----:B------:R-:W-:Y:S02]  /*12f0*/  ULEA UR12, UR21, UR6, 0x1 ;  /* 0x00000006150c7291 */ /* 0x000fe4000f8e08ff */
[----:B------:R-:W-:Y:S02]  /*1300*/  ULEA UR13, UR21, UR6, 0x2 ;  /* 0x00000006150d7291 */ /* 0x000fe4000f8e10ff */
[----:B------:R-:W-:Y:S02]  /*1310*/  UIMAD UR14, UR21, 0x6, UR6 ;  /* 0x00000006150e78a4 */ /* 0x000fe4000f8e0206 */
[----:B------:R-:W-:Y:S02]  /*1320*/  UIMAD UR15, UR21, 0x5, UR6 ;  /* 0x00000005150f78a4 */ /* 0x000fe4000f8e0206 */
[----:B------:R-:W-:-:S02]  /*1330*/  UIMAD UR22, UR21, 0x3, UR6 ;  /* 0x00000003151678a4 */ /* 0x000fc4000f8e0206 */
[----:B------:R-:W-:Y:S02]  /*1340*/  UIADD3 UR23, UPT, UPT, UR6, UR21, URZ ;  /* 0x0000001506177290 */ /* 0x000fe4000fffe0ff */
[----:B------:R-:W-:Y:S01]  /*1350*/  UIADD3 UR24, UPT, UPT, -UR20, URZ, URZ ;  /* 0x000000ff14187290 */ /* 0x000fe2000fffe1ff */
[----:B------:R-:W-:Y:S01]  /*1360*/  UMOV UR5, URZ ;  /* 0x000000ff00057c82 */ /* 0x000fe20008000000 */
[----:B------:R-:W-:-:S10]  /*1370*/  UMOV UR11, UR6 ;  /* 0x00000006000b7c82 */ /* 0x000fd40008000000 */
.L_x_2919:
[----:B------:R-:W-:Y:S01]  /*1380*/  UIADD3 UR26, UPT, UPT, UR5, 0x1, URZ ;  /* 0x00000001051a7890 */ /* 0x000fe2000fffe0ff */
[----:B------:R-:W-:-:S05]  /*1390*/  ISETP.EQ.OR P2, PT, RZ, UR24, P3 ;  /* 0x00000018ff007c0c */ /* 0x000fca0009f42670 */
[----:B----4-:R-:W-:-:S04]  /*13a0*/  MOV R8, UR26 ;  /* 0x0000001a00087c02 */ /* 0x010fc80008000f00 */
        /* <DEDUP_REMOVED lines=12> */
[----:B-1----:R-:W-:Y:S01]  /*1470*/  MOV R14, UR26 ;  /* 0x0000001a000e7c02 */ /* 0x002fe20008000f00 */
        /* <DEDUP_REMOVED lines=8> */
[----:B--2---:R-:W-:Y:S01]  /*1500*/  MOV R15, UR27 ;  /* 0x0000001b000f7c02 */ /* 0x004fe20008000f00 */
[----:B------:R-:W-:-:S05]  /*1510*/  @!UP1 UIMAD.WIDE.U32 UR26, UR22, 0x8, UR18 ;  /* 0x00000008161a98a5 */ /* 0x000fca000f8e0012 */
[----:B------:R-:W2:Y:S01]  /*1520*/  @!P5 LDG.E.64 R14, desc[UR16][R14.64] ;  /* 0x000000100e0ed981 */ /* 0x000ea2000c1e1b00 */
[----:B0--3--:R-:W-:Y:S01]  /*1530*/  @!P2 FADD.FTZ R12, R12, R8 ;  /* 0x000000080c0ca221 */ /* 0x009fe20000010000 */
[----:B------:R-:W-:Y:S01]  /*1540*/  @!P2 FADD.FTZ R13, R13, R9 ;  /* 0x000000090d0da221 */ /* 0x000fe20000010000 */
[----:B------:R-:W-:Y:S01]  /*1550*/  MOV R8, UR26 ;  /* 0x0000001a00087c02 */ /* 0x000fe20008000f00 */
[----:B------:R-:W-:Y:S01]  /*1560*/  IMAD.U32 R9, RZ, RZ, UR27 ;  /* 0x0000001bff097e24 */ /* 0x000fe2000f8e00ff */
[----:B------:R-:W-:Y:S01]  /*1570*/  UIADD3 UR26, UPT, UPT, UR5, 0x4, URZ ;  /* 0x00000004051a7890 */ /* 0x000fe2000fffe0ff */
[----:B----4-:R-:W-:-:S04]  /*1580*/  @!P4 FADD.FTZ R12, R12, R10 ;  /* 0x0000000a0c0cc221 */ /* 0x010fc80000010000 */
        /* <DEDUP_REMOVED lines=58> */
.L_x_2918:
[----:B----4-:R-:W-:-:S04]  /*1930*/  LOP3.LUT R8, R22, 0x7, RZ, 0xc0, !PT ;  /* 0x0000000716087812 */ /* 0x010fc800078ec0ff */
[----:B------:R-:W-:-:S13]  /*1940*/  ISETP.NE.AND P2, PT, R8, RZ, PT ;  /* 0x000000ff0800720c */ /* 0x000fda0003f45270 */
[----:B------:R-:W-:Y:S05]  /*1950*/  @!P2 BRA `(.L_x_2915) ;  /* 0x00000004006ca947 */ /* 0x000fea0003800000 */
[----:B------:R-:W-:-:S04]  /*1960*/  IADD3 R8, PT, PT, R8, -0x1, RZ ;  /* 0xffffffff08087810 */ /* 0x000fc80007ffe0ff */
[----:B------:R-:W-:-:S13]  /*1970*/  ISETP.GE.U32.AND P2, PT, R8, 0x3, PT ;  /* 0x000000030800780c */ /* 0x000fda0003f46070 */
[----:B------:R-:W-:Y:S05]  /*1980*/  @!P2 BRA `(.L_x_2920) ;  /* 0x0000000000b8a947 */ /* 0x000fea0003800000 */
[----:B------:R-:W-:Y:S01]  /*1990*/  MOV R8, UR5 ;  /* 0x0000000500087c02 */ /* 0x000fe20008000f00 */
[----:B------:R-:W-:-:S03]  /*19a0*/  UIADD3 UR11, UPT, UPT, UR5, 0x1, URZ ;  /* 0x00000001050b7890 */ /* 0x000fc6000fffe0ff */
[----:B------:R-:W-:-:S03]  /*19b0*/  ISETP.EQ.OR P2, PT, R8, UR20, P3 ;  /* 0x0000001408007c0c */ /* 0x000fc60009f42670 */
[----:B------:R-:W-:-:S04]  /*19c0*/  MOV R8, UR11 ;  /* 0x0000000b00087c02 */ /* 0x000fc80008000f00 */
[----:B------:R-:W-:-:S06]  /*19d0*/  ISETP.EQ.OR P4, PT, R8, UR20, P3 ;  /* 0x0000001408007c0c */ /* 0x000fcc0009f82670 */
[----:B------:R-:W-:-:S05]  /*19e0*/  VOTEU.ALL UP1, P2 ;  /* 0x0000000000ff7886 */ /* 0x000fca0001020000 */
[----:B------:R-:W-:Y:S02]  /*19f0*/  @!UP1 UIMAD UR12, UR5, UR21, UR6 ;  /* 0x00000015050c92a4 */ /* 0x000fe4000f8e0206 */
[----:B------:R-:W-:Y:S02]  /*1a00*/  VOTEU.ALL UP2, P4 ;  /* 0x0000000000ff7886 */ /* 0x000fe40002040000 */
[----:B------:R-:W-:-:S03]  /*1a10*/  @!UP1 UIMAD.WIDE.U32 UR12, UR12, 0x8, UR18 ;  /* 0x000000080c0c98a5 */ /* 0x000fc6000f8e0012 */
[----:B------:R-:W-:-:S03]  /*1a20*/  @!UP2 UIMAD UR11, UR11, UR21, UR6 ;  /* 0x000000150b0ba2a4 */ /* 0x000fc6000f8e0206 */
[----:B------:R-:W-:Y:S02]  /*1a30*/  MOV R10, UR12 ;  /* 0x0000000c000a7c02 */ /* 0x000fe40008000f00 */
[----:B------:R-:W-:Y:S01]  /*1a40*/  MOV R11, UR13 ;  /* 0x0000000d000b7c02 */ /* 0x000fe20008000f00 */
[----:B------:R-:W-:-:S05]  /*1a50*/  @!UP2 UIMAD.WIDE.U32 UR12, UR11, 0x8, UR18 ;  /* 0x000000080b0ca8a5 */ /* 0x000fca000f8e0012 */
[----:B------:R-:W0:Y:S01]  /*1a60*/  @!P2 LDG.E.64 R10, desc[UR16][R10.64] ;  /* 0x000000100a0aa981 */ /* 0x000e22000c1e1b00 */
[----:B------:R-:W-:Y:S01]  /*1a70*/  MOV R8, UR12 ;  /* 0x0000000c00087c02 */ /* 0x000fe20008000f00 */
[----:B------:R-:W-:Y:S01]  /*1a80*/  UIADD3 UR12, UPT, UPT, UR5, 0x2, URZ ;  /* 0x00000002050c7890 */ /* 0x000fe2000fffe0ff */
[----:B------:R-:W-:Y:S01]  /*1a90*/  MOV R9, UR13 ;  /* 0x0000000d00097c02 */ /* 0x000fe20008000f00 */
[----:B------:R-:W-:-:S04]  /*1aa0*/  UIADD3 UR14, UPT, UPT, UR5, 0x3, URZ ;  /* 0x00000003050e7890 */ /* 0x000fc8000fffe0ff */
[----:B-1----:R-:W-:Y:S01]  /*1ab0*/  MOV R14, UR12 ;  /* 0x0000000c000e7c02 */ /* 0x002fe20008000f00 */
[----:B------:R-:W4:Y:S03]  /*1ac0*/  @!P4 LDG.E.64 R8, desc[UR16][R8.64] ;  /* 0x000000100808c981 */ /* 0x000f26000c1e1b00 */
        /* <DEDUP_REMOVED lines=8> */
[----:B------:R-:W-:-:S06]  /*1b50*/  @!UP2 UIMAD.WIDE.U32 UR14, UR14, 0x8, UR18 ;  /* 0x000000080e0ea8a5 */ /* 0x000fcc000f8e0012 */
[----:B------:R-:W-:Y:S02]  /*1b60*/  MOV R14, UR14 ;  /* 0x0000000e000e7c02 */ /* 0x000fe40008000f00 */
[----:B--2---:R-:W-:-:S06]  /*1b70*/  MOV R15, UR15 ;  /* 0x0000000f000f7c02 */ /* 0x004fcc0008000f00 */
[----:B------:R-:W2:Y:S01]  /*1b80*/  @!P6 LDG.E.64 R14, desc[UR16][R14.64] ;  /* 0x000000100e0ee981 */ /* 0x000ea2000c1e1b00 */
[----:B0--3--:R-:W-:Y:S01]  /*1b90*/  @!P2 FADD.FTZ R12, R12, R10 ;  /* 0x0000000a0c0ca221 */ /* 0x009fe20000010000 */
[----:B------:R-:W-:Y:S01]  /*1ba0*/  @!P2 FADD.FTZ R13, R13, R11 ;  /* 0x0000000b0d0da221 */ /* 0x000fe20000010000 */
[----:B------:R-:W-:Y:S01]  /*1bb0*/  IMAD.U32 R10, RZ, RZ, UR12 ;  /* 0x0000000cff0a7e24 */ /* 0x000fe2000f8e00ff */
[----:B------:R-:W-:-:S06]  /*1bc0*/  MOV R11, UR13 ;  /* 0x0000000d000b7c02 */ /* 0x000fcc0008000f00 */
[----:B------:R-:W3:Y:S01]  /*1bd0*/  @!P5 LDG.E.64 R10, desc[UR16][R10.64] ;  /* 0x000000100a0ad981 */ /* 0x000ee2000c1e1b00 */
[----:B----4-:R-:W-:Y:S01]  /*1be0*/  @!P4 FADD.FTZ R12, R12, R8 ;  /* 0x000000080c0cc221 */ /* 0x010fe20000010000 */
[----:B------:R-:W-:-:S04]  /*1bf0*/  MOV R8, UR5 ;  /* 0x0000000500087c02 */ /* 0x000fc80008000f00 */
[----:B------:R-:W-:Y:S01]  /*1c00*/  IADD3 R8, PT, PT, R8, 0x4, RZ ;  /* 0x0000000408087810 */ /* 0x000fe20007ffe0ff */
[----:B------:R-:W-:-:S03]  /*1c10*/  @!P4 FADD.FTZ R13, R13, R9 ;  /* 0x000000090d0dc221 */ /* 0x000fc60000010000 */
[----:B------:R-:W-:Y:S01]  /*1c20*/  R2UR UR5, R8 ;  /* 0x00000000080572ca */ /* 0x000fe200000e0000 */
[----:B---3--:R-:W-:Y:S01]  /*1c30*/  @!P5 FADD.FTZ R12, R12, R10 ;  /* 0x0000000a0c0cd221 */ /* 0x008fe20000010000 */
[----:B------:R-:W-:-:S03]  /*1c40*/  @!P5 FADD.FTZ R13, R13, R11 ;  /* 0x0000000b0d0dd221 */ /* 0x000fc60000010000 */
[----:B--2---:R-:W-:Y:S01]  /*1c50*/  @!P6 FADD.FTZ R12, R12, R14 ;  /* 0x0000000e0c0ce221 */ /* 0x004fe20000010000 */
[----:B------:R-:W-:-:S09]  /*1c60*/  @!P6 FADD.FTZ R13, R13, R15 ;  /* 0x0000000f0d0de221 */ /* 0x000fd20000010000 */
.L_x_2920:
        /* <DEDUP_REMOVED lines=28> */
.L_x_2921:
        /* <DEDUP_REMOVED lines=13> */
.L_x_2922:
[----:B------:R-:W-:Y:S05]  /*1f00*/  BSYNC.RECONVERGENT B0 ;  /* 0x0000000000007941 */ /* 0x000fea0003800200 */
.L_x_2915:
[----:B------:R-:W4:Y:S01]  /*1f10*/  @P0 LDC.64 R8, c[0x0][0x388] ;  /* 0x0000e200ff080b82 */ /* 0x000f220000000a00 */
[----:B------:R-:W0:Y:S01]  /*1f20*/  LDCU UR12, c[0x0][0x414] ;  /* 0x00008280ff0c77ac */ /* 0x000e220008000800 */
[----:B------:R-:W-:Y:S02]  /*1f30*/  MOV R11, UR9 ;  /* 0x00000009000b7c02 */ /* 0x000fe40008000f00 */
[----:B--2---:R-:W-:Y:S01]  /*1f40*/  IADD3 R15, PT, PT, R26, UR10, RZ ;  /* 0x0000000a1a0f7c10 */ /* 0x004fe2000fffe0ff */
[----:B------:R-:W-:-:S03]  /*1f50*/  UMOV UR5, 0x400 ;  /* 0x0000040000057882 */ /* 0x000fc60000000000 */
[----:B------:R-:W2:Y:S01]  /*1f60*/  S2UR UR11, SR_CgaCtaId ;  /* 0x00000000000b79c3 */ /* 0x000ea20000008800 */
[----:B0-----:R-:W-:Y:S01]  /*1f70*/  @P0 FMUL.FTZ R10, R12, UR12 ;  /* 0x0000000c0c0a0c20 */ /* 0x001fe20008410000 */
[----:B----4-:R-:W-:-:S04]  /*1f80*/  @P0 IMAD.WIDE R8, R11, 0x8, R8 ;  /* 0x000000080b080825 */ /* 0x010fc800078e0208 */
[----:B------:R-:W-:-:S05]  /*1f90*/  @P0 FMUL.FTZ R11, R13, UR12 ;  /* 0x0000000c0d0b0c20 */ /* 0x000fca0008410000 */
[----:B------:R0:W-:Y:S01]  /*1fa0*/  @P0 STG.E.64 desc[UR16][R8.64], R10 ;  /* 0x0000000a08000986 */ /* 0x0001e2000c101b10 */
[----:B--2---:R-:W-:-:S09]  /*1fb0*/  ULEA UR5, UR11, UR5, 0x18 ;  /* 0x000000050b057291 */ /* 0x004fd2000f8ec0ff */
[----:B------:R3:W-:Y:S01]  /*1fc0*/  @!P3 STS.64 [UR5+0xc0], R12 ;  /* 0x0000c00cff00b988 */ /* 0x0007e20008000a05 */
[----:B0-----:R-:W0:Y:S08]  /*1fd0*/  LDC.64 R10, c[0x0][0x398] ;  /* 0x0000e600ff0a7b82 */ /* 0x001e300000000a00 */
[----:B------:R-:W2:Y:S01]  /*1fe0*/  LDC.64 R8, c[0x0][0x3a0] ;  /* 0x0000e800ff087b82 */ /* 0x000ea20000000a00 */
[----:B0-----:R-:W-:-:S07]  /*1ff0*/  IMAD.WIDE R10, R15, 0x4, R10 ;  /* 0x000000040f0a7825 */ /* 0x001fce00078e020a */
[----:B------:R-:W-:Y:S01]  /*2000*/  BAR.SYNC.DEFER_BLOCKING 0x0 ;  /* 0x0000000000007b1d */ /* 0x000fe20000010000 */
[----:B--2---:R-:W-:-:S05]  /*2010*/  IMAD.WIDE R8, R15, 0x4, R8 ;  /* 0x000000040f087825 */ /* 0x004fca00078e0208 */
[----:B------:R-:W5:Y:S04]  /*2020*/  LDG.E.64 R10, desc[UR16][R10.64] ;  /* 0x000000100a0a7981 */ /* 0x000f68000c1e1b00 */
[----:B---3--:R0:W5:Y:S01]  /*2030*/  LDG.E.64 R12, desc[UR16][R8.64] ;  /* 0x00000010080c7981 */ /* 0x008162000c1e1b00 */
[----:B------:R-:W-:Y:S03]  /*2040*/  BSSY.RECONVERGENT B0, `(.L_x_2923) ;  /* 0x00000ea000007945 */ /* 0x000fe60003800200 */
[----:B0-----:R-:W0:Y:S02]  /*2050*/  LDS.64 R8, [UR5+0xc0] ;  /* 0x0000c005ff087984 */ /* 0x001e240008000a00 */
[----:B0-----:R-:W-:-:S04]  /*2060*/  FMUL.FTZ R8, R8, UR12 ;  /* 0x0000000c08087c20 */ /* 0x001fc80008410000 */
[----:B-1----:R-:W-:-:S04]  /*2070*/  FMUL.FTZ R14, R8, R8 ;  /* 0x00000008080e7220 */ /* 0x002fc80000410000 */
[----:B------:R-:W-:Y:S01]  /*2080*/  FFMA.FTZ R14, R9, UR12, -R14 ;  /* 0x0000000c090e7c23 */ /* 0x000fe2000801080e */
[----:B------:R-:W-:-:S04]  /*2090*/  MOV R9, 0x3f800000 ;  /* 0x3f80000000097802 */ /* 0x000fc80000000f00 */
[----:B------:R-:W-:-:S13]  /*20a0*/  FSETP.GTU.FTZ.AND P2, PT, R14, RZ, PT ;  /* 0x000000ff0e00720b */ /* 0x000fda0003f5c000 */
[----:B------:R-:W0:Y:S02]  /*20b0*/  @P2 LDC R15, c[0x0][0x3a8] ;  /* 0x0000ea00ff0f2b82 */ /* 0x000e240000000800 */
[----:B0-----:R-:W-:-:S04]  /*20c0*/  @P2 FADD.FTZ R14, R14, R15 ;  /* 0x0000000f0e0e2221 */ /* 0x001fc80000010000 */
[----:B------:R0:W1:Y:S01]  /*20d0*/  @P2 MUFU.RSQ R9, R14 ;  /* 0x0000000e00092308 */ /* 0x0000620000001400 */
[----:B------:R-:W-:Y:S05]  /*20e0*/  BRA.U UP0, `(.L_x_2924) ;  /* 0x0000000500747547 */ /* 0x000fea000b800000 */
[----:B------:R-:W2:Y:S01]  /*20f0*/  LDCU.64 UR12, c[0x0][0x3e8] ;  /* 0x00007d00ff0c77ac */ /* 0x000ea20008000a00 */
[----:B------:R-:W-:Y:S01]  /*2100*/  SHF.R.S32.HI R24, RZ, 0x1f, R0 ;  /* 0x0000001fff187819 */ /* 0x000fe20000011400 */
[----:B------:R-:W-:Y:S01]  /*2110*/  BSSY.RECONVERGENT B1, `(.L_x_2925) ;  /* 0x0000015000017945 */ /* 0x000fe20003800200 */
[----:B--2---:R-:W-:-:S04]  /*2120*/  ISETP.GE.U32.AND P1, PT, R0, UR12, PT ;  /* 0x0000000c00007c0c */ /* 0x004fc8000bf26070 */
[----:B------:R-:W-:-:S13]  /*2130*/  ISETP.GE.AND.EX P1, PT, R24, UR13, PT, P1 ;  /* 0x0000000d18007c0c */ /* 0x000fda000bf26310 */
[----:B------:R-:W-:Y:S05]  /*2140*/  @P1 BRA `(.L_x_2926) ;  /* 0x0000000000441947 */ /* 0x000fea0003800000 */
[----:B------:R-:W2:Y:S01]  /*2150*/  LDCU.64 UR14, c[0x0][0x3e0] ;  /* 0x00007c00ff0e77ac */ /* 0x000ea20008000a00 */
[----:B0-----:R-:W-:Y:S01]  /*2160*/  MOV R14, R2 ;  /* 0x00000002000e7202 */ /* 0x001fe20000000f00 */
[----:B------:R-:W-:Y:S01]  /*2170*/  FADD.FTZ R20, -R8, R20 ;  /* 0x0000001408147221 */ /* 0x000fe20000010100 */
[----:B------:R-:W-:Y:S01]  /*2180*/  MOV R15, R5 ;  /* 0x00000005000f7202 */ /* 0x000fe20000000f00 */
[----:B------:R-:W0:Y:S01]  /*2190*/  LDCU.64 UR10, c[0x0][0x380] ;  /* 0x00007000ff0a77ac */ /* 0x000e220008000a00 */
[----:B--2---:R-:W-:Y:S02]  /*21a0*/  IMAD R24, R24, UR14, RZ ;  /* 0x0000000e18187c24 */ /* 0x004fe4000f8e02ff */
[----:B------:R-:W-:-:S04]  /*21b0*/  IMAD.WIDE.U32 R14, R0, UR14, R14 ;  /* 0x0000000e000e7c25 */ /* 0x000fc8000f8e000e */
[----:B------:R-:W-:Y:S01]  /*21c0*/  IMAD R25, R0, UR15, R24 ;  /* 0x0000000f00197c24 */ /* 0x000fe2000f8e0218 */
[----:B0-----:R-:W-:-:S03]  /*21d0*/  LEA R24, P1, R14, UR10, 0x2 ;  /* 0x0000000a0e187c11 */ /* 0x001fc6000f8210ff */
[----:B------:R-:W-:-:S05]  /*21e0*/  IMAD.IADD R15, R15, 0x1, R25 ;  /* 0x000000010f0f7824 */ /* 0x000fca00078e0219 */
[----:B------:R-:W-:Y:S01]  /*21f0*/  LEA.HI.X R25, R14, UR11, R15, 0x2, P1 ;  /* 0x0000000b0e197c11 */ /* 0x000fe200088f140f */
[----:B------:R-:W-:Y:S01]  /*2200*/  FADD.FTZ R14, -R8, R21 ;  /* 0x00000015080e7221 */ /* 0x000fe20000010100 */
[----:B-1----:R-:W-:-:S03]  /*2210*/  FMUL.FTZ R15, R20, R9 ;  /* 0x00000009140f7220 */ /* 0x002fc60000410000 */
[----:B------:R-:W-:Y:S01]  /*2220*/  FMUL.FTZ R20, R14, R9 ;  /* 0x000000090e147220 */ /* 0x000fe20000410000 */
[----:B-----5:R-:W-:-:S03]  /*2230*/  FFMA.FTZ R14, R10, R15, R12 ;  /* 0x0000000f0a0e7223 */ /* 0x020fc6000001000c */
[----:B------:R-:W-:-:S05]  /*2240*/  FFMA.FTZ R15, R11, R20, R13 ;  /* 0x000000140b0f7223 */ /* 0x000fca000001000d */
[----:B------:R2:W-:Y:S02]  /*2250*/  STG.E.64 desc[UR16][R24.64], R14 ;  /* 0x0000000e18007986 */ /* 0x0005e4000c101b10 */
.L_x_2926:
[----:B------:R-:W-:Y:S05]  /*2260*/  BSYNC.RECONVERGENT B1 ;  /* 0x0000000000017941 */ /* 0x000fea0003800200 */
.L_x_2925:
[----:B--2---:R-:W-:Y:S01]  /*2270*/  IADD3 R25, PT, PT, R0, 0x20, RZ ;  /* 0x0000002000197810 */ /* 0x004fe20007ffe0ff */
[----:B------:R-:W-:Y:S03]  /*2280*/  BSSY.RECONVERGENT B1, `(.L_x_2927) ;  /* 0x0000016000017945 */ /* 0x000fe60003800200 */
[----:B------:R-:W-:Y:S02]  /*2290*/  ISETP.GE.U32.AND P1, PT, R25, UR12, PT ;  /* 0x0000000c19007c0c */ /* 0x000fe4000bf26070 */
[----:B0-----:R-:W-:-:S04]  /*22a0*/  SHF.R.S32.HI R14, RZ, 0x1f, R25 ;  /* 0x0000001fff0e7819 */ /* 0x001fc80000011419 */
[----:B------:R-:W-:-:S13]  /*22b0*/  ISETP.GE.AND.EX P1, PT, R14, UR13, PT, P1 ;  /* 0x0000000d0e007c0c */ /* 0x000fda000bf26310 */
[----:B------:R-:W-:Y:S05]  /*22c0*/  @P1 BRA `(.L_x_2928) ;  /* 0x0000000000441947 */ /* 0x000fea0003800000 */
[----:B------:R-:W0:Y:S01]  /*22d0*/  LDCU.64 UR10, c[0x0][0x3e0] ;  /* 0x00007c00ff0a77ac */ /* 0x000e220008000a00 */
[----:B------:R-:W-:Y:S01]  /*22e0*/  MOV R15, R5 ;  /* 0x00000005000f7202 */ /* 0x000fe20000000f00 */
[----:B------:R-:W-:Y:S01]  /*22f0*/  FADD.FTZ R18, -R8, R18 ;  /* 0x0000001208127221 */ /* 0x000fe20000010100 */
[----:B------:R-:W2:Y:S01]  /*2300*/  LDCU.64 UR14, c[0x0][0x380] ;  /* 0x00007000ff0e77ac */ /* 0x000ea20008000a00 */
[----:B0-----:R-:W-:-:S04]  /*2310*/  IMAD R14, R14, UR10, RZ ;  /* 0x0000000a0e0e7c24 */ /* 0x001fc8000f8e02ff */
[----:B------:R-:W-:Y:S01]  /*2320*/  IMAD R21, R25, UR11, R14 ;  /* 0x0000000b19157c24 */ /* 0x000fe2000f8e020e */
[----:B------:R-:W-:-:S05]  /*2330*/  MOV R14, R2 ;  /* 0x00000002000e7202 */ /* 0x000fca0000000f00 */
[----:B------:R-:W-:-:S05]  /*2340*/  IMAD.WIDE.U32 R14, R25, UR10, R14 ;  /* 0x0000000a190e7c25 */ /* 0x000fca000f8e000e */
[----:B------:R-:W-:Y:S01]  /*2350*/  IADD3 R21, PT, PT, R15, R21, RZ ;  /* 0x000000150f157210 */ /* 0x000fe20007ffe0ff */
[----:B-1----:R-:W-:Y:S01]  /*2360*/  FMUL.FTZ R15, R18, R9 ;  /* 0x00000009120f7220 */ /* 0x002fe20000410000 */
[----:B--2---:R-:W-:-:S04]  /*2370*/  LEA R20, P1, R14, UR14, 0x2 ;  /* 0x0000000e0e147c11 */ /* 0x004fc8000f8210ff */
[----:B------:R-:W-:Y:S01]  /*2380*/  LEA.HI.X R21, R14, UR15, R21, 0x2, P1 ;  /* 0x0000000f0e157c11 */ /* 0x000fe200088f1415 */
[----:B------:R-:W-:-:S04]  /*2390*/  FADD.FTZ R14, -R8, R19 ;  /* 0x00000013080e7221 */ /* 0x000fc80000010100 */
[----:B------:R-:W-:Y:S01]  /*23a0*/  FMUL.FTZ R18, R14, R9 ;  /* 0x000000090e127220 */ /* 0x000fe20000410000 */
[----:B-----5:R-:W-:-:S03]  /*23b0*/  FFMA.FTZ R14, R10, R15, R12 ;  /* 0x0000000f0a0e7223 */ /* 0x020fc6000001000c */
[----:B------:R-:W-:-:S05]  /*23c0*/  FFMA.FTZ R15, R11, R18, R13 ;  /* 0x000000120b0f7223 */ /* 0x000fca000001000d */
[----:B------:R0:W-:Y:S02]  /*23d0*/  STG.E.64 desc[UR16][R20.64], R14 ;  /* 0x0000000e14007986 */ /* 0x0001e4000c101b10 */
.L_x_2928:
[----:B------:R-:W-:Y:S05]  /*23e0*/  BSYNC.RECONVERGENT B1 ;  /* 0x0000000000017941 */ /* 0x000fea0003800200 */
.L_x_2927:
[----:B0-----:R-:W-:Y:S01]  /*23f0*/  IADD3 R21, PT, PT, R0, 0x40, RZ ;  /* 0x0000004000157810 */ /* 0x001fe20007ffe0ff */
[----:B------:R-:W-:Y:S01]  /*2400*/  BSSY.RECONVERGENT B1, `(.L_x_2929) ;  /* 0x0000019000017945 */ /* 0x000fe20003800200 */
[----:B------:R-:W-:Y:S02]  /*2410*/  SHF.R.S32.HI R20, RZ, 0x1f, R23 ;  /* 0x0000001fff147819 */ /* 0x000fe40000011417 */
[----:B------:R-:W-:Y:S02]  /*2420*/  ISETP.GE.U32.AND P1, PT, R21, UR12, PT ;  /* 0x0000000c15007c0c */ /* 0x000fe4000bf26070 */
[----:B------:R-:W-:Y:S02]  /*2430*/  SHF.R.S32.HI R14, RZ, 0x1f, R21 ;  /* 0x0000001fff0e7819 */ /* 0x000fe40000011415 */
[----:B------:R-:W-:Y:S02]  /*2440*/  ISETP.GE.U32.AND P2, PT, R23, UR12, PT ;  /* 0x0000000c17007c0c */ /* 0x000fe4000bf46070 */
[----:B------:R-:W-:-:S02]  /*2450*/  ISETP.GE.AND.EX P1, PT, R14, UR13, PT, P1 ;  /* 0x0000000d0e007c0c */ /* 0x000fc4000bf26310 */
[----:B------:R-:W-:-:S11]  /*2460*/  ISETP.GE.AND.EX P2, PT, R20, UR13, PT, P2 ;  /* 0x0000000d14007c0c */ /* 0x000fd6000bf46320 */
        /* <DEDUP_REMOVED lines=18> */
.L_x_2930:
[----:B------:R-:W-:Y:S05]  /*2590*/  BSYNC.RECONVERGENT B1 ;  /* 0x0000000000017941 */ /* 0x000fea0003800200 */
.L_x_2929:
[----:B------:R-:W-:Y:S05]  /*25a0*/  @P2 BRA `(.L_x_2931) ;  /* 0x00000008004c2947 */ /* 0x000fea0003800000 */
[----:B------:R-:W2:Y:S01]  /*25b0*/  LDCU.64 UR10, c[0x0][0x3e0] ;  /* 0x00007c00ff0a77ac */ /* 0x000ea20008000a00 */
[----:B------:R-:W-:Y:S01]  /*25c0*/  MOV R3, R5 ;  /* 0x0000000500037202 */ /* 0x000fe20000000f00 */
[C---:B------:R-:W-:Y:S01]  /*25d0*/  FADD.FTZ R6, -R8.reuse, R6 ;  /* 0x0000000608067221 */ /* 0x040fe20000010100 */
[----:B------:R-:W-:Y:S01]  /*25e0*/  FADD.FTZ R8, -R8, R7 ;  /* 0x0000000708087221 */ /* 0x000fe20000010100 */
[----:B------:R-:W3:Y:S02]  /*25f0*/  LDCU.64 UR12, c[0x0][0x380] ;  /* 0x00007000ff0c77ac */ /* 0x000ee40008000a00 */
[-C--:B-1----:R-:W-:Y:S01]  /*2600*/  FMUL.FTZ R5, R6, R9.reuse ;  /* 0x0000000906057220 */ /* 0x082fe20000410000 */
[----:B------:R-:W-:-:S03]  /*2610*/  FMUL.FTZ R8, R8, R9 ;  /* 0x0000000908087220 */ /* 0x000fc60000410000 */
[----:B-----5:R-:W-:Y:S01]  /*2620*/  FFMA.FTZ R10, R10, R5, R12 ;  /* 0x000000050a0a7223 */ /* 0x020fe2000001000c */
[----:B------:R-:W-:Y:S01]  /*2630*/  FFMA.FTZ R11, R11, R8, R13 ;  /* 0x000000080b0b7223 */ /* 0x000fe2000001000d */
[----:B--2---:R-:W-:Y:S02]  /*2640*/  IMAD R20, R20, UR10, RZ ;  /* 0x0000000a14147c24 */ /* 0x004fe4000f8e02ff */
[----:B------:R-:W-:-:S04]  /*2650*/  IMAD.WIDE.U32 R2, R23, UR10, R2 ;  /* 0x0000000a17027c25 */ /* 0x000fc8000f8e0002 */
[----:B0-----:R-:W-:Y:S01]  /*2660*/  IMAD R15, R23, UR11, R20 ;  /* 0x0000000b170f7c24 */ /* 0x001fe2000f8e0214 */
[----:B---3--:R-:W-:-:S04]  /*2670*/  LEA R4, P1, R2, UR12, 0x2 ;  /* 0x0000000c02047c11 */ /* 0x008fc8000f8210ff */
[----:B------:R-:W-:-:S04]  /*2680*/  IADD3 R15, PT, PT, R3, R15, RZ ;  /* 0x0000000f030f7210 */ /* 0x000fc80007ffe0ff */
[----:B------:R-:W-:-:S05]  /*2690*/  LEA.HI.X R5, R2, UR13, R15, 0x2, P1 ;  /* 0x0000000d02057c11 */ /* 0x000fca00088f140f */
[----:B------:R2:W-:Y:S01]  /*26a0*/  STG.E.64 desc[UR16][R4.64], R10 ;  /* 0x0000000a04007986 */ /* 0x0005e2000c101b10 */
[----:B------:R-:W-:Y:S05]  /*26b0*/  BRA `(.L_x_2931) ;  /* 0x0000000800087947 */ /* 0x000fea0003800000 */
.L_x_2924:
[----:B------:R-:W2:Y:S01]  /*26c0*/  LDCU.64 UR14, c[0x0][0x3e8] ;  /* 0x00007d00ff0e77ac */ /* 0x000ea20008000a00 */
[----:B------:R-:W-:Y:S04]  /*26d0*/  BSSY.RECONVERGENT B1, `(.L_x_2932) ;  /* 0x000001e000017945 */ /* 0x000fe80003800200 */
[----:B------:R-:W-:Y:S05]  /*26e0*/  @P1 BRA `(.L_x_2933) ;  /* 0x0000000000701947 */ /* 0x000fea0003800000 */
[----:B------:R-:W3:Y:S01]  /*26f0*/  LDCU.64 UR10, c[0x0][0x3e0] ;  /* 0x00007c00ff0a77ac */ /* 0x000ee20008000a00 */
[----:B------:R-:W-:Y:S01]  /*2700*/  SHF.R.S32.HI R24, RZ, 0x1f, R0 ;  /* 0x0000001fff187819 */ /* 0x000fe20000011400 */
[----:B------:R-:W-:Y:S01]  /*2710*/  IMAD.MOV.U32 R15, RZ, RZ, R5 ;  /* 0x000000ffff0f7224 */ /* 0x000fe200078e0005 */
[----:B0-----:R-:W-:Y:S01]  /*2720*/  MOV R14, R2 ;  /* 0x00000002000e7202 */ /* 0x001fe20000000f00 */
[----:B------:R-:W0:Y:S01]  /*2730*/  LDCU.64 UR12, c[0x0][0x380] ;  /* 0x00007000ff0c77ac */ /* 0x000e220008000a00 */
[C---:B------:R-:W-:Y:S01]  /*2740*/  FADD.FTZ R20, -R8.reuse, R20 ;  /* 0x0000001408147221 */ /* 0x040fe20000010100 */
[----:B------:R-:W-:-:S04]  /*2750*/  FADD.FTZ R21, -R8, R21 ;  /* 0x0000001508157221 */ /* 0x000fc80000010100 */
[----:B-1----:R-:W-:Y:S01]  /*2760*/  FMUL.FTZ R21, R21, R9 ;  /* 0x0000000915157220 */ /* 0x002fe20000410000 */
[----:B---3--:R-:W-:Y:S02]  /*2770*/  IMAD R24, R24, UR10, RZ ;  /* 0x0000000a18187c24 */ /* 0x008fe4000f8e02ff */
[----:B------:R-:W-:-:S04]  /*2780*/  IMAD.WIDE.U32 R14, R0, UR10, R14 ;  /* 0x0000000a000e7c25 */ /* 0x000fc8000f8e000e */
[----:B------:R-:W-:Y:S01]  /*2790*/  IMAD R25, R0, UR11, R24 ;  /* 0x0000000b00197c24 */ /* 0x000fe2000f8e0218 */
[----:B0-----:R-:W-:-:S04]  /*27a0*/  LEA R24, P1, R14, UR12, 0x2 ;  /* 0x0000000c0e187c11 */ /* 0x001fc8000f8210ff */
[----:B------:R-:W-:-:S04]  /*27b0*/  IADD3 R15, PT, PT, R15, R25, RZ ;  /* 0x000000190f0f7210 */ /* 0x000fc80007ffe0ff */
[----:B------:R-:W-:Y:S01]  /*27c0*/  LEA.HI.X R25, R14, UR13, R15, 0x2, P1 ;  /* 0x0000000d0e197c11 */ /* 0x000fe200088f140f */
[----:B------:R-:W-:-:S04]  /*27d0*/  FMUL.FTZ R15, R20, R9 ;  /* 0x00000009140f7220 */ /* 0x000fc80000410000 */
[----:B-----5:R-:W-:-:S04]  /*27e0*/  FFMA.FTZ R14, R10, R15, R12 ;  /* 0x0000000f0a0e7223 */ /* 0x020fc8000001000c */
[----:B------:R-:W-:-:S06]  /*27f0*/  FMUL.FTZ R15, R14, -1.4426950216293334961 ;  /* 0xbfb8aa3b0e0f7820 */ /* 0x000fcc0000410000 */
[----:B------:R-:W0:Y:S02]  /*2800*/  MUFU.EX2 R15, R15 ;  /* 0x0000000f000f7308 */ /* 0x000e240000000800 */
[----:B0-----:R-:W-:-:S06]  /*2810*/  FADD.FTZ R20, R15, 1 ;  /* 0x3f8000000f147421 */ /* 0x001fcc0000010000 */
[----:B------:R0:W1:Y:S02]  /*2820*/  MUFU.RCP R15, R20 ;  /* 0x00000014000f7308 */ /* 0x0000640000001000 */
[----:B0-----:R-:W-:-:S04]  /*2830*/  FFMA.FTZ R20, R11, R21, R13 ;  /* 0x000000150b147223 */ /* 0x001fc8000001000d */
[----:B------:R-:W-:Y:S01]  /*2840*/  FMUL.FTZ R21, R20, -1.4426950216293334961 ;  /* 0xbfb8aa3b14157820 */ /* 0x000fe20000410000 */
[----:B-1----:R-:W-:-:S05]  /*2850*/  FMUL.FTZ R14, R14, R15 ;  /* 0x0000000f0e0e7220 */ /* 0x002fca0000410000 */
[----:B------:R-:W0:Y:S02]  /*2860*/  MUFU.EX2 R21, R21 ;  /* 0x0000001500157308 */ /* 0x000e240000000800 */
[----:B0-----:R-:W-:-:S06]  /*2870*/  FADD.FTZ R21, R21, 1 ;  /* 0x3f80000015157421 */ /* 0x001fcc0000010000 */
[----:B------:R-:W0:Y:S02]  /*2880*/  MUFU.RCP R15, R21 ;  /* 0x00000015000f7308 */ /* 0x000e240000001000 */
[----:B0-----:R-:W-:-:S05]  /*2890*/  FMUL.FTZ R15, R20, R15 ;  /* 0x0000000f140f7220 */ /* 0x001fca0000410000 */
[----:B------:R3:W-:Y:S02]  /*28a0*/  STG.E.64 desc[UR16][R24.64], R14 ;  /* 0x0000000e18007986 */ /* 0x0007e4000c101b10 */
.L_x_2933:
[----:B--2---:R-:W-:Y:S05]  /*28b0*/  BSYNC.RECONVERGENT B1 ;  /* 0x0000000000017941 */ /* 0x004fea0003800200 */
.L_x_2932:
[----:B---3--:R-:W-:Y:S01]  /*28c0*/  IADD3 R25, PT, PT, R0, 0x20, RZ ;  /* 0x0000002000197810 */ /* 0x008fe20007ffe0ff */
[----:B------:R-:W-:Y:S03]  /*28d0*/  BSSY.RECONVERGENT B1, `(.L_x_2934) ;  /* 0x0000020000017945 */ /* 0x000fe60003800200 */
[----:B------:R-:W-:Y:S02]  /*28e0*/  ISETP.GE.U32.AND P1, PT, R25, UR14, PT ;  /* 0x0000000e19007c0c */ /* 0x000fe4000bf26070 */
[----:B0-----:R-:W-:-:S04]  /*28f0*/  SHF.R.S32.HI R14, RZ, 0x1f, R25 ;  /* 0x0000001fff0e7819 */ /* 0x001fc80000011419 */
[----:B------:R-:W-:-:S13]  /*2900*/  ISETP.GE.AND.EX P1, PT, R14, UR15, PT, P1 ;  /* 0x0000000f0e007c0c */ /* 0x000fda000bf26310 */
[----:B------:R-:W-:Y:S05]  /*2910*/  @P1 BRA `(.L_x_2935) ;  /* 0x00000000006c1947 */ /* 0x000fea0003800000 */
[----:B------:R-:W0:Y:S01]  /*2920*/  LDCU.64 UR10, c[0x0][0x3e0] ;  /* 0x00007c00ff0a77ac */ /* 0x000e220008000a00 */
[----:B------:R-:W-:Y:S01]  /*2930*/  MOV R15, R5 ;  /* 0x00000005000f7202 */ /* 0x000fe20000000f00 */
[C---:B------:R-:W-:Y:S01]  /*2940*/  FADD.FTZ R18, -R8.reuse, R18 ;  /* 0x0000001208127221 */ /* 0x040fe20000010100 */
[----:B------:R-:W-:Y:S01]  /*2950*/  FADD.FTZ R24, -R8, R19 ;  /* 0x0000001308187221 */ /* 0x000fe20000010100 */
[----:B------:R-:W2:Y:S03]  /*2960*/  LDCU.64 UR12, c[0x0][0x380] ;  /* 0x00007000ff0c77ac */ /* 0x000ea60008000a00 */
[----:B-1----:R-:W-:Y:S01]  /*2970*/  FMUL.FTZ R24, R24, R9 ;  /* 0x0000000918187220 */ /* 0x002fe20000410000 */
[----:B0-----:R-:W-:-:S04]  /*2980*/  IMAD R14, R14, UR10, RZ ;  /* 0x0000000a0e0e7c24 */ /* 0x001fc8000f8e02ff */
[----:B------:R-:W-:Y:S01]  /*2990*/  IMAD R21, R25, UR11, R14 ;  /* 0x0000000b19157c24 */ /* 0x000fe2000f8e020e */
[----:B------:R-:W-:-:S05]  /*29a0*/  MOV R14, R2 ;  /* 0x00000002000e7202 */ /* 0x000fca0000000f00 */
[----:B------:R-:W-:-:S05]  /*29b0*/  IMAD.WIDE.U32 R14, R25, UR10, R14 ;  /* 0x0000000a190e7c25 */ /* 0x000fca000f8e000e */
[----:B------:R-:W-:Y:S01]  /*29c0*/  IADD3 R21, PT, PT, R15, R21, RZ ;  /* 0x000000150f157210 */ /* 0x000fe20007ffe0ff */
[----:B------:R-:W-:Y:S01]  /*29d0*/  FMUL.FTZ R15, R18, R9 ;  /* 0x00000009120f7220 */ /* 0x000fe20000410000 */
[----:B--2---:R-:W-:-:S04]  /*29e0*/  LEA R20, P1, R14, UR12, 0x2 ;  /* 0x0000000c0e147c11 */ /* 0x004fc8000f8210ff */
[----:B------:R-:W-:Y:S01]  /*29f0*/  LEA.HI.X R21, R14, UR13, R21, 0x2, P1 ;  /* 0x0000000d0e157c11 */ /* 0x000fe200088f1415 */
[----:B-----5:R-:W-:Y:S01]  /*2a00*/  FFMA.FTZ R14, R10, R15, R12 ;  /* 0x0000000f0a0e7223 */ /* 0x020fe2000001000c */
        /* <DEDUP_REMOVED lines=10> */
[----:B-1----:R-:W-:-:S05]  /*2ab0*/  FMUL.FTZ R15, R15, R24 ;  /* 0x000000180f0f7220 */ /* 0x002fca0000410000 */
[----:B------:R0:W-:Y:S02]  /*2ac0*/  STG.E.64 desc[UR16][R20.64], R14 ;  /* 0x0000000e14007986 */ /* 0x0001e4000c101b10 */
.L_x_2935:
[----:B------:R-:W-:Y:S05]  /*2ad0*/  BSYNC.RECONVERGENT B1 ;  /* 0x0000000000017941 */ /* 0x000fea0003800200 */
.L_x_2934:
        /* <DEDUP_REMOVED lines=19> */
[----:B------:R-:W-:Y:S01]  /*2c10*/  FADD.FTZ R16, -R8, R17 ;  /* 0x0000001108107221 */ /* 0x000fe20000010100 */
[----:B--2---:R-:W-:-:S03]  /*2c20*/  LEA R18, P1, R14, UR12, 0x2 ;  /* 0x0000000c0e127c11 */ /* 0x004fc6000f8210ff */
[----:B------:R-:W-:Y:S01]  /*2c30*/  FMUL.FTZ R24, R16, R9 ;  /* 0x0000000910187220 */ /* 0x000fe20000410000 */
[----:B------:R-:W-:Y:S01]  /*2c40*/  LEA.HI.X R19, R14, UR13, R19, 0x2, P1 ;  /* 0x0000000d0e137c11 */ /* 0x000fe200088f1413 */
[----:B-----5:R-:W-:Y:S02]  /*2c50*/  FFMA.FTZ R14, R10, R15, R12 ;  /* 0x0000000f0a0e7223 */ /* 0x020fe4000001000c */
[----:B------:R-:W-:Y:S02]  /*2c60*/  FFMA.FTZ R15, R11, R24, R13 ;  /* 0x000000180b0f7223 */ /* 0x000fe4000001000d */
[----:B------:R-:W-:Y:S02]  /*2c70*/  FMUL.FTZ R16, R14, -1.4426950216293334961 ;  /* 0xbfb8aa3b0e107820 */ /* 0x000fe40000410000 */
[----:B------:R-:W-:-:S04]  /*2c80*/  FMUL.FTZ R21, R15, -1.4426950216293334961 ;  /* 0xbfb8aa3b0f157820 */ /* 0x000fc80000410000 */
        /* <DEDUP_REMOVED lines=9> */
.L_x_2937:
[----:B------:R-:W-:Y:S05]  /*2d20*/  BSYNC.RECONVERGENT B1 ;  /* 0x0000000000017941 */ /* 0x000fea0003800200 */
.L_x_2936:
[----:B------:R-:W-:Y:S05]  /*2d30*/  @P2 BRA `(.L_x_2931) ;  /* 0x0000000000682947 */ /* 0x000fea0003800000 */
[C---:B------:R-:W-:Y:S01]  /*2d40*/  FADD.FTZ R6, -R8.reuse, R6 ;  /* 0x0000000608067221 */ /* 0x040fe20000010100 */
[----:B------:R-:W-:Y:S01]  /*2d50*/  FADD.FTZ R8, -R8, R7 ;  /* 0x0000000708087221 */ /* 0x000fe20000010100 */
[----:B------:R-:W2:Y:S01]  /*2d60*/  LDCU.64 UR10, c[0x0][0x3e0] ;  /* 0x00007c00ff0a77ac */ /* 0x000ea20008000a00 */
        /* <DEDUP_REMOVED lines=8> */
[----:B------:R-:W3:Y:S01]  /*2df0*/  MUFU.EX2 R3, R3 ;  /* 0x0000000300037308 */ /* 0x000ee20000000800 */
[----:B--2---:R-:W-:Y:S02]  /*2e00*/  IMAD R20, R20, UR10, RZ ;  /* 0x0000000a14147c24 */ /* 0x004fe4000f8e02ff */
[----:B------:R-:W-:-:S05]  /*2e10*/  IMAD.WIDE.U32 R4, R23, UR10, R4 ;  /* 0x0000000a17047c25 */ /* 0x000fca000f8e0004 */
[----:B------:R-:W2:Y:S01]  /*2e20*/  MUFU.EX2 R8, R8 ;  /* 0x0000000800087308 */ /* 0x000ea20000000800 */
[----:B-1----:R-:W-:Y:S01]  /*2e30*/  LEA R2, P1, R4, UR12, 0x2 ;  /* 0x0000000c04027c11 */ /* 0x002fe2000f8210ff */
[----:B---3--:R-:W-:Y:S01]  /*2e40*/  FADD.FTZ R6, R3, 1 ;  /* 0x3f80000003067421 */ /* 0x008fe20000010000 */
[----:B------:R-:W-:-:S05]  /*2e50*/  IMAD R3, R23, UR11, R20 ;  /* 0x0000000b17037c24 */ /* 0x000fca000f8e0214 */
[----:B------:R-:W1:Y:S01]  /*2e60*/  MUFU.RCP R7, R6 ;  /* 0x0000000600077308 */ /* 0x000e620000001000 */
[----:B------:R-:W-:Y:S01]  /*2e70*/  IADD3 R3, PT, PT, R5, R3, RZ ;  /* 0x0000000305037210 */ /* 0x000fe20007ffe0ff */
[----:B--2---:R-:W-:-:S03]  /*2e80*/  FADD.FTZ R9, R8, 1 ;  /* 0x3f80000008097421 */ /* 0x004fc60000010000 */
[----:B------:R-:W-:-:S03]  /*2e90*/  LEA.HI.X R3, R4, UR13, R3, 0x2, P1 ;  /* 0x0000000d04037c11 */ /* 0x000fc600088f1403 */
[----:B------:R-:W2:Y:S01]  /*2ea0*/  MUFU.RCP R12, R9 ;  /* 0x00000009000c7308 */ /* 0x000ea20000001000 */
[----:B-1----:R-:W-:Y:S01]  /*2eb0*/  FMUL.FTZ R10, R10, R7 ;  /* 0x000000070a0a7220 */ /* 0x002fe20000410000 */
[----:B--2---:R-:W-:-:S05]  /*2ec0*/  FMUL.FTZ R11, R11, R12 ;  /* 0x0000000c0b0b7220 */ /* 0x004fca0000410000 */
[----:B------:R3:W-:Y:S02]  /*2ed0*/  STG.E.64 desc[UR16][R2.64], R10 ;  /* 0x0000000a02007986 */ /* 0x0007e4000c101b10 */
.L_x_2931:
[----:B------:R-:W-:Y:S05]  /*2ee0*/  BSYNC.RECONVERGENT B0 ;  /* 0x0000000000007941 */ /* 0x000fea0003800200 */
.L_x_2923:
[----:B------:R-:W-:Y:S02]  /*2ef0*/  UIADD3 UR9, UPT, UPT, UR21, UR9, URZ ;  /* 0x0000000915097290 */ /* 0x000fe4000fffe0ff */
[----:B------:R-:W-:Y:S02]  /*2f00*/  UIADD3 UR4, UPT, UPT, UR4, 0x1, URZ ;  /* 0x0000000104047890 */ /* 0x000fe4000fffe0ff */
[----:B------:R-:W-:-:S09]  /*2f10*/  UISETP.GE.AND UP1, UPT, UR9, UR7, UPT ;  /* 0x000000070900728c */ /* 0x000fd2000bf26270 */
[----:B------:R-:W-:Y:S05]  /*2f20*/  BRA.U !UP1, `(.L_x_2938) ;  /* 0xffffffd109dc7547 */ /* 0x000fea000b83ffff */
[----:B------:R-:W-:Y:S05]  /*2f30*/  EXIT ;  /* 0x000000000000794d */ /* 0x000fea0003800000 */
.L_x_2939:
        /* <DEDUP_REMOVED lines=12> */
.L_x_3468:


//--------------------- .text._Z35group_norm_nhwc_fwd_one_pass_kernelI11Fp32IOFp32WLi256ELi40ELi640EEv26Group_norm_nhwc_fwd_params --------------------------
	.section	.text._Z35group_norm_nhwc_fwd_one_pass_kernelI11Fp32IOFp32WLi256ELi40ELi640EEv26Group_norm_nhwc_fwd_params,"ax",@progbits
	.align	128
        .global         _Z35group_norm_nhwc_fwd_one_pass_kernelI11Fp32IOFp32WLi256ELi40ELi640EEv26Group_norm_nhwc_fwd_params
        .type           _Z35group_norm_nhwc_fwd_one_pass_kernelI11Fp32IOFp32WLi256ELi40ELi640EEv26Group_norm_nhwc_fwd_params,@function
        .size           _Z35group_norm_nhwc_fwd_one_pass_kernelI11Fp32IOFp32WLi256ELi40ELi640EEv26Group_norm_nhwc_fwd_params,(.L_x_3469 - _Z35group_norm_nhwc_fwd_one_pass_kernelI11Fp32IOFp32WLi256ELi40ELi640EEv26Group_norm_nhwc_fwd_params)
        .other          _Z35group_norm_nhwc_fwd_one_pass_kernelI11Fp32IOFp32WLi256ELi40ELi640EEv26Group_norm_nhwc_fwd_params,@"STO_CUDA_ENTRY STV_DEFAULT"
_Z35group_norm_nhwc_fwd_one_pass_kernelI11Fp32IOFp32WLi256ELi40ELi640EEv26Group_norm_nhwc_fwd_params:
.text._Z35group_norm_nhwc_fwd_one_pass_kernelI11Fp32IOFp32WLi256ELi40ELi640EEv26Group_norm_nhwc_fwd_params:
        /* <DEDUP_REMOVED lines=12> */
[----:B------:R-:W4:Y:S05]  /*00c0*/  LDCU UR20, c[0x0][0x374] ;  /* 0x00006e80ff1477ac */ /* 0x000f2a0008000800 */
[----:B------:R-:W4:Y:S01]  /*00d0*/  LDC R30, c[0x0][0x370] ;  /* 0x0000dc00ff1e7b82 */ /* 0x000f220000000800 */
[----:B------:R-:W0:Y:S01]  /*00e0*/  LDCU.64 UR16, c[0x0][0x358] ;  /* 0x00006b00ff1077ac */ /* 0x000e220008000a00 */
[----:B------:R-:W-:Y:S01]  /*00f0*/  UMOV UR7, UR6 ;  /* 0x0000000600077c82 */ /* 0x000fe20008000000 */
[----:B--2---:R-:W-:Y:S01]  /*0100*/  MOV R3, UR4 ;  /* 0x0000000400037c02 */ /* 0x004fe20008000f00 */
[----:B------:R-:W-:Y:S01]  /*0110*/  UMOV UR4, URZ ;  /* 0x000000ff00047c82 */ /* 0x000fe20008000000 */
[----:B---3--:R-:W-:-:S02]  /*0120*/  ISETP.NE.U32.AND P1, PT, RZ, UR8, PT ;  /* 0x00000008ff007c0c */ /* 0x008fc4000bf25070 */
        /* <DEDUP_REMOVED lines=8> */
[C---:B------:R-:W-:Y:S02]  /*01b0*/  IADD3 R42, PT, PT, R0.reuse, 0x20, RZ ;  /* 0x00000020002a7810 */ /* 0x040fe40007ffe0ff */
[C---:B------:R-:W-:Y:S02]  /*01c0*/  IADD3 R39, PT, PT, R0.reuse, 0x40, RZ ;  /* 0x0000004000277810 */ /* 0x040fe40007ffe0ff */
[----:B------:R-:W-:Y:S02]  /*01d0*/  IADD3 R2, PT, PT, RZ, -R2, RZ ;  /* 0x80000002ff027210 */ /* 0x000fe40007ffe0ff */
[----:B------:R-:W-:Y:S02]  /*01e0*/  IADD3 R38, PT, PT, R0, 0x60, RZ ;  /* 0x0000006000267810 */ /* 0x000fe40007ffe0ff */
        /* <DEDUP_REMOVED lines=13> */
[----:B------:R-:W-:-:S02]  /*02c0*/  SHF.R.S32.HI R43, RZ, 0x1f, R40 ;  /* 0x0000001fff2b7819 */ /* 0x000fc40000011428 */
[----:B----4-:R-:W-:-:S07]  /*02d0*/  SHF.L.U32 R41, R41, 0x1, RZ ;  /* 0x0000000129297819 */ /* 0x010fce00000006ff */
.L_x_2983:
[----:B0-----:R-:W0:Y:S01]  /*02e0*/  LDCU UR5, c[0x0][0x3f8] ;  /* 0x00007f00ff0577ac */ /* 0x001e220008000800 */
[----:B-1-34-:R-:W-:Y:S02]  /*02f0*/  IABS R8, UR7 ;  /* 0x0000000700087c13 */ /* 0x01afe40008000000 */
[----:B------:R-:W-:Y:S01]  /*0300*/  SHF.R.S32.HI R10, RZ, 0x1f, R42 ;  /* 0x0000001fff0a7819 */ /* 0x000fe2000001142a */
[----:B------:R-:W1:Y:S01]  /*0310*/  LDCU.64 UR12, c[0x0][0x3f0] ;  /* 0x00007e00ff0c77ac */ /* 0x000e620008000a00 */
[----:B------:R-:W-:Y:S02]  /*0320*/  SHF.R.S32.HI R16, RZ, 0x1f, R39 ;  /* 0x0000001fff107819 */ /* 0x000fe40000011427 */
[----:B------:R-:W-:Y:S02]  /*0330*/  SHF.R.S32.HI R18, RZ, 0x1f, R38 ;  /* 0x0000001fff127819 */ /* 0x000fe40000011426 */
[----:B-----5:R-:W-:Y:S02]  /*0340*/  SHF.R.S32.HI R22, RZ, 0x1f, R37 ;  /* 0x0000001fff167819 */ /* 0x020fe40000011425 */
[----:B------:R-:W-:-:S02]  /*0350*/  SHF.R.S32.HI R26, RZ, 0x1f, R0 ;  /* 0x0000001fff1a7819 */ /* 0x000fc40000011400 */
[----:B0-----:R-:W-:-:S04]  /*0360*/  MOV R2, UR5 ;  /* 0x0000000500027c02 */ /* 0x001fc80008000f00 */
[----:B------:R-:W-:-:S04]  /*0370*/  IABS R5, R2 ;  /* 0x0000000200057213 */ /* 0x000fc80000000000 */
        /* <DEDUP_REMOVED lines=12> */
[----:B------:R-:W-:-:S13]  /*0440*/  R2UR UR8, R7 ;  /* 0x00000000070872ca */ /* 0x000fda00000e0000 */
        /* <DEDUP_REMOVED lines=19> */
[----:B------:R-:W0:Y:S01]  /*0580*/  @!P4 LDC.64 R6, c[0x0][0x3e0] ;  /* 0x0000f800ff06cb82 */ /* 0x000e220000000a00 */
[----:B-1----:R-:W-:-:S02]  /*0590*/  MOV R5, UR12 ;  /* 0x0000000c00057c02 */ /* 0x002fc40008000f00 */
[----:B------:R-:W-:-:S04]  /*05a0*/  ISETP.GE.U32.AND P3, PT, R37, UR10, PT ;  /* 0x0000000a25007c0c */ /* 0x000fc8000bf66070 */
[----:B------:R-:W-:Y:S01]  /*05b0*/  ISETP.GE.AND.EX P3, PT, R22, UR11, PT, P3 ;  /* 0x0000000b16007c0c */ /* 0x000fe2000bf66330 */
[----:B------:R-:W1:Y:S02]  /*05c0*/  @!P5 LDC.64 R8, c[0x0][0x3e0] ;  /* 0x0000f800ff08db82 */ /* 0x000e640000000a00 */
[----:B------:R-:W-:-:S05]  /*05d0*/  VOTEU.ANY UP0, P1 ;  /* 0x0000000000ff7886 */ /* 0x000fca0000800100 */
[----:B------:R-:W-:Y:S01]  /*05e0*/  @UP0 UIADD3 UR9, UPT, UPT, UR9, 0x1, URZ ;  /* 0x0000000109090890 */ /* 0x000fe2000fffe0ff */
[----:B------:R-:W2:Y:S01]  /*05f0*/  @!P4 LDC.64 R12, c[0x0][0x390] ;  /* 0x0000e400ff0ccb82 */ /* 0x000ea20000000a00 */
[----:B------:R-:W-:Y:S02]  /*0600*/  UISETP.NE.AND UP0, UPT, UR5, URZ, UPT ;  /* 0x000000ff0500728c */ /* 0x000fe4000bf05270 */
[----:B------:R-:W-:Y:S01]  /*0610*/  @!UP1 UIADD3 UR9, UPT, UPT, -UR9, URZ, URZ ;  /* 0x000000ff09099290 */ /* 0x000fe2000fffe1ff */
[----:B0-----:R-:W-:-:S04]  /*0620*/  @!P4 IMAD R4, R10, R6, RZ ;  /* 0x000000060a04c224 */ /* 0x001fc800078e02ff */
[----:B------:R-:W0:Y:S04]  /*0630*/  @!P5 LDC.64 R14, c[0x0][0x390] ;  /* 0x0000e400ff0edb82 */ /* 0x000e280000000a00 */
[----:B------:R-:W-:Y:S01]  /*0640*/  @!UP0 ULOP3.LUT UR9, URZ, UR5, URZ, 0x33, !UPT ;  /* 0x00000005ff098292 */ /* 0x000fe2000f8e33ff */
[----:B------:R-:W-:-:S03]  /*0650*/  @!P4 IMAD R17, R42, R7, R4 ;  /* 0x000000072a11c224 */ /* 0x000fc600078e0204 */
[----:B------:R-:W-:Y:S01]  /*0660*/  UIADD3 UR8, UPT, UPT, -UR9, URZ, URZ ;  /* 0x000000ff09087290 */ /* 0x000fe2000fffe1ff */
[----:B------:R-:W3:Y:S01]  /*0670*/  @!P2 LDC.64 R10, c[0x0][0x3e0] ;  /* 0x0000f800ff0aab82 */ /* 0x000ee20000000a00 */
[----:B-1----:R-:W-:Y:S02]  /*0680*/  @!P5 IMAD R16, R16, R8, RZ ;  /* 0x000000081010d224 */ /* 0x002fe400078e02ff */
[----:B------:R-:W-:Y:S02]  /*0690*/  UIMAD UR8, UR5, UR8, UR7 ;  /* 0x00000008050872a4 */ /* 0x000fe4000f8e0207 */
[----:B------:R-:W-:Y:S01]  /*06a0*/  USHF.R.S32.HI UR5, URZ, 0x1f, UR9 ;  /* 0x0000001fff057899 */ /* 0x000fe20008011409 */
[----:B------:R-:W-:Y:S01]  /*06b0*/  @!P5 IMAD R19, R39, R9, R16 ;  /* 0x000000092713d224 */ /* 0x000fe200078e0210 */
[----:B------:R-:W-:Y:S01]  /*06c0*/  UIMAD UR8, UR8, 0x28, URZ ;  /* 0x00000028080878a4 */ /* 0x000fe2000f8e02ff */
[----:B------:R-:W1:Y:S01]  /*06d0*/  @!P3 LDC.64 R20, c[0x0][0x3e0] ;  /* 0x0000f800ff14bb82 */ /* 0x000e620000000a00 */
[----:B------:R-:W-:-:S04]  /*06e0*/  UIMAD UR5, UR5, UR12, URZ ;  /* 0x0000000c050572a4 */ /* 0x000fc8000f8e02ff */
[----:B------:R-:W-:Y:S01]  /*06f0*/  IADD3 R2, P1, PT, R2, UR8, RZ ;  /* 0x0000000802027c10 */ /* 0x000fe2000ff3e0ff */
[----:B------:R-:W-:Y:S01]  /*0700*/  UIMAD UR5, UR9, UR13, UR5 ;  /* 0x0000000d090572a4 */ /* 0x000fe2000f8e0205 */
[----:B------:R-:W-:Y:S01]  /*0710*/  MOV R3, UR8 ;  /* 0x0000000800037c02 */ /* 0x000fe20008000f00 */
[----:B------:R-:W4:Y:S03]  /*0720*/  @!P2 LDC.64 R24, c[0x0][0x390] ;  /* 0x0000e400ff18ab82 */ /* 0x000f260000000a00 */
[----:B------:R-:W-:Y:S02]  /*0730*/  LEA.HI.X.SX32 R3, R3, RZ, 0x1, P1 ;  /* 0x000000ff03037211 */ /* 0x000fe400008f0eff */
[----:B------:R-:W-:Y:S01]  /*0740*/  ISETP.GE.U32.AND P1, PT, R0, UR10, PT ;  /* 0x0000000a00007c0c */ /* 0x000fe2000bf26070 */
[----:B------:R-:W-:-:S03]  /*0750*/  IMAD.WIDE.U32 R2, R5, UR9, R2 ;  /* 0x0000000905027c25 */ /* 0x000fc6000f8e0002 */
[----:B------:R-:W-:Y:S02]  /*0760*/  ISETP.GE.AND.EX P1, PT, R26, UR11, PT, P1 ;  /* 0x0000000b1a007c0c */ /* 0x000fe4000bf26310 */
[----:B------:R-:W-:Y:S02]  /*0770*/  IADD3 R5, PT, PT, R3, UR5, RZ ;  /* 0x0000000503057c10 */ /* 0x000fe4000fffe0ff */
[-C--:B------:R-:W-:Y:S02]  /*0780*/  @!P4 MOV R4, R2.reuse ;  /* 0x000000020004c202 */ /* 0x080fe40000000f00 */
[----:B------:R-:W-:-:S03]  /*0790*/  @!P5 MOV R16, R2 ;  /* 0x000000020010d202 */ /* 0x000fc60000000f00 */
[----:B------:R-:W-:-:S05]  /*07a0*/  @!P4 IMAD.WIDE.U32 R6, R42, R6, R4 ;  /* 0x000000062a06c225 */ /* 0x000fca00078e0004 */
[----:B------:R-:W-:Y:S02]  /*07b0*/  @!P4 IADD3 R7, PT, PT, R7, R17, RZ ;  /* 0x000000110707c210 */ /* 0x000fe40007ffe0ff */
[C---:B--2---:R-:W-:Y:S02]  /*07c0*/  @!P4 LEA R12, P6, R6.reuse, R12, 0x2 ;  /* 0x0000000c060cc211 */ /* 0x044fe400078c10ff */
[----:B------:R-:W-:Y:S02]  /*07d0*/  @!P5 MOV R17, R5 ;  /* 0x000000050011d202 */ /* 0x000fe40000000f00 */
[----:B------:R-:W-:Y:S02]  /*07e0*/  @!P4 LEA.HI.X R13, R6, R13, R7, 0x2, P6 ;  /* 0x0000000d060dc211 */ /* 0x000fe400030f1407 */
[----:B------:R-:W-:Y:S01]  /*07f0*/  CS2R R6, SRZ ;  /* 0x0000000000067805 */ /* 0x000fe2000001ff00 */
[----:B------:R-:W-:-:S04]  /*0800*/  @!P5 IMAD.WIDE.U32 R8, R39, R8, R16 ;  /* 0x000000082708d225 */ /* 0x000fc800078e0010 */
[----:B---3--:R-:W-:Y:S01]  /*0810*/  @!P2 IMAD R16, R18, R10, RZ ;  /* 0x0000000a1210a224 */ /* 0x008fe200078e02ff */
[----:B------:R2:W3:Y:S01]  /*0820*/  @!P4 LDG.E.64 R6, desc[UR16][R12.64] ;  /* 0x000000100c06c981 */ /* 0x0004e2000c1e1b00 */
[----:B------:R-:W-:Y:S02]  /*0830*/  @!P5 IADD3 R9, PT, PT, R9, R19, RZ ;  /* 0x000000130909d210 */ /* 0x000fe40007ffe0ff */
[----:B0-----:R-:W-:Y:S01]  /*0840*/  @!P5 LEA R14, P6, R8, R14, 0x2 ;  /* 0x0000000e080ed211 */ /* 0x001fe200078c10ff */
[----:B------:R-:W-:Y:S01]  /*0850*/  @!P2 IMAD R23, R38, R11, R16 ;  /* 0x0000000b2617a224 */ /* 0x000fe200078e0210 */
[----:B------:R-:W-:Y:S01]  /*0860*/  ISETP.GE.U32.AND P4, PT, R36, UR10, PT ;  /* 0x0000000a24007c0c */ /* 0x000fe2000bf86070 */
[----:B------:R-:W0:Y:S01]  /*0870*/  @!P3 LDC.64 R18, c[0x0][0x390] ;  /* 0x0000e400ff12bb82 */ /* 0x000e220000000a00 */
[----:B------:R-:W-:Y:S02]  /*0880*/  @!P2 MOV R16, R2 ;  /* 0x000000020010a202 */ /* 0x000fe40000000f00 */
[----:B------:R-:W-:-:S02]  /*0890*/  @!P2 MOV R17, R5 ;  /* 0x000000050011a202 */ /* 0x000fc40000000f00 */
[----:B------:R-:W-:Y:S02]  /*08a0*/  @!P5 LEA.HI.X R15, R8, R15, R9, 0x2, P6 ;  /* 0x0000000f080fd211 */ /* 0x000fe400030f1409 */
[----:B------:R-:W-:Y:S02]  /*08b0*/  CS2R R8, SRZ ;  /* 0x0000000000087805 */ /* 0x000fe4000001ff00 */
[----:B------:R-:W-:Y:S01]  /*08c0*/  ISETP.GE.AND.EX P4, PT, R45, UR11, PT, P4 ;  /* 0x0000000b2d007c0c */ /* 0x000fe2000bf86340 */
[----:B--2---:R-:W2:Y:S01]  /*08d0*/  @!P1 LDC.64 R12, c[0x0][0x3e0] ;  /* 0x0000f800ff0c9b82 */ /* 0x004ea20000000a00 */
[----:B------:R-:W-:Y:S01]  /*08e0*/  @!P2 IMAD.WIDE.U32 R10, R38, R10, R16 ;  /* 0x0000000a260aa225 */ /* 0x000fe200078e0010 */
[----:B------:R-:W-:Y:S01]  /*08f0*/  ISETP.GE.U32.AND P6, PT, R31, UR10, PT ;  /* 0x0000000a1f007c0c */ /* 0x000fe2000bfc6070 */
[----:B------:R5:W3:Y:S02]  /*0900*/  @!P5 LDG.E.64 R8, desc[UR16][R14.64] ;  /* 0x000000100e08d981 */ /* 0x000ae4000c1e1b00 */
[----:B-1----:R-:W-:Y:S01]  /*0910*/  @!P3 IMAD R28, R22, R20, RZ ;  /* 0x00000014161cb224 */ /* 0x002fe200078e02ff */
[----:B------:R-:W-:-:S02]  /*0920*/  @!P2 IADD3 R11, PT, PT, R11, R23, RZ ;  /* 0x000000170b0ba210 */ /* 0x000fc40007ffe0ff */
[----:B------:R-:W-:Y:S01]  /*0930*/  ISETP.GE.AND.EX P5, PT, R44, UR11, PT, P6 ;  /* 0x0000000b2c007c0c */ /* 0x000fe2000bfa6360 */
[----:B------:R-:W1:Y:S01]  /*0940*/  @!P1 LDC.64 R22, c[0x0][0x390] ;  /* 0x0000e400ff169b82 */ /* 0x000e620000000a00 */
[C---:B----4-:R-:W-:Y:S01]  /*0950*/  @!P2 LEA R24, P6, R10.reuse, R24, 0x2 ;  /* 0x000000180a18a211 */ /* 0x050fe200078c10ff */
[----:B------:R-:W-:Y:S01]  /*0960*/  @!P3 IMAD R28, R37, R21, R28 ;  /* 0x00000015251cb224 */ /* 0x000fe200078e021c */
[----:B------:R-:W-:Y:S02]  /*0970*/  @!P1 MOV R27, R5 ;  /* 0x00000005001b9202 */ /* 0x000fe40000000f00 */
[----:B------:R-:W-:Y:S02]  /*0980*/  @!P2 LEA.HI.X R25, R10, R25, R11, 0x2, P6 ;  /* 0x000000190a19a211 */ /* 0x000fe400030f140b */
[----:B------:R-:W-:Y:S01]  /*0990*/  @!P3 MOV R10, R2 ;  /* 0x00000002000ab202 */ /* 0x000fe20000000f00 */
[----:B------:R-:W4:Y:S01]  /*09a0*/  @!P4 LDC.64 R16, c[0x0][0x3e0] ;  /* 0x0000f800ff10cb82 */ /* 0x000f220000000a00 */
[----:B------:R-:W-:-:S02]  /*09b0*/  @!P3 MOV R11, R5 ;  /* 0x00000005000bb202 */ /* 0x000fc40000000f00 */
[----:B------:R-:W-:Y:S01]  /*09c0*/  ISETP.GE.U32.AND P6, PT, R40, UR10, PT ;  /* 0x0000000a28007c0c */ /* 0x000fe2000bfc6070 */
[----:B------:R-:W-:Y:S01]  /*09d0*/  @!P3 IMAD.WIDE.U32 R20, R37, R20, R10 ;  /* 0x000000142514b225 */ /* 0x000fe200078e000a */
[----:B------:R-:W-:-:S03]  /*09e0*/  CS2R R10, SRZ ;  /* 0x00000000000a7805 */ /* 0x000fc6000001ff00 */
[----:B-----5:R-:W5:Y:S01]  /*09f0*/  @!P5 LDC.64 R14, c[0x0][0x3e0] ;  /* 0x0000f800ff0edb82 */ /* 0x020f620000000a00 */
[----:B------:R-:W-:Y:S01]  /*0a00*/  ISETP.GE.AND.EX P6, PT, R43, UR11, PT, P6 ;  /* 0x0000000b2b007c0c */ /* 0x000fe2000bfc6360 */
[----:B--2---:R-:W-:Y:S01]  /*0a10*/  @!P1 IMAD R29, R26, R12, RZ ;  /* 0x0000000c1a1d9224 */ /* 0x004fe200078e02ff */
[----:B------:R-:W-:Y:S01]  /*0a20*/  @!P1 MOV R26, R2 ;  /* 0x00000002001a9202 */ /* 0x000fe20000000f00 */
[----:B------:R2:W3:Y:S02]  /*0a30*/  @!P2 LDG.E.64 R10, desc[UR16][R24.64] ;  /* 0x00000010180aa981 */ /* 0x0004e4000c1e1b00 */
[C---:B------:R-:W-:Y:S01]  /*0a40*/  @!P1 IMAD R29, R0.reuse, R13, R29 ;  /* 0x0000000d001d9224 */ /* 0x040fe200078e021d */
[----:B------:R-:W-:Y:S01]  /*0a50*/  @!P3 IADD3 R28, PT, PT, R21, R28, RZ ;  /* 0x0000001c151cb210 */ /* 0x000fe20007ffe0ff */
[----:B------:R-:W-:Y:S01]  /*0a60*/  @!P1 IMAD.WIDE.U32 R12, R0, R12, R26 ;  /* 0x0000000c000c9225 */ /* 0x000fe200078e001a */
[C---:B0-----:R-:W-:Y:S01]  /*0a70*/  @!P3 LEA R18, P2, R20.reuse, R18, 0x2 ;  /* 0x000000121412b211 */ /* 0x041fe200078410ff */
[----:B------:R-:W0:Y:S03]  /*0a80*/  @!P4 LDC.64 R26, c[0x0][0x390] ;  /* 0x0000e400ff1acb82 */ /* 0x000e260000000a00 */
[----:B------:R-:W-:-:S02]  /*0a90*/  @!P3 LEA.HI.X R19, R20, R19, R28, 0x2, P2 ;  /* 0x000000131413b211 */ /* 0x000fc400010f141c */
[----:B------:R-:W-:Y:S02]  /*0aa0*/  @!P1 IADD3 R29, PT, PT, R13, R29, RZ ;  /* 0x0000001d0d1d9210 */ /* 0x000fe40007ffe0ff */
[C---:B-1----:R-:W-:Y:S01]  /*0ab0*/  @!P1 LEA R22, P2, R12.reuse, R22, 0x2 ;  /* 0x000000160c169211 */ /* 0x042fe200078410ff */
[----:B----4-:R-:W-:Y:S01]  /*0ac0*/  @!P4 IMAD R28, R45, R16, RZ ;  /* 0x000000102d1cc224 */ /* 0x010fe200078e02ff */
[----:B------:R-:W-:Y:S01]  /*0ad0*/  @!P4 MOV R13, R5 ;  /* 0x00000005000dc202 */ /* 0x000fe20000000f00 */
[----:B------:R-:W1:Y:S01]  /*0ae0*/  @!P5 LDC.64 R20, c[0x0][0x390] ;  /* 0x0000e400ff14db82 */ /* 0x000e620000000a00 */
[----:B------:R-:W-:Y:S02]  /*0af0*/  @!P1 LEA.HI.X R23, R12, R23, R29, 0x2, P2 ;  /* 0x000000170c179211 */ /* 0x000fe400010f141d */
[----:B------:R-:W-:Y:S01]  /*0b00*/  @!P4 MOV R12, R2 ;  /* 0x00000002000cc202 */ /* 0x000fe20000000f00 */
[----:B------:R-:W-:-:S04]  /*0b10*/  @!P4 IMAD R28, R36, R17, R28 ;  /* 0x00000011241cc224 */ /* 0x000fc800078e021c */
[----:B------:R-:W-:Y:S01]  /*0b20*/  @!P4 IMAD.WIDE.U32 R16, R36, R16, R12 ;  /* 0x000000102410c225 */ /* 0x000fe200078e000c */
[----:B------:R-:W-:Y:S01]  /*0b30*/  CS2R R12, SRZ ;  /* 0x00000000000c7805 */ /* 0x000fe2000001ff00 */
[----:B--2---:R-:W2:Y:S02]  /*0b40*/  @!P6 LDC.64 R24, c[0x0][0x3e0] ;  /* 0x0000f800ff18eb82 */ /* 0x004ea40000000a00 */
[----:B-----5:R-:W-:-:S03]  /*0b50*/  @!P5 IMAD R29, R44, R14, RZ ;  /* 0x0000000e2c1dd224 */ /* 0x020fc600078e02ff */
[----:B------:R4:W5:Y:S01]  /*0b60*/  @!P1 LDG.E.64 R12, desc[UR16][R22.64] ;  /* 0x00000010160c9981 */ /* 0x000962000c1e1b00 */
[----:B------:R-:W-:Y:S01]  /*0b70*/  @!P5 IMAD R29, R31, R15, R29 ;  /* 0x0000000f1f1dd224 */ /* 0x000fe200078e021d */
[----:B------:R-:W-:Y:S02]  /*0b80*/  @!P4 IADD3 R28, PT, PT, R17, R28, RZ ;  /* 0x0000001c111cc210 */ /* 0x000fe40007ffe0ff */
[----:B----4-:R-:W-:Y:S02]  /*0b90*/  @!P5 MOV R22, R2 ;  /* 0x000000020016d202 */ /* 0x010fe40000000f00 */
[----:B------:R-:W-:Y:S02]  /*0ba0*/  @!P5 MOV R23, R5 ;  /* 0x000000050017d202 */ /* 0x000fe40000000f00 */
[----:B0-----:R-:W-:Y:S01]  /*0bb0*/  @!P4 LEA R26, P2, R16, R26, 0x2 ;  /* 0x0000001a101ac211 */ /* 0x001fe200078410ff */
[----:B------:R-:W-:-:S03]  /*0bc0*/  @!P5 IMAD.WIDE.U32 R14, R31, R14, R22 ;  /* 0x0000000e1f0ed225 */ /* 0x000fc600078e0016 */
[----:B------:R-:W0:Y:S01]  /*0bd0*/  @!P6 LDC.64 R22, c[0x0][0x390] ;  /* 0x0000e400ff16eb82 */ /* 0x000e220000000a00 */
[----:B------:R-:W-:Y:S02]  /*0be0*/  @!P4 LEA.HI.X R27, R16, R27, R28, 0x2, P2 ;  /* 0x0000001b101bc211 */ /* 0x000fe400010f141c */
[----:B------:R-:W-:Y:S02]  /*0bf0*/  @!P5 IADD3 R29, PT, PT, R15, R29, RZ ;  /* 0x0000001d0f1dd210 */ /* 0x000fe40007ffe0ff */
[----:B-1----:R-:W-:Y:S01]  /*0c00*/  @!P5 LEA R20, P2, R14, R20, 0x2 ;  /* 0x000000140e14d211 */ /* 0x002fe200078410ff */
[----:B--2---:R-:W-:-:S03]  /*0c10*/  @!P6 IMAD R32, R43, R24, RZ ;  /* 0x000000182b20e224 */ /* 0x004fc600078e02ff */
[----:B------:R-:W-:Y:S02]  /*0c20*/  @!P5 LEA.HI.X R21, R14, R21, R29, 0x2, P2 ;  /* 0x000000150e15d211 */ /* 0x000fe400010f141d */
[----:B------:R-:W-:Y:S02]  /*0c30*/  CS2R R14, SRZ ;  /* 0x00000000000e7805 */ /* 0x000fe4000001ff00 */
[----:B------:R-:W-:Y:S02]  /*0c40*/  @!P6 MOV R28, R2 ;  /* 0x00000002001ce202 */ /* 0x000fe40000000f00 */
[----:B------:R-:W-:Y:S02]  /*0c50*/  @!P6 MOV R29, R5 ;  /* 0x00000005001de202 */ /* 0x000fe40000000f00 */
[----:B------:R-:W-:Y:S01]  /*0c60*/  CS2R R16, SRZ ;  /* 0x0000000000107805 */ /* 0x000fe2000001ff00 */
[C---:B------:R-:W-:Y:S01]  /*0c70*/  @!P6 IMAD R32, R40.reuse, R25, R32 ;  /* 0x000000192820e224 */ /* 0x040fe200078e0220 */
[----:B------:R1:W2:Y:S01]  /*0c80*/  @!P3 LDG.E.64 R14, desc[UR16][R18.64] ;  /* 0x00000010120eb981 */ /* 0x0002a2000c1e1b00 */
[----:B------:R-:W-:-:S03]  /*0c90*/  @!P6 IMAD.WIDE.U32 R24, R40, R24, R28 ;  /* 0x000000182818e225 */ /* 0x000fc600078e001c */
[----:B------:R4:W2:Y:S02]  /*0ca0*/  @!P4 LDG.E.64 R16, desc[UR16][R26.64] ;  /* 0x000000101a10c981 */ /* 0x0008a4000c1e1b00 */
[----:B------:R-:W-:Y:S02]  /*0cb0*/  @!P6 IADD3 R32, PT, PT, R25, R32, RZ ;  /* 0x000000201920e210 */ /* 0x000fe40007ffe0ff */
[----:B-1----:R-:W-:Y:S02]  /*0cc0*/  CS2R R18, SRZ ;  /* 0x0000000000127805 */ /* 0x002fe4000001ff00 */
[C---:B0-----:R-:W-:Y:S02]  /*0cd0*/  @!P6 LEA R22, P2, R24.reuse, R22, 0x2 ;  /* 0x000000161816e211 */ /* 0x041fe400078410ff */
[----:B------:R-:W-:Y:S02]  /*0ce0*/  CS2R R28, SRZ ;  /* 0x00000000001c7805 */ /* 0x000fe4000001ff00 */
[----:B------:R-:W-:Y:S01]  /*0cf0*/  @!P6 LEA.HI.X R23, R24, R23, R32, 0x2, P2 ;  /* 0x000000171817e211 */ /* 0x000fe200010f1420 */
[----:B------:R0:W2:Y:S04]  /*0d00*/  @!P5 LDG.E.64 R18, desc[UR16][R20.64] ;  /* 0x000000101412d981 */ /* 0x0000a8000c1e1b00 */
[----:B------:R1:W2:Y:S01]  /*0d10*/  @!P6 LDG.E.64 R28, desc[UR16][R22.64] ;  /* 0x00000010161ce981 */ /* 0x0002a2000c1e1b00 */
[----:B------:R-:W4:Y:S02]  /*0d20*/  S2R R35, SR_LANEID ;  /* 0x0000000000237919 */ /* 0x000f240000000000 */
[----:B----4-:R-:W-:Y:S01]  /*0d30*/  ISETP.GT.AND P2, PT, R35, 0x1e, PT ;  /* 0x0000001e2300780c */ /* 0x010fe20003f44270 */
[----:B---3--:R-:W-:Y:S01]  /*0d40*/  FMUL.FTZ R33, R7, R7 ;  /* 0x0000000707217220 */ /* 0x008fe20000410000 */
[----:B------:R-:W-:-:S03]  /*0d50*/  FADD.FTZ R26, R6, R7 ;  /* 0x00000007061a7221 */ /* 0x000fc60000010000 */
[----:B------:R-:W-:Y:S01]  /*0d60*/  FFMA.FTZ R24, R6, R6, R33 ;  /* 0x0000000606187223 */ /* 0x000fe20000010021 */
[----:B0-----:R-:W-:-:S04]  /*0d70*/  FMUL.FTZ R21, R9, R9 ;  /* 0x0000000909157220 */ /* 0x001fc80000410000 */
[----:B------:R-:W-:Y:S01]  /*0d80*/  FFMA.FTZ R21, R8, R8, R21 ;  /* 0x0000000808157223 */ /* 0x000fe20000010015 */
[----:B-1----:R-:W-:-:S04]  /*0d90*/  FMUL.FTZ R23, R11, R11 ;  /* 0x0000000b0b177220 */ /* 0x002fc80000410000 */
[----:B------:R-:W-:Y:S01]  /*0da0*/  FFMA.FTZ R23, R10, R10, R23 ;  /* 0x0000000a0a177223 */ /* 0x000fe20000010017 */
[----:B-----5:R-:W-:Y:S01]  /*0db0*/  FMUL.FTZ R25, R13, R13 ;  /* 0x0000000d0d197220 */ /* 0x020fe20000410000 */
[----:B------:R-:W-:-:S03]  /*0dc0*/  FADD.FTZ R27, R12, R13 ;  /* 0x0000000d0c1b7221 */ /* 0x000fc60000010000 */
[----:B------:R-:W-:Y:S01]  /*0dd0*/  FFMA.FTZ R25, R12, R12, R25 ;  /* 0x0000000c0c197223 */ /* 0x000fe20000010019 */
[----:B------:R-:W-:-:S03]  /*0de0*/  FADD.FTZ R27, RZ, R27 ;  /* 0x0000001bff1b7221 */ /* 0x000fc60000010000 */
[----:B------:R-:W-:Y:S01]  /*0df0*/  FADD.FTZ R25, RZ, R25 ;  /* 0x00000019ff197221 */ /* 0x000fe20000010000 */
[----:B------:R-:W-:-:S03]  /*0e00*/  FADD.FTZ R20, R27, R26 ;  /* 0x0000001a1b147221 */ /* 0x000fc60000010000 */
[----:B------:R-:W-:Y:S01]  /*0e10*/  FADD.FTZ R22, R25, R24 ;  /* 0x0000001819167221 */ /* 0x000fe20000010000 */
[----:B------:R-:W-:-:S03]  /*0e20*/  FADD.FTZ R25, R8, R9 ;  /* 0x0000000908197221 */ /* 0x000fc60000010000 */
[----:B------:R-:W-:Y:S01]  /*0e30*/  FADD.FTZ R22, R22, R21 ;  /* 0x0000001516167221 */ /* 0x000fe20000010000 */
[----:B------:R-:W-:Y:S01]  /*0e40*/  FADD.FTZ R20, R20, R25 ;  /* 0x0000001914147221 */ /* 0x000fe20000010000 */
[----:B------:R-:W-:Y:S02]  /*0e50*/  FADD.FTZ R25, R10, R11 ;  /* 0x0000000b0a197221 */ /* 0x000fe40000010000 */
[----:B------:R-:W-:Y:S02]  /*0e60*/  FADD.FTZ R22, R22, R23 ;  /* 0x0000001716167221 */ /* 0x000fe40000010000 */
[----:B------:R-:W-:Y:S01]  /*0e70*/  FADD.FTZ R20, R20, R25 ;  /* 0x0000001914147221 */ /* 0x000fe20000010000 */
[----:B--2---:R-:W-:Y:S01]  /*0e80*/  FMUL.FTZ R21, R15, R15 ;  /* 0x0000000f0f157220 */ /* 0x004fe20000410000 */
[----:B------:R-:W-:-:S03]  /*0e90*/  FADD.FTZ R23, R14, R15 ;  /* 0x0000000f0e177221 */ /* 0x000fc60000010000 */
[----:B------:R-:W-:Y:S01]  /*0ea0*/  FFMA.FTZ R25, R14, R14, R21 ;  /* 0x0000000e0e197223 */ /* 0x000fe20000010015 */
[----:B------:R-:W-:Y:S01]  /*0eb0*/  FMUL.FTZ R21, R17, R17 ;  /* 0x0000001111157220 */ /* 0x000fe20000410000 */
[----:B------:R-:W-:Y:S02]  /*0ec0*/  FADD.FTZ R20, R20, R23 ;  /* 0x0000001714147221 */ /* 0x000fe40000010000 */
[----:B------:R-:W-:Y:S01]  /*0ed0*/  FADD.FTZ R22, R22, R25 ;  /* 0x0000001916167221 */ /* 0x000fe20000010000 */
[C---:B------:R-:W-:Y:S01]  /*0ee0*/  FFMA.FTZ R25, R16.reuse, R16, R21 ;  /* 0x0000001010197223 */ /* 0x040fe20000010015 */
[----:B------:R-:W-:-:S03]  /*0ef0*/  FADD.FTZ R23, R16, R17 ;  /* 0x0000001110177221 */ /* 0x000fc60000010000 */
[----:B------:R-:W-:Y:S01]  /*0f00*/  FADD.FTZ R22, R22, R25 ;  /* 0x0000001916167221 */ /* 0x000fe20000010000 */
[----:B------:R-:W-:Y:S01]  /*0f10*/  FMUL.FTZ R21, R19, R19 ;  /* 0x0000001313157220 */ /* 0x000fe20000410000 */
[----:B------:R-:W-:Y:S01]  /*0f20*/  FADD.FTZ R20, R20, R23 ;  /* 0x0000001714147221 */ /* 0x000fe20000010000 */
[C---:B------:R-:W-:Y:S02]  /*0f30*/  FADD.FTZ R23, R18.reuse, R19 ;  /* 0x0000001312177221 */ /* 0x040fe40000010000 */
        /* <DEDUP_REMOVED lines=36> */
[----:B01----:R-:W-:Y:S01]  /*1180*/  FADD.FTZ R32, R20, R22 ;  /* 0x0000001614207221 */ /* 0x003fe20000010000 */
[----:B---3--:R-:W-:-:S11]  /*1190*/  FADD.FTZ R33, R21, R23 ;  /* 0x0000001715217221 */ /* 0x008fd60000010000 */
[----:B------:R-:W0:Y:S01]  /*11a0*/  @!P2 S2R R24, SR_CgaCtaId ;  /* 0x000000000018a919 */ /* 0x000e220000008800 */
[----:B------:R-:W-:Y:S02]  /*11b0*/  @!P2 MOV R26, 0x400 ;  /* 0x00000400001aa802 */ /* 0x000fe40000000f00 */
[----:B------:R-:W-:-:S04]  /*11c0*/  @!P2 SHF.R.U32.HI R25, RZ, 0x2, R34 ;  /* 0x00000002ff19a819 */ /* 0x000fc80000011622 */
[----:B------:R-:W-:Y:S02]  /*11d0*/  @!P2 LOP3.LUT R25, R25, 0xf8, RZ, 0xc0, !PT ;  /* 0x000000f81919a812 */ /* 0x000fe400078ec0ff */
[----:B0-----:R-:W-:-:S04]  /*11e0*/  @!P2 LEA R24, R24, R26, 0x18 ;  /* 0x0000001a1818a211 */ /* 0x001fc800078ec0ff */
[----:B------:R-:W-:-:S05]  /*11f0*/  @!P2 IADD3 R24, PT, PT, R25, R24, RZ ;  /* 0x000000181918a210 */ /* 0x000fca0007ffe0ff */
[----:B------:R2:W-:Y:S02]  /*1200*/  @!P2 STS.64 [R24+0x18], R32 ;  /* 0x000018201800a388 */ /* 0x0005e40000000a00 */
.L_x_2941:
[----:B------:R-:W-:Y:S05]  /*1210*/  BSYNC.RECONVERGENT B0 ;  /* 0x0000000000007941 */ /* 0x000fea0003800200 */
.L_x_2940:
        /* <DEDUP_REMOVED lines=9> */
[----:B--2---:R-:W2:Y:S01]  /*12b0*/  LDS.128 R24, [UR5+0x30] ;  /* 0x00003005ff187984 */ /* 0x004ea20008000c00 */
[----:B-1----:R-:W-:Y:S01]  /*12c0*/  FADD.FTZ R20, R32, R20 ;  /* 0x0000001420147221 */ /* 0x002fe20000010000 */
[----:B------:R-:W-:Y:S02]  /*12d0*/  FADD.FTZ R21, R33, R21 ;  /* 0x0000001521157221 */ /* 0x000fe40000010000 */
[----:B0-----:R-:W0:Y:S01]  /*12e0*/  LDS.128 R32, [UR5+0x40] ;  /* 0x00004005ff207984 */ /* 0x001e220008000c00 */
[----:B------:R-:W-:Y:S01]  /*12f0*/  FADD.FTZ R22, R20, R22 ;  /* 0x0000001614167221 */ /* 0x000fe20000010000 */
[----:B------:R-:W-:-:S03]  /*1300*/  FADD.FTZ R21, R21, R23 ;  /* 0x0000001715157221 */ /* 0x000fc60000010000 */
[----:B--2---:R-:W-:Y:S01]  /*1310*/  FADD.FTZ R22, R22, R24 ;  /* 0x0000001816167221 */ /* 0x004fe20000010000 */
        /* <DEDUP_REMOVED lines=40> */
.L_x_2943:
[----:B------:R-:W-:Y:S05]  /*15a0*/  BSYNC.RECONVERGENT B0 ;  /* 0x0000000000007941 */ /* 0x000fea0003800200 */
.L_x_2942:
        /* <DEDUP_REMOVED lines=33> */
.L_x_2946:
[----:B------:R-:W2:Y:S04]  /*17c0*/  LDG.E.STRONG.GPU R23, desc[UR16][R20.64] ;  /* 0x0000001014177981 */ /* 0x000ea8000c1ef900 */
[----:B--2---:R-:W-:Y:S01]  /*17d0*/  CCTL.IVALL ;  /* 0x00000000ff00798f */ /* 0x004fe20002000000 */
[----:B------:R-:W-:Y:S05]  /*17e0*/  YIELD ;  /* 0x0000000000007946 */ /* 0x000fea0003800000 */
[----:B------:R-:W-:-:S13]  /*17f0*/  ISETP.NE.AND P4, PT, R23, R22, PT ;  /* 0x000000161700720c */ /* 0x000fda0003f85270 */
[----:B------:R-:W-:Y:S05]  /*1800*/  @P4 BRA `(.L_x_2946) ;  /* 0xfffffffc00ec4947 */ /* 0x000fea000383ffff */
.L_x_2945:
        /* <DEDUP_REMOVED lines=15> */
.L_x_2948:
        /* <DEDUP_REMOVED lines=91> */
.L_x_2947:
        /* <DEDUP_REMOVED lines=52> */
.L_x_2949:
        /* <DEDUP_REMOVED lines=28> */
.L_x_2950:
        /* <DEDUP_REMOVED lines=13> */
.L_x_2951:
[----:B------:R-:W-:Y:S05]  /*2480*/  BSYNC.RECONVERGENT B0 ;  /* 0x0000000000007941 */ /* 0x000fea0003800200 */
.L_x_2944:
        /* <DEDUP_REMOVED lines=19> */
[----:B------:R-:W5:Y:S01]  /*25c0*/  LDG.E.64 R22, desc[UR16][R22.64] ;  /* 0x0000001016167981 */ /* 0x000f62000c1e1b00 */
[----:B------:R-:W-:Y:S03]  /*25d0*/  BSSY.RECONVERGENT B0, `(.L_x_2952) ;  /* 0x00001c8000007945 */ /* 0x000fe60003800200 */
[----:B------:R-:W1:Y:S02]  /*25e0*/  LDS.64 R24, [UR5+0xc0] ;  /* 0x0000c005ff187984 */ /* 0x000e640008000a00 */
        /* <DEDUP_REMOVED lines=28> */
[----:B------:R-:W1:Y:S01]  /*27b0*/  LDCU.64 UR18, c[0x0][0x3e0] ;  /* 0x00007c00ff1277ac */ /* 0x000e620008000a00 */
[----:B------:R-:W-:Y:S01]  /*27c0*/  MOV R24, R2 ;  /* 0x0000000200187202 */ /* 0x000fe20000000f00 */
[----:B------:R-:W-:Y:S01]  /*27d0*/  FADD.FTZ R27, R13, -UR5 ;  /* 0x800000050d1b7e21 */ /* 0x000fe20008010000 */
[----:B------:R-:W-:Y:S01]  /*27e0*/  MOV R25, R5 ;  /* 0x0000000500197202 */ /* 0x000fe20000000f00 */
[----:B------:R-:W2:Y:S01]  /*27f0*/  LDCU.64 UR10, c[0x0][0x380] ;  /* 0x00007000ff0a77ac */ /* 0x000ea20008000a00 */
[----:B-1----:R-:W-:Y:S02]  /*2800*/  IMAD R26, R35, UR18, RZ ;  /* 0x00000012231a7c24 */ /* 0x002fe4000f8e02ff */
[----:B------:R-:W-:-:S04]  /*2810*/  IMAD.WIDE.U32 R24, R0, UR18, R24 ;  /* 0x0000001200187c25 */ /* 0x000fc8000f8e0018 */
[----:B0-----:R-:W-:Y:S02]  /*2820*/  IMAD R32, R0, UR19, R26 ;  /* 0x0000001300207c24 */ /* 0x001fe4000f8e021a */
[----:B------:R-:W-:Y:S01]  /*2830*/  FADD.FTZ R26, R12, -UR5 ;  /* 0x800000050c1a7e21 */ /* 0x000fe20008010000 */
[----:B--2---:R-:W-:Y:S02]  /*2840*/  LEA R12, P2, R24, UR10, 0x2 ;  /* 0x0000000a180c7c11 */ /* 0x004fe4000f8410ff */
[----:B------:R-:W-:Y:S01]  /*2850*/  IADD3 R13, PT, PT, R25, R32, RZ ;  /* 0x00000020190d7210 */ /* 0x000fe20007ffe0ff */
[----:B------:R-:W-:Y:S01]  /*2860*/  FMUL.FTZ R26, R26, UR8 ;  /* 0x000000081a1a7c20 */ /* 0x000fe20008410000 */
[----:B------:R-:W-:Y:S02]  /*2870*/  FMUL.FTZ R25, R27, UR8 ;  /* 0x000000081b197c20 */ /* 0x000fe40008410000 */
[----:B------:R-:W-:Y:S01]  /*2880*/  LEA.HI.X R13, R24, UR11, R13, 0x2, P2 ;  /* 0x0000000b180d7c11 */ /* 0x000fe200090f140d */
[----:B-----5:R-:W-:Y:S01]  /*2890*/  FFMA.FTZ R24, R20, R26, R22 ;  /* 0x0000001a14187223 */ /* 0x020fe20000010016 */
[----:B------:R-:W-:-:S05]  /*28a0*/  FFMA.FTZ R25, R21, R25, R23 ;  /* 0x0000001915197223 */ /* 0x000fca0000010017 */
[----:B------:R1:W-:Y:S02]  /*28b0*/  STG.E.64 desc[UR16][R12.64], R24 ;  /* 0x000000180c007986 */ /* 0x0003e4000c101b10 */
.L_x_2955:
[----:B------:R-:W-:Y:S05]  /*28c0*/  BSYNC.RECONVERGENT B1 ;  /* 0x0000000000017941 */ /* 0x000fea0003800200 */
.L_x_2954:
[----:B------:R-:W-:Y:S04]  /*28d0*/  BSSY.RECONVERGENT B1, `(.L_x_2956) ;  /* 0x0000013000017945 */ /* 0x000fe80003800200 */
[----:B------:R-:W-:Y:S05]  /*28e0*/  @P3 BRA `(.L_x_2957) ;  /* 0x0000000000443947 */ /* 0x000fea0003800000 */
[----:B------:R-:W2:Y:S01]  /*28f0*/  LDCU.64 UR10, c[0x0][0x3e0] ;  /* 0x00007c00ff0a77ac */ /* 0x000ea20008000a00 */
[----:B-1----:R-:W-:Y:S01]  /*2900*/  MOV R12, R2 ;  /* 0x00000002000c7202 */ /* 0x002fe20000000f00 */
[----:B------:R-:W-:Y:S01]  /*2910*/  FADD.FTZ R6, R6, -UR5 ;  /* 0x8000000506067e21 */ /* 0x000fe20008010000 */
[----:B------:R-:W-:Y:S01]  /*2920*/  MOV R13, R5 ;  /* 0x00000005000d7202 */ /* 0x000fe20000000f00 */
[----:B------:R-:W1:Y:S01]  /*2930*/  LDCU.64 UR18, c[0x0][0x380] ;  /* 0x00007000ff1277ac */ /* 0x000e620008000a00 */
[----:B------:R-:W-:Y:S01]  /*2940*/  FADD.FTZ R7, R7, -UR5 ;  /* 0x8000000507077e21 */ /* 0x000fe20008010000 */
[----:B------:R-:W-:-:S03]  /*2950*/  FMUL.FTZ R25, R6, UR8 ;  /* 0x0000000806197c20 */ /* 0x000fc60008410000 */
[----:B------:R-:W-:Y:S01]  /*2960*/  FMUL.FTZ R26, R7, UR8 ;  /* 0x00000008071a7c20 */ /* 0x000fe20008410000 */
[----:B--2---:R-:W-:Y:S02]  /*2970*/  IMAD R24, R34, UR10, RZ ;  /* 0x0000000a22187c24 */ /* 0x004fe4000f8e02ff */
[----:B------:R-:W-:-:S04]  /*2980*/  IMAD.WIDE.U32 R12, R42, UR10, R12 ;  /* 0x0000000a2a0c7c25 */ /* 0x000fc8000f8e000c */
[----:B------:R-:W-:Y:S01]  /*2990*/  IMAD R24, R42, UR11, R24 ;  /* 0x0000000b2a187c24 */ /* 0x000fe2000f8e0218 */
[----:B-1----:R-:W-:-:S04]  /*29a0*/  LEA R6, P2, R12, UR18, 0x2 ;  /* 0x000000120c067c11 */ /* 0x002fc8000f8410ff */
[----:B------:R-:W-:Y:S01]  /*29b0*/  IADD3 R13, PT, PT, R13, R24, RZ ;  /* 0x000000180d0d7210 */ /* 0x000fe20007ffe0ff */
[----:B-----5:R-:W-:Y:S01]  /*29c0*/  FFMA.FTZ R24, R20, R25, R22 ;  /* 0x0000001914187223 */ /* 0x020fe20000010016 */
[----:B------:R-:W-:Y:S02]  /*29d0*/  FFMA.FTZ R25, R21, R26, R23 ;  /* 0x0000001a15197223 */ /* 0x000fe40000010017 */
[----:B------:R-:W-:-:S05]  /*29e0*/  LEA.HI.X R7, R12, UR19, R13, 0x2, P2 ;  /* 0x000000130c077c11 */ /* 0x000fca00090f140d */
[----:B------:R2:W-:Y:S02]  /*29f0*/  STG.E.64 desc[UR16][R6.64], R24 ;  /* 0x0000001806007986 */ /* 0x0005e4000c101b10 */
.L_x_2957:
[----:B------:R-:W-:Y:S05]  /*2a00*/  BSYNC.RECONVERGENT B1 ;  /* 0x0000000000017941 */ /* 0x000fea0003800200 */
.L_x_2956:
[----:B--2---:R-:W-:Y:S01]  /*2a10*/  SHF.R.S32.HI R6, RZ, 0x1f, R39 ;  /* 0x0000001fff067819 */ /* 0x004fe20000011427 */
[----:B------:R-:W-:Y:S01]  /*2a20*/  BSSY.RECONVERGENT B1, `(.L_x_2958) ;  /* 0x000001f000017945 */ /* 0x000fe20003800200 */
[----:B------:R-:W-:Y:S02]  /*2a30*/  ISETP.GE.U32.AND P6, PT, R37, UR12, PT ;  /* 0x0000000c25007c0c */ /* 0x000fe4000bfc6070 */
[----:B------:R-:W-:Y:S02]  /*2a40*/  ISETP.GE.AND.EX P5, PT, R6, UR13, PT, P5 ;  /* 0x0000000d06007c0c */ /* 0x000fe4000bfa6350 */
[----:B------:R-:W-:Y:S02]  /*2a50*/  ISETP.GE.U32.AND P2, PT, R36, UR12, PT ;  /* 0x0000000c24007c0c */ /* 0x000fe4000bf46070 */
[----:B------:R-:W-:Y:S02]  /*2a60*/  ISETP.GE.U32.AND P3, PT, R31, UR12, PT ;  /* 0x0000000c1f007c0c */ /* 0x000fe4000bf66070 */
[----:B------:R-:W-:-:S02]  /*2a70*/  SHF.R.S32.HI R26, RZ, 0x1f, R38 ;  /* 0x0000001fff1a7819 */ /* 0x000fc40000011426 */
[----:B-1----:R-:W-:Y:S02]  /*2a80*/  SHF.R.S32.HI R25, RZ, 0x1f, R37 ;  /* 0x0000001fff197819 */ /* 0x002fe40000011425 */
[----:B------:R-:W-:Y:S02]  /*2a90*/  ISETP.GE.U32.AND P4, PT, R40, UR12, PT ;  /* 0x0000000c28007c0c */ /* 0x000fe4000bf86070 */
[----:B------:R-:W-:Y:S02]  /*2aa0*/  ISETP.GE.AND.EX P1, PT, R26, UR13, PT, P1 ;  /* 0x0000000d1a007c0c */ /* 0x000fe4000bf26310 */
[----:B------:R-:W-:Y:S02]  /*2ab0*/  ISETP.GE.AND.EX P6, PT, R25, UR13, PT, P6 ;  /* 0x0000000d19007c0c */ /* 0x000fe4000bfc6360 */
[----:B------:R-:W-:Y:S02]  /*2ac0*/  ISETP.GE.AND.EX P2, PT, R45, UR13, PT, P2 ;  /* 0x0000000d2d007c0c */ /* 0x000fe4000bf46320 */
[----:B------:R-:W-:-:S02]  /*2ad0*/  ISETP.GE.AND.EX P3, PT, R44, UR13, PT, P3 ;  /* 0x0000000d2c007c0c */ /* 0x000fc4000bf66330 */
[----:B------:R-:W-:Y:S01]  /*2ae0*/  ISETP.GE.AND.EX P4, PT, R43, UR13, PT, P4 ;  /* 0x0000000d2b007c0c */ /* 0x000fe2000bf86340 */
[----:B------:R-:W-:-:S12]  /*2af0*/  @P5 BRA `(.L_x_2959) ;  /* 0x0000000000445947 */ /* 0x000fd80003800000 */
[----:B------:R-:W1:Y:S01]  /*2b00*/  LDCU.64 UR10, c[0x0][0x3e0] ;  /* 0x00007c00ff0a77ac */ /* 0x000e620008000a00 */
[----:B------:R-:W-:Y:S01]  /*2b10*/  MOV R7, R5 ;  /* 0x0000000500077202 */ /* 0x000fe20000000f00 */
[----:B------:R-:W-:Y:S01]  /*2b20*/  FADD.FTZ R8, R8, -UR5 ;  /* 0x8000000508087e21 */ /* 0x000fe20008010000 */
[----:B------:R-:W-:Y:S01]  /*2b30*/  FADD.FTZ R9, R9, -UR5 ;  /* 0x8000000509097e21 */ /* 0x000fe20008010000 */
[----:B------:R-:W2:Y:S02]  /*2b40*/  LDCU.64 UR18, c[0x0][0x380] ;  /* 0x00007000ff1277ac */ /* 0x000ea40008000a00 */
[----:B------:R-:W-:Y:S01]  /*2b50*/  FMUL.FTZ R13, R8, UR8 ;  /* 0x00000008080d7c20 */ /* 0x000fe20008410000 */
[----:B------:R-:W-:Y:S01]  /*2b60*/  FMUL.FTZ R24, R9, UR8 ;  /* 0x0000000809187c20 */ /* 0x000fe20008410000 */
[----:B-1----:R-:W-:Y:S01]  /*2b70*/  IMAD R12, R6, UR10, RZ ;  /* 0x0000000a060c7c24 */ /* 0x002fe2000f8e02ff */
[----:B------:R-:W-:-:S03]  /*2b80*/  MOV R6, R2 ;  /* 0x0000000200067202 */ /* 0x000fc60000000f00 */
[C---:B------:R-:W-:Y:S02]  /*2b90*/  IMAD R12, R39.reuse, UR11, R12 ;  /* 0x0000000b270c7c24 */ /* 0x040fe4000f8e020c */
[----:B------:R-:W-:-:S03]  /*2ba0*/  IMAD.WIDE.U32 R6, R39, UR10, R6 ;  /* 0x0000000a27067c25 */ /* 0x000fc6000f8e0006 */
[----:B--2---:R-:W-:Y:S02]  /*2bb0*/  LEA R8, P5, R6, UR18, 0x2 ;  /* 0x0000001206087c11 */ /* 0x004fe4000f8a10ff */
[----:B------:R-:W-:Y:S01]  /*2bc0*/  IADD3 R7, PT, PT, R7, R12, RZ ;  /* 0x0000000c07077210 */ /* 0x000fe20007ffe0ff */
[----:B-----5:R-:W-:Y:S01]  /*2bd0*/  FFMA.FTZ R12, R20, R13, R22 ;  /* 0x0000000d140c7223 */ /* 0x020fe20000010016 */
[----:B------:R-:W-:Y:S02]  /*2be0*/  FFMA.FTZ R13, R21, R24, R23 ;  /* 0x00000018150d7223 */ /* 0x000fe40000010017 */
[----:B------:R-:W-:-:S05]  /*2bf0*/  LEA.HI.X R9, R6, UR19, R7, 0x2, P5 ;  /* 0x0000001306097c11 */ /* 0x000fca000a8f1407 */
[----:B------:R1:W-:Y:S02]  /*2c00*/  STG.E.64 desc[UR16][R8.64], R12 ;  /* 0x0000000c08007986 */ /* 0x0003e4000c101b10 */
.L_x_2959:
[----:B------:R-:W-:Y:S05]  /*2c10*/  BSYNC.RECONVERGENT B1 ;  /* 0x0000000000017941 */ /* 0x000fea0003800200 */
.L_x_2958:
[----:B------:R-:W-:Y:S04]  /*2c20*/  BSSY.RECONVERGENT B1, `(.L_x_2960) ;  /* 0x0000013000017945 */ /* 0x000fe80003800200 */
[----:B------:R-:W-:Y:S05]  /*2c30*/  @P1 BRA `(.L_x_2961) ;  /* 0x0000000000441947 */ /* 0x000fea0003800000 */
[----:B------:R-:W2:Y:S01]  /*2c40*/  LDCU.64 UR10, c[0x0][0x3e0] ;  /* 0x00007c00ff0a77ac */ /* 0x000ea20008000a00 */
[----:B------:R-:W-:Y:S01]  /*2c50*/  MOV R6, R2 ;  /* 0x0000000200067202 */ /* 0x000fe20000000f00 */
[----:B------:R-:W-:Y:S01]  /*2c60*/  FADD.FTZ R10, R10, -UR5 ;  /* 0x800000050a0a7e21 */ /* 0x000fe20008010000 */
[----:B------:R-:W-:Y:S01]  /*2c70*/  MOV R7, R5 ;  /* 0x0000000500077202 */ /* 0x000fe20000000f00 */
[----:B------:R-:W3:Y:S01]  /*2c80*/  LDCU.64 UR18, c[0x0][0x380] ;  /* 0x00007000ff1277ac */ /* 0x000ee20008000a00 */
[----:B------:R-:W-:-:S04]  /*2c90*/  FADD.FTZ R11, R11, -UR5 ;  /* 0x800000050b0b7e21 */ /* 0x000fc80008010000 */
[----:B-1----:R-:W-:-:S04]  /*2ca0*/  FMUL.FTZ R12, R11, UR8 ;  /* 0x000000080b0c7c20 */ /* 0x002fc80008410000 */
[----:B-----5:R-:W-:Y:S01]  /*2cb0*/  FFMA.FTZ R11, R21, R12, R23 ;  /* 0x0000000c150b7223 */ /* 0x020fe20000010017 */
[----:B--2---:R-:W-:Y:S02]  /*2cc0*/  IMAD R9, R26, UR10, RZ ;  /* 0x0000000a1a097c24 */ /* 0x004fe4000f8e02ff */
[----:B------:R-:W-:-:S04]  /*2cd0*/  IMAD.WIDE.U32 R6, R38, UR10, R6 ;  /* 0x0000000a26067c25 */ /* 0x000fc8000f8e0006 */
[----:B------:R-:W-:Y:S02]  /*2ce0*/  IMAD R13, R38, UR11, R9 ;  /* 0x0000000b260d7c24 */ /* 0x000fe4000f8e0209 */
[----:B------:R-:W-:Y:S01]  /*2cf0*/  FMUL.FTZ R9, R10, UR8 ;  /* 0x000000080a097c20 */ /* 0x000fe20008410000 */
[----:B---3--:R-:W-:Y:S02]  /*2d00*/  LEA R8, P1, R6, UR18, 0x2 ;  /* 0x0000001206087c11 */ /* 0x008fe4000f8210ff */
[----:B------:R-:W-:Y:S01]  /*2d10*/  IADD3 R13, PT, PT, R7, R13, RZ ;  /* 0x0000000d070d7210 */ /* 0x000fe20007ffe0ff */
[----:B------:R-:W-:-:S03]  /*2d20*/  FFMA.FTZ R10, R20, R9, R22 ;  /* 0x00000009140a7223 */ /* 0x000fc60000010016 */
[----:B------:R-:W-:-:S05]  /*2d30*/  LEA.HI.X R9, R6, UR19, R13, 0x2, P1 ;  /* 0x0000001306097c11 */ /* 0x000fca00088f140d */
[----:B------:R2:W-:Y:S02]  /*2d40*/  STG.E.64 desc[UR16][R8.64], R10 ;  /* 0x0000000a08007986 */ /* 0x0005e4000c101b10 */
.L_x_2961:
[----:B------:R-:W-:Y:S05]  /*2d50*/  BSYNC.RECONVERGENT B1 ;  /* 0x0000000000017941 */ /* 0x000fea0003800200 */
.L_x_2960:
[----:B------:R-:W-:Y:S04]  /*2d60*/  BSSY.RECONVERGENT B1, `(.L_x_2962) ;  /* 0x0000013000017945 */ /* 0x000fe80003800200 */
[----:B------:R-:W-:Y:S05]  /*2d70*/  @P6 BRA `(.L_x_2963) ;  /* 0x0000000000446947 */ /* 0x000fea0003800000 */
[----:B------:R-:W3:Y:S01]  /*2d80*/  LDCU.64 UR10, c[0x0][0x3e0] ;  /* 0x00007c00ff0a77ac */ /* 0x000ee20008000a00 */
[----:B------:R-:W-:Y:S01]  /*2d90*/  MOV R6, R2 ;  /* 0x0000000200067202 */ /* 0x000fe20000000f00 */
[----:B------:R-:W-:Y:S01]  /*2da0*/  FADD.FTZ R14, R14, -UR5 ;  /* 0x800000050e0e7e21 */ /* 0x000fe20008010000 */
[----:B------:R-:W-:Y:S01]  /*2db0*/  MOV R7, R5 ;  /* 0x0000000500077202 */ /* 0x000fe20000000f00 */
[----:B------:R-:W4:Y:S01]  /*2dc0*/  LDCU.64 UR18, c[0x0][0x380] ;  /* 0x00007000ff1277ac */ /* 0x000f220008000a00 */
[----:B------:R-:W-:Y:S01]  /*2dd0*/  FADD.FTZ R15, R15, -UR5 ;  /* 0x800000050f0f7e21 */ /* 0x000fe20008010000 */
[----:B-12---:R-:W-:-:S03]  /*2de0*/  FMUL.FTZ R9, R14, UR8 ;  /* 0x000000080e097c20 */ /* 0x006fc60008410000 */
[----:B------:R-:W-:Y:S01]  /*2df0*/  FMUL.FTZ R12, R15, UR8 ;  /* 0x000000080f0c7c20 */ /* 0x000fe20008410000 */
[----:B-----5:R-:W-:Y:S01]  /*2e00*/  FFMA.FTZ R10, R20, R9, R22 ;  /* 0x00000009140a7223 */ /* 0x020fe20000010016 */
[----:B---3--:R-:W-:Y:S02]  /*2e10*/  IMAD R8, R25, UR10, RZ ;  /* 0x0000000a19087c24 */ /* 0x008fe4000f8e02ff */
[----:B------:R-:W-:-:S04]  /*2e20*/  IMAD.WIDE.U32 R6, R37, UR10, R6 ;  /* 0x0000000a25067c25 */ /* 0x000fc8000f8e0006 */
[----:B------:R-:W-:Y:S01]  /*2e30*/  IMAD R11, R37, UR11, R8 ;  /* 0x0000000b250b7c24 */ /* 0x000fe2000f8e0208 */
[----:B----4-:R-:W-:-:S04]  /*2e40*/  LEA R8, P1, R6, UR18, 0x2 ;  /* 0x0000001206087c11 */ /* 0x010fc8000f8210ff */
[----:B------:R-:W-:-:S04]  /*2e50*/  IADD3 R11, PT, PT, R7, R11, RZ ;  /* 0x0000000b070b7210 */ /* 0x000fc80007ffe0ff */
[----:B------:R-:W-:Y:S01]  /*2e60*/  LEA.HI.X R9, R6, UR19, R11, 0x2, P1 ;  /* 0x0000001306097c11 */ /* 0x000fe200088f140b */
[----:B------:R-:W-:-:S05]  /*2e70*/  FFMA.FTZ R11, R21, R12, R23 ;  /* 0x0000000c150b7223 */ /* 0x000fca0000010017 */
[----:B------:R3:W-:Y:S02]  /*2e80*/  STG.E.64 desc[UR16][R8.64], R10 ;  /* 0x0000000a08007986 */ /* 0x0007e4000c101b10 */
.L_x_2963:
[----:B------:R-:W-:Y:S05]  /*2e90*/  BSYNC.RECONVERGENT B1 ;  /* 0x0000000000017941 */ /* 0x000fea0003800200 */
.L_x_2962:
[----:B------:R-:W-:Y:S04]  /*2ea0*/  BSSY.RECONVERGENT B1, `(.L_x_2964) ;  /* 0x0000013000017945 */ /* 0x000fe80003800200 */
[----:B------:R-:W-:Y:S05]  /*2eb0*/  @P2 BRA `(.L_x_2965) ;  /* 0x0000000000442947 */ /* 0x000fea0003800000 */
[----:B------:R-:W2:Y:S01]  /*2ec0*/  LDCU.64 UR10, c[0x0][0x3e0] ;  /* 0x00007c00ff0a77ac */ /* 0x000ea20008000a00 */
[----:B------:R-:W-:Y:S01]  /*2ed0*/  MOV R6, R2 ;  /* 0x0000000200067202 */ /* 0x000fe20000000f00 */
[----:B------:R-:W-:Y:S01]  /*2ee0*/  FADD.FTZ R16, R16, -UR5 ;  /* 0x8000000510107e21 */ /* 0x000fe20008010000 */
[----:B------:R-:W-:Y:S01]  /*2ef0*/  MOV R7, R5 ;  /* 0x0000000500077202 */ /* 0x000fe20000000f00 */
[----:B------:R-:W4:Y:S01]  /*2f00*/  LDCU.64 UR18, c[0x0][0x380] ;  /* 0x00007000ff1277ac */ /* 0x000f220008000a00 */
[----:B------:R-:W-:-:S04]  /*2f10*/  FADD.FTZ R17, R17, -UR5 ;  /* 0x8000000511117e21 */ /* 0x000fc80008010000 */
[----:B-1----:R-:W-:Y:S01]  /*2f20*/  FMUL.FTZ R12, R17, UR8 ;  /* 0x00000008110c7c20 */ /* 0x002fe20008410000 */
[----:B--23--:R-:W-:Y:S02]  /*2f30*/  IMAD R9, R45, UR10, RZ ;  /* 0x0000000a2d097c24 */ /* 0x00cfe4000f8e02ff */
[----:B------:R-:W-:-:S04]  /*2f40*/  IMAD.WIDE.U32 R6, R36, UR10, R6 ;  /* 0x0000000a24067c25 */ /* 0x000fc8000f8e0006 */
[----:B------:R-:W-:Y:S02]  /*2f50*/  IMAD R11, R36, UR11, R9 ;  /* 0x0000000b240b7c24 */ /* 0x000fe4000f8e0209 */
[----:B------:R-:W-:Y:S01]  /*2f60*/  FMUL.FTZ R9, R16, UR8 ;  /* 0x0000000810097c20 */ /* 0x000fe20008410000 */
[----:B----4-:R-:W-:Y:S02]  /*2f70*/  LEA R8, P1, R6, UR18, 0x2 ;  /* 0x0000001206087c11 */ /* 0x010fe4000f8210ff */
[----:B------:R-:W-:Y:S01]  /*2f80*/  IADD3 R11, PT, PT, R7, R11, RZ ;  /* 0x0000000b070b7210 */ /* 0x000fe20007ffe0ff */
[----:B-----5:R-:W-:-:S03]  /*2f90*/  FFMA.FTZ R10, R20, R9, R22 ;  /* 0x00000009140a7223 */ /* 0x020fc60000010016 */
[----:B------:R-:W-:Y:S01]  /*2fa0*/  LEA.HI.X R9, R6, UR19, R11, 0x2, P1 ;  /* 0x0000001306097c11 */ /* 0x000fe200088f140b */
[----:B------:R-:W-:-:S05]  /*2fb0*/  FFMA.FTZ R11, R21, R12, R23 ;  /* 0x0000000c150b7223 */ /* 0x000fca0000010017 */
[----:B------:R4:W-:Y:S02]  /*2fc0*/  STG.E.64 desc[UR16][R8.64], R10 ;  /* 0x0000000a08007986 */ /* 0x0009e4000c101b10 */
.L_x_2965:
[----:B------:R-:W-:Y:S05]  /*2fd0*/  BSYNC.RECONVERGENT B1 ;  /* 0x0000000000017941 */ /* 0x000fea0003800200 */
.L_x_2964:
[----:B------:R-:W-:Y:S04]  /*2fe0*/  BSSY.RECONVERGENT B1, `(.L_x_2966) ;  /* 0x0000013000017945 */ /* 0x000fe80003800200 */
[----:B------:R-:W-:Y:S05]  /*2ff0*/  @P3 BRA `(.L_x_2967) ;  /* 0x0000000000443947 */ /* 0x000fea0003800000 */
[----:B------:R-:W0:Y:S01]  /*3000*/  LDCU.64 UR10, c[0x0][0x3e0] ;  /* 0x00007c00ff0a77ac */ /* 0x000e220008000a00 */
[----:B------:R-:W-:Y:S01]  /*3010*/  MOV R6, R2 ;  /* 0x0000000200067202 */ /* 0x000fe20000000f00 */
[----:B------:R-:W-:Y:S01]  /*3020*/  FADD.FTZ R18, R18, -UR5 ;  /* 0x8000000512127e21 */ /* 0x000fe20008010000 */
[----:B------:R-:W-:Y:S01]  /*3030*/  MOV R7, R5 ;  /* 0x0000000500077202 */ /* 0x000fe20000000f00 */
[----:B------:R-:W0:Y:S01]  /*3040*/  LDCU.64 UR18, c[0x0][0x380] ;  /* 0x00007000ff1277ac */ /* 0x000e220008000a00 */
[----:B------:R-:W-:Y:S01]  /*3050*/  FADD.FTZ R19, R19, -UR5 ;  /* 0x8000000513137e21 */ /* 0x000fe20008010000 */
[----:B-1234-:R-:W-:-:S03]  /*3060*/  FMUL.FTZ R9, R18, UR8 ;  /* 0x0000000812097c20 */ /* 0x01efc60008410000 */
[----:B------:R-:W-:Y:S01]  /*3070*/  FMUL.FTZ R12, R19, UR8 ;  /* 0x00000008130c7c20 */ /* 0x000fe20008410000 */
[----:B-----5:R-:W-:Y:S01]  /*3080*/  FFMA.FTZ R10, R20, R9, R22 ;  /* 0x00000009140a7223 */ /* 0x020fe20000010016 */
[----:B0-----:R-:W-:Y:S02]  /*3090*/  IMAD R8, R44, UR10, RZ ;  /* 0x0000000a2c087c24 */ /* 0x001fe4000f8e02ff */
[----:B------:R-:W-:-:S04]  /*30a0*/  IMAD.WIDE.U32 R6, R31, UR10, R6 ;  /* 0x0000000a1f067c25 */ /* 0x000fc8000f8e0006 */
[----:B------:R-:W-:Y:S01]  /*30b0*/  IMAD R11, R31, UR11, R8 ;  /* 0x0000000b1f0b7c24 */ /* 0x000fe2000f8e0208 */
[----:B------:R-:W-:-:S04]  /*30c0*/  LEA R8, P1, R6, UR18, 0x2 ;  /* 0x0000001206087c11 */ /* 0x000fc8000f8210ff */
[----:B------:R-:W-:-:S04]  /*30d0*/  IADD3 R11, PT, PT, R7, R11, RZ ;  /* 0x0000000b070b7210 */ /* 0x000fc80007ffe0ff */
[----:B------:R-:W-:Y:S01]  /*30e0*/  LEA.HI.X R9, R6, UR19, R11, 0x2, P1 ;  /* 0x0000001306097c11 */ /* 0x000fe200088f140b */
[----:B------:R-:W-:-:S05]  /*30f0*/  FFMA.FTZ R11, R21, R12, R23 ;  /* 0x0000000c150b7223 */ /* 0x000fca0000010017 */
[----:B------:R0:W-:Y:S02]  /*3100*/  STG.E.64 desc[UR16][R8.64], R10 ;  /* 0x0000000a08007986 */ /* 0x0001e4000c101b10 */
.L_x_2967:
[----:B------:R-:W-:Y:S05]  /*3110*/  BSYNC.RECONVERGENT B1 ;  /* 0x0000000000017941 */ /* 0x000fea0003800200 */
.L_x_2966:
[----:B------:R-:W-:Y:S05]  /*3120*/  @P4 BRA `(.L_x_2968) ;  /* 0x0000001000484947 */ /* 0x000fea0003800000 */
[----:B------:R-:W1:Y:S01]  /*3130*/  LDCU.64 UR10, c[0x0][0x3e0] ;  /* 0x00007c00ff0a77ac */ /* 0x000e620008000a00 */
[----:B------:R-:W-:Y:S01]  /*3140*/  MOV R3, R5 ;  /* 0x0000000500037202 */ /* 0x000fe20000000f00 */
[----:B------:R-:W-:Y:S01]  /*3150*/  FADD.FTZ R28, R28, -UR5 ;  /* 0x800000051c1c7e21 */ /* 0x000fe20008010000 */
[----:B------:R-:W-:Y:S01]  /*3160*/  FADD.FTZ R29, R29, -UR5 ;  /* 0x800000051d1d7e21 */ /* 0x000fe20008010000 */
[----:B------:R-:W2:Y:S02]  /*3170*/  LDCU.64 UR12, c[0x0][0x380] ;  /* 0x00007000ff0c77ac */ /* 0x000ea40008000a00 */
[----:B------:R-:W-:Y:S01]  /*3180*/  FMUL.FTZ R5, R28, UR8 ;  /* 0x000000081c057c20 */ /* 0x000fe20008410000 */
[----:B------:R-:W-:-:S03]  /*3190*/  FMUL.FTZ R6, R29, UR8 ;  /* 0x000000081d067c20 */ /* 0x000fc60008410000 */
[----:B-----5:R-:W-:Y:S01]  /*31a0*/  FFMA.FTZ R20, R20, R5, R22 ;  /* 0x0000000514147223 */ /* 0x020fe20000010016 */
[----:B------:R-:W-:Y:S01]  /*31b0*/  FFMA.FTZ R21, R21, R6, R23 ;  /* 0x0000000615157223 */ /* 0x000fe20000010017 */
[----:B-1----:R-:W-:Y:S02]  /*31c0*/  IMAD R7, R43, UR10, RZ ;  /* 0x0000000a2b077c24 */ /* 0x002fe4000f8e02ff */
[----:B------:R-:W-:-:S04]  /*31d0*/  IMAD.WIDE.U32 R2, R40, UR10, R2 ;  /* 0x0000000a28027c25 */ /* 0x000fc8000f8e0002 */
[----:B------:R-:W-:Y:S01]  /*31e0*/  IMAD R7, R40, UR11, R7 ;  /* 0x0000000b28077c24 */ /* 0x000fe2000f8e0207 */
[----:B--2---:R-:W-:-:S04]  /*31f0*/  LEA R4, P1, R2, UR12, 0x2 ;  /* 0x0000000c02047c11 */ /* 0x004fc8000f8210ff */
[----:B------:R-:W-:-:S04]  /*3200*/  IADD3 R7, PT, PT, R3, R7, RZ ;  /* 0x0000000703077210 */ /* 0x000fc80007ffe0ff */
[----:B------:R-:W-:-:S05]  /*3210*/  LEA.HI.X R5, R2, UR13, R7, 0x2, P1 ;  /* 0x0000000d02057c11 */ /* 0x000fca00088f1407 */
[----:B------:R1:W-:Y:S01]  /*3220*/  STG.E.64 desc[UR16][R4.64], R20 ;  /* 0x0000001404007986 */ /* 0x0003e2000c101b10 */
[----:B------:R-:W-:Y:S05]  /*3230*/  BRA `(.L_x_2968) ;  /* 0x0000001000047947 */ /* 0x000fea0003800000 */
.L_x_2953:
        /* <DEDUP_REMOVED lines=15> */
[----:B-----5:R-:W-:Y:S01]  /*3330*/  FFMA.FTZ R26, R21, R26, R23 ;  /* 0x0000001a151a7223 */ /* 0x020fe20000010017 */
[----:B0-----:R-:W-:Y:S01]  /*3340*/  FFMA.FTZ R32, R20, R25, R22 ;  /* 0x0000001914207223 */ /* 0x001fe20000010016 */
[----:B------:R-:W-:-:S02]  /*3350*/  MOV R25, R5 ;  /* 0x0000000500197202 */ /* 0x000fc40000000f00 */
[----:B------:R-:W-:Y:S01]  /*3360*/  FMUL.FTZ R12, R26, -1.4426950216293334961 ;  /* 0xbfb8aa3b1a0c7820 */ /* 0x000fe20000410000 */
[----:B------:R-:W-:-:S04]  /*3370*/  FMUL.FTZ R24, R32, -1.4426950216293334961 ;  /* 0xbfb8aa3b20187820 */ /* 0x000fc80000410000 */
[----:B------:R0:W3:Y:S08]  /*3380*/  MUFU.EX2 R13, R24 ;  /* 0x00000018000d7308 */ /* 0x0000f00000000800 */
[----:B------:R-:W4:Y:S01]  /*3390*/  MUFU.EX2 R12, R12 ;  /* 0x0000000c000c7308 */ /* 0x000f220000000800 */
[----:B0-----:R-:W-:-:S05]  /*33a0*/  MOV R24, R2 ;  /* 0x0000000200187202 */ /* 0x001fca0000000f00 */
[----:B-1----:R-:W-:-:S04]  /*33b0*/  IMAD.WIDE.U32 R24, R0, UR10, R24 ;  /* 0x0000000a00187c25 */ /* 0x002fc8000f8e0018 */
[----:B---3--:R-:W-:-:S04]  /*33c0*/  FADD.FTZ R13, R13, 1 ;  /* 0x3f8000000d0d7421 */ /* 0x008fc80000010000 */
[----:B------:R-:W-:Y:S01]  /*33d0*/  MUFU.RCP R33, R13 ;  /* 0x0000000d00217308 */ /* 0x000fe20000001000 */
[----:B----4-:R-:W-:-:S07]  /*33e0*/  FADD.FTZ R12, R12, 1 ;  /* 0x3f8000000c0c7421 */ /* 0x010fce0000010000 */
[----:B------:R0:W1:Y:S02]  /*33f0*/  MUFU.RCP R27, R12 ;  /* 0x0000000c001b7308 */ /* 0x0000640000001000 */
[----:B0-----:R-:W-:-:S04]  /*3400*/  IMAD R12, R35, UR10, RZ ;  /* 0x0000000a230c7c24 */ /* 0x001fc8000f8e02ff */
[----:B------:R-:W-:-:S05]  /*3410*/  IMAD R12, R0, UR11, R12 ;  /* 0x0000000b000c7c24 */ /* 0x000fca000f8e020c */
[----:B------:R-:W-:Y:S01]  /*3420*/  IADD3 R13, PT, PT, R25, R12, RZ ;  /* 0x0000000c190d7210 */ /* 0x000fe20007ffe0ff */
[----:B-1----:R-:W-:Y:S01]  /*3430*/  FMUL.FTZ R25, R26, R27 ;  /* 0x0000001b1a197220 */ /* 0x002fe20000410000 */
[----:B--2---:R-:W-:-:S04]  /*3440*/  LEA R12, P1, R24, UR12, 0x2 ;  /* 0x0000000c180c7c11 */ /* 0x004fc8000f8210ff */
[----:B------:R-:W-:Y:S01]  /*3450*/  LEA.HI.X R13, R24, UR13, R13, 0x2, P1 ;  /* 0x0000000d180d7c11 */ /* 0x000fe200088f140d */
[----:B------:R-:W-:-:S05]  /*3460*/  FMUL.FTZ R24, R32, R33 ;  /* 0x0000002120187220 */ /* 0x000fca0000410000 */
[----:B------:R1:W-:Y:S03]  /*3470*/  STG.E.64 desc[UR16][R12.64], R24 ;  /* 0x000000180c007986 */ /* 0x0003e6000c101b10 */
.L_x_2970:
[----:B------:R-:W-:Y:S05]  /*3480*/  BSYNC.RECONVERGENT B1 ;  /* 0x0000000000017941 */ /* 0x000fea0003800200 */
.L_x_2969:
[----:B------:R-:W-:Y:S04]  /*3490*/  BSSY.RECONVERGENT B1, `(.L_x_2971) ;  /* 0x000001d000017945 */ /* 0x000fe80003800200 */
[----:B------:R-:W-:Y:S05]  /*34a0*/  @P2 BRA `(.L_x_2972) ;  /* 0x00000000006c2947 */ /* 0x000fea0003800000 */
[----:B------:R-:W-:Y:S01]  /*34b0*/  FADD.FTZ R6, R6, -UR5 ;  /* 0x8000000506067e21 */ /* 0x000fe20008010000 */
[----:B------:R-:W-:Y:S01]  /*34c0*/  FADD.FTZ R7, R7, -UR5 ;  /* 0x8000000507077e21 */ /* 0x000fe20008010000 */
[----:B------:R-:W2:Y:S01]  /*34d0*/  LDCU.64 UR10, c[0x0][0x3e0] ;  /* 0x00007c00ff0a77ac */ /* 0x000ea20008000a00 */
[----:B-1----:R-:W-:Y:S01]  /*34e0*/  MOV R12, R2 ;  /* 0x00000002000c7202 */ /* 0x002fe20000000f00 */
[----:B------:R-:W-:Y:S01]  /*34f0*/  FMUL.FTZ R13, R6, UR8 ;  /* 0x00000008060d7c20 */ /* 0x000fe20008410000 */
[----:B------:R-:W-:Y:S01]  /*3500*/  FMUL.FTZ R24, R7, UR8 ;  /* 0x0000000807187c20 */ /* 0x000fe20008410000 */
[----:B------:R-:W1:Y:S02]  /*3510*/  LDCU.64 UR12, c[0x0][0x380] ;  /* 0x00007000ff0c77ac */ /* 0x000e640008000a00 */
[----:B-----5:R-:W-:Y:S01]  /*3520*/  FFMA.FTZ R26, R20, R13, R22 ;  /* 0x0000000d141a7223 */ /* 0x020fe20000010016 */
[----:B------:R-:W-:Y:S01]  /*3530*/  FFMA.FTZ R24, R21, R24, R23 ;  /* 0x0000001815187223 */ /* 0x000fe20000010017 */
[----:B------:R-:W-:-:S02]  /*3540*/  MOV R13, R5 ;  /* 0x00000005000d7202 */ /* 0x000fc40000000f00 */
[----:B------:R-:W-:Y:S01]  /*3550*/  FMUL.FTZ R7, R26, -1.4426950216293334961 ;  /* 0xbfb8aa3b1a077820 */ /* 0x000fe20000410000 */
[----:B0-----:R-:W-:-:S04]  /*3560*/  FMUL.FTZ R32, R24, -1.4426950216293334961 ;  /* 0xbfb8aa3b18207820 */ /* 0x001fc80000410000 */
[----:B------:R-:W0:Y:S01]  /*3570*/  MUFU.EX2 R6, R32 ;  /* 0x0000002000067308 */ /* 0x000e220000000800 */
[----:B--2---:R-:W-:-:S07]  /*3580*/  IMAD.WIDE.U32 R12, R42, UR10, R12 ;  /* 0x0000000a2a0c7c25 */ /* 0x004fce000f8e000c */
[----:B------:R-:W2:Y:S01]  /*3590*/  MUFU.EX2 R7, R7 ;  /* 0x0000000700077308 */ /* 0x000ea20000000800 */
[----:B0-----:R-:W-:Y:S01]  /*35a0*/  FADD.FTZ R25, R6, 1 ;  /* 0x3f80000006197421 */ /* 0x001fe20000010000 */
[----:B------:R-:W-:-:S04]  /*35b0*/  IMAD R6, R34, UR10, RZ ;  /* 0x0000000a22067c24 */ /* 0x000fc8000f8e02ff */
[----:B------:R-:W-:Y:S02]  /*35c0*/  IMAD R6, R42, UR11, R6 ;  /* 0x0000000b2a067c24 */ /* 0x000fe4000f8e0206 */
[----:B------:R-:W0:Y:S01]  /*35d0*/  MUFU.RCP R25, R25 ;  /* 0x0000001900197308 */ /* 0x000e220000001000 */
[----:B--2---:R-:W-:Y:S02]  /*35e0*/  FADD.FTZ R27, R7, 1 ;  /* 0x3f800000071b7421 */ /* 0x004fe40000010000 */
[----:B------:R-:W-:Y:S02]  /*35f0*/  IADD3 R7, PT, PT, R13, R6, RZ ;  /* 0x000000060d077210 */ /* 0x000fe40007ffe0ff */
[----:B-1----:R-:W-:-:S03]  /*3600*/  LEA R6, P1, R12, UR12, 0x2 ;  /* 0x0000000c0c067c11 */ /* 0x002fc6000f8210ff */
[----:B------:R-:W1:Y:S01]  /*3610*/  MUFU.RCP R27, R27 ;  /* 0x0000001b001b7308 */ /* 0x000e620000001000 */
[----:B------:R-:W-:Y:S01]  /*3620*/  LEA.HI.X R7, R12, UR13, R7, 0x2, P1 ;  /* 0x0000000d0c077c11 */ /* 0x000fe200088f1407 */
[----:B0-----:R-:W-:Y:S01]  /*3630*/  FMUL.FTZ R13, R24, R25 ;  /* 0x00000019180d7220 */ /* 0x001fe20000410000 */
[----:B-1----:R-:W-:-:S05]  /*3640*/  FMUL.FTZ R12, R26, R27 ;  /* 0x0000001b1a0c7220 */ /* 0x002fca0000410000 */
[----:B------:R2:W-:Y:S02]  /*3650*/  STG.E.64 desc[UR16][R6.64], R12 ;  /* 0x0000000c06007986 */ /* 0x0005e4000c101b10 */
.L_x_2972:
[----:B------:R-:W-:Y:S05]  /*3660*/  BSYNC.RECONVERGENT B1 ;  /* 0x0000000000017941 */ /* 0x000fea0003800200 */
.L_x_2971:
[----:B--2---:R-:W-:Y:S01]  /*3670*/  SHF.R.S32.HI R6, RZ, 0x1f, R39 ;  /* 0x0000001fff067819 */ /* 0x004fe20000011427 */
[----:B------:R-:W-:Y:S01]  /*3680*/  BSSY.RECONVERGENT B1, `(.L_x_2973) ;  /* 0x0000029000017945 */ /* 0x000fe20003800200 */
[----:B------:R-:W-:Y:S02]  /*3690*/  ISETP.GE.U32.AND P1, PT, R37, UR18, PT ;  /* 0x0000001225007c0c */ /* 0x000fe4000bf26070 */
[----:B------:R-:W-:Y:S02]  /*36a0*/  ISETP.GE.AND.EX P5, PT, R6, UR19, PT, P5 ;  /* 0x0000001306007c0c */ /* 0x000fe4000bfa6350 */
[----:B------:R-:W-:Y:S02]  /*36b0*/  ISETP.GE.U32.AND P2, PT, R36, UR18, PT ;  /* 0x0000001224007c0c */ /* 0x000fe4000bf46070 */
[----:B------:R-:W-:Y:S02]  /*36c0*/  ISETP.GE.U32.AND P3, PT, R31, UR18, PT ;  /* 0x000000121f007c0c */ /* 0x000fe4000bf66070 */
[----:B0-----:R-:W-:-:S02]  /*36d0*/  SHF.R.S32.HI R32, RZ, 0x1f, R38 ;  /* 0x0000001fff207819 */ /* 0x001fc40000011426 */
        /* <DEDUP_REMOVED lines=10> */
[----:B------:R-:W0:Y:S02]  /*3780*/  LDCU.64 UR10, c[0x0][0x3e0] ;  /* 0x00007c00ff0a77ac */ /* 0x000e240008000a00 */
[----:B------:R-:W-:Y:S01]  /*3790*/  FMUL.FTZ R7, R8, UR8 ;  /* 0x0000000808077c20 */ /* 0x000fe20008410000 */
[----:B-1----:R-:W-:Y:S01]  /*37a0*/  FMUL.FTZ R12, R9, UR8 ;  /* 0x00000008090c7c20 */ /* 0x002fe20008410000 */
[----:B------:R-:W1:Y:S01]  /*37b0*/  LDCU.64 UR12, c[0x0][0x380] ;  /* 0x00007000ff0c77ac */ /* 0x000e620008000a00 */
[----:B------:R-:W-:Y:S01]  /*37c0*/  MOV R8, R2 ;  /* 0x0000000200087202 */ /* 0x000fe20000000f00 */
[----:B-----5:R-:W-:Y:S01]  /*37d0*/  FFMA.FTZ R24, R20, R7, R22 ;  /* 0x0000000714187223 */ /* 0x020fe20000010016 */
        /* <DEDUP_REMOVED lines=8> */
[----:B--2---:R-:W-:Y:S01]  /*3860*/  FADD.FTZ R25, R7, 1 ;  /* 0x3f80000007197421 */ /* 0x004fe20000010000 */
[----:B------:R-:W-:Y:S01]  /*3870*/  IMAD R7, R39, UR11, R6 ;  /* 0x0000000b27077c24 */ /* 0x000fe2000f8e0206 */
[----:B-1----:R-:W-:-:S05]  /*3880*/  LEA R6, P5, R8, UR12, 0x2 ;  /* 0x0000000c08067c11 */ /* 0x002fca000f8a10ff */
[----:B------:R-:W1:Y:S01]  /*3890*/  MUFU.RCP R25, R25 ;  /* 0x0000001900197308 */ /* 0x000e620000001000 */
[----:B------:R-:W-:Y:S01]  /*38a0*/  IADD3 R7, PT, PT, R9, R7, RZ ;  /* 0x0000000709077210 */ /* 0x000fe20007ffe0ff */
[----:B0-----:R-:W-:-:S03]  /*38b0*/  FADD.FTZ R13, R26, 1 ;  /* 0x3f8000001a0d7421 */ /* 0x001fc60000010000 */
[----:B------:R-:W-:-:S03]  /*38c0*/  LEA.HI.X R7, R8, UR13, R7, 0x2, P5 ;  /* 0x0000000d08077c11 */ /* 0x000fc6000a8f1407 */
[----:B------:R-:W0:Y:S01]  /*38d0*/  MUFU.RCP R13, R13 ;  /* 0x0000000d000d7308 */ /* 0x000e220000001000 */
[----:B-1----:R-:W-:Y:S01]  /*38e0*/  FMUL.FTZ R8, R24, R25 ;  /* 0x0000001918087220 */ /* 0x002fe20000410000 */
[----:B0-----:R-:W-:-:S05]  /*38f0*/  FMUL.FTZ R9, R12, R13 ;  /* 0x0000000d0c097220 */ /* 0x001fca0000410000 */
[----:B------:R0:W-:Y:S02]  /*3900*/  STG.E.64 desc[UR16][R6.64], R8 ;  /* 0x0000000806007986 */ /* 0x0001e4000c101b10 */
.L_x_2974:
[----:B------:R-:W-:Y:S05]  /*3910*/  BSYNC.RECONVERGENT B1 ;  /* 0x0000000000017941 */ /* 0x000fea0003800200 */
.L_x_2973:
[----:B------:R-:W-:Y:S04]  /*3920*/  BSSY.RECONVERGENT B1, `(.L_x_2975) ;  /* 0x000001d000017945 */ /* 0x000fe80003800200 */
[----:B------:R-:W-:Y:S05]  /*3930*/  @P6 BRA `(.L_x_2976) ;  /* 0x00000000006c6947 */ /* 0x000fea0003800000 */
[----:B------:R-:W-:Y:S01]  /*3940*/  FADD.FTZ R10, R10, -UR5 ;  /* 0x800000050a0a7e21 */ /* 0x000fe20008010000 */
[----:B------:R-:W-:Y:S01]  /*3950*/  FADD.FTZ R11, R11, -UR5 ;  /* 0x800000050b0b7e21 */ /* 0x000fe20008010000 */
[----:B------:R-:W1:Y:S01]  /*3960*/  LDCU.64 UR10, c[0x0][0x3e0] ;  /* 0x00007c00ff0a77ac */ /* 0x000e620008000a00 */
[----:B0-----:R-:W-:Y:S01]  /*3970*/  MOV R9, R5 ;  /* 0x0000000500097202 */ /* 0x001fe20000000f00 */
[----:B------:R-:W-:Y:S01]  /*3980*/  FMUL.FTZ R7, R10, UR8 ;  /* 0x000000080a077c20 */ /* 0x000fe20008410000 */
[----:B------:R-:W-:Y:S01]  /*3990*/  FMUL.FTZ R8, R11, UR8 ;  /* 0x000000080b087c20 */ /* 0x000fe20008410000 */
[----:B------:R-:W0:Y:S02]  /*39a0*/  LDCU.64 UR12, c[0x0][0x380] ;  /* 0x00007000ff0c77ac */ /* 0x000e240008000a00 */
[----:B-----5:R-:W-:Y:S01]  /*39b0*/  FFMA.FTZ R10, R20, R7, R22 ;  /* 0x00000007140a7223 */ /* 0x020fe20000010016 */
[----:B------:R-:W-:Y:S01]  /*39c0*/  FFMA.FTZ R11, R21, R8, R23 ;  /* 0x00000008150b7223 */ /* 0x000fe20000010017 */
[----:B------:R-:W-:-:S02]  /*39d0*/  MOV R8, R2 ;  /* 0x0000000200087202 */ /* 0x000fc40000000f00 */
[----:B------:R-:W-:Y:S01]  /*39e0*/  FMUL.FTZ R6, R10, -1.4426950216293334961 ;  /* 0xbfb8aa3b0a067820 */ /* 0x000fe20000410000 */
[----:B------:R-:W-:-:S05]  /*39f0*/  FMUL.FTZ R7, R11, -1.4426950216293334961 ;  /* 0xbfb8aa3b0b077820 */ /* 0x000fca0000410000 */
[----:B------:R-:W2:Y:S01]  /*3a00*/  MUFU.EX2 R6, R6 ;  /* 0x0000000600067308 */ /* 0x000ea20000000800 */
[----:B-1----:R-:W-:Y:S02]  /*3a10*/  IMAD R25, R32, UR10, RZ ;  /* 0x0000000a20197c24 */ /* 0x002fe4000f8e02ff */
[----:B------:R-:W-:-:S05]  /*3a20*/  IMAD.WIDE.U32 R8, R38, UR10, R8 ;  /* 0x0000000a26087c25 */ /* 0x000fca000f8e0008 */
[----:B------:R-:W1:Y:S01]  /*3a30*/  MUFU.EX2 R7, R7 ;  /* 0x0000000700077308 */ /* 0x000e620000000800 */
[----:B------:R-:W-:-:S05]  /*3a40*/  IMAD R25, R38, UR11, R25 ;  /* 0x0000000b26197c24 */ /* 0x000fca000f8e0219 */
[----:B------:R-:W-:Y:S01]  /*3a50*/  IADD3 R25, PT, PT, R9, R25, RZ ;  /* 0x0000001909197210 */ /* 0x000fe20007ffe0ff */
[----:B--2---:R-:W-:Y:S01]  /*3a60*/  FADD.FTZ R13, R6, 1 ;  /* 0x3f800000060d7421 */ /* 0x004fe20000010000 */
[----:B0-----:R-:W-:-:S05]  /*3a70*/  LEA R6, P5, R8, UR12, 0x2 ;  /* 0x0000000c08067c11 */ /* 0x001fca000f8a10ff */
[----:B------:R-:W0:Y:S01]  /*3a80*/  MUFU.RCP R13, R13 ;  /* 0x0000000d000d7308 */ /* 0x000e220000001000 */
[----:B-1----:R-:W-:Y:S01]  /*3a90*/  FADD.FTZ R12, R7, 1 ;  /* 0x3f800000070c7421 */ /* 0x002fe20000010000 */
[----:B------:R-:W-:-:S06]  /*3aa0*/  LEA.HI.X R7, R8, UR13, R25, 0x2, P5 ;  /* 0x0000000d08077c11 */ /* 0x000fcc000a8f1419 */
[----:B------:R-:W1:Y:S01]  /*3ab0*/  MUFU.RCP R12, R12 ;  /* 0x0000000c000c7308 */ /* 0x000e620000001000 */
[----:B0-----:R-:W-:Y:S01]  /*3ac0*/  FMUL.FTZ R8, R10, R13 ;  /* 0x0000000d0a087220 */ /* 0x001fe20000410000 */
[----:B-1----:R-:W-:-:S05]  /*3ad0*/  FMUL.FTZ R9, R11, R12 ;  /* 0x0000000c0b097220 */ /* 0x002fca0000410000 */
[----:B------:R2:W-:Y:S02]  /*3ae0*/  STG.E.64 desc[UR16][R6.64], R8 ;  /* 0x0000000806007986 */ /* 0x0005e4000c101b10 */
.L_x_2976:
[----:B------:R-:W-:Y:S05]  /*3af0*/  BSYNC.RECONVERGENT B1 ;  /* 0x0000000000017941 */ /* 0x000fea0003800200 */
.L_x_2975:
[----:B------:R-:W-:Y:S04]  /*3b00*/  BSSY.RECONVERGENT B1, `(.L_x_2977) ;  /* 0x000001d000017945 */ /* 0x000fe80003800200 */
[----:B------:R-:W-:Y:S05]  /*3b10*/  @P1 BRA `(.L_x_2978) ;  /* 0x00000000006c1947 */ /* 0x000fea0003800000 */
[----:B------:R-:W-:Y:S01]  /*3b20*/  FADD.FTZ R14, R14, -UR5 ;  /* 0x800000050e0e7e21 */ /* 0x000fe20008010000 */
[----:B------:R-:W-:Y:S01]  /*3b30*/  FADD.FTZ R15, R15, -UR5 ;  /* 0x800000050f0f7e21 */ /* 0x000fe20008010000 */
[----:B------:R-:W3:Y:S01]  /*3b40*/  LDCU.64 UR10, c[0x0][0x3e0] ;  /* 0x00007c00ff0a77ac */ /* 0x000ee20008000a00 */
[----:B0-2---:R-:W-:Y:S01]  /*3b50*/  MOV R8, R2 ;  /* 0x0000000200087202 */ /* 0x005fe20000000f00 */
[----:B------:R-:W-:Y:S01]  /*3b60*/  FMUL.FTZ R11, R14, UR8 ;  /* 0x000000080e0b7c20 */ /* 0x000fe20008410000 */
[----:B------:R-:W-:Y:S01]  /*3b70*/  FMUL.FTZ R10, R15, UR8 ;  /* 0x000000080f0a7c20 */ /* 0x000fe20008410000 */
        /* <DEDUP_REMOVED lines=12> */
[----:B-1----:R-:W-:Y:S01]  /*3c40*/  FADD.FTZ R12, R6, 1 ;  /* 0x3f800000060c7421 */ /* 0x002fe20000010000 */
[----:B0-----:R-:W-:-:S05]  /*3c50*/  LEA R6, P1, R8, UR12, 0x2 ;  /* 0x0000000c08067c11 */ /* 0x001fca000f8210ff */
[----:B------:R-:W0:Y:S01]  /*3c60*/  MUFU.RCP R12, R12 ;  /* 0x0000000c000c7308 */ /* 0x000e220000001000 */
[----:B--2---:R-:W-:Y:S01]  /*3c70*/  FADD.FTZ R13, R7, 1 ;  /* 0x3f800000070d7421 */ /* 0x004fe20000010000 */
[----:B------:R-:W-:-:S06]  /*3c80*/  LEA.HI.X R7, R8, UR13, R15, 0x2, P1 ;  /* 0x0000000d08077c11 */ /* 0x000fcc00088f140f */
[----:B------:R-:W1:Y:S01]  /*3c90*/  MUFU.RCP R13, R13 ;  /* 0x0000000d000d7308 */ /* 0x000e620000001000 */
[----:B0-----:R-:W-:Y:S01]  /*3ca0*/  FMUL.FTZ R8, R11, R12 ;  /* 0x0000000c0b087220 */ /* 0x001fe20000410000 */
[----:B-1----:R-:W-:-:S05]  /*3cb0*/  FMUL.FTZ R9, R10, R13 ;  /* 0x0000000d0a097220 */ /* 0x002fca0000410000 */
[----:B------:R3:W-:Y:S02]  /*3cc0*/  STG.E.64 desc[UR16][R6.64], R8 ;  /* 0x0000000806007986 */ /* 0x0007e4000c101b10 */
.L_x_2978:
[----:B------:R-:W-:Y:S05]  /*3cd0*/  BSYNC.RECONVERGENT B1 ;  /* 0x0000000000017941 */ /* 0x000fea0003800200 */
.L_x_2977:
[----:B------:R-:W-:Y:S04]  /*3ce0*/  BSSY.RECONVERGENT B1, `(.L_x_2979) ;  /* 0x000001d000017945 */ /* 0x000fe80003800200 */
[----:B------:R-:W-:Y:S05]  /*3cf0*/  @P2 BRA `(.L_x_2980) ;  /* 0x00000000006c2947 */ /* 0x000fea0003800000 */
[----:B------:R-:W-:Y:S01]  /*3d00*/  FADD.FTZ R16, R16, -UR5 ;  /* 0x8000000510107e21 */ /* 0x000fe20008010000 */
[----:B------:R-:W-:Y:S01]  /*3d10*/  FADD.FTZ R17, R17, -UR5 ;  /* 0x8000000511117e21 */ /* 0x000fe20008010000 */
[----:B------:R-:W4:Y:S01]  /*3d20*/  LDCU.64 UR10, c[0x0][0x3e0] ;  /* 0x00007c00ff0a77ac */ /* 0x000f220008000a00 */
[----:B0-23--:R-:W-:Y:S01]  /*3d30*/  MOV R8, R2 ;  /* 0x0000000200087202 */ /* 0x00dfe20000000f00 */
        /* <DEDUP_REMOVED lines=23> */
.L_x_2980:
[----:B------:R-:W-:Y:S05]  /*3eb0*/  BSYNC.RECONVERGENT B1 ;  /* 0x0000000000017941 */ /* 0x000fea0003800200 */
.L_x_2979:
[----:B------:R-:W-:Y:S04]  /*3ec0*/  BSSY.RECONVERGENT B1, `(.L_x_2981) ;  /* 0x000001d000017945 */ /* 0x000fe80003800200 */
[----:B------:R-:W-:Y:S05]  /*3ed0*/  @P3 BRA `(.L_x_2982) ;  /* 0x00000000006c3947 */ /* 0x000fea0003800000 */
[----:B------:R-:W-:Y:S01]  /*3ee0*/  FADD.FTZ R18, R18, -UR5 ;  /* 0x8000000512127e21 */ /* 0x000fe20008010000 */
[----:B------:R-:W-:Y:S01]  /*3ef0*/  FADD.FTZ R19, R19, -UR5 ;  /* 0x8000000513137e21 */ /* 0x000fe20008010000 */
[----:B------:R-:W1:Y:S01]  /*3f00*/  LDCU.64 UR10, c[0x0][0x3e0] ;  /* 0x00007c00ff0a77ac */ /* 0x000e620008000a00 */
[----:B0-234-:R-:W-:Y:S01]  /*3f10*/  MOV R8, R2 ;  /* 0x0000000200087202 */ /* 0x01dfe20000000f00 */
        /* <DEDUP_REMOVED lines=23> */
.L_x_2982:
[----:B------:R-:W-:Y:S05]  /*4090*/  BSYNC.RECONVERGENT B1 ;  /* 0x0000000000017941 */ /* 0x000fea0003800200 */
.L_x_2981:
[----:B------:R-:W-:Y:S05]  /*40a0*/  @P4 BRA `(.L_x_2968) ;  /* 0x0000000000684947 */ /* 0x000fea0003800000 */
[----:B------:R-:W-:Y:S01]  /*40b0*/  FADD.FTZ R29, R29, -UR5 ;  /* 0x800000051d1d7e21 */ /* 0x000fe20008010000 */
[----:B------:R-:W-:Y:S01]  /*40c0*/  FADD.FTZ R28, R28, -UR5 ;  /* 0x800000051c1c7e21 */ /* 0x000fe20008010000 */
[----:B------:R-:W1:Y:S02]  /*40d0*/  LDCU.64 UR10, c[0x0][0x3e0] ;  /* 0x00007c00ff0a77ac */ /* 0x000e640008000a00 */
[----:B------:R-:W-:Y:S01]  /*40e0*/  FMUL.FTZ R4, R29, UR8 ;  /* 0x000000081d047c20 */ /* 0x000fe20008410000 */
[----:B------:R-:W-:Y:S01]  /*40f0*/  FMUL.FTZ R3, R28, UR8 ;  /* 0x000000081c037c20 */ /* 0x000fe20008410000 */
[----:B------:R-:W1:Y:S02]  /*4100*/  LDCU.64 UR12, c[0x0][0x380] ;  /* 0x00007000ff0c77ac */ /* 0x000e640008000a00 */
[----:B-----5:R-:W-:Y:S01]  /*4110*/  FFMA.FTZ R10, R21, R4, R23 ;  /* 0x00000004150a7223 */ /* 0x020fe20000010017 */
[----:B------:R-:W-:Y:S01]  /*4120*/  FFMA.FTZ R20, R20, R3, R22 ;  /* 0x0000000314147223 */ /* 0x000fe20000010016 */
[----:B------:R-:W-:-:S02]  /*4130*/  MOV R4, R2 ;  /* 0x0000000200047202 */ /* 0x000fc40000000f00 */
[----:B0-234-:R-:W-:Y:S01]  /*4140*/  FMUL.FTZ R8, R10, -1.4426950216293334961 ;  /* 0xbfb8aa3b0a087820 */ /* 0x01dfe20000410000 */
[----:B------:R-:W-:-:S05]  /*4150*/  FMUL.FTZ R3, R20, -1.4426950216293334961 ;  /* 0xbfb8aa3b14037820 */ /* 0x000fca0000410000 */
[----:B------:R-:W0:Y:S01]  /*4160*/  MUFU.EX2 R8, R8 ;  /* 0x0000000800087308 */ /* 0x000e220000000800 */
[----:B-1----:R-:W-:Y:S02]  /*4170*/  IMAD R11, R43, UR10, RZ ;  /* 0x0000000a2b0b7c24 */ /* 0x002fe4000f8e02ff */
[----:B------:R-:W-:-:S05]  /*4180*/  IMAD.WIDE.U32 R4, R40, UR10, R4 ;  /* 0x0000000a28047c25 */ /* 0x000fca000f8e0004 */
[----:B------:R-:W1:Y:S01]  /*4190*/  MUFU.EX2 R3, R3 ;  /* 0x0000000300037308 */ /* 0x000e620000000800 */
[----:B------:R-:W-:Y:S01]  /*41a0*/  IMAD R11, R40, UR11, R11 ;  /* 0x0000000b280b7c24 */ /* 0x000fe2000f8e020b */
[----:B------:R-:W-:-:S04]  /*41b0*/  LEA R2, P1, R4, UR12, 0x2 ;  /* 0x0000000c04027c11 */ /* 0x000fc8000f8210ff */
        /* <DEDUP_REMOVED lines=8> */
[----:B------:R0:W-:Y:S02]  /*4240*/  STG.E.64 desc[UR16][R2.64], R4 ;  /* 0x0000000402007986 */ /* 0x0001e4000c101b10 */
.L_x_2968:
[----:B------:R-:W-:Y:S05]  /*4250*/  BSYNC.RECONVERGENT B0 ;  /* 0x0000000000007941 */ /* 0x000fea0003800200 */
.L_x_2952:
[----:B------:R-:W2:Y:S01]  /*4260*/  LDCU UR5, c[0x0][0x3f8] ;  /* 0x00007f00ff0577ac */ /* 0x000ea20008000800 */
[----:B------:R-:W2:Y:S01]  /*4270*/  LDCU UR8, c[0x0][0x3c8] ;  /* 0x00007900ff0877ac */ /* 0x000ea20008000800 */
[----:B------:R-:W-:Y:S02]  /*4280*/  UIADD3 UR7, UPT, UPT, UR20, UR7, URZ ;  /* 0x0000000714077290 */ /* 0x000fe4000fffe0ff */
[----:B------:R-:W-:Y:S02]  /*4290*/  UIADD3 UR4, UPT, UPT, UR4, 0x1, URZ ;  /* 0x0000000104047890 */ /* 0x000fe4000fffe0ff */
[----:B--2---:R-:W-:-:S04]  /*42a0*/  UIMAD UR5, UR5, UR8, URZ ;  /* 0x00000008050572a4 */ /* 0x004fc8000f8e02ff */
[----:B------:R-:W-:-:S09]  /*42b0*/  UISETP.GE.AND UP0, UPT, UR7, UR5, UPT ;  /* 0x000000050700728c */ /* 0x000fd2000bf06270 */
[----:B------:R-:W-:Y:S05]  /*42c0*/  BRA.U !UP0, `(.L_x_2983) ;  /* 0xffffffc108047547 */ /* 0x000fea000b83ffff */
[----:B------:R-:W-:Y:S05]  /*42d0*/  EXIT ;  /* 0x000000000000794d */ /* 0x000fea0003800000 */
.L_x_2984:
        /* <DEDUP_REMOVED lines=10> */
.L_x_3469:


//--------------------- .text._Z35group_norm_nhwc_fwd_one_pass_kernelI11Fp32IOFp32WLi512ELi40ELi640EEv26Group_norm_nhwc_fwd_params --------------------------
	.section	.text._Z35group_norm_nhwc_fwd_one_pass_kernelI11Fp32IOFp32WLi512ELi40ELi640EEv26Group_norm_nhwc_fwd_params,"ax",@progbits
	.align	128
        .global         _Z35group_norm_nhwc_fwd_one_pass_kernelI11Fp32IOFp32WLi512ELi40ELi640EEv26Group_norm_nhwc_fwd_params
        .type           _Z35group_norm_nhwc_fwd_one_pass_kernelI11Fp32IOFp32WLi512ELi40ELi640EEv26Group_norm_nhwc_fwd_params,@function
        .size           _Z35group_norm_nhwc_fwd_one_pass_kernelI11Fp32IOFp32WLi512ELi40ELi640EEv26Group_norm_nhwc_fwd_params,(.L_x_3470 - _Z35group_norm_nhwc_fwd_one_pass_kernelI11Fp32IOFp32WLi512ELi40ELi640EEv26Group_norm_nhwc_fwd_params)
        .other          _Z35group_norm_nhwc_fwd_one_pass_kernelI11Fp32IOFp32WLi512ELi40ELi640EEv26Group_norm_nhwc_fwd_params,@"STO_CUDA_ENTRY STV_DEFAULT"
_Z35group_norm_nhwc_fwd_one_pass_kernelI11Fp32IOFp32WLi512ELi40ELi640EEv26Group_norm_nhwc_fwd_params:
.text._Z35group_norm_nhwc_fwd_one_pass_kernelI11Fp32IOFp32WLi512ELi40ELi640EEv26Group_norm_nhwc_fwd_params:
        /* <DEDUP_REMOVED lines=13> */
[----:B------:R-:W-:Y:S01]  /*00d0*/  MOV R8, R0 ;  /* 0x0000000000087202 */ /* 0x000fe20000000f00 */
[----:B------:R-:W1:Y:S01]  /*00e0*/  S2R R5, SR_LANEID ;  /* 0x0000000000057919 */ /* 0x000e620000000000 */
[----:B----4-:R-:W-:Y:S02]  /*00f0*/  ISETP.NE.U32.AND P1, PT, RZ, UR6, PT ;  /* 0x00000006ff007c0c */ /* 0x010fe4000bf25070 */
[----:B0-----:R-:W-:-:S02]  /*0100*/  LOP3.LUT R4, R2, 0xffff, RZ, 0xc0, !PT ;  /* 0x0000ffff02047812 */ /* 0x001fc400078ec0ff */
[----:B---3--:R-:W-:-:S03]  /*0110*/  LOP3.LUT P0, RZ, R2, R3, RZ, 0xfc, !PT ;  /* 0x0000000302ff7212 */ /* 0x008fc6000780fcff */
[----:B------:R-:W-:Y:S01]  /*0120*/  IMAD R4, R4, 0xccd, RZ ;  /* 0x00000ccd04047824 */ /* 0x000fe200078e02ff */
[----:B------:R-:W-:Y:S01]  /*0130*/  ISETP.NE.AND.EX P0, PT, RZ, UR7, !P0, P1 ;  /* 0x00000007ff007c0c */ /* 0x000fe2000c705310 */
[----:B------:R-:W0:Y:S03]  /*0140*/  LDCU.64 UR6, c[0x0][0x358] ;  /* 0x00006b00ff0677ac */ /* 0x000e260008000a00 */
[----:B------:R-:W-:-:S04]  /*0150*/  SHF.R.U32.HI R4, RZ, 0x10, R4 ;  /* 0x00000010ff047819 */ /* 0x000fc80000011604 */
        /* <DEDUP_REMOVED lines=20> */
[----:B0-2---:R-:W-:-:S07]  /*02a0*/  SHF.L.U32 R60, R60, 0x1, RZ ;  /* 0x000000013c3c7819 */ /* 0x005fce00000006ff */
.L_x_3060:
[----:B0-----:R-:W0:Y:S01]  /*02b0*/  LDC R27, c[0x0][0x3f8] ;  /* 0x0000fe00ff1b7b82 */ /* 0x001e220000000800 */
[----:B------:R-:W1:Y:S01]  /*02c0*/  LDCU UR8, c[0x0][0x404] ;  /* 0x00008080ff0877ac */ /* 0x000e620008000800 */
[----:B------:R-:W-:Y:S01]  /*02d0*/  LOP3.LUT R75, R60, 0xffff, RZ, 0xc0, !PT ;  /* 0x0000ffff3c4b7812 */ /* 0x000fe200078ec0ff */
[----:B--2---:R-:W2:Y:S01]  /*02e0*/  LDCU.64 UR4, c[0x0][0x3e8] ;  /* 0x00007d00ff0477ac */ /* 0x004ea20008000a00 */
[----:B-1---5:R-:W-:Y:S01]  /*02f0*/  IMAD R35, R3, UR8, R4 ;  /* 0x0000000803237c24 */ /* 0x022fe2000f8e0204 */
[----:B------:R-:W1:Y:S01]  /*0300*/  LDCU.64 UR8, c[0x0][0x3f0] ;  /* 0x00007e00ff0877ac */ /* 0x000e620008000a00 */
[----:B0--34-:R-:W-:Y:S02]  /*0310*/  IABS R17, R27 ;  /* 0x0000001b00117213 */ /* 0x019fe40000000000 */
[----:B------:R-:W-:Y:S02]  /*0320*/  ISETP.NE.AND P2, PT, R27, RZ, PT ;  /* 0x000000ff1b00720c */ /* 0x000fe40003f45270 */
[----:B------:R-:W0:Y:S01]  /*0330*/  I2F.RP R16, R17 ;  /* 0x0000001100107306 */ /* 0x000e220000209400 */
[----:B------:R-:W-:-:S02]  /*0340*/  SHF.R.S32.HI R21, RZ, 0x1f, R35 ;  /* 0x0000001fff157819 */ /* 0x000fc40000011423 */
[C---:B------:R-:W-:Y:S02]  /*0350*/  IADD3 R29, PT, PT, R35.reuse, 0x20, RZ ;  /* 0x00000020231d7810 */ /* 0x040fe40007ffe0ff */
[----:B------:R-:W-:Y:S02]  /*0360*/  IADD3 R31, PT, PT, R35, 0x40, RZ ;  /* 0x00000040231f7810 */ /* 0x000fe40007ffe0ff */
[----:B--2---:R-:W-:Y:S02]  /*0370*/  ISETP.GE.U32.AND P6, PT, R29, UR4, PT ;  /* 0x000000041d007c0c */ /* 0x004fe4000bfc6070 */
[----:B------:R-:W-:Y:S02]  /*0380*/  SHF.R.S32.HI R25, RZ, 0x1f, R29 ;  /* 0x0000001fff197819 */ /* 0x000fe4000001141d */
[----:B------:R-:W-:Y:S02]  /*0390*/  SHF.R.S32.HI R33, RZ, 0x1f, R31 ;  /* 0x0000001fff217819 */ /* 0x000fe4000001141f */
[----:B------:R-:W-:Y:S01]  /*03a0*/  ISETP.GE.AND.EX P6, PT, R25, UR5, PT, P6 ;  /* 0x0000000519007c0c */ /* 0x000fe2000bfc6360 */
[----:B0-----:R-:W0:Y:S01]  /*03b0*/  MUFU.RCP R16, R16 ;  /* 0x0000001000107308 */ /* 0x001e220000001000 */
[----:B------:R-:W-:-:S02]  /*03c0*/  IADD3 R30, PT, PT, R35, 0x60, RZ ;  /* 0x00000060231e7810 */ /* 0x000fc40007ffe0ff */
[----:B------:R-:W-:Y:S02]  /*03d0*/  IADD3 R36, PT, PT, R35, 0xa0, RZ ;  /* 0x000000a023247810 */ /* 0x000fe40007ffe0ff */
[----:B------:R-:W-:Y:S02]  /*03e0*/  SHF.R.S32.HI R37, RZ, 0x1f, R30 ;  /* 0x0000001fff257819 */ /* 0x000fe4000001141e */
[----:B------:R-:W-:Y:S02]  /*03f0*/  ISETP.GE.U32.AND P5, PT, R36, UR4, PT ;  /* 0x0000000424007c0c */ /* 0x000fe4000bfa6070 */
[----:B0-----:R-:W-:-:S04]  /*0400*/  IADD3 R14, PT, PT, R16, 0xffffffe, RZ ;  /* 0x0ffffffe100e7810 */ /* 0x001fc80007ffe0ff */
[----:B------:R0:W2:Y:S02]  /*0410*/  F2I.FTZ.U32.TRUNC.NTZ R15, R14 ;  /* 0x0000000e000f7305 */ /* 0x0000a4000021f000 */
[----:B0-----:R-:W-:Y:S02]  /*0420*/  MOV R14, RZ ;  /* 0x000000ff000e7202 */ /* 0x001fe40000000f00 */
[----:B--2---:R-:W-:-:S05]  /*0430*/  IADD3 R18, PT, PT, RZ, -R15, RZ ;  /* 0x8000000fff127210 */ /* 0x004fca0007ffe0ff */
        /* <DEDUP_REMOVED lines=12> */
[----:B------:R-:W-:Y:S02]  /*0500*/  ISETP.GE.U32.AND P4, PT, R16, R17, PT ;  /* 0x000000111000720c */ /* 0x000fe40003f86070 */
[----:B------:R-:W-:Y:S01]  /*0510*/  ISETP.GE.U32.AND P1, PT, R35, UR4, PT ;  /* 0x0000000423007c0c */ /* 0x000fe2000bf26070 */
[----:B0-----:R-:W-:-:S03]  /*0520*/  @!P6 IMAD R26, R25, R18, RZ ;  /* 0x00000012191ae224 */ /* 0x001fc600078e02ff */
[----:B------:R-:W-:Y:S01]  /*0530*/  ISETP.GE.AND.EX P1, PT, R21, UR5, PT, P1 ;  /* 0x0000000515007c0c */ /* 0x000fe2000bf26310 */
[----:B------:R-:W-:-:S06]  /*0540*/  @!P6 IMAD R41, R29, R19, R26 ;  /* 0x000000131d29e224 */ /* 0x000fcc00078e021a */
[----:B------:R-:W-:-:S04]  /*0550*/  @P4 IADD3 R15, PT, PT, R15, 0x1, RZ ;  /* 0x000000010f0f4810 */ /* 0x000fc80007ffe0ff */
[----:B------:R-:W-:Y:S02]  /*0560*/  MOV R17, R15 ;  /* 0x0000000f00117202 */ /* 0x000fe40000000f00 */
[----:B------:R-:W0:Y:S02]  /*0570*/  @!P1 LDC.64 R22, c[0x0][0x3e0] ;  /* 0x0000f800ff169b82 */ /* 0x000e240000000a00 */
[----:B------:R-:W-:Y:S02]  /*0580*/  @!P3 IADD3 R17, PT, PT, -R17, RZ, RZ ;  /* 0x000000ff1111b210 */ /* 0x000fe40007ffe1ff */
[----:B------:R-:W-:Y:S02]  /*0590*/  @!P2 LOP3.LUT R17, RZ, R27, RZ, 0x33, !PT ;  /* 0x0000001bff11a212 */ /* 0x000fe400078e33ff */
[----:B------:R-:W-:Y:S02]  /*05a0*/  ISETP.GE.U32.AND P2, PT, R31, UR4, PT ;  /* 0x000000041f007c0c */ /* 0x000fe4000bf46070 */
[----:B------:R-:W-:-:S02]  /*05b0*/  IADD3 R15, PT, PT, -R17, RZ, RZ ;  /* 0x000000ff110f7210 */ /* 0x000fc40007ffe1ff */
[----:B------:R-:W-:Y:S02]  /*05c0*/  ISETP.GE.AND.EX P2, PT, R33, UR5, PT, P2 ;  /* 0x0000000521007c0c */ /* 0x000fe4000bf46320 */
[----:B------:R-:W-:Y:S01]  /*05d0*/  SHF.R.S32.HI R14, RZ, 0x1f, R17 ;  /* 0x0000001fff0e7819 */ /* 0x000fe20000011411 */
[----:B------:R-:W-:-:S04]  /*05e0*/  IMAD R62, R27, R15, R8 ;  /* 0x0000000f1b3e7224 */ /* 0x000fc800078e0208 */
[----:B------:R-:W-:Y:S02]  /*05f0*/  IMAD R62, R62, 0x28, RZ ;  /* 0x000000283e3e7824 */ /* 0x000fe400078e02ff */
[----:B-1----:R-:W-:Y:S02]  /*0600*/  IMAD R16, R14, UR8, RZ ;  /* 0x000000080e107c24 */ /* 0x002fe4000f8e02ff */
[----:B------:R-:W1:Y:S01]  /*0610*/  @!P1 LDC.64 R14, c[0x0][0x390] ;  /* 0x0000e400ff0e9b82 */ /* 0x000e620000000a00 */
[C---:B------:R-:W-:Y:S01]  /*0620*/  IADD3 R74, P3, PT, R62.reuse, R75, RZ ;  /* 0x0000004b3e4a7210 */ /* 0x040fe20007f7e0ff */
[----:B------:R-:W-:Y:S02]  /*0630*/  IMAD R77, R17, UR9, R16 ;  /* 0x00000009114d7c24 */ /* 0x000fe4000f8e0210 */
[----:B0-----:R-:W-:Y:S01]  /*0640*/  @!P1 IMAD R24, R21, R22, RZ ;  /* 0x0000001615189224 */ /* 0x001fe200078e02ff */
[----:B------:R-:W-:Y:S02]  /*0650*/  LEA.HI.X.SX32 R75, R62, RZ, 0x1, P3 ;  /* 0x000000ff3e4b7211 */ /* 0x000fe400018f0eff */
[----:B------:R-:W-:Y:S01]  /*0660*/  ISETP.GE.U32.AND P3, PT, R30, UR4, PT ;  /* 0x000000041e007c0c */ /* 0x000fe2000bf66070 */
[----:B------:R-:W0:Y:S01]  /*0670*/  @!P6 LDC.64 R20, c[0x0][0x390] ;  /* 0x0000e400ff14eb82 */ /* 0x000e220000000a00 */
[----:B------:R-:W-:-:S02]  /*0680*/  @!P1 IMAD R39, R35, R23, R24 ;  /* 0x0000001723279224 */ /* 0x000fc400078e0218 */
[----:B------:R-:W-:Y:S01]  /*0690*/  IMAD.WIDE.U32 R74, R17, UR8, R74 ;  /* 0x00000008114a7c25 */ /* 0x000fe2000f8e004a */
[----:B------:R-:W-:-:S04]  /*06a0*/  ISETP.GE.AND.EX P3, PT, R37, UR5, PT, P3 ;  /* 0x0000000525007c0c */ /* 0x000fc8000bf66330 */
[----:B------:R-:W2:Y:S01]  /*06b0*/  @!P2 LDC.64 R16, c[0x0][0x3e0] ;  /* 0x0000f800ff10ab82 */ /* 0x000ea20000000a00 */
[----:B------:R-:W-:Y:S02]  /*06c0*/  IADD3 R77, PT, PT, R75, R77, RZ ;  /* 0x0000004d4b4d7210 */ /* 0x000fe40007ffe0ff */
[-C--:B------:R-:W-:Y:S02]  /*06d0*/  @!P1 MOV R76, R74.reuse ;  /* 0x0000004a004c9202 */ /* 0x080fe40000000f00 */
[----:B------:R-:W-:Y:S02]  /*06e0*/  @!P6 MOV R26, R74 ;  /* 0x0000004a001ae202 */ /* 0x000fe40000000f00 */
[----:B------:R-:W-:Y:S01]  /*06f0*/  @!P6 MOV R27, R77 ;  /* 0x0000004d001be202 */ /* 0x000fe20000000f00 */
[----:B------:R-:W-:Y:S02]  /*0700*/  @!P1 IMAD.WIDE.U32 R24, R35, R22, R76 ;  /* 0x0000001623189225 */ /* 0x000fe400078e004c */
[----:B------:R-:W3:Y:S02]  /*0710*/  @!P2 LDC.64 R22, c[0x0][0x390] ;  /* 0x0000e400ff16ab82 */ /* 0x000ee40000000a00 */
[----:B------:R-:W-:Y:S01]  /*0720*/  @!P6 IMAD.WIDE.U32 R26, R29, R18, R26 ;  /* 0x000000121d1ae225 */ /* 0x000fe200078e001a */
[----:B------:R-:W-:-:S02]  /*0730*/  @!P1 IADD3 R25, PT, PT, R25, R39, RZ ;  /* 0x0000002719199210 */ /* 0x000fc40007ffe0ff */
[----:B------:R-:W-:Y:S02]  /*0740*/  SHF.R.S32.HI R39, RZ, 0x1f, R36 ;  /* 0x0000001fff277819 */ /* 0x000fe40000011424 */
[C---:B-1----:R-:W-:Y:S01]  /*0750*/  @!P1 LEA R28, P4, R24.reuse, R14, 0x2 ;  /* 0x0000000e181c9211 */ /* 0x042fe200078810ff */
[----:B------:R-:W1:Y:S01]  /*0760*/  @!P3 LDC.64 R18, c[0x0][0x3e0] ;  /* 0x0000f800ff12bb82 */ /* 0x000e620000000a00 */
[----:B------:R-:W-:Y:S02]  /*0770*/  ISETP.GE.AND.EX P5, PT, R39, UR5, PT, P5 ;  /* 0x0000000527007c0c */ /* 0x000fe4000bfa6350 */
[----:B------:R-:W-:Y:S02]  /*0780*/  @!P1 LEA.HI.X R29, R24, R15, R25, 0x2, P4 ;  /* 0x0000000f181d9211 */ /* 0x000fe400020f1419 */
[----:B------:R-:W-:Y:S01]  /*0790*/  @!P6 IADD3 R14, PT, PT, R27, R41, RZ ;  /* 0x000000291b0ee210 */ /* 0x000fe20007ffe0ff */
[----:B--2---:R-:W-:Y:S01]  /*07a0*/  @!P2 IMAD R24, R33, R16, RZ ;  /* 0x000000102118a224 */ /* 0x004fe200078e02ff */
[----:B0-----:R-:W-:-:S02]  /*07b0*/  @!P6 LEA R20, P4, R26, R20, 0x2 ;  /* 0x000000141a14e211 */ /* 0x001fc400078810ff */
[----:B------:R-:W-:Y:S01]  /*07c0*/  @!P2 MOV R25, R77 ;  /* 0x0000004d0019a202 */ /* 0x000fe20000000f00 */
[----:B------:R-:W-:Y:S01]  /*07d0*/  @!P2 IMAD R33, R31, R17, R24 ;  /* 0x000000111f21a224 */ /* 0x000fe200078e0218 */
[----:B------:R-:W-:Y:S02]  /*07e0*/  @!P6 LEA.HI.X R21, R26, R21, R14, 0x2, P4 ;  /* 0x000000151a15e211 */ /* 0x000fe400020f140e */
[----:B------:R-:W-:Y:S01]  /*07f0*/  @!P2 MOV R24, R74 ;  /* 0x0000004a0018a202 */ /* 0x000fe20000000f00 */
[----:B------:R-:W0:Y:S01]  /*0800*/  @!P3 LDC.64 R26, c[0x0][0x390] ;  /* 0x0000e400ff1abb82 */ /* 0x000e220000000a00 */
[----:B------:R-:W-:Y:S02]  /*0810*/  IADD3 R38, PT, PT, R35, 0x120, RZ ;  /* 0x0000012023267810 */ /* 0x000fe40007ffe0ff */
[----:B------:R-:W-:Y:S01]  /*0820*/  MOV R15, RZ ;  /* 0x000000ff000f7202 */ /* 0x000fe20000000f00 */
[----:B------:R-:W-:Y:S01]  /*0830*/  @!P2 IMAD.WIDE.U32 R16, R31, R16, R24 ;  /* 0x000000101f10a225 */ /* 0x000fe200078e0018 */
[----:B------:R-:W-:-:S02]  /*0840*/  MOV R14, RZ ;  /* 0x000000ff000e7202 */ /* 0x000fc40000000f00 */
[----:B------:R-:W-:Y:S01]  /*0850*/  ISETP.GE.U32.AND P4, PT, R38, UR4, PT ;  /* 0x0000000426007c0c */ /* 0x000fe2000bf86070 */
[----:B------:R-:W2:Y:S01]  /*0860*/  @!P5 LDC.64 R24, c[0x0][0x3e0] ;  /* 0x0000f800ff18db82 */ /* 0x000ea20000000a00 */
[----:B------:R-:W-:Y:S02]  /*0870*/  SHF.R.S32.HI R41, RZ, 0x1f, R38 ;  /* 0x0000001fff297819 */ /* 0x000fe40000011426 */
[----:B------:R4:W5:Y:S01]  /*0880*/  @!P1 LDG.E.64 R14, desc[UR6][R28.64] ;  /* 0x000000061c0e9981 */ /* 0x000962000c1e1b00 */
[----:B------:R-:W-:Y:S01]  /*0890*/  @!P2 IADD3 R17, PT, PT, R17, R33, RZ ;  /* 0x000000211111a210 */ /* 0x000fe20007ffe0ff */
[----:B-1----:R-:W-:Y:S01]  /*08a0*/  @!P3 IMAD R37, R37, R18, RZ ;  /* 0x000000122525b224 */ /* 0x002fe200078e02ff */
[----:B------:R-:W-:Y:S02]  /*08b0*/  ISETP.GE.AND.EX P4, PT, R41, UR5, PT, P4 ;  /* 0x0000000529007c0c */ /* 0x000fe4000bf86340 */
[----:B---3--:R-:W-:Y:S01]  /*08c0*/  @!P2 LEA R22, P1, R16, R22, 0x2 ;  /* 0x000000161016a211 */ /* 0x008fe200078210ff */
[----:B------:R-:W-:Y:S01]  /*08d0*/  @!P3 IMAD R37, R30, R19, R37 ;  /* 0x000000131e25b224 */ /* 0x000fe200078e0225 */
[----:B------:R-:W-:-:S02]  /*08e0*/  IADD3 R34, PT, PT, R35, 0x180, RZ ;  /* 0x0000018023227810 */ /* 0x000fc40007ffe0ff */
[----:B------:R-:W-:Y:S02]  /*08f0*/  @!P2 LEA.HI.X R23, R16, R23, R17, 0x2, P1 ;  /* 0x000000171017a211 */ /* 0x000fe400008f1411 */
[----:B------:R-:W-:Y:S02]  /*0900*/  CS2R R16, SRZ ;  /* 0x0000000000107805 */ /* 0x000fe4000001ff00 */
[----:B----4-:R-:W-:Y:S02]  /*0910*/  @!P3 MOV R28, R74 ;  /* 0x0000004a001cb202 */ /* 0x010fe40000000f00 */
[----:B------:R-:W-:Y:S02]  /*0920*/  @!P3 MOV R29, R77 ;  /* 0x0000004d001db202 */ /* 0x000fe40000000f00 */
[----:B------:R-:W-:Y:S01]  /*0930*/  ISETP.GE.U32.AND P1, PT, R34, UR4, PT ;  /* 0x0000000422007c0c */ /* 0x000fe2000bf26070 */
[----:B------:R1:W3:Y:S01]  /*0940*/  @!P6 LDG.E.64 R16, desc[UR6][R20.64] ;  /* 0x000000061410e981 */ /* 0x0002e2000c1e1b00 */
[----:B------:R-:W-:-:S02]  /*0950*/  @!P3 IMAD.WIDE.U32 R18, R30, R18, R28 ;  /* 0x000000121e12b225 */ /* 0x000fc400078e001c */
[----:B------:R-:W4:Y:S01]  /*0960*/  @!P5 LDC.64 R30, c[0x0][0x390] ;  /* 0x0000e400ff1edb82 */ /* 0x000f220000000a00 */
[----:B------:R-:W-:Y:S02]  /*0970*/  SHF.R.S32.HI R43, RZ, 0x1f, R34 ;  /* 0x0000001fff2b7819 */ /* 0x000fe40000011422 */
[----:B------:R-:W-:Y:S02]  /*0980*/  @!P3 IADD3 R19, PT, PT, R19, R37, RZ ;  /* 0x000000251313b210 */ /* 0x000fe40007ffe0ff */
[----:B0-----:R-:W-:-:S03]  /*0990*/  @!P3 LEA R32, P6, R18, R26, 0x2 ;  /* 0x0000001a1220b211 */ /* 0x001fc600078c10ff */
[----:B------:R-:W0:Y:S01]  /*09a0*/  @!P4 LDC.64 R28, c[0x0][0x3e0] ;  /* 0x0000f800ff1ccb82 */ /* 0x000e220000000a00 */
[----:B------:R-:W-:Y:S01]  /*09b0*/  ISETP.GE.AND.EX P1, PT, R43, UR5, PT, P1 ;  /* 0x000000052b007c0c */ /* 0x000fe2000bf26310 */
[----:B--2---:R-:W-:Y:S01]  /*09c0*/  @!P5 IMAD R39, R39, R24, RZ ;  /* 0x000000182727d224 */ /* 0x004fe200078e02ff */
[----:B------:R-:W-:Y:S02]  /*09d0*/  @!P3 LEA.HI.X R33, R18, R27, R19, 0x2, P6 ;  /* 0x0000001b1221b211 */ /* 0x000fe400030f1413 */
[----:B------:R-:W-:Y:S02]  /*09e0*/  CS2R R18, SRZ ;  /* 0x0000000000127805 */ /* 0x000fe4000001ff00 */
[----:B-1----:R-:W-:Y:S02]  /*09f0*/  @!P5 MOV R20, R74 ;  /* 0x0000004a0014d202 */ /* 0x002fe40000000f00 */
[----:B------:R-:W-:Y:S01]  /*0a00*/  @!P5 MOV R21, R77 ;  /* 0x0000004d0015d202 */ /* 0x000fe20000000f00 */
[C---:B------:R-:W-:Y:S01]  /*0a10*/  @!P5 IMAD R39, R36.reuse, R25, R39 ;  /* 0x000000192427d224 */ /* 0x040fe200078e0227 */
[----:B------:R-:W-:Y:S01]  /*0a20*/  IADD3 R42, PT, PT, R35, 0x1a0, RZ ;  /* 0x000001a0232a7810 */ /* 0x000fe20007ffe0ff */
[----:B------:R1:W2:Y:S01]  /*0a30*/  @!P2 LDG.E.64 R18, desc[UR6][R22.64] ;  /* 0x000000061612a981 */ /* 0x0002a2000c1e1b00 */
[----:B------:R-:W-:Y:S01]  /*0a40*/  @!P5 IMAD.WIDE.U32 R36, R36, R24, R20 ;  /* 0x000000182424d225 */ /* 0x000fe200078e0014 */
[----:B------:R-:W-:-:S02]  /*0a50*/  CS2R R20, SRZ ;  /* 0x0000000000147805 */ /* 0x000fc4000001ff00 */
[----:B------:R-:W-:Y:S01]  /*0a60*/  ISETP.GE.U32.AND P2, PT, R42, UR4, PT ;  /* 0x000000042a007c0c */ /* 0x000fe2000bf46070 */
[----:B------:R-:W1:Y:S01]  /*0a70*/  @!P4 LDC.64 R24, c[0x0][0x390] ;  /* 0x0000e400ff18cb82 */ /* 0x000e620000000a00 */
[----:B------:R-:W-:Y:S02]  /*0a80*/  SHF.R.S32.HI R47, RZ, 0x1f, R42 ;  /* 0x0000001fff2f7819 */ /* 0x000fe4000001142a */
[----:B------:R1:W2:Y:S02]  /*0a90*/  @!P3 LDG.E.64 R20, desc[UR6][R32.64] ;  /* 0x000000062014b981 */ /* 0x0002a4000c1e1b00 */
[----:B------:R-:W-:-:S03]  /*0aa0*/  ISETP.GE.AND.EX P2, PT, R47, UR5, PT, P2 ;  /* 0x000000052f007c0c */ /* 0x000fc6000bf46320 */
[----:B------:R-:W1:Y:S01]  /*0ab0*/  @!P1 LDC.64 R26, c[0x0][0x3e0] ;  /* 0x0000f800ff1a9b82 */ /* 0x000e620000000a00 */
[----:B------:R-:W-:Y:S02]  /*0ac0*/  ISETP.GE.U32.AND P3, PT, R10, UR4, PT ;  /* 0x000000040a007c0c */ /* 0x000fe4000bf66070 */
[----:B------:R-:W-:Y:S02]  /*0ad0*/  @!P5 IADD3 R37, PT, PT, R37, R39, RZ ;  /* 0x000000272525d210 */ /* 0x000fe40007ffe0ff */
[----:B----4-:R-:W-:Y:S01]  /*0ae0*/  @!P5 LEA R30, P6, R36, R30, 0x2 ;  /* 0x0000001e241ed211 */ /* 0x010fe200078c10ff */
[----:B0-----:R-:W-:Y:S01]  /*0af0*/  @!P4 IMAD R41, R41, R28, RZ ;  /* 0x0000001c2929c224 */ /* 0x001fe200078e02ff */
[----:B------:R-:W-:Y:S02]  /*0b00*/  ISETP.GE.AND.EX P3, PT, R63, UR5, PT, P3 ;  /* 0x000000053f007c0c */ /* 0x000fe4000bf66330 */
[----:B-1----:R-:W-:Y:S02]  /*0b10*/  CS2R R22, SRZ ;  /* 0x0000000000167805 */ /* 0x002fe4000001ff00 */
[----:B------:R-:W-:-:S02]  /*0b20*/  @!P4 MOV R32, R74 ;  /* 0x0000004a0020c202 */ /* 0x000fc40000000f00 */
[----:B------:R-:W-:Y:S02]  /*0b30*/  @!P4 MOV R33, R77 ;  /* 0x0000004d0021c202 */ /* 0x000fe40000000f00 */
[----:B------:R-:W-:Y:S01]  /*0b40*/  @!P5 LEA.HI.X R31, R36, R31, R37, 0x2, P6 ;  /* 0x0000001f241fd211 */ /* 0x000fe200030f1425 */
[C---:B------:R-:W-:Y:S02]  /*0b50*/  @!P4 IMAD R41, R38.reuse, R29, R41 ;  /* 0x0000001d2629c224 */ /* 0x040fe400078e0229 */
[----:B------:R-:W-:Y:S02]  /*0b60*/  @!P4 IMAD.WIDE.U32 R28, R38, R28, R32 ;  /* 0x0000001c261cc225 */ /* 0x000fe400078e0020 */
[----:B------:R-:W0:Y:S01]  /*0b70*/  @!P2 LDC.64 R38, c[0x0][0x3e0] ;  /* 0x0000f800ff26ab82 */ /* 0x000e220000000a00 */
[----:B------:R1:W4:Y:S01]  /*0b80*/  @!P5 LDG.E.64 R22, desc[UR6][R30.64] ;  /* 0x000000061e16d981 */ /* 0x000322000c1e1b00 */
[----:B------:R-:W-:-:S06]  /*0b90*/  ISETP.GE.U32.AND P5, PT, R11, UR4, PT ;  /* 0x000000040b007c0c */ /* 0x000fcc000bfa6070 */
[----:B------:R-:W0:Y:S01]  /*0ba0*/  @!P1 LDC.64 R32, c[0x0][0x390] ;  /* 0x0000e400ff209b82 */ /* 0x000e220000000a00 */
[----:B------:R-:W-:Y:S01]  /*0bb0*/  ISETP.GE.AND.EX P5, PT, R65, UR5, PT, P5 ;  /* 0x0000000541007c0c */ /* 0x000fe2000bfa6350 */
[----:B------:R-:W-:Y:S01]  /*0bc0*/  @!P1 IMAD R43, R43, R26, RZ ;  /* 0x0000001a2b2b9224 */ /* 0x000fe200078e02ff */
[----:B------:R-:W-:-:S05]  /*0bd0*/  @!P1 MOV R44, R74 ;  /* 0x0000004a002c9202 */ /* 0x000fca0000000f00 */
[----:B------:R-:W0:Y:S01]  /*0be0*/  @!P3 LDC.64 R36, c[0x0][0x3e0] ;  /* 0x0000f800ff24bb82 */ /* 0x000e220000000a00 */
[----:B------:R-:W-:Y:S02]  /*0bf0*/  @!P1 MOV R45, R77 ;  /* 0x0000004d002d9202 */ /* 0x000fe40000000f00 */
[----:B------:R-:W-:Y:S02]  /*0c00*/  @!P4 IADD3 R29, PT, PT, R29, R41, RZ ;  /* 0x000000291d1dc210 */ /* 0x000fe40007ffe0ff */
[----:B------:R-:W-:-:S03]  /*0c10*/  @!P4 LEA R40, P6, R28, R24, 0x2 ;  /* 0x000000181c28c211 */ /* 0x000fc600078c10ff */
[----:B-1----:R-:W1:Y:S01]  /*0c20*/  @!P2 LDC.64 R30, c[0x0][0x390] ;  /* 0x0000e400ff1eab82 */ /* 0x002e620000000a00 */
[----:B------:R-:W-:Y:S01]  /*0c30*/  @!P4 LEA.HI.X R41, R28, R25, R29, 0x2, P6 ;  /* 0x000000191c29c211 */ /* 0x000fe200030f141d */
[C---:B------:R-:W-:Y:S01]  /*0c40*/  @!P1 IMAD R43, R34.reuse, R27, R43 ;  /* 0x0000001b222b9224 */ /* 0x040fe200078e022b */
[----:B------:R-:W-:Y:S01]  /*0c50*/  CS2R R24, SRZ ;  /* 0x0000000000187805 */ /* 0x000fe2000001ff00 */
[----:B------:R-:W-:Y:S01]  /*0c60*/  @!P1 IMAD.WIDE.U32 R44, R34, R26, R44 ;  /* 0x0000001a222c9225 */ /* 0x000fe200078e002c */
[----:B------:R-:W-:-:S03]  /*0c70*/  ISETP.GE.U32.AND P6, PT, R12, UR4, PT ;  /* 0x000000040c007c0c */ /* 0x000fc6000bfc6070 */
[----:B------:R-:W1:Y:S01]  /*0c80*/  @!P3 LDC.64 R26, c[0x0][0x390] ;  /* 0x0000e400ff1abb82 */ /* 0x000e620000000a00 */
[----:B------:R0:W4:Y:S01]  /*0c90*/  @!P4 LDG.E.64 R24, desc[UR6][R40.64] ;  /* 0x000000062818c981 */ /* 0x000122000c1e1b00 */
[----:B------:R-:W-:Y:S01]  /*0ca0*/  ISETP.GE.AND.EX P4, PT, R67, UR5, PT, P6 ;  /* 0x0000000543007c0c */ /* 0x000fe2000bf86360 */
[----:B0-----:R-:W-:-:S05]  /*0cb0*/  @!P2 IMAD R47, R47, R38, RZ ;  /* 0x000000262f2fa224 */ /* 0x001fca00078e02ff */
[----:B------:R-:W0:Y:S01]  /*0cc0*/  @!P5 LDC.64 R28, c[0x0][0x3e0] ;  /* 0x0000f800ff1cdb82 */ /* 0x000e220000000a00 */
[----:B------:R-:W-:Y:S02]  /*0cd0*/  @!P1 IADD3 R34, PT, PT, R45, R43, RZ ;  /* 0x0000002b2d229210 */ /* 0x000fe40007ffe0ff */
[----:B------:R-:W-:Y:S02]  /*0ce0*/  @!P2 MOV R40, R74 ;  /* 0x0000004a0028a202 */ /* 0x000fe40000000f00 */
[----:B------:R-:W-:Y:S02]  /*0cf0*/  @!P2 MOV R41, R77 ;  /* 0x0000004d0029a202 */ /* 0x000fe40000000f00 */
[----:B------:R-:W-:Y:S01]  /*0d00*/  @!P1 LEA R32, P6, R44, R32, 0x2 ;  /* 0x000000202c209211 */ /* 0x000fe200078c10ff */
[C---:B------:R-:W-:Y:S02]  /*0d10*/  @!P2 IMAD R47, R42.reuse, R39, R47 ;  /* 0x000000272a2fa224 */ /* 0x040fe400078e022f */
[----:B------:R-:W-:Y:S01]  /*0d20*/  @!P2 IMAD.WIDE.U32 R42, R42, R38, R40 ;  /* 0x000000262a2aa225 */ /* 0x000fe200078e0028 */
[----:B------:R-:W-:Y:S01]  /*0d30*/  @!P1 LEA.HI.X R33, R44, R33, R34, 0x2, P6 ;  /* 0x000000212c219211 */ /* 0x000fe200030f1422 */
[----:B------:R-:W0:Y:S01]  /*0d40*/  @!P5 LDC.64 R38, c[0x0][0x390] ;  /* 0x0000e400ff26db82 */ /* 0x000e220000000a00 */
[----:B------:R-:W-:Y:S01]  /*0d50*/  @!P3 MOV R40, R74 ;  /* 0x0000004a0028b202 */ /* 0x000fe20000000f00 */
[----:B------:R-:W-:Y:S01]  /*0d60*/  @!P3 IMAD R34, R63, R36, RZ ;  /* 0x000000243f22b224 */ /* 0x000fe200078e02ff */
[----:B------:R-:W-:-:S02]  /*0d70*/  @!P3 MOV R41, R77 ;  /* 0x0000004d0029b202 */ /* 0x000fc40000000f00 */
[----:B-1----:R-:W-:Y:S01]  /*0d80*/  @!P2 LEA R30, P6, R42, R30, 0x2 ;  /* 0x0000001e2a1ea211 */ /* 0x002fe200078c10ff */
[C---:B------:R-:W-:Y:S01]  /*0d90*/  @!P3 IMAD R45, R10.reuse, R37, R34 ;  /* 0x000000250a2db224 */ /* 0x040fe200078e0222 */
[----:B------:R-:W-:Y:S01]  /*0da0*/  @!P2 IADD3 R34, PT, PT, R43, R47, RZ ;  /* 0x0000002f2b22a210 */ /* 0x000fe20007ffe0ff */
[----:B------:R-:W-:Y:S02]  /*0db0*/  @!P3 IMAD.WIDE.U32 R40, R10, R36, R40 ;  /* 0x000000240a28b225 */ /* 0x000fe400078e0028 */
[----:B------:R-:W1:Y:S01]  /*0dc0*/  @!P4 LDC.64 R36, c[0x0][0x3e0] ;  /* 0x0000f800ff24cb82 */ /* 0x000e620000000a00 */
[----:B------:R-:W-:Y:S02]  /*0dd0*/  @!P2 LEA.HI.X R31, R42, R31, R34, 0x2, P6 ;  /* 0x0000001f2a1fa211 */ /* 0x000fe400030f1422 */
[----:B------:R-:W-:Y:S02]  /*0de0*/  @!P3 IADD3 R34, PT, PT, R41, R45, RZ ;  /* 0x0000002d2922b210 */ /* 0x000fe40007ffe0ff */
[C---:B------:R-:W-:Y:S01]  /*0df0*/  @!P3 LEA R44, P6, R40.reuse, R26, 0x2 ;  /* 0x0000001a282cb211 */ /* 0x040fe200078c10ff */
[----:B0-----:R-:W-:Y:S01]  /*0e00*/  @!P5 IMAD R26, R65, R28, RZ ;  /* 0x0000001c411ad224 */ /* 0x001fe200078e02ff */
[----:B------:R-:W-:Y:S01]  /*0e10*/  @!P5 MOV R41, R77 ;  /* 0x0000004d0029d202 */ /* 0x000fe20000000f00 */
[----:B------:R-:W0:Y:S01]  /*0e20*/  @!P4 LDC.64 R42, c[0x0][0x390] ;  /* 0x0000e400ff2acb82 */ /* 0x000e220000000a00 */
[----:B------:R-:W-:-:S02]  /*0e30*/  @!P3 LEA.HI.X R45, R40, R27, R34, 0x2, P6 ;  /* 0x0000001b282db211 */ /* 0x000fc400030f1422 */
[----:B------:R-:W-:Y:S01]  /*0e40*/  @!P5 MOV R40, R74 ;  /* 0x0000004a0028d202 */ /* 0x000fe20000000f00 */
[----:B------:R-:W-:Y:S01]  /*0e50*/  @!P5 IMAD R47, R11, R29, R26 ;  /* 0x0000001d0b2fd224 */ /* 0x000fe200078e021a */
[----:B------:R-:W-:-:S03]  /*0e60*/  CS2R R26, SRZ ;  /* 0x00000000001a7805 */ /* 0x000fc6000001ff00 */
[----:B------:R-:W-:Y:S01]  /*0e70*/  @!P5 IMAD.WIDE.U32 R28, R11, R28, R40 ;  /* 0x0000001c0b1cd225 */ /* 0x000fe200078e0028 */
[----:B------:R-:W-:Y:S02]  /*0e80*/  ISETP.GE.U32.AND P6, PT, R13, UR4, PT ;  /* 0x000000040d007c0c */ /* 0x000fe4000bfc6070 */
[----:B------:R0:W4:Y:S02]  /*0e90*/  @!P3 LDG.E.64 R26, desc[UR6][R44.64] ;  /* 0x000000062c1ab981 */ /* 0x000124000c1e1b00 */
[----:B------:R-:W-:Y:S02]  /*0ea0*/  @!P5 IADD3 R29, PT, PT, R29, R47, RZ ;  /* 0x0000002f1d1dd210 */ /* 0x000fe40007ffe0ff */
[C---:B------:R-:W-:Y:S02]  /*0eb0*/  @!P5 LEA R38, P3, R28.reuse, R38, 0x2 ;  /* 0x000000261c26d211 */ /* 0x040fe400078610ff */
[----:B------:R-:W-:Y:S01]  /*0ec0*/  ISETP.GE.AND.EX P6, PT, R69, UR5, PT, P6 ;  /* 0x0000000545007c0c */ /* 0x000fe2000bfc6360 */
[----:B-1----:R-:W-:Y:S01]  /*0ed0*/  @!P4 IMAD R34, R67, R36, RZ ;  /* 0x000000244322c224 */ /* 0x002fe200078e02ff */
[----:B------:R-:W-:-:S02]  /*0ee0*/  @!P5 LEA.HI.X R39, R28, R39, R29, 0x2, P3 ;  /* 0x000000271c27d211 */ /* 0x000fc400018f141d */
[----:B------:R-:W-:Y:S02]  /*0ef0*/  @!P4 MOV R28, R74 ;  /* 0x0000004a001cc202 */ /* 0x000fe40000000f00 */
[----:B------:R-:W-:Y:S02]  /*0f00*/  @!P4 MOV R29, R77 ;  /* 0x0000004d001dc202 */ /* 0x000fe40000000f00 */
[----:B------:R-:W-:Y:S01]  /*0f10*/  CS2R R40, SRZ ;  /* 0x0000000000287805 */ /* 0x000fe2000001ff00 */
[C---:B------:R-:W-:Y:S02]  /*0f20*/  @!P4 IMAD R47, R12.reuse, R37, R34 ;  /* 0x000000250c2fc224 */ /* 0x040fe400078e0222 */
[----:B------:R-:W-:-:S03]  /*0f30*/  @!P4 IMAD.WIDE.U32 R36, R12, R36, R28 ;  /* 0x000000240c24c225 */ /* 0x000fc600078e001c */
[----:B------:R1:W4:Y:S01]  /*0f40*/  @!P5 LDG.E.64 R40, desc[UR6][R38.64] ;  /* 0x000000062628d981 */ /* 0x000322000c1e1b00 */
[----:B------:R-:W-:Y:S01]  /*0f50*/  ISETP.GE.U32.AND P5, PT, R58, UR4, PT ;  /* 0x000000043a007c0c */ /* 0x000fe2000bfa6070 */
[----:B------:R-:W5:Y:S01]  /*0f60*/  @!P6 LDC.64 R48, c[0x0][0x390] ;  /* 0x0000e400ff30eb82 */ /* 0x000f620000000a00 */
[----:B------:R-:W-:Y:S02]  /*0f70*/  @!P4 IADD3 R28, PT, PT, R37, R47, RZ ;  /* 0x0000002f251cc210 */ /* 0x000fe40007ffe0ff */
[----:B------:R-:W-:-:S05]  /*0f80*/  ISETP.GE.AND.EX P5, PT, R71, UR5, PT, P5 ;  /* 0x0000000547007c0c */ /* 0x000fca000bfa6350 */
[----:B------:R-:W1:Y:S01]  /*0f90*/  @!P6 LDC.64 R46, c[0x0][0x3e0] ;  /* 0x0000f800ff2eeb82 */ /* 0x000e620000000a00 */
[----:B0-----:R-:W-:-:S04]  /*0fa0*/  @!P4 LEA R50, P3, R36, R42, 0x2 ;  /* 0x0000002a2432c211 */ /* 0x001fc800078610ff */
[----:B------:R-:W-:Y:S02]  /*0fb0*/  @!P4 LEA.HI.X R51, R36, R43, R28, 0x2, P3 ;  /* 0x0000002b2433c211 */ /* 0x000fe400018f141c */
[----:B------:R-:W-:Y:S01]  /*0fc0*/  ISETP.GE.U32.AND P3, PT, R9, UR4, PT ;  /* 0x0000000409007c0c */ /* 0x000fe2000bf66070 */
[----:B------:R-:W0:Y:S03]  /*0fd0*/  @!P5 LDC.64 R44, c[0x0][0x3e0] ;  /* 0x0000f800ff2cdb82 */ /* 0x000e260000000a00 */
[----:B------:R-:W-:Y:S02]  /*0fe0*/  ISETP.GE.AND.EX P3, PT, R61, UR5, PT, P3 ;  /* 0x000000053d007c0c */ /* 0x000fe4000bf66330 */
[----:B------:R-:W-:Y:S02]  /*0ff0*/  @!P6 MOV R29, R77 ;  /* 0x0000004d001de202 */ /* 0x000fe40000000f00 */
[----:B------:R-:W-:Y:S01]  /*1000*/  CS2R R42, SRZ ;  /* 0x00000000002a7805 */ /* 0x000fe2000001ff00 */
[----:B------:R-:W3:Y:S05]  /*1010*/  @!P5 LDC.64 R36, c[0x0][0x390] ;  /* 0x0000e400ff24db82 */ /* 0x000eea0000000a00 */
[----:B------:R5:W4:Y:S01]  /*1020*/  @!P4 LDG.E.64 R42, desc[UR6][R50.64] ;  /* 0x00000006322ac981 */ /* 0x000b22000c1e1b00 */
[----:B-1----:R-:W-:-:S02]  /*1030*/  @!P6 IMAD R28, R69, R46, RZ ;  /* 0x0000002e451ce224 */ /* 0x002fc400078e02ff */
[----:B------:R-:W1:Y:S02]  /*1040*/  @!P3 LDC.64 R38, c[0x0][0x3e0] ;  /* 0x0000f800ff26bb82 */ /* 0x000e640000000a00 */
[----:B------:R-:W-:Y:S01]  /*1050*/  @!P6 IMAD R53, R13, R47, R28 ;  /* 0x0000002f0d35e224 */ /* 0x000fe200078e021c */
[----:B------:R-:W-:-:S05]  /*1060*/  @!P6 MOV R28, R74 ;  /* 0x0000004a001ce202 */ /* 0x000fca0000000f00 */
[----:B------:R-:W-:Y:S02]  /*1070*/  @!P6 IMAD.WIDE.U32 R46, R13, R46, R28 ;  /* 0x0000002e0d2ee225 */ /* 0x000fe400078e001c */
[----:B------:R-:W2:Y:S03]  /*1080*/  @!P3 LDC.64 R28, c[0x0][0x390] ;  /* 0x0000e400ff1cbb82 */ /* 0x000ea60000000a00 */
[----:B------:R-:W-:Y:S01]  /*1090*/  @!P6 IADD3 R34, PT, PT, R47, R53, RZ ;  /* 0x000000352f22e210 */ /* 0x000fe20007ffe0ff */
[----:B0-----:R-:W-:Y:S01]  /*10a0*/  @!P5 IMAD R47, R71, R44, RZ ;  /* 0x0000002c472fd224 */ /* 0x001fe200078e02ff */
[----:B-----5:R-:W-:-:S03]  /*10b0*/  @!P6 LEA R48, P4, R46, R48, 0x2 ;  /* 0x000000302e30e211 */ /* 0x020fc600078810ff */
[----:B------:R-:W-:Y:S01]  /*10c0*/  @!P5 IMAD R55, R58, R45, R47 ;  /* 0x0000002d3a37d224 */ /* 0x000fe200078e022f */
[----:B------:R-:W-:Y:S02]  /*10d0*/  @!P6 LEA.HI.X R49, R46, R49, R34, 0x2, P4 ;  /* 0x000000312e31e211 */ /* 0x000fe400020f1422 */
[----:B------:R-:W-:Y:S02]  /*10e0*/  ISETP.GE.U32.AND P4, PT, R59, UR4, PT ;  /* 0x000000043b007c0c */ /* 0x000fe4000bf86070 */
[----:B------:R-:W-:Y:S02]  /*10f0*/  @!P5 MOV R46, R74 ;  /* 0x0000004a002ed202 */ /* 0x000fe40000000f00 */
[----:B------:R-:W-:Y:S02]  /*1100*/  @!P5 MOV R47, R77 ;  /* 0x0000004d002fd202 */ /* 0x000fe40000000f00 */
[----:B------:R-:W-:Y:S01]  /*1110*/  ISETP.GE.AND.EX P4, PT, R73, UR5, PT, P4 ;  /* 0x0000000549007c0c */ /* 0x000fe2000bf86340 */
[----:B------:R-:W-:Y:S01]  /*1120*/  @!P5 IMAD.WIDE.U32 R46, R58, R44, R46 ;  /* 0x0000002c3a2ed225 */ /* 0x000fe200078e002e */
[----:B------:R-:W-:-:S02]  /*1130*/  CS2R R44, SRZ ;  /* 0x00000000002c7805 */ /* 0x000fc4000001ff00 */
[----:B------:R-:W-:Y:S01]  /*1140*/  @!P3 MOV R50, R74 ;  /* 0x0000004a0032b202 */ /* 0x000fe20000000f00 */
[-C--:B-1----:R-:W-:Y:S01]  /*1150*/  @!P3 IMAD R34, R61, R38.reuse, RZ ;  /* 0x000000263d22b224 */ /* 0x082fe200078e02ff */
[----:B------:R-:W-:Y:S02]  /*1160*/  @!P3 MOV R51, R77 ;  /* 0x0000004d0033b202 */ /* 0x000fe40000000f00 */
[----:B------:R0:W5:Y:S01]  /*1170*/  @!P6 LDG.E.64 R44, desc[UR6][R48.64] ;  /* 0x00000006302ce981 */ /* 0x000162000c1e1b00 */
[----:B------:R-:W-:Y:S01]  /*1180*/  @!P3 IMAD R53, R9, R39, R34 ;  /* 0x000000270935b224 */ /* 0x000fe200078e0222 */
[----:B------:R-:W-:Y:S01]  /*1190*/  @!P5 IADD3 R34, PT, PT, R47, R55, RZ ;  /* 0x000000372f22d210 */ /* 0x000fe20007ffe0ff */
[----:B------:R-:W-:Y:S01]  /*11a0*/  @!P3 IMAD.WIDE.U32 R38, R9, R38, R50 ;  /* 0x000000260926b225 */ /* 0x000fe200078e0032 */
[----:B---3--:R-:W-:Y:S01]  /*11b0*/  @!P5 LEA R36, P6, R46, R36, 0x2 ;  /* 0x000000242e24d211 */ /* 0x008fe200078c10ff */
[----:B------:R-:W1:Y:S01]  /*11c0*/  @!P4 LDC.64 R50, c[0x0][0x3e0] ;  /* 0x0000f800ff32cb82 */ /* 0x000e620000000a00 */
[----:B------:R-:W-:-:S02]  /*11d0*/  IADD3 R55, PT, PT, R35, 0x1e0, RZ ;  /* 0x000001e023377810 */ /* 0x000fc40007ffe0ff */
[----:B------:R-:W-:Y:S02]  /*11e0*/  @!P5 LEA.HI.X R37, R46, R37, R34, 0x2, P6 ;  /* 0x000000252e25d211 */ /* 0x000fe400030f1422 */
[----:B------:R-:W-:Y:S02]  /*11f0*/  @!P3 IADD3 R34, PT, PT, R39, R53, RZ ;  /* 0x000000352722b210 */ /* 0x000fe40007ffe0ff */
[C---:B--2---:R-:W-:Y:S02]  /*1200*/  @!P3 LEA R52, P6, R38.reuse, R28, 0x2 ;  /* 0x0000001c2634b211 */ /* 0x044fe400078c10ff */
[----:B------:R-:W-:Y:S02]  /*1210*/  SHF.R.S32.HI R57, RZ, 0x1f, R55 ;  /* 0x0000001fff397819 */ /* 0x000fe40000011437 */
[----:B------:R-:W-:Y:S02]  /*1220*/  @!P3 LEA.HI.X R53, R38, R29, R34, 0x2, P6 ;  /* 0x0000001d2635b211 */ /* 0x000fe400030f1422 */
[----:B------:R-:W-:-:S02]  /*1230*/  ISETP.GE.U32.AND P6, PT, R55, UR4, PT ;  /* 0x0000000437007c0c */ /* 0x000fc4000bfc6070 */
[----:B------:R-:W-:Y:S01]  /*1240*/  CS2R R46, SRZ ;  /* 0x00000000002e7805 */ /* 0x000fe2000001ff00 */
[----:B------:R-:W2:Y:S01]  /*1250*/  @!P4 LDC.64 R34, c[0x0][0x390] ;  /* 0x0000e400ff22cb82 */ /* 0x000ea20000000a00 */
[----:B------:R-:W-:-:S04]  /*1260*/  ISETP.GE.AND.EX P6, PT, R57, UR5, PT, P6 ;  /* 0x0000000539007c0c */ /* 0x000fc8000bfc6360 */
[----:B------:R-:W3:Y:S01]  /*1270*/  @!P3 LDG.E.64 R46, desc[UR6][R52.64] ;  /* 0x00000006342eb981 */ /* 0x000ee2000c1e1b00 */
[----:B-1----:R-:W-:Y:S01]  /*1280*/  @!P4 IMAD R28, R73, R50, RZ ;  /* 0x00000032491cc224 */ /* 0x002fe200078e02ff */
[----:B------:R-:W-:-:S07]  /*1290*/  @!P4 MOV R29, R77 ;  /* 0x0000004d001dc202 */ /* 0x000fce0000000f00 */
[----:B------:R-:W1:Y:S01]  /*12a0*/  @!P6 LDC.64 R38, c[0x0][0x3e0] ;  /* 0x0000f800ff26eb82 */ /* 0x000e620000000a00 */
[----:B------:R-:W-:Y:S01]  /*12b0*/  @!P4 IMAD R79, R59, R51, R28 ;  /* 0x000000333b4fc224 */ /* 0x000fe200078e021c */
[----:B------:R-:W-:Y:S02]  /*12c0*/  @!P4 MOV R28, R74 ;  /* 0x0000004a001cc202 */ /* 0x000fe40000000f00 */
[----:B0-----:R-:W-:-:S03]  /*12d0*/  CS2R R48, SRZ ;  /* 0x0000000000307805 */ /* 0x001fc6000001ff00 */
[----:B------:R-:W-:Y:S02]  /*12e0*/  @!P4 IMAD.WIDE.U32 R50, R59, R50, R28 ;  /* 0x000000323b32c225 */ /* 0x000fe400078e001c */
[----:B------:R-:W0:Y:S01]  /*12f0*/  @!P6 LDC.64 R28, c[0x0][0x390] ;  /* 0x0000e400ff1ceb82 */ /* 0x000e220000000a00 */
[----:B------:R2:W5:Y:S02]  /*1300*/  @!P5 LDG.E.64 R48, desc[UR6][R36.64] ;  /* 0x000000062430d981 */ /* 0x000564000c1e1b00 */
[----:B------:R-:W-:Y:S02]  /*1310*/  @!P4 IADD3 R51, PT, PT, R51, R79, RZ ;  /* 0x0000004f3333c210 */ /* 0x000fe40007ffe0ff */
[----:B--2---:R-:W-:-:S04]  /*1320*/  @!P4 LEA R34, P5, R50, R34, 0x2 ;  /* 0x000000223222c211 */ /* 0x004fc800078a10ff */
[----:B------:R-:W-:Y:S02]  /*1330*/  @!P4 LEA.HI.X R35, R50, R35, R51, 0x2, P5 ;  /* 0x000000233223c211 */ /* 0x000fe400028f1433 */
[----:B------:R-:W-:Y:S02]  /*1340*/  CS2R R50, SRZ ;  /* 0x0000000000327805 */ /* 0x000fe4000001ff00 */
[----:B------:R-:W-:Y:S02]  /*1350*/  @!P6 MOV R36, R74 ;  /* 0x0000004a0024e202 */ /* 0x000fe40000000f00 */
[----:B------:R-:W-:Y:S01]  /*1360*/  @!P6 MOV R37, R77 ;  /* 0x0000004d0025e202 */ /* 0x000fe20000000f00 */
[-C--:B-1----:R-:W-:Y:S01]  /*1370*/  @!P6 IMAD R52, R57, R38.reuse, RZ ;  /* 0x000000263934e224 */ /* 0x082fe200078e02ff */
[----:B------:R-:W2:Y:S03]  /*1380*/  @!P1 LDG.E.64 R50, desc[UR6][R32.64] ;  /* 0x0000000620329981 */ /* 0x000ea6000c1e1b00 */
[C---:B------:R-:W-:Y:S01]  /*1390*/  @!P6 IMAD R57, R55.reuse, R39, R52 ;  /* 0x000000273739e224 */ /* 0x040fe200078e0234 */
[----:B------:R-:W-:Y:S01]  /*13a0*/  CS2R R52, SRZ ;  /* 0x0000000000347805 */ /* 0x000fe2000001ff00 */
[----:B------:R-:W-:Y:S01]  /*13b0*/  @!P6 IMAD.WIDE.U32 R38, R55, R38, R36 ;  /* 0x000000263726e225 */ /* 0x000fe200078e0024 */
[----:B------:R-:W-:-:S04]  /*13c0*/  CS2R R54, SRZ ;  /* 0x0000000000367805 */ /* 0x000fc8000001ff00 */
[----:B------:R1:W2:Y:S01]  /*13d0*/  @!P2 LDG.E.64 R52, desc[UR6][R30.64] ;  /* 0x000000061e34a981 */ /* 0x0002a2000c1e1b00 */
[----:B------:R-:W-:Y:S02]  /*13e0*/  @!P6 IADD3 R36, PT, PT, R39, R57, RZ ;  /* 0x000000392724e210 */ /* 0x000fe40007ffe0ff */
[C---:B0-----:R-:W-:Y:S02]  /*13f0*/  @!P6 LEA R28, P1, R38.reuse, R28, 0x2 ;  /* 0x0000001c261ce211 */ /* 0x041fe400078210ff */
[----:B------:R-:W-:Y:S01]  /*1400*/  CS2R R56, SRZ ;  /* 0x0000000000387805 */ /* 0x000fe2000001ff00 */
[----:B------:R-:W2:Y:S01]  /*1410*/  @!P4 LDG.E.64 R54, desc[UR6][R34.64] ;  /* 0x000000062236c981 */ /* 0x000ea2000c1e1b00 */
[----:B------:R-:W-:-:S05]  /*1420*/  @!P6 LEA.HI.X R29, R38, R29, R36, 0x2, P1 ;  /* 0x0000001d261de211 */ /* 0x000fca00008f1424 */
[----:B------:R0:W2:Y:S01]  /*1430*/  @!P6 LDG.E.64 R56, desc[UR6][R28.64] ;  /* 0x000000061c38e981 */ /* 0x0000a2000c1e1b00 */
[----:B-1----:R-:W-:Y:S01]  /*1440*/  FADD.FTZ R30, R14, R15 ;  /* 0x0000000f0e1e7221 */ /* 0x002fe20000010000 */
[----:B------:R-:W-:Y:S01]  /*1450*/  FMUL.FTZ R33, R15, R15 ;  /* 0x0000000f0f217220 */ /* 0x000fe20000410000 */
[----:B------:R-:W-:Y:S02]  /*1460*/  FADD.FTZ R31, R16, R17 ;  /* 0x00000011101f7221 */ /* 0x000fe40000010000 */
[----:B------:R-:W-:Y:S01]  /*1470*/  FADD.FTZ R30, RZ, R30 ;  /* 0x0000001eff1e7221 */ /* 0x000fe20000010000 */
[----:B------:R-:W-:Y:S01]  /*1480*/  FMUL.FTZ R37, R17, R17 ;  /* 0x0000001111257220 */ /* 0x000fe20000410000 */
[----:B------:R-:W-:Y:S02]  /*1490*/  FFMA.FTZ R33, R14, R14, R33 ;  /* 0x0000000e0e217223 */ /* 0x000fe40000010021 */
[----:B------:R-:W-:Y:S01]  /*14a0*/  FADD.FTZ R30, R30, R31 ;  /* 0x0000001f1e1e7221 */ /* 0x000fe20000010000 */
[----:B------:R-:W-:Y:S01]  /*14b0*/  FFMA.FTZ R32, R16, R16, R37 ;  /* 0x0000001010207223 */ /* 0x000fe20000010025 */
[----:B------:R-:W-:Y:S01]  /*14c0*/  FADD.FTZ R33, RZ, R33 ;  /* 0x00000021ff217221 */ /* 0x000fe20000010000 */
[----:B0-----:R-:W-:Y:S01]  /*14d0*/  FADD.FTZ R29, R18, R19 ;  /* 0x00000013121d7221 */ /* 0x001fe20000010000 */
[----:B------:R-:W-:-:S03]  /*14e0*/  FMUL.FTZ R35, R19, R19 ;  /* 0x0000001313237220 */ /* 0x000fc60000410000 */
[----:B------:R-:W-:Y:S01]  /*14f0*/  FADD.FTZ R29, R30, R29 ;  /* 0x0000001d1e1d7221 */ /* 0x000fe20000010000 */
[----:B------:R-:W-:Y:S01]  /*1500*/  FADD.FTZ R32, R33, R32 ;  /* 0x0000002021207221 */ /* 0x000fe20000010000 */
[----:B------:R-:W-:Y:S01]  /*1510*/  FFMA.FTZ R35, R18, R18, R35 ;  /* 0x0000001212237223 */ /* 0x000fe20000010023 */
[----:B------:R-:W-:Y:S01]  /*1520*/  FADD.FTZ R28, R20, R21 ;  /* 0x00000015141c7221 */ /* 0x000fe20000010000 */
[----:B------:R-:W-:-:S03]  /*1530*/  FMUL.FTZ R31, R21, R21 ;  /* 0x00000015151f7220 */ /* 0x000fc60000410000 */
[----:B------:R-:W-:Y:S01]  /*1540*/  FADD.FTZ R28, R29, R28 ;  /* 0x0000001c1d1c7221 */ /* 0x000fe20000010000 */
[----:B------:R-:W-:Y:S01]  /*1550*/  FADD.FTZ R32, R32, R35 ;  /* 0x0000002320207221 */ /* 0x000fe20000010000 */
[----:B------:R-:W-:-:S04]  /*1560*/  FFMA.FTZ R31, R20, R20, R31 ;  /* 0x00000014141f7223 */ /* 0x000fc8000001001f */
[----:B------:R-:W-:Y:S01]  /*1570*/  FADD.FTZ R31, R32, R31 ;  /* 0x0000001f201f7221 */ /* 0x000fe20000010000 */
[C---:B------:R-:W-:Y:S02]  /*1580*/  ISETP.GT.AND P1, PT, R5.reuse, 0x1e, PT ;  /* 0x0000001e0500780c */ /* 0x040fe40003f24270 */
[----:B------:R-:W-:Y:S01]  /*1590*/  ISETP.GT.AND P4, PT, R5, 0xf, PT ;  /* 0x0000000f0500780c */ /* 0x000fe20003f84270 */
[----:B------:R-:W-:Y:S01]  /*15a0*/  BSSY.RECONVERGENT B0, `(.L_x_2985) ;  /* 0x0000060000007945 */ /* 0x000fe20003800200 */
[----:B------:R-:W-:Y:S01]  /*15b0*/  ISETP.NE.AND P2, PT, R2, RZ, PT ;  /* 0x000000ff0200720c */ /* 0x000fe20003f45270 */
[----:B---3--:R-:W-:Y:S01]  /*15c0*/  FADD.FTZ R29, R46, R47 ;  /* 0x0000002f2e1d7221 */ /* 0x008fe20000010000 */
[----:B------:R-:W-:-:S03]  /*15d0*/  FMUL.FTZ R33, R47, R47 ;  /* 0x0000002f2f217220 */ /* 0x000fc60000410000 */
[----:B------:R-:W-:Y:S01]  /*15e0*/  FADD.FTZ R28, R28, R29 ;  /* 0x0000001d1c1c7221 */ /* 0x000fe20000010000 */
[----:B------:R-:W-:Y:S01]  /*15f0*/  FFMA.FTZ R30, R46, R46, R33 ;  /* 0x0000002e2e1e7223 */ /* 0x000fe20000010021 */
[----:B----4-:R-:W-:Y:S01]  /*1600*/  FADD.FTZ R29, R22, R23 ;  /* 0x00000017161d7221 */ /* 0x010fe20000010000 */
[----:B------:R-:W-:Y:S02]  /*1610*/  FMUL.FTZ R33, R23, R23 ;  /* 0x0000001717217220 */ /* 0x000fe40000410000 */
[----:B------:R-:W-:Y:S01]  /*1620*/  FADD.FTZ R30, R31, R30 ;  /* 0x0000001e1f1e7221 */ /* 0x000fe20000010000 */
[----:B------:R-:W-:Y:S01]  /*1630*/  FADD.FTZ R28, R28, R29 ;  /* 0x0000001d1c1c7221 */ /* 0x000fe20000010000 */
[----:B------:R-:W-:Y:S01]  /*1640*/  FFMA.FTZ R33, R22, R22, R33 ;  /* 0x0000001616217223 */ /* 0x000fe20000010021 */
[----:B------:R-:W-:Y:S01]  /*1650*/  FADD.FTZ R29, R26, R27 ;  /* 0x0000001b1a1d7221 */ /* 0x000fe20000010000 */
[----:B------:R-:W-:Y:S02]  /*1660*/  FMUL.FTZ R31, R27, R27 ;  /* 0x0000001b1b1f7220 */ /* 0x000fe40000410000 */
[----:B------:R-:W-:Y:S01]  /*1670*/  FADD.FTZ R30, R30, R33 ;  /* 0x000000211e1e7221 */ /* 0x000fe20000010000 */
[----:B------:R-:W-:Y:S01]  /*1680*/  FADD.FTZ R28, R28, R29 ;  /* 0x0000001d1c1c7221 */ /* 0x000fe20000010000 */
[----:B------:R-:W-:Y:S01]  /*1690*/  FFMA.FTZ R31, R26, R26, R31 ;  /* 0x0000001a1a1f7223 */ /* 0x000fe2000001001f */
[----:B------:R-:W-:Y:S01]  /*16a0*/  FMUL.FTZ R33, R41, R41 ;  /* 0x0000002929217220 */ /* 0x000fe20000410000 */
[----:B------:R-:W-:-:S02]  /*16b0*/  FADD.FTZ R29, R40, R41 ;  /* 0x00000029281d7221 */ /* 0x000fc40000010000 */
[----:B------:R-:W-:Y:S01]  /*16c0*/  FADD.FTZ R30, R30, R31 ;  /* 0x0000001f1e1e7221 */ /* 0x000fe20000010000 */
[----:B------:R-:W-:Y:S01]  /*16d0*/  FFMA.FTZ R33, R40, R40, R33 ;  /* 0x0000002828217223 */ /* 0x000fe20000010021 */
[----:B------:R-:W-:Y:S01]  /*16e0*/  FADD.FTZ R28, R28, R29 ;  /* 0x0000001d1c1c7221 */ /* 0x000fe20000010000 */
[----:B------:R-:W-:Y:S01]  /*16f0*/  FMUL.FTZ R31, R43, R43 ;  /* 0x0000002b2b1f7220 */ /* 0x000fe20000410000 */
[----:B------:R-:W-:Y:S01]  /*1700*/  FADD.FTZ R29, R42, R43 ;  /* 0x0000002b2a1d7221 */ /* 0x000fe20000010000 */
[----:B------:R-:W-:Y:S01]  /*1710*/  FADD.FTZ R30, R30, R33 ;  /* 0x000000211e1e7221 */ /* 0x000fe20000010000 */
[----:B------:R-:W-:Y:S01]  /*1720*/  FMUL.FTZ R33, R25, R25 ;  /* 0x0000001919217220 */ /* 0x000fe20000410000 */
[----:B------:R-:W-:Y:S01]  /*1730*/  FFMA.FTZ R31, R42, R42, R31 ;  /* 0x0000002a2a1f7223 */ /* 0x000fe2000001001f */
[----:B------:R-:W-:Y:S01]  /*1740*/  FADD.FTZ R28, R28, R29 ;  /* 0x0000001d1c1c7221 */ /* 0x000fe20000010000 */
[C---:B------:R-:W-:Y:S01]  /*1750*/  FADD.FTZ R29, R24.reuse, R25 ;  /* 0x00000019181d7221 */ /* 0x040fe20000010000 */
[----:B------:R-:W-:Y:S01]  /*1760*/  FFMA.FTZ R33, R24, R24, R33 ;  /* 0x0000001818217223 */ /* 0x000fe20000010021 */
[----:B------:R-:W-:Y:S01]  /*1770*/  FADD.FTZ R30, R30, R31 ;  /* 0x0000001f1e1e7221 */ /* 0x000fe20000010000 */
[----:B-----5:R-:W-:Y:S01]  /*1780*/  FMUL.FTZ R31, R45, R45 ;  /* 0x0000002d2d1f7220 */ /* 0x020fe20000410000 */
[----:B------:R-:W-:Y:S01]  /*1790*/  FADD.FTZ R28, R28, R29 ;  /* 0x0000001d1c1c7221 */ /* 0x000fe20000010000 */
[----:B------:R-:W-:Y:S01]  /*17a0*/  FADD.FTZ R29, R44, R45 ;  /* 0x0000002d2c1d7221 */ /* 0x000fe20000010000 */
[----:B------:R-:W-:Y:S01]  /*17b0*/  FADD.FTZ R30, R30, R33 ;  /* 0x000000211e1e7221 */ /* 0x000fe20000010000 */
[----:B------:R-:W-:Y:S01]  /*17c0*/  FFMA.FTZ R31, R44, R44, R31 ;  /* 0x0000002c2c1f7223 */ /* 0x000fe2000001001f */
[----:B------:R-:W-:Y:S01]  /*17d0*/  FMUL.FTZ R33, R49, R49 ;  /* 0x0000003131217220 */ /* 0x000fe20000410000 */
[----:B------:R-:W-:Y:S01]  /*17e0*/  FADD.FTZ R28, R28, R29 ;  /* 0x0000001d1c1c7221 */ /* 0x000fe20000010000 */
[----:B------:R-:W-:Y:S01]  /*17f0*/  FADD.FTZ R29, R48, R49 ;  /* 0x00000031301d7221 */ /* 0x000fe20000010000 */
[----:B------:R-:W-:Y:S01]  /*1800*/  FADD.FTZ R30, R30, R31 ;  /* 0x0000001f1e1e7221 */ /* 0x000fe20000010000 */
[----:B------:R-:W-:Y:S01]  /*1810*/  FFMA.FTZ R33, R48, R48, R33 ;  /* 0x0000003030217223 */ /* 0x000fe20000010021 */
[----:B--2---:R-:W-:Y:S01]  /*1820*/  FMUL.FTZ R31, R51, R51 ;  /* 0x00000033331f7220 */ /* 0x004fe20000410000 */
        /* <DEDUP_REMOVED lines=55> */
.L_x_2986:
[----:B------:R-:W-:Y:S05]  /*1ba0*/  BSYNC.RECONVERGENT B0 ;  /* 0x0000000000007941 */ /* 0x000fea0003800200 */
.L_x_2985:
        /* <DEDUP_REMOVED lines=54> */
.L_x_2988:
[----:B------:R-:W-:Y:S05]  /*1f10*/  BSYNC.RECONVERGENT B0 ;  /* 0x0000000000007941 */ /* 0x000fea0003800200 */
.L_x_2987:
        /* <DEDUP_REMOVED lines=13> */
[----:B-1----:R-:W-:Y:S01]  /*1ff0*/  LOP3.LUT P1, R34, R6, 0x2, RZ, 0xc0, !PT ;  /* 0x0000000206227812 */ /* 0x002fe2000782c0ff */
[----:B------:R-:W-:Y:S02]  /*2000*/  IMAD R35, R3, R7, R0 ;  /* 0x0000000703237224 */ /* 0x000fe400078e0200 */
        /* <DEDUP_REMOVED lines=12> */
.L_x_2991:
[----:B------:R-:W3:Y:S04]  /*20d0*/  LDG.E.STRONG.GPU R30, desc[UR6][R28.64] ;  /* 0x000000061c1e7981 */ /* 0x000ee8000c1ef900 */
[----:B---3--:R-:W-:Y:S01]  /*20e0*/  CCTL.IVALL ;  /* 0x00000000ff00798f */ /* 0x008fe20002000000 */
[----:B------:R-:W-:Y:S05]  /*20f0*/  YIELD ;  /* 0x0000000000007946 */ /* 0x000fea0003800000 */
[----:B------:R-:W-:-:S13]  /*2100*/  ISETP.NE.AND P1, PT, R30, R37, PT ;  /* 0x000000251e00720c */ /* 0x000fda0003f25270 */
[----:B------:R-:W-:Y:S05]  /*2110*/  @P1 BRA `(.L_x_2991) ;  /* 0xfffffffc00ec1947 */ /* 0x000fea000383ffff */
.L_x_2990:
        /* <DEDUP_REMOVED lines=11> */
[--C-:B------:R-:W-:Y:S01]  /*21d0*/  IMAD R28, R7, 0x3, R0.reuse ;  /* 0x00000003071c7824 */ /* 0x100fe200078e0200 */
[----:B------:R-:W-:Y:S01]  /*21e0*/  IADD3 R66, PT, PT, -R3, RZ, RZ ;  /* 0x000000ff03427210 */ /* 0x000fe20007ffe1ff */
[----:B--2---:R-:W-:Y:S01]  /*21f0*/  IMAD R36, R7, 0x7, R0 ;  /* 0x0000000707247824 */ /* 0x004fe200078e0200 */
[----:B------:R-:W-:Y:S01]  /*2200*/  MOV R70, R0 ;  /* 0x0000000000467202 */ /* 0x000fe20000000f00 */
[----:B------:R-:W-:-:S06]  /*2210*/  UMOV UR4, URZ ;  /* 0x000000ff00047c82 */ /* 0x000fcc0008000000 */
.L_x_2993:
[----:B------:R-:W-:-:S13]  /*2220*/  ISETP.EQ.OR P1, PT, R66, RZ, P2 ;  /* 0x000000ff4200720c */ /* 0x000fda0001722670 */
[----:B------:R-:W-:-:S05]  /*2230*/  @!P1 IMAD.WIDE.U32 R78, R70, 0x8, R38 ;  /* 0x00000008464e9825 */ /* 0x000fca00078e0026 */
[----:B------:R-:W0:Y:S01]  /*2240*/  @!P1 LDG.E.64 R30, desc[UR6][R78.64] ;  /* 0x000000064e1e9981 */ /* 0x000e22000c1e1b00 */
[----:B------:R-:W-:-:S06]  /*2250*/  UIADD3 UR5, UPT, UPT, UR4, 0x1, URZ ;  /* 0x0000000104057890 */ /* 0x000fcc000fffe0ff */
[----:B------:R-:W-:-:S13]  /*2260*/  ISETP.EQ.OR P4, PT, R3, UR5, P2 ;  /* 0x0000000503007c0c */ /* 0x000fda0009782670 */
[----:B-1----:R-:W-:Y:S01]  /*2270*/  @!P4 IMAD.WIDE.U32 R34, R72, 0x8, R38 ;  /* 0x000000084822c825 */ /* 0x002fe200078e0026 */
[----:B------:R-:W-:-:S03]  /*2280*/  UIADD3 UR5, UPT, UPT, UR4, 0x2, URZ ;  /* 0x0000000204057890 */ /* 0x000fc6000fffe0ff */
[----:B0-----:R-:W-:Y:S01]  /*2290*/  @!P1 FADD.FTZ R32, R32, R30 ;  /* 0x0000001e20209221 */ /* 0x001fe20000010000 */
[----:B------:R-:W-:Y:S02]  /*22a0*/  @!P1 FADD.FTZ R33, R33, R31 ;  /* 0x0000001f21219221 */ /* 0x000fe40000010000 */
[----:B------:R-:W2:Y:S01]  /*22b0*/  @!P4 LDG.E.64 R30, desc[UR6][R34.64] ;  /* 0x00000006221ec981 */ /* 0x000ea2000c1e1b00 */
[----:B------:R-:W-:-:S13]  /*22c0*/  ISETP.EQ.OR P1, PT, R3, UR5, P2 ;  /* 0x0000000503007c0c */ /* 0x000fda0009722670 */
[----:B------:R-:W-:Y:S01]  /*22d0*/  @!P1 IMAD.WIDE.U32 R78, R68, 0x8, R38 ;  /* 0x00000008444e9825 */ /* 0x000fe200078e0026 */
[----:B------:R-:W-:-:S03]  /*22e0*/  UIADD3 UR5, UPT, UPT, UR4, 0x3, URZ ;  /* 0x0000000304057890 */ /* 0x000fc6000fffe0ff */
[----:B--2---:R-:W-:Y:S01]  /*22f0*/  @!P4 FADD.FTZ R32, R32, R30 ;  /* 0x0000001e2020c221 */ /* 0x004fe20000010000 */
        /* <DEDUP_REMOVED lines=20> */
[----:B------:R-:W-:Y:S01]  /*2440*/  ISETP.EQ.OR P1, PT, R3, UR5, P2 ;  /* 0x0000000503007c0c */ /* 0x000fe20009722670 */
[----:B------:R-:W-:Y:S01]  /*2450*/  UIADD3 UR5, UPT, UPT, UR4, 0x7, URZ ;  /* 0x0000000704057890 */ /* 0x000fe2000fffe0ff */
[----:B------:R-:W0:Y:S01]  /*2460*/  LDC R78, c[0x0][0x370] ;  /* 0x0000dc00ff4e7b82 */ /* 0x000e220000000800 */
[----:B--2---:R-:W-:Y:S01]  /*2470*/  @!P4 FADD.FTZ R32, R32, R30 ;  /* 0x0000001e2020c221 */ /* 0x004fe20000010000 */
[----:B------:R-:W-:-:S09]  /*2480*/  @!P4 FADD.FTZ R33, R33, R31 ;  /* 0x0000001f2121c221 */ /* 0x000fd20000010000 */
[----:B------:R-:W-:Y:S01]  /*2490*/  @!P1 IMAD.WIDE.U32 R30, R37, 0x8, R38 ;  /* 0x00000008251e9825 */ /* 0x000fe200078e0026 */
[----:B------:R-:W-:-:S05]  /*24a0*/  ISETP.EQ.OR P4, PT, R3, UR5, P2 ;  /* 0x0000000503007c0c */ /* 0x000fca0009782670 */
[----:B------:R-:W2:Y:S08]  /*24b0*/  @!P1 LDG.E.64 R30, desc[UR6][R30.64] ;  /* 0x000000061e1e9981 */ /* 0x000eb0000c1e1b00 */
[----:B------:R-:W-:-:S06]  /*24c0*/  @!P4 IMAD.WIDE.U32 R34, R36, 0x8, R38 ;  /* 0x000000082422c825 */ /* 0x000fcc00078e0026 */
[----:B------:R-:W3:Y:S01]  /*24d0*/  @!P4 LDG.E.64 R34, desc[UR6][R34.64] ;  /* 0x000000062222c981 */ /* 0x000ee2000c1e1b00 */
        /* <DEDUP_REMOVED lines=13> */
[----:B------:R-:W-:Y:S01]  /*25b0*/  ISETP.NE.AND P1, PT, R30, UR4, PT ;  /* 0x000000041e007c0c */ /* 0x000fe2000bf25270 */
[----:B---3--:R-:W-:Y:S01]  /*25c0*/  @!P4 FADD.FTZ R32, R32, R34 ;  /* 0x000000222020c221 */ /* 0x008fe20000010000 */
[----:B------:R-:W-:-:S11]  /*25d0*/  @!P4 FADD.FTZ R33, R33, R35 ;  /* 0x000000232121c221 */ /* 0x000fd60000010000 */
[----:B------:R-:W-:Y:S05]  /*25e0*/  @P1 BRA `(.L_x_2993) ;  /* 0xfffffffc000c1947 */ /* 0x000fea000383ffff */
[----:B------:R-:W-:-:S07]  /*25f0*/  MOV R64, R30 ;  /* 0x0000001e00407202 */ /* 0x000fce0000000f00 */
.L_x_2992:
        /* <DEDUP_REMOVED lines=12> */
[----:B-1----:R-:W-:Y:S02]  /*26c0*/  IADD3 R34, PT, PT, R64, 0x2, RZ ;  /* 0x0000000240227810 */ /* 0x002fe40007ffe0ff */
        /* <DEDUP_REMOVED lines=25> */
.L_x_2994:
[----:B------:R-:W-:Y:S05]  /*2860*/  BRA.U !UP1, `(.L_x_2989) ;  /* 0x0000000109707547 */ /* 0x000fea000b800000 */
[----:B-1----:R-:W1:Y:S01]  /*2870*/  LDC R34, c[0x0][0x370] ;  /* 0x0000dc00ff227b82 */ /* 0x002e620000000800 */
[----:B------:R-:W-:Y:S01]  /*2880*/  UISETP.NE.AND UP0, UPT, UR5, 0x1, UPT ;  /* 0x000000010500788c */ /* 0x000fe2000bf05270 */
[----:B-1----:R-:W-:-:S08]  /*2890*/  LOP3.LUT R34, R34, 0x1, RZ, 0xc0, !PT ;  /* 0x0000000122227812 */ /* 0x002fd000078ec0ff */
        /* <DEDUP_REMOVED lines=15> */
.L_x_2995:
        /* <DEDUP_REMOVED lines=9> */
.L_x_2996:
[----:B------:R-:W-:Y:S05]  /*2a20*/  BSYNC.RECONVERGENT B0 ;  /* 0x0000000000007941 */ /* 0x000fea0003800200 */
.L_x_2989:
[----:B------:R-:W4:Y:S01]  /*2a30*/  S2UR UR5, SR_CgaCtaId ;  /* 0x00000000000579c3 */ /* 0x000f220000008800 */
[----:B------:R-:W0:Y:S01]  /*2a40*/  LDCU UR8, c[0x0][0x414] ;  /* 0x00008280ff0877ac */ /* 0x000e220008000800 */
[----:B------:R-:W-:Y:S01]  /*2a50*/  LOP3.LUT R37, R60, 0xffff, RZ, 0xc0, !PT ;  /* 0x0000ffff3c257812 */ /* 0x000fe200078ec0ff */
[----:B------:R-:W-:-:S03]  /*2a60*/  UMOV UR4, 0x400 ;  /* 0x0000040000047882 */ /* 0x000fc60000000000 */
[----:B------:R-:W-:Y:S02]  /*2a70*/  IADD3 R37, PT, PT, R62, R37, RZ ;  /* 0x000000253e257210 */ /* 0x000fe40007ffe0ff */
[----:B------:R-:W1:Y:S08]  /*2a80*/  @P0 LDC.64 R78, c[0x0][0x388] ;  /* 0x0000e200ff4e0b82 */ /* 0x000e700000000a00 */
[----:B------:R-:W2:Y:S01]  /*2a90*/  LDC.64 R30, c[0x0][0x398] ;  /* 0x0000e600ff1e7b82 */ /* 0x000ea20000000a00 */
[----:B0-----:R-:W-:Y:S01]  /*2aa0*/  @P0 FMUL.FTZ R38, R32, UR8 ;  /* 0x0000000820260c20 */ /* 0x001fe20008410000 */
[----:B------:R-:W-:Y:S01]  /*2ab0*/  @P0 FMUL.FTZ R39, R33, UR8 ;  /* 0x0000000821270c20 */ /* 0x000fe20008410000 */
[----:B----4-:R-:W-:-:S05]  /*2ac0*/  ULEA UR4, UR5, UR4, 0x18 ;  /* 0x0000000405047291 */ /* 0x010fca000f8ec0ff */
[----:B---3--:R-:W0:Y:S01]  /*2ad0*/  LDC.64 R28, c[0x0][0x3a0] ;  /* 0x0000e800ff1c7b82 */ /* 0x008e220000000a00 */
[----:B------:R-:W3:Y:S01]  /*2ae0*/  LDCU UR5, c[0x0][0x404] ;  /* 0x00008080ff0577ac */ /* 0x000ee20008000800 */
[----:B-1----:R-:W-:Y:S02]  /*2af0*/  @P0 IMAD.WIDE R78, R8, 0x8, R78 ;  /* 0x00000008084e0825 */ /* 0x002fe400078e024e */
[----:B------:R-:W-:Y:S04]  /*2b00*/  @!P2 STS.64 [UR4+0xc0], R32 ;  /* 0x0000c020ff00a988 */ /* 0x000fe80008000a04 */
[----:B------:R-:W-:Y:S01]  /*2b10*/  @P0 STG.E.64 desc[UR6][R78.64], R38 ;  /* 0x000000264e000986 */ /* 0x000fe2000c101b06 */
[C---:B--2---:R-:W-:Y:S01]  /*2b20*/  IMAD.WIDE R30, R37.reuse, 0x4, R30 ;  /* 0x00000004251e7825 */ /* 0x044fe200078e021e */
[----:B------:R-:W-:Y:S03]  /*2b30*/  BAR.SYNC.DEFER_BLOCKING 0x0 ;  /* 0x0000000000007b1d */ /* 0x000fe60000010000 */
[----:B0-----:R-:W-:-:S06]  /*2b40*/  IMAD.WIDE R36, R37, 0x4, R28 ;  /* 0x0000000425247825 */ /* 0x001fcc00078e021c */
[----:B------:R-:W5:Y:S04]  /*2b50*/  LDG.E.64 R36, desc[UR6][R36.64] ;  /* 0x0000000624247981 */ /* 0x000f68000c1e1b00 */
[----:B------:R-:W0:Y:S01]  /*2b60*/  LDS.64 R28, [UR4+0xc0] ;  /* 0x0000c004ff1c7984 */ /* 0x000e220008000a00 */
[----:B------:R-:W1:Y:S03]  /*2b70*/  LDCU.U8 UR4, c[0x0][0x3fc] ;  /* 0x00007f80ff0477ac */ /* 0x000e660008000000 */
[----:B------:R3:W5:Y:S01]  /*2b80*/  LDG.E.64 R34, desc[UR6][R30.64] ;  /* 0x000000061e227981 */ /* 0x000762000c1e1b00 */
[----:B0-----:R-:W-:-:S04]  /*2b90*/  FMUL.FTZ R28, R28, UR8 ;  /* 0x000000081c1c7c20 */ /* 0x001fc80008410000 */
[----:B------:R-:W-:-:S04]  /*2ba0*/  FMUL.FTZ R62, R28, R28 ;  /* 0x0000001c1c3e7220 */ /* 0x000fc80000410000 */
[----:B------:R-:W-:-:S05]  /*2bb0*/  FFMA.FTZ R29, R29, UR8, -R62 ;  /* 0x000000081d1d7c23 */ /* 0x000fca000801083e */
[----:B------:R-:W-:-:S13]  /*2bc0*/  FSETP.GTU.FTZ.AND P1, PT, R29, RZ, PT ;  /* 0x000000ff1d00720b */ /* 0x000fda0003f3c000 */
[----:B------:R-:W0:Y:S01]  /*2bd0*/  @P1 LDC R66, c[0x0][0x3a8] ;  /* 0x0000ea00ff421b82 */ /* 0x000e220000000800 */
[----:B-1----:R-:W-:Y:S01]  /*2be0*/  UISETP.NE.AND UP0, UPT, UR4, URZ, UPT ;  /* 0x000000ff0400728c */ /* 0x002fe2000bf05270 */
[----:B---3--:R-:W-:Y:S01]  /*2bf0*/  IMAD R30, R3, UR5, R4 ;  /* 0x00000005031e7c24 */ /* 0x008fe2000f8e0204 */
[----:B------:R-:W-:Y:S01]  /*2c00*/  BSSY.RECONVERGENT B0, `(.L_x_2997) ;  /* 0x000037a000007945 */ /* 0x000fe20003800200 */
[----:B0-----:R-:W-:Y:S01]  /*2c10*/  @P1 FADD.FTZ R66, R29, R66 ;  /* 0x000000421d421221 */ /* 0x001fe20000010000 */
[----:B------:R-:W-:Y:S02]  /*2c20*/  HFMA2 R29, -RZ, RZ, 1.875, 0 ;  /* 0x3f800000ff1d7431 */ /* 0x000fe400000001ff */
[----:B------:R-:W-:-:S04]  /*2c30*/  IADD3 R31, PT, PT, R30, 0x180, RZ ;  /* 0x000001801e1f7810 */ /* 0x000fc80007ffe0ff */
[----:B------:R0:W1:Y:S01]  /*2c40*/  @P1 MUFU.RSQ R29, R66 ;  /* 0x00000042001d1308 */ /* 0x0000620000001400 */
[C---:B------:R-:W-:Y:S02]  /*2c50*/  IADD3 R32, PT, PT, R30.reuse, 0x1e0, RZ ;  /* 0x000001e01e207810 */ /* 0x040fe40007ffe0ff */
[C---:B------:R-:W-:Y:S02]  /*2c60*/  IADD3 R83, PT, PT, R30.reuse, 0x20, RZ ;  /* 0x000000201e537810 */ /* 0x040fe40007ffe0ff */
[----:B------:R-:W-:Y:S02]  /*2c70*/  IADD3 R33, PT, PT, R30, 0x120, RZ ;  /* 0x000001201e217810 */ /* 0x000fe40007ffe0ff */
[----:B------:R-:W-:Y:S02]  /*2c80*/  SHF.R.S32.HI R38, RZ, 0x1f, R31 ;  /* 0x0000001fff267819 */ /* 0x000fe4000001141f */
[----:B------:R-:W-:Y:S02]  /*2c90*/  SHF.R.S32.HI R39, RZ, 0x1f, R32 ;  /* 0x0000001fff277819 */ /* 0x000fe40000011420 */
[----:B------:R-:W-:-:S02]  /*2ca0*/  SHF.R.S32.HI R64, RZ, 0x1f, R83 ;  /* 0x0000001fff407819 */ /* 0x000fc40000011453 */
[----:B------:R-:W-:Y:S01]  /*2cb0*/  SHF.R.S32.HI R62, RZ, 0x1f, R33 ;  /* 0x0000001fff3e7819 */ /* 0x000fe20000011421 */
[----:B0-----:R-:W-:Y:S06]  /*2cc0*/  BRA.U UP0, `(.L_x_2998) ;  /* 0x0000001500a07547 */ /* 0x001fec000b800000 */
[----:B------:R-:W0:Y:S01]  /*2cd0*/  LDCU.64 UR8, c[0x0][0x3e8] ;  /* 0x00007d00ff0877ac */ /* 0x000e220008000a00 */
[----:B------:R-:W-:Y:S01]  /*2ce0*/  SHF.R.S32.HI R66, RZ, 0x1f, R30 ;  /* 0x0000001fff427819 */ /* 0x000fe2000001141e */
[----:B------:R-:W-:Y:S01]  /*2cf0*/  BSSY.RECONVERGENT B1, `(.L_x_2999) ;  /* 0x0000015000017945 */ /* 0x000fe20003800200 */
[----:B0-----:R-:W-:-:S04]  /*2d00*/  ISETP.GE.U32.AND P1, PT, R30, UR8, PT ;  /* 0x000000081e007c0c */ /* 0x001fc8000bf26070 */
[----:B------:R-:W-:-:S13]  /*2d10*/  ISETP.GE.AND.EX P1, PT, R66, UR9, PT, P1 ;  /* 0x0000000942007c0c */ /* 0x000fda000bf26310 */
[----:B------:R-:W-:Y:S05]  /*2d20*/  @P1 BRA `(.L_x_3000) ;  /* 0x0000000000441947 */ /* 0x000fea0003800000 */
[----:B------:R-:W0:Y:S01]  /*2d30*/  LDCU.64 UR10, c[0x0][0x3e0] ;  /* 0x00007c00ff0a77ac */ /* 0x000e220008000a00 */
[----:B------:R-:W-:Y:S01]  /*2d40*/  MOV R80, R74 ;  /* 0x0000004a00507202 */ /* 0x000fe20000000f00 */
[----:B------:R-:W-:Y:S01]  /*2d50*/  FADD.FTZ R14, -R28, R14 ;  /* 0x0000000e1c0e7221 */ /* 0x000fe20000010100 */
[----:B------:R-:W-:Y:S01]  /*2d60*/  MOV R81, R77 ;  /* 0x0000004d00517202 */ /* 0x000fe20000000f00 */
[----:B------:R-:W2:Y:S01]  /*2d70*/  LDCU.64 UR4, c[0x0][0x380] ;  /* 0x00007000ff0477ac */ /* 0x000ea20008000a00 */
[----:B0-----:R-:W-:Y:S02]  /*2d80*/  IMAD R79, R66, UR10, RZ ;  /* 0x0000000a424f7c24 */ /* 0x001fe4000f8e02ff */
[----:B------:R-:W-:Y:S01]  /*2d90*/  FADD.FTZ R66, -R28, R15 ;  /* 0x0000000f1c427221 */ /* 0x000fe20000010100 */
[----:B------:R-:W-:-:S04]  /*2da0*/  IMAD.WIDE.U32 R80, R30, UR10, R80 ;  /* 0x0000000a1e507c25 */ /* 0x000fc8000f8e0050 */
[-C--:B-1----:R-:W-:Y:S01]  /*2db0*/  FMUL.FTZ R15, R14, R29.reuse ;  /* 0x0000001d0e0f7220 */ /* 0x082fe20000410000 */
[----:B------:R-:W-:Y:S01]  /*2dc0*/  FMUL.FTZ R66, R66, R29 ;  /* 0x0000001d42427220 */ /* 0x000fe20000410000 */
[----:B------:R-:W-:Y:S01]  /*2dd0*/  IMAD R79, R30, UR11, R79 ;  /* 0x0000000b1e4f7c24 */ /* 0x000fe2000f8e024f */
[----:B--2---:R-:W-:Y:S01]  /*2de0*/  LEA R78, P1, R80, UR4, 0x2 ;  /* 0x00000004504e7c11 */ /* 0x004fe2000f8210ff */
[----:B-----5:R-:W-:Y:S01]  /*2df0*/  FFMA.FTZ R14, R34, R15, R36 ;  /* 0x0000000f220e7223 */ /* 0x020fe20000010024 */
[----:B------:R-:W-:Y:S02]  /*2e00*/  FFMA.FTZ R15, R35, R66, R37 ;  /* 0x00000042230f7223 */ /* 0x000fe40000010025 */
[----:B------:R-:W-:-:S04]  /*2e10*/  IADD3 R79, PT, PT, R81, R79, RZ ;  /* 0x0000004f514f7210 */ /* 0x000fc80007ffe0ff */
[----:B------:R-:W-:-:S05]  /*2e20*/  LEA.HI.X R79, R80, UR5, R79, 0x2, P1 ;  /* 0x00000005504f7c11 */ /* 0x000fca00088f144f */
[----:B------:R0:W-:Y:S02]  /*2e30*/  STG.E.64 desc[UR6][R78.64], R14 ;  /* 0x0000000e4e007986 */ /* 0x0001e4000c101b06 */
.L_x_3000:
[----:B------:R-:W-:Y:S05]  /*2e40*/  BSYNC.RECONVERGENT B1 ;  /* 0x0000000000017941 */ /* 0x000fea0003800200 */
.L_x_2999:
[----:B------:R-:W-:Y:S01]  /*2e50*/  ISETP.GE.U32.AND P1, PT, R83, UR8, PT ;  /* 0x0000000853007c0c */ /* 0x000fe2000bf26070 */
[----:B------:R-:W-:Y:S03]  /*2e60*/  BSSY.RECONVERGENT B1, `(.L_x_3001) ;  /* 0x0000014000017945 */ /* 0x000fe60003800200 */
        /* <DEDUP_REMOVED lines=10> */
[----:B0-----:R-:W-:-:S04]  /*2f10*/  LEA R78, P1, R14, UR10, 0x2 ;  /* 0x0000000a0e4e7c11 */ /* 0x001fc8000f8210ff */
[----:B------:R-:W-:Y:S01]  /*2f20*/  IADD3 R79, PT, PT, R15, R79, RZ ;  /* 0x0000004f0f4f7210 */ /* 0x000fe20007ffe0ff */
[----:B-1----:R-:W-:-:S03]  /*2f30*/  FMUL.FTZ R15, R16, R29 ;  /* 0x0000001d100f7220 */ /* 0x002fc60000410000 */
[----:B------:R-:W-:Y:S01]  /*2f40*/  LEA.HI.X R79, R14, UR11, R79, 0x2, P1 ;  /* 0x0000000b0e4f7c11 */ /* 0x000fe200088f144f */
[----:B------:R-:W-:-:S04]  /*2f50*/  FADD.FTZ R14, -R28, R17 ;  /* 0x000000111c0e7221 */ /* 0x000fc80000010100 */
[----:B------:R-:W-:Y:S01]  /*2f60*/  FMUL.FTZ R16, R14, R29 ;  /* 0x0000001d0e107220 */ /* 0x000fe20000410000 */
[----:B-----5:R-:W-:-:S03]  /*2f70*/  FFMA.FTZ R14, R34, R15, R36 ;  /* 0x0000000f220e7223 */ /* 0x020fc60000010024 */
[----:B------:R-:W-:-:S05]  /*2f80*/  FFMA.FTZ R15, R35, R16, R37 ;  /* 0x00000010230f7223 */ /* 0x000fca0000010025 */
[----:B------:R2:W-:Y:S02]  /*2f90*/  STG.E.64 desc[UR6][R78.64], R14 ;  /* 0x0000000e4e007986 */ /* 0x0005e4000c101b06 */
.L_x_3002:
[----:B------:R-:W-:Y:S05]  /*2fa0*/  BSYNC.RECONVERGENT B1 ;  /* 0x0000000000017941 */ /* 0x000fea0003800200 */
.L_x_3001:
[----:B------:R-:W-:Y:S01]  /*2fb0*/  IADD3 R17, PT, PT, R30, 0x40, RZ ;  /* 0x000000401e117810 */ /* 0x000fe20007ffe0ff */
[----:B------:R-:W-:Y:S03]  /*2fc0*/  BSSY.RECONVERGENT B1, `(.L_x_3003) ;  /* 0x0000016000017945 */ /* 0x000fe60003800200 */
[----:B------:R-:W-:Y:S02]  /*2fd0*/  ISETP.GE.U32.AND P1, PT, R17, UR8, PT ;  /* 0x0000000811007c0c */ /* 0x000fe4000bf26070 */
[----:B0-2---:R-:W-:-:S04]  /*2fe0*/  SHF.R.S32.HI R14, RZ, 0x1f, R17 ;  /* 0x0000001fff0e7819 */ /* 0x005fc80000011411 */
        /* <DEDUP_REMOVED lines=19> */
.L_x_3004:
[----:B------:R-:W-:Y:S05]  /*3120*/  BSYNC.RECONVERGENT B1 ;  /* 0x0000000000017941 */ /* 0x000fea0003800200 */
.L_x_3003:
[C---:B0-----:R-:W-:Y:S01]  /*3130*/  IADD3 R17, PT, PT, R30.reuse, 0x60, RZ ;  /* 0x000000601e117810 */ /* 0x041fe20007ffe0ff */
[----:B------:R-:W-:Y:S01]  /*3140*/  BSSY.RECONVERGENT B1, `(.L_x_3005) ;  /* 0x000001b000017945 */ /* 0x000fe20003800200 */
[----:B------:R-:W-:Y:S02]  /*3150*/  IADD3 R79, PT, PT, R30, 0xa0, RZ ;  /* 0x000000a01e4f7810 */ /* 0x000fe40007ffe0ff */
[----:B------:R-:W-:Y:S02]  /*3160*/  ISETP.GE.U32.AND P2, PT, R17, UR8, PT ;  /* 0x0000000811007c0c */ /* 0x000fe4000bf46070 */
[----:B------:R-:W-:Y:S02]  /*3170*/  SHF.R.S32.HI R14, RZ, 0x1f, R17 ;  /* 0x0000001fff0e7819 */ /* 0x000fe40000011411 */
[----:B------:R-:W-:Y:S02]  /*3180*/  ISETP.GE.U32.AND P3, PT, R9, UR8, PT ;  /* 0x0000000809007c0c */ /* 0x000fe4000bf66070 */
[----:B------:R-:W-:-:S02]  /*3190*/  ISETP.GE.AND.EX P2, PT, R14, UR9, PT, P2 ;  /* 0x000000090e007c0c */ /* 0x000fc4000bf46320 */
[----:B------:R-:W-:Y:S02]  /*31a0*/  ISETP.GE.U32.AND P4, PT, R79, UR8, PT ;  /* 0x000000084f007c0c */ /* 0x000fe4000bf86070 */
[----:B------:R-:W-:Y:S02]  /*31b0*/  ISETP.GE.U32.AND P1, PT, R10, UR8, PT ;  /* 0x000000080a007c0c */ /* 0x000fe4000bf26070 */
[----:B------:R-:W-:-:S07]  /*31c0*/  ISETP.GE.AND.EX P3, PT, R61, UR9, PT, P3 ;  /* 0x000000093d007c0c */ /* 0x000fce000bf66330 */
[----:B------:R-:W-:Y:S06]  /*31d0*/  @P2 BRA `(.L_x_3006) ;  /* 0x0000000000442947 */ /* 0x000fec0003800000 */
        /* <DEDUP_REMOVED lines=17> */
.L_x_3006:
[----:B------:R-:W-:Y:S05]  /*32f0*/  BSYNC.RECONVERGENT B1 ;  /* 0x0000000000017941 */ /* 0x000fea0003800200 */
.L_x_3005:
[----:B------:R-:W-:Y:S04]  /*3300*/  BSSY.RECONVERGENT B1, `(.L_x_3007) ;  /* 0x0000013000017945 */ /* 0x000fe80003800200 */
[----:B------:R-:W-:Y:S05]  /*3310*/  @P3 BRA `(.L_x_3008) ;  /* 0x0000000000443947 */ /* 0x000fea0003800000 */
[----:B------:R-:W2:Y:S01]  /*3320*/  LDCU.64 UR4, c[0x0][0x3e0] ;  /* 0x00007c00ff0477ac */ /* 0x000ea20008000a00 */
[----:B0-----:R-:W-:Y:S01]  /*3330*/  MOV R16, R74 ;  /* 0x0000004a00107202 */ /* 0x001fe20000000f00 */
[----:B------:R-:W-:Y:S01]  /*3340*/  FADD.FTZ R46, -R28, R46 ;  /* 0x0000002e1c2e7221 */ /* 0x000fe20000010100 */
[----:B------:R-:W-:Y:S01]  /*3350*/  MOV R17, R77 ;  /* 0x0000004d00117202 */ /* 0x000fe20000000f00 */
[----:B------:R-:W0:Y:S02]  /*3360*/  LDCU.64 UR10, c[0x0][0x380] ;  /* 0x00007000ff0a77ac */ /* 0x000e240008000a00 */
[----:B-1----:R-:W-:Y:S01]  /*3370*/  FMUL.FTZ R15, R46, R29 ;  /* 0x0000001d2e0f7220 */ /* 0x002fe20000410000 */
[----:B--2---:R-:W-:Y:S02]  /*3380*/  IMAD R14, R61, UR4, RZ ;  /* 0x000000043d0e7c24 */ /* 0x004fe4000f8e02ff */
[----:B------:R-:W-:-:S04]  /*3390*/  IMAD.WIDE.U32 R16, R9, UR4, R16 ;  /* 0x0000000409107c25 */ /* 0x000fc8000f8e0010 */
[----:B------:R-:W-:Y:S02]  /*33a0*/  IMAD R19, R9, UR5, R14 ;  /* 0x0000000509137c24 */ /* 0x000fe4000f8e020e */
[----:B------:R-:W-:Y:S01]  /*33b0*/  FADD.FTZ R14, -R28, R47 ;  /* 0x0000002f1c0e7221 */ /* 0x000fe20000010100 */
[----:B0-----:R-:W-:Y:S02]  /*33c0*/  LEA R18, P2, R16, UR10, 0x2 ;  /* 0x0000000a10127c11 */ /* 0x001fe4000f8410ff */
[----:B------:R-:W-:Y:S01]  /*33d0*/  IADD3 R19, PT, PT, R17, R19, RZ ;  /* 0x0000001311137210 */ /* 0x000fe20007ffe0ff */
[----:B------:R-:W-:Y:S01]  /*33e0*/  FMUL.FTZ R20, R14, R29 ;  /* 0x0000001d0e147220 */ /* 0x000fe20000410000 */
[----:B-----5:R-:W-:Y:S02]  /*33f0*/  FFMA.FTZ R14, R34, R15, R36 ;  /* 0x0000000f220e7223 */ /* 0x020fe40000010024 */
[----:B------:R-:W-:Y:S01]  /*3400*/  LEA.HI.X R19, R16, UR11, R19, 0x2, P2 ;  /* 0x0000000b10137c11 */ /* 0x000fe200090f1413 */
[----:B------:R-:W-:-:S05]  /*3410*/  FFMA.FTZ R15, R35, R20, R37 ;  /* 0x00000014230f7223 */ /* 0x000fca0000010025 */
[----:B------:R2:W-:Y:S02]  /*3420*/  STG.E.64 desc[UR6][R18.64], R14 ;  /* 0x0000000e12007986 */ /* 0x0005e4000c101b06 */
.L_x_3008:
[----:B------:R-:W-:Y:S05]  /*3430*/  BSYNC.RECONVERGENT B1 ;  /* 0x0000000000017941 */ /* 0x000fea0003800200 */
.L_x_3007:
[----:B0-2---:R-:W-:Y:S01]  /*3440*/  SHF.R.S32.HI R14, RZ, 0x1f, R79 ;  /* 0x0000001fff0e7819 */ /* 0x005fe2000001144f */
[----:B------:R-:W-:Y:S01]  /*3450*/  BSSY.RECONVERGENT B1, `(.L_x_3009) ;  /* 0x000001d000017945 */ /* 0x000fe20003800200 */
[----:B------:R-:W-:Y:S02]  /*3460*/  ISETP.GE.U32.AND P5, PT, R11, UR8, PT ;  /* 0x000000080b007c0c */ /* 0x000fe4000bfa6070 */
[----:B------:R-:W-:Y:S02]  /*3470*/  ISETP.GE.AND.EX P4, PT, R14, UR9, PT, P4 ;  /* 0x000000090e007c0c */ /* 0x000fe4000bf86340 */
[----:B------:R-:W-:Y:S02]  /*3480*/  ISETP.GE.U32.AND P2, PT, R12, UR8, PT ;  /* 0x000000080c007c0c */ /* 0x000fe4000bf46070 */
[----:B------:R-:W-:Y:S02]  /*3490*/  ISETP.GE.U32.AND P3, PT, R33, UR8, PT ;  /* 0x0000000821007c0c */ /* 0x000fe4000bf66070 */
[----:B------:R-:W-:-:S02]  /*34a0*/  ISETP.GE.U32.AND P6, PT, R13, UR8, PT ;  /* 0x000000080d007c0c */ /* 0x000fc4000bfc6070 */
[----:B------:R-:W-:Y:S02]  /*34b0*/  ISETP.GE.AND.EX P1, PT, R63, UR9, PT, P1 ;  /* 0x000000093f007c0c */ /* 0x000fe4000bf26310 */
[----:B------:R-:W-:Y:S02]  /*34c0*/  ISETP.GE.AND.EX P5, PT, R65, UR9, PT, P5 ;  /* 0x0000000941007c0c */ /* 0x000fe4000bfa6350 */
[----:B------:R-:W-:Y:S02]  /*34d0*/  ISETP.GE.AND.EX P2, PT, R67, UR9, PT, P2 ;  /* 0x0000000943007c0c */ /* 0x000fe4000bf46320 */
[----:B------:R-:W-:Y:S02]  /*34e0*/  ISETP.GE.AND.EX P3, PT, R62, UR9, PT, P3 ;  /* 0x000000093e007c0c */ /* 0x000fe4000bf66330 */
[----:B------:R-:W-:Y:S01]  /*34f0*/  IADD3 R30, PT, PT, R30, 0x1a0, RZ ;  /* 0x000001a01e1e7810 */ /* 0x000fe20007ffe0ff */
[----:B------:R-:W-:Y:S10]  /*3500*/  @P4 BRA `(.L_x_3010) ;  /* 0x0000000000444947 */ /* 0x000ff40003800000 */
[----:B------:R-:W0:Y:S01]  /*3510*/  LDCU.64 UR4, c[0x0][0x3e0] ;  /* 0x00007c00ff0477ac */ /* 0x000e220008000a00 */
[----:B------:R-:W-:Y:S01]  /*3520*/  MOV R16, R74 ;  /* 0x0000004a00107202 */ /* 0x000fe20000000f00 */
[----:B------:R-:W-:Y:S01]  /*3530*/  FADD.FTZ R22, -R28, R22 ;  /* 0x000000161c167221 */ /* 0x000fe20000010100 */
[----:B------:R-:W-:Y:S01]  /*3540*/  MOV R17, R77 ;  /* 0x0000004d00117202 */ /* 0x000fe20000000f00 */
[----:B------:R-:W2:Y:S02]  /*3550*/  LDCU.64 UR10, c[0x0][0x380] ;  /* 0x00007000ff0a77ac */ /* 0x000ea40008000a00 */
[----:B-1----:R-:W-:Y:S01]  /*3560*/  FMUL.FTZ R15, R22, R29 ;  /* 0x0000001d160f7220 */ /* 0x002fe20000410000 */
[----:B0-----:R-:W-:Y:S02]  /*3570*/  IMAD R14, R14, UR4, RZ ;  /* 0x000000040e0e7c24 */ /* 0x001fe4000f8e02ff */
[----:B------:R-:W-:-:S04]  /*3580*/  IMAD.WIDE.U32 R16, R79, UR4, R16 ;  /* 0x000000044f107c25 */ /* 0x000fc8000f8e0010 */
[----:B------:R-:W-:Y:S02]  /*3590*/  IMAD R79, R79, UR5, R14 ;  /* 0x000000054f4f7c24 */ /* 0x000fe4000f8e020e */
[----:B------:R-:W-:Y:S01]  /*35a0*/  FADD.FTZ R14, -R28, R23 ;  /* 0x000000171c0e7221 */ /* 0x000fe20000010100 */
[----:B--2---:R-:W-:Y:S02]  /*35b0*/  LEA R18, P4, R16, UR10, 0x2 ;  /* 0x0000000a10127c11 */ /* 0x004fe4000f8810ff */
[----:B------:R-:W-:Y:S01]  /*35c0*/  IADD3 R79, PT, PT, R17, R79, RZ ;  /* 0x0000004f114f7210 */ /* 0x000fe20007ffe0ff */
[----:B------:R-:W-:Y:S01]  /*35d0*/  FMUL.FTZ R20, R14, R29 ;  /* 0x0000001d0e147220 */ /* 0x000fe20000410000 */
[----:B-----5:R-:W-:Y:S02]  /*35e0*/  FFMA.FTZ R14, R34, R15, R36 ;  /* 0x0000000f220e7223 */ /* 0x020fe40000010024 */
[----:B------:R-:W-:Y:S01]  /*35f0*/  LEA.HI.X R19, R16, UR11, R79, 0x2, P4 ;  /* 0x0000000b10137c11 */ /* 0x000fe2000a0f144f */
[----:B------:R-:W-:-:S05]  /*3600*/  FFMA.FTZ R15, R35, R20, R37 ;  /* 0x00000014230f7223 */ /* 0x000fca0000010025 */
[----:B------:R0:W-:Y:S02]  /*3610*/  STG.E.64 desc[UR6][R18.64], R14 ;  /* 0x0000000e12007986 */ /* 0x0001e4000c101b06 */
.L_x_3010:
[----:B------:R-:W-:Y:S05]  /*3620*/  BSYNC.RECONVERGENT B1 ;  /* 0x0000000000017941 */ /* 0x000fea0003800200 */
.L_x_3009:
[----:B------:R-:W-:Y:S04]  /*3630*/  BSSY.RECONVERGENT B1, `(.L_x_3011) ;  /* 0x0000013000017945 */ /* 0x000fe80003800200 */
[----:B------:R-:W-:Y:S05]  /*3640*/  @P1 BRA `(.L_x_3012) ;  /* 0x0000000000441947 */ /* 0x000fea0003800000 */
[----:B------:R-:W2:Y:S01]  /*3650*/  LDCU.64 UR4, c[0x0][0x3e0] ;  /* 0x00007c00ff0477ac */ /* 0x000ea20008000a00 */
[----:B0-----:R-:W-:Y:S01]  /*3660*/  MOV R14, R74 ;  /* 0x0000004a000e7202 */ /* 0x001fe20000000f00 */
[C---:B------:R-:W-:Y:S01]  /*3670*/  FADD.FTZ R26, -R28.reuse, R26 ;  /* 0x0000001a1c1a7221 */ /* 0x040fe20000010100 */
[----:B------:R-:W-:Y:S01]  /*3680*/  MOV R15, R77 ;  /* 0x0000004d000f7202 */ /* 0x000fe20000000f00 */
[----:B------:R-:W0:Y:S01]  /*3690*/  LDCU.64 UR10, c[0x0][0x380] ;  /* 0x00007000ff0a77ac */ /* 0x000e220008000a00 */
[----:B------:R-:W-:-:S04]  /*36a0*/  FADD.FTZ R16, -R28, R27 ;  /* 0x0000001b1c107221 */ /* 0x000fc80000010100 */
[----:B-1----:R-:W-:Y:S01]  /*36b0*/  FMUL.FTZ R20, R16, R29 ;  /* 0x0000001d10147220 */ /* 0x002fe20000410000 */
[----:B--2---:R-:W-:Y:S02]  /*36c0*/  IMAD R17, R63, UR4, RZ ;  /* 0x000000043f117c24 */ /* 0x004fe4000f8e02ff */
[----:B------:R-:W-:-:S04]  /*36d0*/  IMAD.WIDE.U32 R14, R10, UR4, R14 ;  /* 0x000000040a0e7c25 */ /* 0x000fc8000f8e000e */
[----:B------:R-:W-:Y:S02]  /*36e0*/  IMAD R19, R10, UR5, R17 ;  /* 0x000000050a137c24 */ /* 0x000fe4000f8e0211 */
[----:B------:R-:W-:Y:S01]  /*36f0*/  FMUL.FTZ R17, R26, R29 ;  /* 0x0000001d1a117220 */ /* 0x000fe20000410000 */
[----:B0-----:R-:W-:Y:S02]  /*3700*/  LEA R18, P1, R14, UR10, 0x2 ;  /* 0x0000000a0e127c11 */ /* 0x001fe4000f8210ff */
[----:B------:R-:W-:Y:S01]  /*3710*/  IADD3 R19, PT, PT, R15, R19, RZ ;  /* 0x000000130f137210 */ /* 0x000fe20007ffe0ff */
[----:B-----5:R-:W-:Y:S01]  /*3720*/  FFMA.FTZ R16, R34, R17, R36 ;  /* 0x0000001122107223 */ /* 0x020fe20000010024 */
[----:B------:R-:W-:Y:S02]  /*3730*/  FFMA.FTZ R17, R35, R20, R37 ;  /* 0x0000001423117223 */ /* 0x000fe40000010025 */
[----:B------:R-:W-:-:S05]  /*3740*/  LEA.HI.X R19, R14, UR11, R19, 0x2, P1 ;  /* 0x0000000b0e137c11 */ /* 0x000fca00088f1413 */
[----:B------:R2:W-:Y:S02]  /*3750*/  STG.E.64 desc[UR6][R18.64], R16 ;  /* 0x0000001012007986 */ /* 0x0005e4000c101b06 */
.L_x_3012:
[----:B------:R-:W-:Y:S05]  /*3760*/  BSYNC.RECONVERGENT B1 ;  /* 0x0000000000017941 */ /* 0x000fea0003800200 */
.L_x_3011:
[----:B------:R-:W-:Y:S04]  /*3770*/  BSSY.RECONVERGENT B1, `(.L_x_3013) ;  /* 0x0000013000017945 */ /* 0x000fe80003800200 */
[----:B------:R-:W-:Y:S05]  /*3780*/  @P5 BRA `(.L_x_3014) ;  /* 0x0000000000445947 */ /* 0x000fea0003800000 */
[----:B------:R-:W3:Y:S01]  /*3790*/  LDCU.64 UR4, c[0x0][0x3e0] ;  /* 0x00007c00ff0477ac */ /* 0x000ee20008000a00 */
[----:B0-----:R-:W-:Y:S01]  /*37a0*/  MOV R14, R74 ;  /* 0x0000004a000e7202 */ /* 0x001fe20000000f00 */
[C---:B------:R-:W-:Y:S01]  /*37b0*/  FADD.FTZ R40, -R28.reuse, R40 ;  /* 0x000000281c287221 */ /* 0x040fe20000010100 */
[----:B------:R-:W-:Y:S01]  /*37c0*/  MOV R15, R77 ;  /* 0x0000004d000f7202 */ /* 0x000fe20000000f00 */
[----:B------:R-:W0:Y:S01]  /*37d0*/  LDCU.64 UR10, c[0x0][0x380] ;  /* 0x00007000ff0a77ac */ /* 0x000e220008000a00 */
[----:B--2---:R-:W-:Y:S01]  /*37e0*/  FADD.FTZ R18, -R28, R41 ;  /* 0x000000291c127221 */ /* 0x004fe20000010100 */
[----:B-1----:R-:W-:-:S03]  /*37f0*/  FMUL.FTZ R17, R40, R29 ;  /* 0x0000001d28117220 */ /* 0x002fc60000410000 */
[----:B------:R-:W-:Y:S01]  /*3800*/  FMUL.FTZ R20, R18, R29 ;  /* 0x0000001d12147220 */ /* 0x000fe20000410000 */
[----:B-----5:R-:W-:Y:S01]  /*3810*/  FFMA.FTZ R18, R34, R17, R36 ;  /* 0x0000001122127223 */ /* 0x020fe20000010024 */
[----:B---3--:R-:W-:Y:S02]  /*3820*/  IMAD R16, R65, UR4, RZ ;  /* 0x0000000441107c24 */ /* 0x008fe4000f8e02ff */
[----:B------:R-:W-:-:S04]  /*3830*/  IMAD.WIDE.U32 R14, R11, UR4, R14 ;  /* 0x000000040b0e7c25 */ /* 0x000fc8000f8e000e */
[----:B------:R-:W-:Y:S01]  /*3840*/  IMAD R19, R11, UR5, R16 ;  /* 0x000000050b137c24 */ /* 0x000fe2000f8e0210 */
[----:B0-----:R-:W-:-:S04]  /*3850*/  LEA R16, P1, R14, UR10, 0x2 ;  /* 0x0000000a0e107c11 */ /* 0x001fc8000f8210ff */
[----:B------:R-:W-:-:S04]  /*3860*/  IADD3 R19, PT, PT, R15, R19, RZ ;  /* 0x000000130f137210 */ /* 0x000fc80007ffe0ff */
[----:B------:R-:W-:Y:S01]  /*3870*/  LEA.HI.X R17, R14, UR11, R19, 0x2, P1 ;  /* 0x0000000b0e117c11 */ /* 0x000fe200088f1413 */
[----:B------:R-:W-:-:S05]  /*3880*/  FFMA.FTZ R19, R35, R20, R37 ;  /* 0x0000001423137223 */ /* 0x000fca0000010025 */
[----:B------:R3:W-:Y:S02]  /*3890*/  STG.E.64 desc[UR6][R16.64], R18 ;  /* 0x0000001210007986 */ /* 0x0007e4000c101b06 */
.L_x_3014:
[----:B------:R-:W-:Y:S05]  /*38a0*/  BSYNC.RECONVERGENT B1 ;  /* 0x0000000000017941 */ /* 0x000fea0003800200 */
.L_x_3013:
[----:B------:R-:W-:Y:S04]  /*38b0*/  BSSY.RECONVERGENT B1, `(.L_x_3015) ;  /* 0x0000013000017945 */ /* 0x000fe80003800200 */
[----:B------:R-:W-:Y:S05]  /*38c0*/  @P2 BRA `(.L_x_3016) ;  /* 0x0000000000442947 */ /* 0x000fea0003800000 */
[----:B------:R-:W4:Y:S01]  /*38d0*/  LDCU.64 UR4, c[0x0][0x3e0] ;  /* 0x00007c00ff0477ac */ /* 0x000f220008000a00 */
[----:B0-----:R-:W-:Y:S01]  /*38e0*/  MOV R14, R74 ;  /* 0x0000004a000e7202 */ /* 0x001fe20000000f00 */
[C---:B------:R-:W-:Y:S01]  /*38f0*/  FADD.FTZ R42, -R28.reuse, R42 ;  /* 0x0000002a1c2a7221 */ /* 0x040fe20000010100 */
[----:B------:R-:W-:Y:S01]  /*3900*/  MOV R15, R77 ;  /* 0x0000004d000f7202 */ /* 0x000fe20000000f00 */
[----:B------:R-:W0:Y:S01]  /*3910*/  LDCU.64 UR10, c[0x0][0x380] ;  /* 0x00007000ff0a77ac */ /* 0x000e220008000a00 */
[----:B--23--:R-:W-:-:S04]  /*3920*/  FADD.FTZ R18, -R28, R43 ;  /* 0x0000002b1c127221 */ /* 0x00cfc80000010100 */
[----:B-1----:R-:W-:Y:S01]  /*3930*/  FMUL.FTZ R20, R18, R29 ;  /* 0x0000001d12147220 */ /* 0x002fe20000410000 */
[----:B----4-:R-:W-:Y:S02]  /*3940*/  IMAD R17, R67, UR4, RZ ;  /* 0x0000000443117c24 */ /* 0x010fe4000f8e02ff */
[----:B------:R-:W-:-:S04]  /*3950*/  IMAD.WIDE.U32 R14, R12, UR4, R14 ;  /* 0x000000040c0e7c25 */ /* 0x000fc8000f8e000e */
[----:B------:R-:W-:Y:S02]  /*3960*/  IMAD R19, R12, UR5, R17 ;  /* 0x000000050c137c24 */ /* 0x000fe4000f8e0211 */
[----:B------:R-:W-:Y:S01]  /*3970*/  FMUL.FTZ R17, R42, R29 ;  /* 0x0000001d2a117220 */ /* 0x000fe20000410000 */
[----:B0-----:R-:W-:Y:S02]  /*3980*/  LEA R16, P1, R14, UR10, 0x2 ;  /* 0x0000000a0e107c11 */ /* 0x001fe4000f8210ff */
[----:B------:R-:W-:Y:S01]  /*3990*/  IADD3 R19, PT, PT, R15, R19, RZ ;  /* 0x000000130f137210 */ /* 0x000fe20007ffe0ff */
[----:B-----5:R-:W-:-:S03]  /*39a0*/  FFMA.FTZ R18, R34, R17, R36 ;  /* 0x0000001122127223 */ /* 0x020fc60000010024 */
[----:B------:R-:W-:Y:S01]  /*39b0*/  LEA.HI.X R17, R14, UR11, R19, 0x2, P1 ;  /* 0x0000000b0e117c11 */ /* 0x000fe200088f1413 */
[----:B------:R-:W-:-:S05]  /*39c0*/  FFMA.FTZ R19, R35, R20, R37 ;  /* 0x0000001423137223 */ /* 0x000fca0000010025 */
[----:B------:R4:W-:Y:S02]  /*39d0*/  STG.E.64 desc[UR6][R16.64], R18 ;  /* 0x0000001210007986 */ /* 0x0009e4000c101b06 */
.L_x_3016:
[----:B------:R-:W-:Y:S05]  /*39e0*/  BSYNC.RECONVERGENT B1 ;  /* 0x0000000000017941 */ /* 0x000fea0003800200 */
.L_x_3015:
[----:B------:R-:W-:Y:S04]  /*39f0*/  BSSY.RECONVERGENT B1, `(.L_x_3017) ;  /* 0x0000013000017945 */ /* 0x000fe80003800200 */
[----:B------:R-:W-:Y:S05]  /*3a00*/  @P3 BRA `(.L_x_3018) ;  /* 0x0000000000443947 */ /* 0x000fea0003800000 */
[----:B------:R-:W1:Y:S01]  /*3a10*/  LDCU.64 UR4, c[0x0][0x3e0] ;  /* 0x00007c00ff0477ac */ /* 0x000e620008000a00 */
[----:B0-----:R-:W-:Y:S01]  /*3a20*/  MOV R14, R74 ;  /* 0x0000004a000e7202 */ /* 0x001fe20000000f00 */
[C---:B------:R-:W-:Y:S01]  /*3a30*/  FADD.FTZ R24, -R28.reuse, R24 ;  /* 0x000000181c187221 */ /* 0x040fe20000010100 */
[----:B------:R-:W-:Y:S01]  /*3a40*/  MOV R15, R77 ;  /* 0x0000004d000f7202 */ /* 0x000fe20000000f00 */
[----:B------:R-:W0:Y:S01]  /*3a50*/  LDCU.64 UR10, c[0x0][0x380] ;  /* 0x00007000ff0a77ac */ /* 0x000e220008000a00 */
[----:B--234-:R-:W-:Y:S01]  /*3a60*/  FADD.FTZ R18, -R28, R25 ;  /* 0x000000191c127221 */ /* 0x01cfe20000010100 */
[----:B-1----:R-:W-:-:S03]  /*3a70*/  FMUL.FTZ R17, R24, R29 ;  /* 0x0000001d18117220 */ /* 0x002fc60000410000 */
[----:B------:R-:W-:Y:S01]  /*3a80*/  FMUL.FTZ R18, R18, R29 ;  /* 0x0000001d12127220 */ /* 0x000fe20000410000 */
[----:B-----5:R-:W-:-:S03]  /*3a90*/  FFMA.FTZ R20, R34, R17, R36 ;  /* 0x0000001122147223 */ /* 0x020fc60000010024 */
[----:B------:R-:W-:Y:S01]  /*3aa0*/  FFMA.FTZ R21, R35, R18, R37 ;  /* 0x0000001223157223 */ /* 0x000fe20000010025 */
[----:B------:R-:W-:Y:S02]  /*3ab0*/  IMAD R62, R62, UR4, RZ ;  /* 0x000000043e3e7c24 */ /* 0x000fe4000f8e02ff */
[----:B------:R-:W-:-:S04]  /*3ac0*/  IMAD.WIDE.U32 R14, R33, UR4, R14 ;  /* 0x00000004210e7c25 */ /* 0x000fc8000f8e000e */
[----:B------:R-:W-:Y:S01]  /*3ad0*/  IMAD R33, R33, UR5, R62 ;  /* 0x0000000521217c24 */ /* 0x000fe2000f8e023e */
[----:B0-----:R-:W-:-:S04]  /*3ae0*/  LEA R16, P1, R14, UR10, 0x2 ;  /* 0x0000000a0e107c11 */ /* 0x001fc8000f8210ff */
[----:B------:R-:W-:-:S04]  /*3af0*/  IADD3 R33, PT, PT, R15, R33, RZ ;  /* 0x000000210f217210 */ /* 0x000fc80007ffe0ff */
[----:B------:R-:W-:-:S05]  /*3b00*/  LEA.HI.X R17, R14, UR11, R33, 0x2, P1 ;  /* 0x0000000b0e117c11 */ /* 0x000fca00088f1421 */
[----:B------:R0:W-:Y:S02]  /*3b10*/  STG.E.64 desc[UR6][R16.64], R20 ;  /* 0x0000001410007986 */ /* 0x0001e4000c101b06 */
.L_x_3018:
[----:B------:R-:W-:Y:S05]  /*3b20*/  BSYNC.RECONVERGENT B1 ;  /* 0x0000000000017941 */ /* 0x000fea0003800200 */
.L_x_3017:
[----:B------:R-:W-:Y:S01]  /*3b30*/  ISETP.GE.AND.EX P6, PT, R69, UR9, PT, P6 ;  /* 0x0000000945007c0c */ /* 0x000fe2000bfc6360 */
[----:B------:R-:W-:Y:S01]  /*3b40*/  BSSY.RECONVERGENT B1, `(.L_x_3019) ;  /* 0x000001e000017945 */ /* 0x000fe20003800200 */
[----:B------:R-:W-:Y:S02]  /*3b50*/  ISETP.GE.U32.AND P1, PT, R58, UR8, PT ;  /* 0x000000083a007c0c */ /* 0x000fe4000bf26070 */
[----:B------:R-:W-:Y:S02]  /*3b60*/  ISETP.GE.U32.AND P2, PT, R31, UR8, PT ;  /* 0x000000081f007c0c */ /* 0x000fe4000bf46070 */
[----:B------:R-:W-:Y:S02]  /*3b70*/  ISETP.GE.U32.AND P3, PT, R30, UR8, PT ;  /* 0x000000081e007c0c */ /* 0x000fe4000bf66070 */
[----:B------:R-:W-:Y:S02]  /*3b80*/  ISETP.GE.U32.AND P4, PT, R59, UR8, PT ;  /* 0x000000083b007c0c */ /* 0x000fe4000bf86070 */
[----:B------:R-:W-:-:S02]  /*3b90*/  ISETP.GE.U32.AND P5, PT, R32, UR8, PT ;  /* 0x0000000820007c0c */ /* 0x000fc4000bfa6070 */
[----:B0-234-:R-:W-:Y:S02]  /*3ba0*/  SHF.R.S32.HI R18, RZ, 0x1f, R30 ;  /* 0x0000001fff127819 */ /* 0x01dfe4000001141e */
[----:B------:R-:W-:Y:S02]  /*3bb0*/  ISETP.GE.AND.EX P1, PT, R71, UR9, PT, P1 ;  /* 0x0000000947007c0c */ /* 0x000fe4000bf26310 */
[----:B------:R-:W-:Y:S02]  /*3bc0*/  ISETP.GE.AND.EX P2, PT, R38, UR9, PT, P2 ;  /* 0x0000000926007c0c */ /* 0x000fe4000bf46320 */
[----:B------:R-:W-:Y:S02]  /*3bd0*/  ISETP.GE.AND.EX P3, PT, R18, UR9, PT, P3 ;  /* 0x0000000912007c0c */ /* 0x000fe4000bf66330 */
[----:B------:R-:W-:Y:S02]  /*3be0*/  ISETP.GE.AND.EX P4, PT, R73, UR9, PT, P4 ;  /* 0x0000000949007c0c */ /* 0x000fe4000bf86340 */
[----:B------:R-:W-:Y:S01]  /*3bf0*/  ISETP.GE.AND.EX P5, PT, R39, UR9, PT, P5 ;  /* 0x0000000927007c0c */ /* 0x000fe2000bfa6350 */
[----:B------:R-:W-:-:S12]  /*3c00*/  @P6 BRA `(.L_x_3020) ;  /* 0x0000000000446947 */ /* 0x000fd80003800000 */
[----:B------:R-:W0:Y:S01]  /*3c10*/  LDCU.64 UR4, c[0x0][0x3e0] ;  /* 0x00007c00ff0477ac */ /* 0x000e220008000a00 */
[----:B------:R-:W-:Y:S01]  /*3c20*/  MOV R14, R74 ;  /* 0x0000004a000e7202 */ /* 0x000fe20000000f00 */
[C---:B------:R-:W-:Y:S01]  /*3c30*/  FADD.FTZ R44, -R28.reuse, R44 ;  /* 0x0000002c1c2c7221 */ /* 0x040fe20000010100 */
[----:B------:R-:W-:Y:S01]  /*3c40*/  MOV R15, R77 ;  /* 0x0000004d000f7202 */ /* 0x000fe20000000f00 */
[----:B------:R-:W2:Y:S01]  /*3c50*/  LDCU.64 UR10, c[0x0][0x380] ;  /* 0x00007000ff0a77ac */ /* 0x000ea20008000a00 */
[----:B------:R-:W-:Y:S01]  /*3c60*/  FADD.FTZ R20, -R28, R45 ;  /* 0x0000002d1c147221 */ /* 0x000fe20000010100 */
[----:B-1----:R-:W-:-:S03]  /*3c70*/  FMUL.FTZ R17, R44, R29 ;  /* 0x0000001d2c117220 */ /* 0x002fc60000410000 */
[----:B------:R-:W-:Y:S01]  /*3c80*/  FMUL.FTZ R20, R20, R29 ;  /* 0x0000001d14147220 */ /* 0x000fe20000410000 */
[----:B-----5:R-:W-:-:S03]  /*3c90*/  FFMA.FTZ R22, R34, R17, R36 ;  /* 0x0000001122167223 */ /* 0x020fc60000010024 */
[----:B------:R-:W-:Y:S01]  /*3ca0*/  FFMA.FTZ R23, R35, R20, R37 ;  /* 0x0000001423177223 */ /* 0x000fe20000010025 */
[----:B0-----:R-:W-:Y:S02]  /*3cb0*/  IMAD R16, R69, UR4, RZ ;  /* 0x0000000445107c24 */ /* 0x001fe4000f8e02ff */
[----:B------:R-:W-:-:S04]  /*3cc0*/  IMAD.WIDE.U32 R14, R13, UR4, R14 ;  /* 0x000000040d0e7c25 */ /* 0x000fc8000f8e000e */
[----:B------:R-:W-:Y:S01]  /*3cd0*/  IMAD R19, R13, UR5, R16 ;  /* 0x000000050d137c24 */ /* 0x000fe2000f8e0210 */
[----:B--2---:R-:W-:-:S04]  /*3ce0*/  LEA R16, P6, R14, UR10, 0x2 ;  /* 0x0000000a0e107c11 */ /* 0x004fc8000f8c10ff */
[----:B------:R-:W-:-:S04]  /*3cf0*/  IADD3 R19, PT, PT, R15, R19, RZ ;  /* 0x000000130f137210 */ /* 0x000fc80007ffe0ff */
[----:B------:R-:W-:-:S05]  /*3d00*/  LEA.HI.X R17, R14, UR11, R19, 0x2, P6 ;  /* 0x0000000b0e117c11 */ /* 0x000fca000b0f1413 */
[----:B------:R0:W-:Y:S02]  /*3d10*/  STG.E.64 desc[UR6][R16.64], R22 ;  /* 0x0000001610007986 */ /* 0x0001e4000c101b06 */
.L_x_3020:
[----:B------:R-:W-:Y:S05]  /*3d20*/  BSYNC.RECONVERGENT B1 ;  /* 0x0000000000017941 */ /* 0x000fea0003800200 */
.L_x_3019:
[----:B------:R-:W-:Y:S04]  /*3d30*/  BSSY.RECONVERGENT B1, `(.L_x_3021) ;  /* 0x0000013000017945 */ /* 0x000fe80003800200 */
[----:B------:R-:W-:Y:S05]  /*3d40*/  @P1 BRA `(.L_x_3022) ;  /* 0x0000000000441947 */ /* 0x000fea0003800000 */
[----:B------:R-:W2:Y:S01]  /*3d50*/  LDCU.64 UR4, c[0x0][0x3e0] ;  /* 0x00007c00ff0477ac */ /* 0x000ea20008000a00 */
[----:B------:R-:W-:Y:S01]  /*3d60*/  MOV R14, R74 ;  /* 0x0000004a000e7202 */ /* 0x000fe20000000f00 */
[C---:B------:R-:W-:Y:S01]  /*3d70*/  FADD.FTZ R48, -R28.reuse, R48 ;  /* 0x000000301c307221 */ /* 0x040fe20000010100 */
[----:B------:R-:W-:Y:S01]  /*3d80*/  MOV R15, R77 ;  /* 0x0000004d000f7202 */ /* 0x000fe20000000f00 */
[----:B------:R-:W3:Y:S01]  /*3d90*/  LDCU.64 UR10, c[0x0][0x380] ;  /* 0x00007000ff0a77ac */ /* 0x000ee20008000a00 */
[----:B------:R-:W-:-:S04]  /*3da0*/  FADD.FTZ R20, -R28, R49 ;  /* 0x000000311c147221 */ /* 0x000fc80000010100 */
[----:B-1----:R-:W-:-:S04]  /*3db0*/  FMUL.FTZ R20, R20, R29 ;  /* 0x0000001d14147220 */ /* 0x002fc80000410000 */
[----:B0----5:R-:W-:Y:S01]  /*3dc0*/  FFMA.FTZ R23, R35, R20, R37 ;  /* 0x0000001423177223 */ /* 0x021fe20000010025 */
[----:B--2---:R-:W-:Y:S02]  /*3dd0*/  IMAD R17, R71, UR4, RZ ;  /* 0x0000000447117c24 */ /* 0x004fe4000f8e02ff */
[----:B------:R-:W-:-:S04]  /*3de0*/  IMAD.WIDE.U32 R14, R58, UR4, R14 ;  /* 0x000000043a0e7c25 */ /* 0x000fc8000f8e000e */
[----:B------:R-:W-:Y:S02]  /*3df0*/  IMAD R19, R58, UR5, R17 ;  /* 0x000000053a137c24 */ /* 0x000fe4000f8e0211 */
[----:B------:R-:W-:Y:S01]  /*3e00*/  FMUL.FTZ R17, R48, R29 ;  /* 0x0000001d30117220 */ /* 0x000fe20000410000 */
[----:B---3--:R-:W-:Y:S02]  /*3e10*/  LEA R16, P1, R14, UR10, 0x2 ;  /* 0x0000000a0e107c11 */ /* 0x008fe4000f8210ff */
[----:B------:R-:W-:Y:S01]  /*3e20*/  IADD3 R19, PT, PT, R15, R19, RZ ;  /* 0x000000130f137210 */ /* 0x000fe20007ffe0ff */
[----:B------:R-:W-:-:S03]  /*3e30*/  FFMA.FTZ R22, R34, R17, R36 ;  /* 0x0000001122167223 */ /* 0x000fc60000010024 */
[----:B------:R-:W-:-:S05]  /*3e40*/  LEA.HI.X R17, R14, UR11, R19, 0x2, P1 ;  /* 0x0000000b0e117c11 */ /* 0x000fca00088f1413 */
[----:B------:R2:W-:Y:S02]  /*3e50*/  STG.E.64 desc[UR6][R16.64], R22 ;  /* 0x0000001610007986 */ /* 0x0005e4000c101b06 */
.L_x_3022:
[----:B------:R-:W-:Y:S05]  /*3e60*/  BSYNC.RECONVERGENT B1 ;  /* 0x0000000000017941 */ /* 0x000fea0003800200 */
.L_x_3021:
[----:B------:R-:W-:Y:S04]  /*3e70*/  BSSY.RECONVERGENT B1, `(.L_x_3023) ;  /* 0x0000013000017945 */ /* 0x000fe80003800200 */
[----:B------:R-:W-:Y:S05]  /*3e80*/  @P2 BRA `(.L_x_3024) ;  /* 0x0000000000442947 */ /* 0x000fea0003800000 */
[----:B------:R-:W3:Y:S01]  /*3e90*/  LDCU.64 UR4, c[0x0][0x3e0] ;  /* 0x00007c00ff0477ac */ /* 0x000ee20008000a00 */
[----:B------:R-:W-:Y:S01]  /*3ea0*/  MOV R14, R74 ;  /* 0x0000004a000e7202 */ /* 0x000fe20000000f00 */
[C---:B------:R-:W-:Y:S01]  /*3eb0*/  FADD.FTZ R50, -R28.reuse, R50 ;  /* 0x000000321c327221 */ /* 0x040fe20000010100 */
[----:B------:R-:W-:Y:S01]  /*3ec0*/  MOV R15, R77 ;  /* 0x0000004d000f7202 */ /* 0x000fe20000000f00 */
[----:B------:R-:W4:Y:S01]  /*3ed0*/  LDCU.64 UR10, c[0x0][0x380] ;  /* 0x00007000ff0a77ac */ /* 0x000f220008000a00 */
[----:B------:R-:W-:Y:S01]  /*3ee0*/  FADD.FTZ R20, -R28, R51 ;  /* 0x000000331c147221 */ /* 0x000fe20000010100 */
[----:B012---:R-:W-:-:S03]  /*3ef0*/  FMUL.FTZ R17, R50, R29 ;  /* 0x0000001d32117220 */ /* 0x007fc60000410000 */
[----:B------:R-:W-:Y:S01]  /*3f00*/  FMUL.FTZ R20, R20, R29 ;  /* 0x0000001d14147220 */ /* 0x000fe20000410000 */
[----:B-----5:R-:W-:-:S03]  /*3f10*/  FFMA.FTZ R22, R34, R17, R36 ;  /* 0x0000001122167223 */ /* 0x020fc60000010024 */
[----:B------:R-:W-:Y:S01]  /*3f20*/  FFMA.FTZ R23, R35, R20, R37 ;  /* 0x0000001423177223 */ /* 0x000fe20000010025 */
[----:B---3--:R-:W-:Y:S02]  /*3f30*/  IMAD R38, R38, UR4, RZ ;  /* 0x0000000426267c24 */ /* 0x008fe4000f8e02ff */
[----:B------:R-:W-:-:S04]  /*3f40*/  IMAD.WIDE.U32 R14, R31, UR4, R14 ;  /* 0x000000041f0e7c25 */ /* 0x000fc8000f8e000e */
[----:B------:R-:W-:Y:S01]  /*3f50*/  IMAD R31, R31, UR5, R38 ;  /* 0x000000051f1f7c24 */ /* 0x000fe2000f8e0226 */
[----:B----4-:R-:W-:-:S04]  /*3f60*/  LEA R16, P1, R14, UR10, 0x2 ;  /* 0x0000000a0e107c11 */ /* 0x010fc8000f8210ff */
[----:B------:R-:W-:-:S04]  /*3f70*/  IADD3 R31, PT, PT, R15, R31, RZ ;  /* 0x0000001f0f1f7210 */ /* 0x000fc80007ffe0ff */
[----:B------:R-:W-:-:S05]  /*3f80*/  LEA.HI.X R17, R14, UR11, R31, 0x2, P1 ;  /* 0x0000000b0e117c11 */ /* 0x000fca00088f141f */
[----:B------:R3:W-:Y:S02]  /*3f90*/  STG.E.64 desc[UR6][R16.64], R22 ;  /* 0x0000001610007986 */ /* 0x0007e4000c101b06 */
.L_x_3024:
[----:B------:R-:W-:Y:S05]  /*3fa0*/  BSYNC.RECONVERGENT B1 ;  /* 0x0000000000017941 */ /* 0x000fea0003800200 */
.L_x_3023:
[----:B------:R-:W-:Y:S04]  /*3fb0*/  BSSY.RECONVERGENT B1, `(.L_x_3025) ;  /* 0x0000013000017945 */ /* 0x000fe80003800200 */
[----:B------:R-:W-:Y:S05]  /*3fc0*/  @P3 BRA `(.L_x_3026) ;  /* 0x0000000000443947 */ /* 0x000fea0003800000 */
[----:B------:R-:W4:Y:S01]  /*3fd0*/  LDCU.64 UR4, c[0x0][0x3e0] ;  /* 0x00007c00ff0477ac */ /* 0x000f220008000a00 */
[----:B------:R-:W-:Y:S01]  /*3fe0*/  MOV R14, R74 ;  /* 0x0000004a000e7202 */ /* 0x000fe20000000f00 */
[----:B------:R-:W-:Y:S01]  /*3ff0*/  FADD.FTZ R52, -R28, R52 ;  /* 0x000000341c347221 */ /* 0x000fe20000010100 */
[----:B------:R-:W-:Y:S01]  /*4000*/  MOV R15, R77 ;  /* 0x0000004d000f7202 */ /* 0x000fe20000000f00 */
[----:B------:R-:W1:Y:S01]  /*4010*/  LDCU.64 UR10, c[0x0][0x380] ;  /* 0x00007000ff0a77ac */ /* 0x000e620008000a00 */
[----:B----4-:R-:W-:Y:S02]  /*4020*/  IMAD R19, R18, UR4, RZ ;  /* 0x0000000412137c24 */ /* 0x010fe4000f8e02ff */
[----:B------:R-:W-:Y:S01]  /*4030*/  FADD.FTZ R18, -R28, R53 ;  /* 0x000000351c127221 */ /* 0x000fe20000010100 */
[----:B0-23--:R-:W-:-:S04]  /*4040*/  IMAD.WIDE.U32 R16, R30, UR4, R14 ;  /* 0x000000041e107c25 */ /* 0x00dfc8000f8e000e */
[-C--:B-1----:R-:W-:Y:S01]  /*4050*/  FMUL.FTZ R15, R52, R29.reuse ;  /* 0x0000001d340f7220 */ /* 0x082fe20000410000 */
[----:B------:R-:W-:Y:S01]  /*4060*/  FMUL.FTZ R18, R18, R29 ;  /* 0x0000001d12127220 */ /* 0x000fe20000410000 */
[----:B------:R-:W-:Y:S01]  /*4070*/  IMAD R19, R30, UR5, R19 ;  /* 0x000000051e137c24 */ /* 0x000fe2000f8e0213 */
[----:B------:R-:W-:Y:S01]  /*4080*/  LEA R14, P1, R16, UR10, 0x2 ;  /* 0x0000000a100e7c11 */ /* 0x000fe2000f8210ff */
[----:B-----5:R-:W-:Y:S01]  /*4090*/  FFMA.FTZ R20, R34, R15, R36 ;  /* 0x0000000f22147223 */ /* 0x020fe20000010024 */
[----:B------:R-:W-:Y:S02]  /*40a0*/  FFMA.FTZ R21, R35, R18, R37 ;  /* 0x0000001223157223 */ /* 0x000fe40000010025 */
[----:B------:R-:W-:-:S04]  /*40b0*/  IADD3 R19, PT, PT, R17, R19, RZ ;  /* 0x0000001311137210 */ /* 0x000fc80007ffe0ff */
[----:B------:R-:W-:-:S05]  /*40c0*/  LEA.HI.X R15, R16, UR11, R19, 0x2, P1 ;  /* 0x0000000b100f7c11 */ /* 0x000fca00088f1413 */
[----:B------:R4:W-:Y:S02]  /*40d0*/  STG.E.64 desc[UR6][R14.64], R20 ;  /* 0x000000140e007986 */ /* 0x0009e4000c101b06 */
.L_x_3026:
[----:B------:R-:W-:Y:S05]  /*40e0*/  BSYNC.RECONVERGENT B1 ;  /* 0x0000000000017941 */ /* 0x000fea0003800200 */
.L_x_3025:
[----:B------:R-:W-:Y:S04]  /*40f0*/  BSSY.RECONVERGENT B1, `(.L_x_3027) ;  /* 0x0000013000017945 */ /* 0x000fe80003800200 */
[----:B------:R-:W-:Y:S05]  /*4100*/  @P4 BRA `(.L_x_3028) ;  /* 0x0000000000444947 */ /* 0x000fea0003800000 */
[----:B------:R-:W0:Y:S01]  /*4110*/  LDCU.64 UR4, c[0x0][0x3e0] ;  /* 0x00007c00ff0477ac */ /* 0x000e220008000a00 */
[----:B----4-:R-:W-:Y:S01]  /*4120*/  MOV R14, R74 ;  /* 0x0000004a000e7202 */ /* 0x010fe20000000f00 */
[----:B------:R-:W-:Y:S01]  /*4130*/  FADD.FTZ R54, -R28, R54 ;  /* 0x000000361c367221 */ /* 0x000fe20000010100 */
[----:B------:R-:W-:Y:S01]  /*4140*/  MOV R15, R77 ;  /* 0x0000004d000f7202 */ /* 0x000fe20000000f00 */
[----:B------:R-:W4:Y:S01]  /*4150*/  LDCU.64 UR10, c[0x0][0x380] ;  /* 0x00007000ff0a77ac */ /* 0x000f220008000a00 */
[----:B0-----:R-:W-:Y:S02]  /*4160*/  IMAD R18, R73, UR4, RZ ;  /* 0x0000000449127c24 */ /* 0x001fe4000f8e02ff */
[----:B--23--:R-:W-:-:S04]  /*4170*/  IMAD.WIDE.U32 R16, R59, UR4, R14 ;  /* 0x000000043b107c25 */ /* 0x00cfc8000f8e000e */
[----:B-1----:R-:W-:Y:S01]  /*4180*/  FMUL.FTZ R15, R54, R29 ;  /* 0x0000001d360f7220 */ /* 0x002fe20000410000 */
[----:B------:R-:W-:Y:S02]  /*4190*/  IMAD R19, R59, UR5, R18 ;  /* 0x000000053b137c24 */ /* 0x000fe4000f8e0212 */
[----:B------:R-:W-:Y:S01]  /*41a0*/  FADD.FTZ R18, -R28, R55 ;  /* 0x000000371c127221 */ /* 0x000fe20000010100 */
[----:B----4-:R-:W-:Y:S01]  /*41b0*/  LEA R14, P1, R16, UR10, 0x2 ;  /* 0x0000000a100e7c11 */ /* 0x010fe2000f8210ff */
[----:B-----5:R-:W-:Y:S01]  /*41c0*/  FFMA.FTZ R20, R34, R15, R36 ;  /* 0x0000000f22147223 */ /* 0x020fe20000010024 */
[----:B------:R-:W-:Y:S01]  /*41d0*/  IADD3 R19, PT, PT, R17, R19, RZ ;  /* 0x0000001311137210 */ /* 0x000fe20007ffe0ff */
[----:B------:R-:W-:-:S03]  /*41e0*/  FMUL.FTZ R18, R18, R29 ;  /* 0x0000001d12127220 */ /* 0x000fc60000410000 */
[----:B------:R-:W-:Y:S01]  /*41f0*/  LEA.HI.X R15, R16, UR11, R19, 0x2, P1 ;  /* 0x0000000b100f7c11 */ /* 0x000fe200088f1413 */
[----:B------:R-:W-:-:S05]  /*4200*/  FFMA.FTZ R21, R35, R18, R37 ;  /* 0x0000001223157223 */ /* 0x000fca0000010025 */
[----:B------:R0:W-:Y:S02]  /*4210*/  STG.E.64 desc[UR6][R14.64], R20 ;  /* 0x000000140e007986 */ /* 0x0001e4000c101b06 */
.L_x_3028:
[----:B------:R-:W-:Y:S05]  /*4220*/  BSYNC.RECONVERGENT B1 ;  /* 0x0000000000017941 */ /* 0x000fea0003800200 */
.L_x_3027:
[----:B------:R-:W-:Y:S05]  /*4230*/  @P5 BRA `(.L_x_3029) ;  /* 0x0000002000585947 */ /* 0x000fea0003800000 */
[----:B------:R-:W2:Y:S01]  /*4240*/  LDCU.64 UR4, c[0x0][0x3e0] ;  /* 0x00007c00ff0477ac */ /* 0x000ea20008000a00 */
[----:B------:R-:W-:Y:S01]  /*4250*/  MOV R75, R77 ;  /* 0x0000004d004b7202 */ /* 0x000fe20000000f00 */
[C---:B------:R-:W-:Y:S01]  /*4260*/  FADD.FTZ R56, -R28.reuse, R56 ;  /* 0x000000381c387221 */ /* 0x040fe20000010100 */
[----:B------:R-:W-:Y:S01]  /*4270*/  FADD.FTZ R28, -R28, R57 ;  /* 0x000000391c1c7221 */ /* 0x000fe20000010100 */
[----:B------:R-:W3:Y:S02]  /*4280*/  LDCU.64 UR8, c[0x0][0x380] ;  /* 0x00007000ff0877ac */ /* 0x000ee40008000a00 */
[-C--:B01--4-:R-:W-:Y:S01]  /*4290*/  FMUL.FTZ R15, R56, R29.reuse ;  /* 0x0000001d380f7220 */ /* 0x093fe20000410000 */
[----:B------:R-:W-:-:S03]  /*42a0*/  FMUL.FTZ R28, R28, R29 ;  /* 0x0000001d1c1c7220 */ /* 0x000fc60000410000 */
[----:B-----5:R-:W-:Y:S01]  /*42b0*/  FFMA.FTZ R34, R34, R15, R36 ;  /* 0x0000000f22227223 */ /* 0x020fe20000010024 */
[----:B------:R-:W-:Y:S01]  /*42c0*/  FFMA.FTZ R35, R35, R28, R37 ;  /* 0x0000001c23237223 */ /* 0x000fe20000010025 */
[----:B--2---:R-:W-:Y:S02]  /*42d0*/  IMAD R39, R39, UR4, RZ ;  /* 0x0000000427277c24 */ /* 0x004fe4000f8e02ff */
[----:B------:R-:W-:-:S04]  /*42e0*/  IMAD.WIDE.U32 R74, R32, UR4, R74 ;  /* 0x00000004204a7c25 */ /* 0x000fc8000f8e004a */
[----:B------:R-:W-:Y:S01]  /*42f0*/  IMAD R39, R32, UR5, R39 ;  /* 0x0000000520277c24 */ /* 0x000fe2000f8e0227 */
[----:B---3--:R-:W-:-:S04]  /*4300*/  LEA R14, P1, R74, UR8, 0x2 ;  /* 0x000000084a0e7c11 */ /* 0x008fc8000f8210ff */
[----:B------:R-:W-:-:S04]  /*4310*/  IADD3 R39, PT, PT, R75, R39, RZ ;  /* 0x000000274b277210 */ /* 0x000fc80007ffe0ff */
[----:B------:R-:W-:-:S05]  /*4320*/  LEA.HI.X R15, R74, UR9, R39, 0x2, P1 ;  /* 0x000000094a0f7c11 */ /* 0x000fca00088f1427 */
[----:B------:R0:W-:Y:S01]  /*4330*/  STG.E.64 desc[UR6][R14.64], R34 ;  /* 0x000000220e007986 */ /* 0x0001e2000c101b06 */
[----:B------:R-:W-:Y:S05]  /*4340*/  BRA `(.L_x_3029) ;  /* 0x0000002000147947 */ /* 0x000fea0003800000 */
.L_x_2998:
        /* <DEDUP_REMOVED lines=8> */
[C---:B------:R-:W-:Y:S01]  /*43d0*/  FADD.FTZ R14, -R28.reuse, R14 ;  /* 0x0000000e1c0e7221 */ /* 0x040fe20000010100 */
[----:B------:R-:W-:Y:S01]  /*43e0*/  MOV R81, R77 ;  /* 0x0000004d00517202 */ /* 0x000fe20000000f00 */
[----:B------:R-:W2:Y:S01]  /*43f0*/  LDCU.64 UR10, c[0x0][0x380] ;  /* 0x00007000ff0a77ac */ /* 0x000ea20008000a00 */
[----:B------:R-:W-:-:S04]  /*4400*/  FADD.FTZ R70, -R28, R15 ;  /* 0x0000000f1c467221 */ /* 0x000fc80000010100 */
[----:B-1----:R-:W-:Y:S01]  /*4410*/  FMUL.FTZ R70, R70, R29 ;  /* 0x0000001d46467220 */ /* 0x002fe20000410000 */
[----:B0-----:R-:W-:Y:S02]  /*4420*/  IMAD R79, R66, UR8, RZ ;  /* 0x00000008424f7c24 */ /* 0x001fe4000f8e02ff */
[----:B------:R-:W-:-:S04]  /*4430*/  IMAD.WIDE.U32 R80, R30, UR8, R80 ;  /* 0x000000081e507c25 */ /* 0x000fc8000f8e0050 */
[----:B------:R-:W-:Y:S01]  /*4440*/  IMAD R79, R30, UR9, R79 ;  /* 0x000000091e4f7c24 */ /* 0x000fe2000f8e024f */
[----:B--2---:R-:W-:-:S04]  /*4450*/  LEA R78, P1, R80, UR10, 0x2 ;  /* 0x0000000a504e7c11 */ /* 0x004fc8000f8210ff */
[----:B------:R-:W-:Y:S01]  /*4460*/  IADD3 R79, PT, PT, R81, R79, RZ ;  /* 0x0000004f514f7210 */ /* 0x000fe20007ffe0ff */
[----:B------:R-:W-:-:S03]  /*4470*/  FMUL.FTZ R81, R14, R29 ;  /* 0x0000001d0e517220 */ /* 0x000fc60000410000 */
        /* <DEDUP_REMOVED lines=14> */
.L_x_3031:
[----:B------:R-:W-:Y:S05]  /*4560*/  BSYNC.RECONVERGENT B1 ;  /* 0x0000000000017941 */ /* 0x000fea0003800200 */
.L_x_3030:
        /* <DEDUP_REMOVED lines=16> */
[----:B------:R-:W-:Y:S01]  /*4670*/  FADD.FTZ R14, -R28, R17 ;  /* 0x000000111c0e7221 */ /* 0x000fe20000010100 */
[----:B-----5:R-:W-:-:S03]  /*4680*/  FFMA.FTZ R81, R34, R15, R36 ;  /* 0x0000000f22517223 */ /* 0x020fc60000010024 */
[----:B------:R-:W-:Y:S01]  /*4690*/  FMUL.FTZ R14, R14, R29 ;  /* 0x0000001d0e0e7220 */ /* 0x000fe20000410000 */
[----:B------:R-:W-:-:S03]  /*46a0*/  FMUL.FTZ R16, R81, -1.4426950216293334961 ;  /* 0xbfb8aa3b51107820 */ /* 0x000fc60000410000 */
[----:B------:R-:W-:-:S03]  /*46b0*/  FFMA.FTZ R68, R35, R14, R37 ;  /* 0x0000000e23447223 */ /* 0x000fc60000010025 */
[----:B------:R-:W0:Y:S01]  /*46c0*/  MUFU.EX2 R16, R16 ;  /* 0x0000001000107308 */ /* 0x000e220000000800 */
[----:B------:R-:W-:-:S07]  /*46d0*/  FMUL.FTZ R64, R68, -1.4426950216293334961 ;  /* 0xbfb8aa3b44407820 */ /* 0x000fce0000410000 */
        /* <DEDUP_REMOVED lines=8> */
.L_x_3033:
[----:B------:R-:W-:Y:S05]  /*4760*/  BSYNC.RECONVERGENT B1 ;  /* 0x0000000000017941 */ /* 0x000fea0003800200 */
.L_x_3032:
[----:B------:R-:W-:Y:S01]  /*4770*/  IADD3 R17, PT, PT, R30, 0x40, RZ ;  /* 0x000000401e117810 */ /* 0x000fe20007ffe0ff */
[----:B------:R-:W-:Y:S03]  /*4780*/  BSSY.RECONVERGENT B1, `(.L_x_3034) ;  /* 0x0000020000017945 */ /* 0x000fe60003800200 */
[----:B------:R-:W-:Y:S02]  /*4790*/  ISETP.GE.U32.AND P1, PT, R17, UR4, PT ;  /* 0x0000000411007c0c */ /* 0x000fe4000bf26070 */
[----:B0-2---:R-:W-:-:S04]  /*47a0*/  SHF.R.S32.HI R15, RZ, 0x1f, R17 ;  /* 0x0000001fff0f7819 */ /* 0x005fc80000011411 */
[----:B------:R-:W-:-:S13]  /*47b0*/  ISETP.GE.AND.EX P1, PT, R15, UR5, PT, P1 ;  /* 0x000000050f007c0c */ /* 0x000fda000bf26310 */
[----:B------:R-:W-:Y:S05]  /*47c0*/  @P1 BRA `(.L_x_3035) ;  /* 0x00000000006c1947 */ /* 0x000fea0003800000 */
[C---:B------:R-:W-:Y:S01]  /*47d0*/  FADD.FTZ R18, -R28.reuse, R18 ;  /* 0x000000121c127221 */ /* 0x040fe20000010100 */
[----:B------:R-:W-:Y:S01]  /*47e0*/  FADD.FTZ R14, -R28, R19 ;  /* 0x000000131c0e7221 */ /* 0x000fe20000010100 */
[----:B------:R-:W0:Y:S02]  /*47f0*/  LDCU.64 UR8, c[0x0][0x3e0] ;  /* 0x00007c00ff0877ac */ /* 0x000e240008000a00 */
[-C--:B-1----:R-:W-:Y:S01]  /*4800*/  FMUL.FTZ R79, R18, R29.reuse ;  /* 0x0000001d124f7220 */ /* 0x082fe20000410000 */
[----:B------:R-:W-:Y:S01]  /*4810*/  FMUL.FTZ R16, R14, R29 ;  /* 0x0000001d0e107220 */ /* 0x000fe20000410000 */
        /* <DEDUP_REMOVED lines=10> */
[----:B--2---:R-:W-:Y:S01]  /*48c0*/  FADD.FTZ R18, R14, 1 ;  /* 0x3f8000000e127421 */ /* 0x004fe20000010000 */
[----:B------:R-:W-:-:S06]  /*48d0*/  MOV R14, R74 ;  /* 0x0000004a000e7202 */ /* 0x000fcc0000000f00 */
[----:B------:R-:W2:Y:S01]  /*48e0*/  MUFU.RCP R18, R18 ;  /* 0x0000001200127308 */ /* 0x000ea20000001000 */
[----:B------:R-:W-:-:S04]  /*48f0*/  IMAD.WIDE.U32 R14, R17, UR8, R14 ;  /* 0x00000008110e7c25 */ /* 0x000fc8000f8e000e */
[----:B0-----:R-:W-:Y:S01]  /*4900*/  FADD.FTZ R19, R16, 1 ;  /* 0x3f80000010137421 */ /* 0x001fe20000010000 */
[----:B------:R-:W-:-:S05]  /*4910*/  IADD3 R81, PT, PT, R15, R81, RZ ;  /* 0x000000510f517210 */ /* 0x000fca0007ffe0ff */
[----:B------:R-:W0:Y:S01]  /*4920*/  MUFU.RCP R19, R19 ;  /* 0x0000001300137308 */ /* 0x000e220000001000 */
[----:B-1----:R-:W-:-:S04]  /*4930*/  LEA R16, P1, R14, UR10, 0x2 ;  /* 0x0000000a0e107c11 */ /* 0x002fc8000f8210ff */
[----:B------:R-:W-:Y:S01]  /*4940*/  LEA.HI.X R17, R14, UR11, R81, 0x2, P1 ;  /* 0x0000000b0e117c11 */ /* 0x000fe200088f1451 */
[----:B--2---:R-:W-:Y:S01]  /*4950*/  FMUL.FTZ R14, R79, R18 ;  /* 0x000000124f0e7220 */ /* 0x004fe20000410000 */
[----:B0-----:R-:W-:-:S05]  /*4960*/  FMUL.FTZ R15, R64, R19 ;  /* 0x00000013400f7220 */ /* 0x001fca0000410000 */
[----:B------:R0:W-:Y:S02]  /*4970*/  STG.E.64 desc[UR6][R16.64], R14 ;  /* 0x0000000e10007986 */ /* 0x0001e4000c101b06 */
.L_x_3035:
[----:B------:R-:W-:Y:S05]  /*4980*/  BSYNC.RECONVERGENT B1 ;  /* 0x0000000000017941 */ /* 0x000fea0003800200 */
.L_x_3034:
[C---:B0-----:R-:W-:Y:S01]  /*4990*/  IADD3 R17, PT, PT, R30.reuse, 0x60, RZ ;  /* 0x000000601e117810 */ /* 0x041fe20007ffe0ff */
[----:B------:R-:W-:Y:S01]  /*49a0*/  BSSY.RECONVERGENT B1, `(.L_x_3036) ;  /* 0x0000023000017945 */ /* 0x000fe20003800200 */
[----:B------:R-:W-:Y:S02]  /*49b0*/  IADD3 R19, PT, PT, R30, 0xa0, RZ ;  /* 0x000000a01e137810 */ /* 0x000fe40007ffe0ff */
[----:B------:R-:W-:Y:S02]  /*49c0*/  ISETP.GE.U32.AND P1, PT, R17, UR4, PT ;  /* 0x0000000411007c0c */ /* 0x000fe4000bf26070 */
[----:B------:R-:W-:Y:S02]  /*49d0*/  SHF.R.S32.HI R15, RZ, 0x1f, R17 ;  /* 0x0000001fff0f7819 */ /* 0x000fe40000011411 */
[----:B------:R-:W-:Y:S02]  /*49e0*/  ISETP.GE.U32.AND P6, PT, R19, UR4, PT ;  /* 0x0000000413007c0c */ /* 0x000fe4000bfc6070 */
[----:B------:R-:W-:-:S02]  /*49f0*/  ISETP.GE.AND.EX P1, PT, R15, UR5, PT, P1 ;  /* 0x000000050f007c0c */ /* 0x000fc4000bf26310 */
[----:B------:R-:W-:-:S11]  /*4a00*/  ISETP.GE.U32.AND P5, PT, R10, UR4, PT ;  /* 0x000000040a007c0c */ /* 0x000fd6000bfa6070 */
        /* <DEDUP_REMOVED lines=28> */
.L_x_3037:
[----:B------:R-:W-:Y:S05]  /*4bd0*/  BSYNC.RECONVERGENT B1 ;  /* 0x0000000000017941 */ /* 0x000fea0003800200 */
.L_x_3036:
[----:B------:R-:W-:Y:S04]  /*4be0*/  BSSY.RECONVERGENT B1, `(.L_x_3038) ;  /* 0x000001d000017945 */ /* 0x000fe80003800200 */
[----:B------:R-:W-:Y:S05]  /*4bf0*/  @P3 BRA `(.L_x_3039) ;  /* 0x00000000006c3947 */ /* 0x000fea0003800000 */
[C---:B------:R-:W-:Y:S01]  /*4c00*/  FADD.FTZ R46, -R28.reuse, R46 ;  /* 0x0000002e1c2e7221 */ /* 0x040fe20000010100 */
[----:B0-----:R-:W-:Y:S01]  /*4c10*/  FADD.FTZ R14, -R28, R47 ;  /* 0x0000002f1c0e7221 */ /* 0x001fe20000010100 */
[----:B------:R-:W0:Y:S02]  /*4c20*/  LDCU.64 UR8, c[0x0][0x3e0] ;  /* 0x00007c00ff0877ac */ /* 0x000e240008000a00 */
[-C--:B-1----:R-:W-:Y:S01]  /*4c30*/  FMUL.FTZ R15, R46, R29.reuse ;  /* 0x0000001d2e0f7220 */ /* 0x082fe20000410000 */
[----:B------:R-:W-:Y:S01]  /*4c40*/  FMUL.FTZ R16, R14, R29 ;  /* 0x0000001d0e107220 */ /* 0x000fe20000410000 */
[----:B------:R-:W1:Y:S02]  /*4c50*/  LDCU.64 UR10, c[0x0][0x380] ;  /* 0x00007000ff0a77ac */ /* 0x000e640008000a00 */
[----:B-----5:R-:W-:Y:S01]  /*4c60*/  FFMA.FTZ R21, R34, R15, R36 ;  /* 0x0000000f22157223 */ /* 0x020fe20000010024 */
[----:B------:R-:W-:Y:S01]  /*4c70*/  FFMA.FTZ R47, R35, R16, R37 ;  /* 0x00000010232f7223 */ /* 0x000fe20000010025 */
[----:B------:R-:W-:-:S02]  /*4c80*/  MOV R15, R77 ;  /* 0x0000004d000f7202 */ /* 0x000fc40000000f00 */
[----:B------:R-:W-:Y:S01]  /*4c90*/  FMUL.FTZ R14, R21, -1.4426950216293334961 ;  /* 0xbfb8aa3b150e7820 */ /* 0x000fe20000410000 */
[----:B------:R-:W-:-:S05]  /*4ca0*/  FMUL.FTZ R16, R47, -1.4426950216293334961 ;  /* 0xbfb8aa3b2f107820 */ /* 0x000fca0000410000 */
[----:B------:R-:W2:Y:S01]  /*4cb0*/  MUFU.EX2 R14, R14 ;  /* 0x0000000e000e7308 */ /* 0x000ea20000000800 */
[----:B0-----:R-:W-:-:S04]  /*4cc0*/  IMAD R46, R61, UR8, RZ ;  /* 0x000000083d2e7c24 */ /* 0x001fc8000f8e02ff */
        /* <DEDUP_REMOVED lines=14> */
.L_x_3039:
[----:B------:R-:W-:Y:S05]  /*4db0*/  BSYNC.RECONVERGENT B1 ;  /* 0x0000000000017941 */ /* 0x000fea0003800200 */
.L_x_3038:
        /* <DEDUP_REMOVED lines=25> */
[----:B------:R-:W-:-:S06]  /*4f50*/  MOV R15, R77 ;  /* 0x0000004d000f7202 */ /* 0x000fcc0000000f00 */
[----:B------:R-:W0:Y:S01]  /*4f60*/  MUFU.EX2 R16, R16 ;  /* 0x0000001000107308 */ /* 0x000e220000000800 */
[----:B--2---:R-:W-:Y:S01]  /*4f70*/  FADD.FTZ R18, R14, 1 ;  /* 0x3f8000000e127421 */ /* 0x004fe20000010000 */
[----:B------:R-:W-:-:S06]  /*4f80*/  MOV R14, R74 ;  /* 0x0000004a000e7202 */ /* 0x000fcc0000000f00 */
[----:B------:R-:W2:Y:S01]  /*4f90*/  MUFU.RCP R18, R18 ;  /* 0x0000001200127308 */ /* 0x000ea20000001000 */
[----:B------:R-:W-:-:S04]  /*4fa0*/  IMAD.WIDE.U32 R14, R19, UR8, R14 ;  /* 0x00000008130e7c25 */ /* 0x000fc8000f8e000e */
[----:B0-----:R-:W-:Y:S01]  /*4fb0*/  FADD.FTZ R20, R16, 1 ;  /* 0x3f80000010147421 */ /* 0x001fe20000010000 */
[----:B------:R-:W-:Y:S01]  /*4fc0*/  IMAD R19, R19, UR9, R22 ;  /* 0x0000000913137c24 */ /* 0x000fe2000f8e0216 */
[----:B-1----:R-:W-:-:S04]  /*4fd0*/  LEA R16, P6, R14, UR10, 0x2 ;  /* 0x0000000a0e107c11 */ /* 0x002fc8000f8c10ff */
[----:B------:R-:W0:Y:S01]  /*4fe0*/  MUFU.RCP R20, R20 ;  /* 0x0000001400147308 */ /* 0x000e220000001000 */
[----:B------:R-:W-:-:S04]  /*4ff0*/  IADD3 R19, PT, PT, R15, R19, RZ ;  /* 0x000000130f137210 */ /* 0x000fc80007ffe0ff */
[----:B------:R-:W-:Y:S01]  /*5000*/  LEA.HI.X R17, R14, UR11, R19, 0x2, P6 ;  /* 0x0000000b0e117c11 */ /* 0x000fe2000b0f1413 */
[----:B--2---:R-:W-:Y:S01]  /*5010*/  FMUL.FTZ R14, R21, R18 ;  /* 0x00000012150e7220 */ /* 0x004fe20000410000 */
[----:B0-----:R-:W-:-:S05]  /*5020*/  FMUL.FTZ R15, R23, R20 ;  /* 0x00000014170f7220 */ /* 0x001fca0000410000 */
[----:B------:R0:W-:Y:S02]  /*5030*/  STG.E.64 desc[UR6][R16.64], R14 ;  /* 0x0000000e10007986 */ /* 0x0001e4000c101b06 */
.L_x_3041:
[----:B------:R-:W-:Y:S05]  /*5040*/  BSYNC.RECONVERGENT B1 ;  /* 0x0000000000017941 */ /* 0x000fea0003800200 */
.L_x_3040:
[----:B------:R-:W-:Y:S04]  /*5050*/  BSSY.RECONVERGENT B1, `(.L_x_3042) ;  /* 0x000001d000017945 */ /* 0x000fe80003800200 */
[----:B------:R-:W-:Y:S05]  /*5060*/  @P5 BRA `(.L_x_3043) ;  /* 0x00000000006c5947 */ /* 0x000fea0003800000 */
[C---:B------:R-:W-:Y:S01]  /*5070*/  FADD.FTZ R26, -R28.reuse, R26 ;  /* 0x0000001a1c1a7221 */ /* 0x040fe20000010100 */
[----:B0-----:R-:W-:Y:S01]  /*5080*/  FADD.FTZ R14, -R28, R27 ;  /* 0x0000001b1c0e7221 */ /* 0x001fe20000010100 */
[----:B------:R-:W0:Y:S01]  /*5090*/  LDCU.64 UR8, c[0x0][0x3e0] ;  /* 0x00007c00ff0877ac */ /* 0x000e220008000a00 */
[----:B------:R-:W-:Y:S01]  /*50a0*/  MOV R17, R77 ;  /* 0x0000004d00117202 */ /* 0x000fe20000000f00 */
        /* <DEDUP_REMOVED lines=14> */
[----:B--2---:R-:W-:Y:S01]  /*5190*/  FADD.FTZ R18, R14, 1 ;  /* 0x3f8000000e127421 */ /* 0x004fe20000010000 */
[----:B-1----:R-:W-:-:S05]  /*51a0*/  LEA R14, P5, R16, UR10, 0x2 ;  /* 0x0000000a100e7c11 */ /* 0x002fca000f8a10ff */
[----:B------:R-:W1:Y:S01]  /*51b0*/  MUFU.RCP R18, R18 ;  /* 0x0000001200127308 */ /* 0x000e620000001000 */
[----:B0-----:R-:W-:Y:S01]  /*51c0*/  FADD.FTZ R19, R15, 1 ;  /* 0x3f8000000f137421 */ /* 0x001fe20000010000 */
[----:B------:R-:W-:-:S06]  /*51d0*/  LEA.HI.X R15, R16, UR11, R23, 0x2, P5 ;  /* 0x0000000b100f7c11 */ /* 0x000fcc000a8f1417 */
[----:B------:R-:W0:Y:S01]  /*51e0*/  MUFU.RCP R19, R19 ;  /* 0x0000001300137308 */ /* 0x000e220000001000 */
[----:B-1----:R-:W-:Y:S01]  /*51f0*/  FMUL.FTZ R16, R21, R18 ;  /* 0x0000001215107220 */ /* 0x002fe20000410000 */
[----:B0-----:R-:W-:-:S05]  /*5200*/  FMUL.FTZ R17, R20, R19 ;  /* 0x0000001314117220 */ /* 0x001fca0000410000 */
[----:B------:R2:W-:Y:S02]  /*5210*/  STG.E.64 desc[UR6][R14.64], R16 ;  /* 0x000000100e007986 */ /* 0x0005e4000c101b06 */
.L_x_3043:
[----:B------:R-:W-:Y:S05]  /*5220*/  BSYNC.RECONVERGENT B1 ;  /* 0x0000000000017941 */ /* 0x000fea0003800200 */
.L_x_3042:
[----:B------:R-:W-:Y:S04]  /*5230*/  BSSY.RECONVERGENT B1, `(.L_x_3044) ;  /* 0x000001d000017945 */ /* 0x000fe80003800200 */
[----:B------:R-:W-:Y:S05]  /*5240*/  @P2 BRA `(.L_x_3045) ;  /* 0x00000000006c2947 */ /* 0x000fea0003800000 */
[C---:B------:R-:W-:Y:S01]  /*5250*/  FADD.FTZ R40, -R28.reuse, R40 ;  /* 0x000000281c287221 */ /* 0x040fe20000010100 */
[----:B0-2---:R-:W-:Y:S01]  /*5260*/  FADD.FTZ R14, -R28, R41 ;  /* 0x000000291c0e7221 */ /* 0x005fe20000010100 */
        /* <DEDUP_REMOVED lines=25> */
.L_x_3045:
[----:B------:R-:W-:Y:S05]  /*5400*/  BSYNC.RECONVERGENT B1 ;  /* 0x0000000000017941 */ /* 0x000fea0003800200 */
.L_x_3044:
[----:B------:R-:W-:Y:S04]  /*5410*/  BSSY.RECONVERGENT B1, `(.L_x_3046) ;  /* 0x000001d000017945 */ /* 0x000fe80003800200 */
[----:B------:R-:W-:Y:S05]  /*5420*/  @P3 BRA `(.L_x_3047) ;  /* 0x00000000006c3947 */ /* 0x000fea0003800000 */
[C---:B------:R-:W-:Y:S01]  /*5430*/  FADD.FTZ R42, -R28.reuse, R42 ;  /* 0x0000002a1c2a7221 */ /* 0x040fe20000010100 */
[----:B0-23--:R-:W-:Y:S01]  /*5440*/  FADD.FTZ R14, -R28, R43 ;  /* 0x0000002b1c0e7221 */ /* 0x00dfe20000010100 */
        /* <DEDUP_REMOVED lines=25> */
.L_x_3047:
[----:B------:R-:W-:Y:S05]  /*55e0*/  BSYNC.RECONVERGENT B1 ;  /* 0x0000000000017941 */ /* 0x000fea0003800200 */
.L_x_3046:
[----:B------:R-:W-:Y:S04]  /*55f0*/  BSSY.RECONVERGENT B1, `(.L_x_3048) ;  /* 0x000001d000017945 */ /* 0x000fe80003800200 */
[----:B------:R-:W-:Y:S05]  /*5600*/  @P4 BRA `(.L_x_3049) ;  /* 0x00000000006c4947 */ /* 0x000fea0003800000 */
[C---:B------:R-:W-:Y:S01]  /*5610*/  FADD.FTZ R24, -R28.reuse, R24 ;  /* 0x000000181c187221 */ /* 0x040fe20000010100 */
[----:B0-234-:R-:W-:Y:S01]  /*5620*/  FADD.FTZ R14, -R28, R25 ;  /* 0x000000191c0e7221 */ /* 0x01dfe20000010100 */
        /* <DEDUP_REMOVED lines=10> */
[----:B0-----:R-:W-:-:S07]  /*56d0*/  IMAD R62, R62, UR8, RZ ;  /* 0x000000083e3e7c24 */ /* 0x001fce000f8e02ff */
        /* <DEDUP_REMOVED lines=14> */
.L_x_3049:
[----:B------:R-:W-:Y:S05]  /*57c0*/  BSYNC.RECONVERGENT B1 ;  /* 0x0000000000017941 */ /* 0x000fea0003800200 */
.L_x_3048:
        /* <DEDUP_REMOVED lines=14> */
[C---:B------:R-:W-:Y:S01]  /*58b0*/  FADD.FTZ R44, -R28.reuse, R44 ;  /* 0x0000002c1c2c7221 */ /* 0x040fe20000010100 */
[----:B------:R-:W-:Y:S01]  /*58c0*/  FADD.FTZ R16, -R28, R45 ;  /* 0x0000002d1c107221 */ /* 0x000fe20000010100 */
[----:B------:R-:W0:Y:S01]  /*58d0*/  LDCU.64 UR8, c[0x0][0x3e0] ;  /* 0x00007c00ff0877ac */ /* 0x000e220008000a00 */
        /* <DEDUP_REMOVED lines=9> */
[----:B------:R-:W2:Y:S01]  /*5970*/  MUFU.EX2 R15, R15 ;  /* 0x0000000f000f7308 */ /* 0x000ea20000000800 */
[----:B0-----:R-:W-:Y:S02]  /*5980*/  IMAD R24, R69, UR8, RZ ;  /* 0x0000000845187c24 */ /* 0x001fe4000f8e02ff */
[----:B------:R-:W-:-:S05]  /*5990*/  IMAD.WIDE.U32 R18, R13, UR8, R18 ;  /* 0x000000080d127c25 */ /* 0x000fca000f8e0012 */
[----:B------:R-:W0:Y:S01]  /*59a0*/  MUFU.EX2 R16, R16 ;  /* 0x0000001000107308 */ /* 0x000e220000000800 */
[----:B--2---:R-:W-:Y:S01]  /*59b0*/  FADD.FTZ R20, R15, 1 ;  /* 0x3f8000000f147421 */ /* 0x004fe20000010000 */
[----:B------:R-:W-:-:S06]  /*59c0*/  IMAD R15, R13, UR9, R24 ;  /* 0x000000090d0f7c24 */ /* 0x000fcc000f8e0218 */
[----:B------:R-:W2:Y:S01]  /*59d0*/  MUFU.RCP R20, R20 ;  /* 0x0000001400147308 */ /* 0x000ea20000001000 */
[----:B------:R-:W-:Y:S01]  /*59e0*/  IADD3 R15, PT, PT, R19, R15, RZ ;  /* 0x0000000f130f7210 */ /* 0x000fe20007ffe0ff */
[----:B0-----:R-:W-:Y:S01]  /*59f0*/  FADD.FTZ R21, R16, 1 ;  /* 0x3f80000010157421 */ /* 0x001fe20000010000 */
[----:B-1----:R-:W-:-:S04]  /*5a00*/  LEA R16, P1, R18, UR10, 0x2 ;  /* 0x0000000a12107c11 */ /* 0x002fc8000f8210ff */
[----:B------:R-:W-:Y:S01]  /*5a10*/  LEA.HI.X R17, R18, UR11, R15, 0x2, P1 ;  /* 0x0000000b12117c11 */ /* 0x000fe200088f140f */
[----:B------:R-:W0:Y:S01]  /*5a20*/  MUFU.RCP R21, R21 ;  /* 0x0000001500157308 */ /* 0x000e220000001000 */
[----:B--2---:R-:W-:Y:S01]  /*5a30*/  FMUL.FTZ R18, R23, R20 ;  /* 0x0000001417127220 */ /* 0x004fe20000410000 */
[----:B0-----:R-:W-:-:S05]  /*5a40*/  FMUL.FTZ R19, R22, R21 ;  /* 0x0000001516137220 */ /* 0x001fca0000410000 */
[----:B------:R0:W-:Y:S02]  /*5a50*/  STG.E.64 desc[UR6][R16.64], R18 ;  /* 0x0000001210007986 */ /* 0x0001e4000c101b06 */
.L_x_3051:
[----:B------:R-:W-:Y:S05]  /*5a60*/  BSYNC.RECONVERGENT B1 ;  /* 0x0000000000017941 */ /* 0x000fea0003800200 */
.L_x_3050:
        /* <DEDUP_REMOVED lines=29> */
.L_x_3053:
[----:B------:R-:W-:Y:S05]  /*5c40*/  BSYNC.RECONVERGENT B1 ;  /* 0x0000000000017941 */ /* 0x000fea0003800200 */
.L_x_3052:
        /* <DEDUP_REMOVED lines=29> */
.L_x_3055:
[----:B------:R-:W-:Y:S05]  /*5e20*/  BSYNC.RECONVERGENT B1 ;  /* 0x0000000000017941 */ /* 0x000fea0003800200 */
.L_x_3054:
[----:B------:R-:W-:Y:S04]  /*5e30*/  BSSY.RECONVERGENT B1, `(.L_x_3056) ;  /* 0x000001d000017945 */ /* 0x000fe80003800200 */
[----:B------:R-:W-:Y:S05]  /*5e40*/  @P3 BRA `(.L_x_3057) ;  /* 0x00000000006c3947 */ /* 0x000fea0003800000 */
[C---:B------:R-:W-:Y:S01]  /*5e50*/  FADD.FTZ R52, -R28.reuse, R52 ;  /* 0x000000341c347221 */ /* 0x040fe20000010100 */
[----:B0-23--:R-:W-:Y:S01]  /*5e60*/  FADD.FTZ R16, -R28, R53 ;  /* 0x000000351c107221 */ /* 0x00dfe20000010100 */
        /* <DEDUP_REMOVED lines=18> */
[----:B-1----:R-:W-:-:S05]  /*5f90*/  LEA R16, P1, R14, UR10, 0x2 ;  /* 0x0000000a0e107c11 */ /* 0x002fca000f8210ff */
[----:B------:R-:W0:Y:S01]  /*5fa0*/  MUFU.RCP R19, R19 ;  /* 0x0000001300137308 */ /* 0x000e220000001000 */
[----:B------:R-:W-:-:S04]  /*5fb0*/  IADD3 R17, PT, PT, R15, R17, RZ ;  /* 0x000000110f117210 */ /* 0x000fc80007ffe0ff */
[----:B------:R-:W-:Y:S01]  /*5fc0*/  LEA.HI.X R17, R14, UR11, R17, 0x2, P1 ;  /* 0x0000000b0e117c11 */ /* 0x000fe200088f1411 */
[----:B--2---:R-:W-:Y:S01]  /*5fd0*/  FMUL.FTZ R14, R21, R18 ;  /* 0x00000012150e7220 */ /* 0x004fe20000410000 */
[----:B0-----:R-:W-:-:S05]  /*5fe0*/  FMUL.FTZ R15, R20, R19 ;  /* 0x00000013140f7220 */ /* 0x001fca0000410000 */
[----:B------:R4:W-:Y:S02]  /*5ff0*/  STG.E.64 desc[UR6][R16.64], R14 ;  /* 0x0000000e10007986 */ /* 0x0009e4000c101b06 */
.L_x_3057:
[----:B------:R-:W-:Y:S05]  /*6000*/  BSYNC.RECONVERGENT B1 ;  /* 0x0000000000017941 */ /* 0x000fea0003800200 */
.L_x_3056:
[----:B------:R-:W-:Y:S04]  /*6010*/  BSSY.RECONVERGENT B1, `(.L_x_3058) ;  /* 0x000001d000017945 */ /* 0x000fe80003800200 */
[----:B------:R-:W-:Y:S05]  /*6020*/  @P4 BRA `(.L_x_3059) ;  /* 0x00000000006c4947 */ /* 0x000fea0003800000 */
[C---:B------:R-:W-:Y:S01]  /*6030*/  FADD.FTZ R54, -R28.reuse, R54 ;  /* 0x000000361c367221 */ /* 0x040fe20000010100 */
[----:B----4-:R-:W-:Y:S01]  /*6040*/  FADD.FTZ R14, -R28, R55 ;  /* 0x000000371c0e7221 */ /* 0x010fe20000010100 */
[----:B------:R-:W4:Y:S02]  /*6050*/  LDCU.64 UR8, c[0x0][0x3e0] ;  /* 0x00007c00ff0877ac */ /* 0x000f240008000a00 */
[-C--:B-1----:R-:W-:Y:S01]  /*6060*/  FMUL.FTZ R15, R54, R29.reuse ;  /* 0x0000001d360f7220 */ /* 0x082fe20000410000 */
[----:B0-23--:R-:W-:Y:S01]  /*6070*/  FMUL.FTZ R16, R14, R29 ;  /* 0x0000001d0e107220 */ /* 0x00dfe20000410000 */
[----:B------:R-:W0:Y:S02]  /*6080*/  LDCU.64 UR10, c[0x0][0x380] ;  /* 0x00007000ff0a77ac */ /* 0x000e240008000a00 */
[----:B-----5:R-:W-:Y:S01]  /*6090*/  FFMA.FTZ R21, R34, R15, R36 ;  /* 0x0000000f22157223 */ /* 0x020fe20000010024 */
[----:B------:R-:W-:Y:S01]  /*60a0*/  FFMA.FTZ R20, R35, R16, R37 ;  /* 0x0000001023147223 */ /* 0x000fe20000010025 */
[----:B------:R-:W-:-:S02]  /*60b0*/  MOV R15, R77 ;  /* 0x0000004d000f7202 */ /* 0x000fc40000000f00 */
        /* <DEDUP_REMOVED lines=11> */
[----:B0-----:R-:W-:-:S05]  /*6170*/  LEA R16, P1, R14, UR10, 0x2 ;  /* 0x0000000a0e107c11 */ /* 0x001fca000f8210ff */
[----:B------:R-:W0:Y:S01]  /*6180*/  MUFU.RCP R19, R19 ;  /* 0x0000001300137308 */ /* 0x000e220000001000 */
[----:B------:R-:W-:-:S04]  /*6190*/  IADD3 R17, PT, PT, R15, R17, RZ ;  /* 0x000000110f117210 */ /* 0x000fc80007ffe0ff */
[----:B------:R-:W-:Y:S01]  /*61a0*/  LEA.HI.X R17, R14, UR11, R17, 0x2, P1 ;  /* 0x0000000b0e117c11 */ /* 0x000fe200088f1411 */
[----:B-1----:R-:W-:Y:S01]  /*61b0*/  FMUL.FTZ R14, R21, R18 ;  /* 0x00000012150e7220 */ /* 0x002fe20000410000 */
[----:B0-----:R-:W-:-:S05]  /*61c0*/  FMUL.FTZ R15, R20, R19 ;  /* 0x00000013140f7220 */ /* 0x001fca0000410000 */
[----:B------:R0:W-:Y:S02]  /*61d0*/  STG.E.64 desc[UR6][R16.64], R14 ;  /* 0x0000000e10007986 */ /* 0x0001e4000c101b06 */
.L_x_3059:
[----:B------:R-:W-:Y:S05]  /*61e0*/  BSYNC.RECONVERGENT B1 ;  /* 0x0000000000017941 */ /* 0x000fea0003800200 */
.L_x_3058:
[----:B------:R-:W-:Y:S05]  /*61f0*/  @P5 BRA `(.L_x_3029) ;  /* 0x0000000000685947 */ /* 0x000fea0003800000 */
[C---:B------:R-:W-:Y:S01]  /*6200*/  FADD.FTZ R56, -R28.reuse, R56 ;  /* 0x000000381c387221 */ /* 0x040fe20000010100 */
[----:B------:R-:W-:Y:S01]  /*6210*/  FADD.FTZ R28, -R28, R57 ;  /* 0x000000391c1c7221 */ /* 0x000fe20000010100 */
[----:B------:R-:W2:Y:S01]  /*6220*/  LDCU.64 UR4, c[0x0][0x3e0] ;  /* 0x00007c00ff0477ac */ /* 0x000ea20008000a00 */
[----:B------:R-:W-:Y:S01]  /*6230*/  MOV R75, R77 ;  /* 0x0000004d004b7202 */ /* 0x000fe20000000f00 */
[-C--:B01--4-:R-:W-:Y:S01]  /*6240*/  FMUL.FTZ R15, R56, R29.reuse ;  /* 0x0000001d380f7220 */ /* 0x093fe20000410000 */
[----:B------:R-:W-:Y:S01]  /*6250*/  FMUL.FTZ R28, R28, R29 ;  /* 0x0000001d1c1c7220 */ /* 0x000fe20000410000 */
[----:B------:R-:W0:Y:S02]  /*6260*/  LDCU.64 UR8, c[0x0][0x380] ;  /* 0x00007000ff0877ac */ /* 0x000e240008000a00 */
[----:B--23-5:R-:W-:Y:S01]  /*6270*/  FFMA.FTZ R19, R34, R15, R36 ;  /* 0x0000000f22137223 */ /* 0x02cfe20000010024 */
[----:B------:R-:W-:-:S03]  /*6280*/  FFMA.FTZ R28, R35, R28, R37 ;  /* 0x0000001c231c7223 */ /* 0x000fc60000010025 */
[----:B------:R-:W-:Y:S01]  /*6290*/  FMUL.FTZ R14, R19, -1.4426950216293334961 ;  /* 0xbfb8aa3b130e7820 */ /* 0x000fe20000410000 */
[----:B------:R-:W-:-:S05]  /*62a0*/  FMUL.FTZ R15, R28, -1.4426950216293334961 ;  /* 0xbfb8aa3b1c0f7820 */ /* 0x000fca0000410000 */
[----:B------:R-:W1:Y:S01]  /*62b0*/  MUFU.EX2 R14, R14 ;  /* 0x0000000e000e7308 */ /* 0x000e620000000800 */
[----:B------:R-:W-:Y:S02]  /*62c0*/  IMAD R39, R39, UR4, RZ ;  /* 0x0000000427277c24 */ /* 0x000fe4000f8e02ff */
        /* <DEDUP_REMOVED lines=13> */
.L_x_3029:
[----:B------:R-:W-:Y:S05]  /*63a0*/  BSYNC.RECONVERGENT B0 ;  /* 0x0000000000007941 */ /* 0x000fea0003800200 */
.L_x_2997:
        /* <DEDUP_REMOVED lines=8> */
.L_x_3061:
        /* <DEDUP_REMOVED lines=13> */
.L_x_3470:


//--------------------- .text._Z35group_norm_nhwc_fwd_one_pass_kernelI11Fp32IOBf16WLi64ELi40ELi640EEv26Group_norm_nhwc_fwd_params --------------------------
	.section	.text._Z35group_norm_nhwc_fwd_one_pass_kernelI11Fp32IOBf16WLi64ELi40ELi640EEv26Group_norm_nhwc_fwd_params,"ax",@progbits
	.align	128
        .global         _Z35group_norm_nhwc_fwd_one_pass_kernelI11Fp32IOBf16WLi64ELi40ELi640EEv26Group_norm_nhwc_fwd_params
        .type           _Z35group_norm_nhwc_fwd_one_pass_kernelI11Fp32IOBf16WLi64ELi40ELi640EEv26Group_norm_nhwc_fwd_params,@function
        .size           _Z35group_norm_nhwc_fwd_one_pass_kernelI11Fp32IOBf16WLi64ELi40ELi640EEv26Group_norm_nhwc_fwd_params,(.L_x_3471 - _Z35group_norm_nhwc_fwd_one_pass_kernelI11Fp32IOBf16WLi64ELi40ELi640EEv26Group_norm_nhwc_fwd_params)
        .other          _Z35group_norm_nhwc_fwd_one_pass_kernelI11Fp32IOBf16WLi64ELi40ELi640EEv26Group_norm_nhwc_fwd_params,@"STO_CUDA_ENTRY STV_DEFAULT"
_Z35group_norm_nhwc_fwd_one_pass_kernelI11Fp32IOBf16WLi64ELi40ELi640EEv26Group_norm_nhwc_fwd_params:
.text._Z35group_norm_nhwc_fwd_one_pass_kernelI11Fp32IOBf16WLi64ELi40ELi640EEv26Group_norm_nhwc_fwd_params:
        /* <DEDUP_REMOVED lines=36> */
.L_x_3081:
[----:B0-----:R-:W0:Y:S01]  /*0240*/  LDC R0, c[0x0][0x3f8] ;  /* 0x0000fe00ff007b82 */ /* 0x001e220000000800 */
[----:B-1----:R-:W1:Y:S01]  /*0250*/  LDCU.64 UR8, c[0x0][0x3e8] ;  /* 0x00007d00ff0877ac */ /* 0x002e620008000a00 */
[----:B0-----:R-:W-:Y:S02]  /*0260*/  IABS R7, R0 ;  /* 0x0000000000077213 */ /* 0x001fe40000000000 */
[----:B------:R-:W-:Y:S02]  /*0270*/  ISETP.NE.AND P3, PT, R0, RZ, PT ;  /* 0x000000ff0000720c */ /* 0x000fe40003f65270 */
[----:B------:R-:W0:Y:S08]  /*0280*/  I2F.RP R6, R7 ;  /* 0x0000000700067306 */ /* 0x000e300000209400 */
[----:B0-----:R-:W0:Y:S02]  /*0290*/  MUFU.RCP R6, R6 ;  /* 0x0000000600067308 */ /* 0x001e240000001000 */
[----:B0-2---:R-:W-:-:S06]  /*02a0*/  IADD3 R4, PT, PT, R6, 0xffffffe, RZ ;  /* 0x0ffffffe06047810 */ /* 0x005fcc0007ffe0ff */
        /* <DEDUP_REMOVED lines=26> */
[----:B------:R-:W-:-:S03]  /*0450*/  SHF.R.S32.HI R6, RZ, 0x1f, R13 ;  /* 0x0000001fff067819 */ /* 0x000fc6000001140d */
[----:B------:R-:W2:Y:S01]  /*0460*/  @!P1 LDC.64 R4, c[0x0][0x3e0] ;  /* 0x0000f800ff049b82 */ /* 0x000ea20000000a00 */
[----:B------:R-:W-:-:S04]  /*0470*/  IMAD R0, R0, R7, UR7 ;  /* 0x0000000700007e24 */ /* 0x000fc8000f8e0207 */
[----:B------:R-:W-:Y:S02]  /*0480*/  IMAD R0, R0, 0x28, RZ ;  /* 0x0000002800007824 */ /* 0x000fe400078e02ff */
[----:B0-----:R-:W-:Y:S02]  /*0490*/  IMAD R12, R6, UR8, RZ ;  /* 0x00000008060c7c24 */ /* 0x001fe4000f8e02ff */
[----:B------:R-:W0:Y:S01]  /*04a0*/  @!P2 LDC.64 R6, c[0x0][0x390] ;  /* 0x0000e400ff06ab82 */ /* 0x000e220000000a00 */
[----:B------:R-:W-:Y:S01]  /*04b0*/  IADD3 R24, P3, PT, R0, R11, RZ ;  /* 0x0000000b00187210 */ /* 0x000fe20007f7e0ff */
[----:B------:R-:W-:-:S03]  /*04c0*/  IMAD R27, R13, UR9, R12 ;  /* 0x000000090d1b7c24 */ /* 0x000fc6000f8e020c */
[----:B------:R-:W-:-:S03]  /*04d0*/  LEA.HI.X.SX32 R25, R0, RZ, 0x1, P3 ;  /* 0x000000ff00197211 */ /* 0x000fc600018f0eff */
        /* <DEDUP_REMOVED lines=12> */
[----:B------:R-:W-:-:S03]  /*05a0*/  @!P1 IADD3 R5, PT, PT, R5, R15, RZ ;  /* 0x0000000f05059210 */ /* 0x000fc60007ffe0ff */
[----:B------:R-:W-:Y:S01]  /*05b0*/  @!P2 IMAD.IADD R9, R13, 0x1, R9 ;  /* 0x000000010d09a824 */ /* 0x000fe200078e0209 */
[----:B0-----:R-:W-:Y:S02]  /*05c0*/  @!P2 LEA R8, P4, R12, R6, 0x2 ;  /* 0x000000060c08a211 */ /* 0x001fe400078810ff */
[----:B---3--:R-:W-:Y:S02]  /*05d0*/  @!P1 LEA R10, P3, R4, R10, 0x2 ;  /* 0x0000000a040a9211 */ /* 0x008fe400078610ff */
[----:B------:R-:W-:Y:S02]  /*05e0*/  @!P2 LEA.HI.X R9, R12, R7, R9, 0x2, P4 ;  /* 0x000000070c09a211 */ /* 0x000fe400020f1409 */
[----:B------:R-:W-:Y:S02]  /*05f0*/  CS2R R6, SRZ ;  /* 0x0000000000067805 */ /* 0x000fe4000001ff00 */
[----:B------:R-:W-:Y:S01]  /*0600*/  @!P1 LEA.HI.X R11, R4, R11, R5, 0x2, P3 ;  /* 0x0000000b040b9211 */ /* 0x000fe200018f1405 */
[----:B------:R-:W-:Y:S01]  /*0610*/  HFMA2 R5, -RZ, RZ, 0, 0 ;  /* 0x00000000ff057431 */ /* 0x000fe200000001ff */
[----:B------:R-:W-:-:S02]  /*0620*/  MOV R4, RZ ;  /* 0x000000ff00047202 */ /* 0x000fc40000000f00 */
[----:B------:R-:W2:Y:S04]  /*0630*/  @!P2 LDG.E.64 R6, desc[UR14][R8.64] ;  /* 0x0000000e0806a981 */ /* 0x000ea8000c1e1b00 */
[----:B------:R-:W3:Y:S01]  /*0640*/  @!P1 LDG.E.64 R4, desc[UR14][R10.64] ;  /* 0x0000000e0a049981 */ /* 0x000ee2000c1e1b00 */
[C---:B------:R-:W-:Y:S02]  /*0650*/  ISETP.GT.AND P1, PT, R16.reuse, 0x1e, PT ;  /* 0x0000001e1000780c */ /* 0x040fe40003f24270 */
[----:B------:R-:W-:Y:S01]  /*0660*/  ISETP.GT.AND P2, PT, R16, 0xf, PT ;  /* 0x0000000f1000780c */ /* 0x000fe20003f44270 */
[----:B------:R-:W-:Y:S01]  /*0670*/  BSSY.RECONVERGENT B0, `(.L_x_3062) ;  /* 0x000002d000007945 */ /* 0x000fe20003800200 */
[----:B--2---:R-:W-:Y:S01]  /*0680*/  FMUL.FTZ R21, R7, R7 ;  /* 0x0000000707157220 */ /* 0x004fe20000410000 */
[----:B---3--:R-:W-:Y:S01]  /*0690*/  FMUL.FTZ R13, R5, R5 ;  /* 0x00000005050d7220 */ /* 0x008fe20000410000 */
[----:B------:R-:W-:-:S03]  /*06a0*/  FADD.FTZ R12, R4, R5 ;  /* 0x00000005040c7221 */ /* 0x000fc60000010000 */
        /* <DEDUP_REMOVED lines=41> */
.L_x_3063:
[----:B------:R-:W-:Y:S05]  /*0940*/  BSYNC.RECONVERGENT B0 ;  /* 0x0000000000007941 */ /* 0x000fea0003800200 */
.L_x_3062:
        /* <DEDUP_REMOVED lines=56> */
.L_x_3065:
[----:B------:R-:W-:Y:S05]  /*0cd0*/  BSYNC.RECONVERGENT B0 ;  /* 0x0000000000007941 */ /* 0x000fea0003800200 */
.L_x_3064:
        /* <DEDUP_REMOVED lines=23> */
[----:B---3--:R-:W-:-:S04]  /*0e50*/  IMAD.WIDE.U32 R10, R9, 0x4, R10 ;  /* 0x00000004090a7825 */ /* 0x008fc800078e000a */
[----:B------:R-:W-:-:S05]  /*0e60*/  IMAD.U32 R9, RZ, RZ, UR9 ;  /* 0x00000009ff097e24 */ /* 0x000fca000f8e00ff */
[----:B------:R3:W-:Y:S01]  /*0e70*/  STG.E.64 desc[UR14][R8.64], R20 ;  /* 0x0000001408007986 */ /* 0x0007e2000c101b0e */
[----:B------:R-:W-:Y:S06]  /*0e80*/  MEMBAR.ALL.GPU ;  /* 0x0000000000007992 */ /* 0x000fec000000a000 */
[----:B------:R-:W-:-:S00]  /*0e90*/  ERRBAR ;  /* 0x00000000000079ab */ /* 0x000fc00000000000 */
[----:B------:R-:W-:Y:S06]  /*0ea0*/  CGAERRBAR ;  /* 0x00000000000075ab */ /* 0x000fec0000000000 */
[----:B------:R3:W-:Y:S01]  /*0eb0*/  REDG.E.ADD.S32.STRONG.GPU desc[UR14][R10.64], R15 ;  /* 0x0000000f0a00798e */ /* 0x0007e2000c12e30e */
[----:B------:R-:W-:Y:S05]  /*0ec0*/  @!P1 BRA `(.L_x_3067) ;  /* 0x0000000000149947 */ /* 0x000fea0003800000 */
.L_x_3068:
[----:B---3--:R-:W3:Y:S04]  /*0ed0*/  LDG.E.STRONG.GPU R8, desc[UR14][R10.64] ;  /* 0x0000000e0a087981 */ /* 0x008ee8000c1ef900 */
[----:B---3--:R-:W-:Y:S01]  /*0ee0*/  CCTL.IVALL ;  /* 0x00000000ff00798f */ /* 0x008fe20002000000 */
[----:B------:R-:W-:Y:S05]  /*0ef0*/  YIELD ;  /* 0x0000000000007946 */ /* 0x000fea0003800000 */
[----:B------:R-:W-:-:S13]  /*0f00*/  ISETP.NE.AND P1, PT, R8, R13, PT ;  /* 0x0000000d0800720c */ /* 0x000fda0003f25270 */
[----:B------:R-:W-:Y:S05]  /*0f10*/  @P1 BRA `(.L_x_3068) ;  /* 0xfffffffc00ec1947 */ /* 0x000fea000383ffff */
.L_x_3067:
        /* <DEDUP_REMOVED lines=15> */
.L_x_3070:
[----:B------:R-:W-:Y:S01]  /*1010*/  UIADD3 UR23, UPT, UPT, UR5, 0x1, URZ ;  /* 0x0000000105177890 */ /* 0x000fe2000fffe0ff */
[----:B------:R-:W-:-:S05]  /*1020*/  ISETP.EQ.OR P1, PT, RZ, UR22, P2 ;  /* 0x00000016ff007c0c */ /* 0x000fca0009722670 */
[----:B---3--:R-:W-:-:S04]  /*1030*/  MOV R8, UR23 ;  /* 0x0000001700087c02 */ /* 0x008fc80008000f00 */
[----:B------:R-:W-:Y:S01]  /*1040*/  ISETP.EQ.OR P3, PT, R8, UR13, P2 ;  /* 0x0000000d08007c0c */ /* 0x000fe20009762670 */
[----:B------:R-:W-:-:S03]  /*1050*/  UIADD3 UR23, UPT, UPT, UR5, 0x2, URZ ;  /* 0x0000000205177890 */ /* 0x000fc6000fffe0ff */
[----:B------:R-:W-:-:S05]  /*1060*/  VOTEU.ALL UP0, P1 ;  /* 0x0000000000ff7886 */ /* 0x000fca0000800000 */
[----:B------:R-:W-:Y:S01]  /*1070*/  @!UP0 UIMAD.WIDE.U32 UR24, UR8, 0x8, UR16 ;  /* 0x00000008081888a5 */ /* 0x000fe2000f8e0010 */
[----:B------:R-:W-:-:S03]  /*1080*/  IMAD.U32 R10, RZ, RZ, UR23 ;  /* 0x00000017ff0a7e24 */ /* 0x000fc6000f8e00ff */
[----:B------:R-:W-:Y:S02]  /*1090*/  VOTEU.ALL UP0, P3 ;  /* 0x0000000000ff7886 */ /* 0x000fe40001800000 */
[----:B------:R-:W-:Y:S02]  /*10a0*/  MOV R8, UR24 ;  /* 0x0000001800087c02 */ /* 0x000fe40008000f00 */
[----:B------:R-:W-:Y:S01]  /*10b0*/  MOV R9, UR25 ;  /* 0x0000001900097c02 */ /* 0x000fe20008000f00 */
[----:B------:R-:W-:Y:S01]  /*10c0*/  @!UP0 UIMAD.WIDE.U32 UR24, UR21, 0x8, UR16 ;  /* 0x00000008151888a5 */ /* 0x000fe2000f8e0010 */
[----:B------:R-:W-:Y:S01]  /*10d0*/  ISETP.EQ.OR P6, PT, R10, UR13, P2 ;  /* 0x0000000d0a007c0c */ /* 0x000fe200097c2670 */
[----:B------:R-:W-:-:S03]  /*10e0*/  UIADD3 UR23, UPT, UPT, UR5, 0x3, URZ ;  /* 0x0000000305177890 */ /* 0x000fc6000fffe0ff */
[----:B------:R-:W0:Y:S01]  /*10f0*/  @!P1 LDG.E.64 R8, desc[UR14][R8.64] ;  /* 0x0000000e08089981 */ /* 0x000e22000c1e1b00 */
[----:B------:R-:W-:Y:S02]  /*1100*/  MOV R12, UR24 ;  /* 0x00000018000c7c02 */ /* 0x000fe40008000f00 */
        /* <DEDUP_REMOVED lines=36> */
[----:B------:R-:W-:Y:S01]  /*1350*/  IMAD.U32 R8, RZ, RZ, UR26 ;  /* 0x0000001aff087e24 */ /* 0x000fe2000f8e00ff */
[----:B------:R-:W-:Y:S01]  /*1360*/  MOV R9, UR27 ;  /* 0x0000001b00097c02 */ /* 0x000fe20008000f00 */
        /* <DEDUP_REMOVED lines=37> */
.L_x_3069:
        /* <DEDUP_REMOVED lines=12> */
[----:B------:R-:W-:Y:S02]  /*1680*/  IMAD.U32 R9, RZ, RZ, UR11 ;  /* 0x0000000bff097e24 */ /* 0x000fe4000f8e00ff */
[----:B------:R-:W-:-:S02]  /*1690*/  ISETP.EQ.OR P3, PT, R8, UR13, P2 ;  /* 0x0000000d08007c0c */ /* 0x000fc40009762670 */
[----:B------:R-:W-:Y:S02]  /*16a0*/  MOV R8, UR12 ;  /* 0x0000000c00087c02 */ /* 0x000fe40008000f00 */
[----:B------:R-:W-:Y:S02]  /*16b0*/  ISETP.EQ.OR P4, PT, R9, UR13, P2 ;  /* 0x0000000d09007c0c */ /* 0x000fe40009782670 */
[----:B------:R-:W-:Y:S01]  /*16c0*/  VOTEU.ALL UP1, P1 ;  /* 0x0000000000ff7886 */ /* 0x000fe20000820000 */
[----:B------:R-:W-:-:S04]  /*16d0*/  ISETP.EQ.OR P5, PT, R8, UR13, P2 ;  /* 0x0000000d08007c0c */ /* 0x000fc800097a2670 */
[----:B------:R-:W-:Y:S02]  /*16e0*/  @!UP1 UIMAD UR8, UR5, UR18, UR6 ;  /* 0x00000012050892a4 */ /* 0x000fe4000f8e0206 */
[----:B------:R-:W-:Y:S02]  /*16f0*/  VOTEU.ALL UP0, P3 ;  /* 0x0000000000ff7886 */ /* 0x000fe40001800000 */
[----:B------:R-:W-:Y:S02]  /*1700*/  @!UP1 UIMAD.WIDE.U32 UR8, UR8, 0x8, UR16 ;  /* 0x00000008080898a5 */ /* 0x000fe4000f8e0010 */
[----:B------:R-:W-:Y:S01]  /*1710*/  VOTEU.ALL UP1, P4 ;  /* 0x0000000000ff7886 */ /* 0x000fe20002020000 */
        /* <DEDUP_REMOVED lines=30> */
.L_x_3071:
        /* <DEDUP_REMOVED lines=28> */
.L_x_3072:
        /* <DEDUP_REMOVED lines=13> */
.L_x_3073:
[----:B------:R-:W-:Y:S05]  /*1b90*/  BSYNC.RECONVERGENT B0 ;  /* 0x0000000000007941 */ /* 0x000fea0003800200 */
.L_x_3066:
[----:B------:R-:W4:Y:S01]  /*1ba0*/  S2UR UR8, SR_CgaCtaId ;  /* 0x00000000000879c3 */ /* 0x000f220000008800 */
[----:B------:R-:W5:Y:S01]  /*1bb0*/  LDCU UR9, c[0x0][0x414] ;  /* 0x00008280ff0977ac */ /* 0x000f620008000800 */
[----:B------:R-:W-:Y:S02]  /*1bc0*/  MOV R13, UR7 ;  /* 0x00000007000d7c02 */ /* 0x000fe40008000f00 */
[----:B---3--:R-:W-:Y:S01]  /*1bd0*/  LOP3.LUT R11, R19, 0xffff, RZ, 0xc0, !PT ;  /* 0x0000ffff130b7812 */ /* 0x008fe200078ec0ff */
[----:B------:R-:W-:-:S03]  /*1be0*/  UMOV UR5, 0x400 ;  /* 0x0000040000057882 */ /* 0x000fc60000000000 */
[----:B--2---:R-:W2:Y:S01]  /*1bf0*/  @P0 LDC.64 R28, c[0x0][0x388] ;  /* 0x0000e200ff1c0b82 */ /* 0x004ea20000000a00 */
        /* <DEDUP_REMOVED lines=23> */
[----:B------:R-:W-:Y:S01]  /*1d70*/  HFMA2 R10, -RZ, RZ, 1.875, 0 ;  /* 0x3f800000ff0a7431 */ /* 0x000fe200000001ff */
[----:B-1----:R-:W-:Y:S01]  /*1d80*/  UISETP.NE.AND UP0, UPT, UR5, URZ, UPT ;  /* 0x000000ff0500728c */ /* 0x002fe2000bf05270 */
[----:B------:R-:W-:Y:S01]  /*1d90*/  BSSY.RECONVERGENT B0, `(.L_x_3074) ;  /* 0x0000073000007945 */ /* 0x000fe20003800200 */
[----:B0-----:R-:W-:-:S04]  /*1da0*/  @P1 FADD.FTZ R8, R8, R9 ;  /* 0x0000000908081221 */ /* 0x001fc80000010000 */
[----:B------:R0:W1:Y:S01]  /*1db0*/  @P1 MUFU.RSQ R10, R8 ;  /* 0x00000008000a1308 */ /* 0x0000620000001400 */
[----:B--2---:R-:W-:Y:S01]  /*1dc0*/  SHF.L.U32 R12, R12, 0x10, RZ ;  /* 0x000000100c0c7819 */ /* 0x004fe200000006ff */
[----:B---3--:R-:W-:Y:S01]  /*1dd0*/  IMAD.U32 R15, R28, 0x10000, RZ ;  /* 0x000100001c0f7824 */ /* 0x008fe200078e00ff */
[----:B-----5:R-:W-:Y:S02]  /*1de0*/  SHF.L.U32 R13, R14, 0x10, RZ ;  /* 0x000000100e0d7819 */ /* 0x020fe400000006ff */
[----:B----4-:R-:W-:Y:S01]  /*1df0*/  SHF.L.U32 R14, R29, 0x10, RZ ;  /* 0x000000101d0e7819 */ /* 0x010fe200000006ff */
        /* <DEDUP_REMOVED lines=12> */
[----:B------:R-:W1:Y:S02]  /*1ec0*/  LDCU.64 UR8, c[0x0][0x380] ;  /* 0x00007000ff0877ac */ /* 0x000e640008000a00 */
[----:B------:R-:W-:-:S04]  /*1ed0*/  FMUL.FTZ R5, R5, R10 ;  /* 0x0000000a05057220 */ /* 0x000fc80000410000 */
[----:B------:R-:W-:Y:S01]  /*1ee0*/  FFMA.FTZ R5, R13, R5, R14 ;  /* 0x000000050d057223 */ /* 0x000fe2000001000e */
[----:B0-----:R-:W-:Y:S02]  /*1ef0*/  IMAD R8, R17, UR16, RZ ;  /* 0x0000001011087c24 */ /* 0x001fe4000f8e02ff */
[----:B------:R-:W-:-:S04]  /*1f00*/  IMAD.WIDE.U32 R20, R23, UR16, R20 ;  /* 0x0000001017147c25 */ /* 0x000fc8000f8e0014 */
[----:B------:R-:W-:Y:S01]  /*1f10*/  IMAD R9, R23, UR17, R8 ;  /* 0x0000001117097c24 */ /* 0x000fe2000f8e0208 */
[----:B-1----:R-:W-:-:S04]  /*1f20*/  LEA R8, P1, R20, UR8, 0x2 ;  /* 0x0000000814087c11 */ /* 0x002fc8000f8210ff */
[----:B------:R-:W-:Y:S01]  /*1f30*/  IADD3 R9, PT, PT, R21, R9, RZ ;  /* 0x0000000915097210 */ /* 0x000fe20007ffe0ff */
[----:B------:R-:W-:-:S03]  /*1f40*/  FADD.FTZ R21, -R0, R4 ;  /* 0x0000000400157221 */ /* 0x000fc60000010100 */
[----:B------:R-:W-:Y:S01]  /*1f50*/  LEA.HI.X R9, R20, UR9, R9, 0x2, P1 ;  /* 0x0000000914097c11 */ /* 0x000fe200088f1409 */
[----:B------:R-:W-:-:S04]  /*1f60*/  FMUL.FTZ R4, R21, R10 ;  /* 0x0000000a15047220 */ /* 0x000fc80000410000 */
[----:B------:R-:W-:-:S05]  /*1f70*/  FFMA.FTZ R4, R12, R4, R15 ;  /* 0x000000040c047223 */ /* 0x000fca000001000f */
[----:B------:R0:W-:Y:S02]  /*1f80*/  STG.E.64 desc[UR14][R8.64], R4 ;  /* 0x0000000408007986 */ /* 0x0001e4000c101b0e */
.L_x_3077:
[----:B------:R-:W-:Y:S05]  /*1f90*/  BSYNC.RECONVERGENT B1 ;  /* 0x0000000000017941 */ /* 0x000fea0003800200 */
.L_x_3076:
[----:B------:R-:W-:Y:S05]  /*1fa0*/  @P2 BRA `(.L_x_3078) ;  /* 0x0000000400442947 */ /* 0x000fea0003800000 */
[----:B------:R-:W1:Y:S01]  /*1fb0*/  LDCU.64 UR8, c[0x0][0x3e0] ;  /* 0x00007c00ff0877ac */ /* 0x000e620008000a00 */
[----:B0-----:R-:W-:Y:S01]  /*1fc0*/  MOV R4, R24 ;  /* 0x0000001800047202 */ /* 0x001fe20000000f00 */
[C---:B------:R-:W-:Y:S01]  /*1fd0*/  FADD.FTZ R9, -R0.reuse, R6 ;  /* 0x0000000600097221 */ /* 0x040fe20000010100 */
[----:B------:R-:W-:Y:S01]  /*1fe0*/  MOV R5, R27 ;  /* 0x0000001b00057202 */ /* 0x000fe20000000f00 */
[----:B------:R-:W0:Y:S01]  /*1ff0*/  LDCU.64 UR10, c[0x0][0x380] ;  /* 0x00007000ff0a77ac */ /* 0x000e220008000a00 */
[----:B------:R-:W-:Y:S01]  /*2000*/  FADD.FTZ R7, -R0, R7 ;  /* 0x0000000700077221 */ /* 0x000fe20000010100 */
[----:B------:R-:W-:-:S03]  /*2010*/  FMUL.FTZ R9, R9, R10 ;  /* 0x0000000a09097220 */ /* 0x000fc60000410000 */
[----:B------:R-:W-:Y:S01]  /*2020*/  FMUL.FTZ R10, R7, R10 ;  /* 0x0000000a070a7220 */ /* 0x000fe20000410000 */
[----:B------:R-:W-:-:S03]  /*2030*/  FFMA.FTZ R12, R12, R9, R15 ;  /* 0x000000090c0c7223 */ /* 0x000fc6000001000f */
[----:B------:R-:W-:Y:S01]  /*2040*/  FFMA.FTZ R13, R13, R10, R14 ;  /* 0x0000000a0d0d7223 */ /* 0x000fe2000001000e */
[----:B-1----:R-:W-:Y:S02]  /*2050*/  IMAD R21, R3, UR8, RZ ;  /* 0x0000000803157c24 */ /* 0x002fe4000f8e02ff */
[----:B------:R-:W-:-:S04]  /*2060*/  IMAD.WIDE.U32 R4, R22, UR8, R4 ;  /* 0x0000000816047c25 */ /* 0x000fc8000f8e0004 */
[----:B------:R-:W-:Y:S01]  /*2070*/  IMAD R21, R22, UR9, R21 ;  /* 0x0000000916157c24 */ /* 0x000fe2000f8e0215 */
[----:B0-----:R-:W-:-:S03]  /*2080*/  LEA R6, P1, R4, UR10, 0x2 ;  /* 0x0000000a04067c11 */ /* 0x001fc6000f8210ff */
[----:B------:R-:W-:-:S05]  /*2090*/  IMAD.IADD R21, R5, 0x1, R21 ;  /* 0x0000000105157824 */ /* 0x000fca00078e0215 */
[----:B------:R-:W-:-:S05]  /*20a0*/  LEA.HI.X R7, R4, UR11, R21, 0x2, P1 ;  /* 0x0000000b04077c11 */ /* 0x000fca00088f1415 */
[----:B------:R1:W-:Y:S01]  /*20b0*/  STG.E.64 desc[UR14][R6.64], R12 ;  /* 0x0000000c06007986 */ /* 0x0003e2000c101b0e */
[----:B------:R-:W-:Y:S05]  /*20c0*/  BRA `(.L_x_3078) ;  /* 0x0000000000fc7947 */ /* 0x000fea0003800000 */
.L_x_3075:
        /* <DEDUP_REMOVED lines=13> */
[----:B------:R-:W-:-:S04]  /*21a0*/  FFMA.FTZ R5, R13, R5, R14 ;  /* 0x000000050d057223 */ /* 0x000fc8000001000e */
[----:B------:R-:W-:Y:S01]  /*21b0*/  FMUL.FTZ R28, R5, -1.4426950216293334961 ;  /* 0xbfb8aa3b051c7820 */ /* 0x000fe20000410000 */
[----:B0-----:R-:W-:Y:S02]  /*21c0*/  IMAD R8, R17, UR10, RZ ;  /* 0x0000000a11087c24 */ /* 0x001fe4000f8e02ff */
[----:B------:R-:W-:-:S03]  /*21d0*/  IMAD.WIDE.U32 R20, R23, UR10, R20 ;  /* 0x0000000a17147c25 */ /* 0x000fc6000f8e0014 */
[----:B------:R-:W0:Y:S01]  /*21e0*/  MUFU.EX2 R28, R28 ;  /* 0x0000001c001c7308 */ /* 0x000e220000000800 */
[----:B------:R-:W-:Y:S01]  /*21f0*/  IMAD R9, R23, UR11, R8 ;  /* 0x0000000b17097c24 */ /* 0x000fe2000f8e0208 */
[----:B-1----:R-:W-:-:S04]  /*2200*/  LEA R8, P1, R20, UR16, 0x2 ;  /* 0x0000001014087c11 */ /* 0x002fc8000f8210ff */
        /* <DEDUP_REMOVED lines=14> */
.L_x_3080:
[----:B------:R-:W-:Y:S05]  /*22f0*/  BSYNC.RECONVERGENT B1 ;  /* 0x0000000000017941 */ /* 0x000fea0003800200 */
.L_x_3079:
[----:B------:R-:W-:Y:S05]  /*2300*/  @P2 BRA `(.L_x_3078) ;  /* 0x00000000006c2947 */ /* 0x000fea0003800000 */
[C---:B------:R-:W-:Y:S01]  /*2310*/  FADD.FTZ R7, -R0.reuse, R7 ;  /* 0x0000000700077221 */ /* 0x040fe20000010100 */
[----:B0-----:R-:W-:Y:S01]  /*2320*/  FADD.FTZ R5, -R0, R6 ;  /* 0x0000000600057221 */ /* 0x001fe20000010100 */
        /* <DEDUP_REMOVED lines=17> */
[----:B-1----:R-:W-:-:S04]  /*2440*/  LEA R4, P1, R6, UR10, 0x2 ;  /* 0x0000000a06047c11 */ /* 0x002fc8000f8210ff */
[----:B------:R-:W-:Y:S01]  /*2450*/  LEA.HI.X R5, R6, UR11, R5, 0x2, P1 ;  /* 0x0000000b06057c11 */ /* 0x000fe200088f1405 */
[----:B------:R-:W1:Y:S01]  /*2460*/  MUFU.RCP R10, R10 ;  /* 0x0000000a000a7308 */ /* 0x000e620000001000 */
[----:B0-----:R-:W-:-:S07]  /*2470*/  FADD.FTZ R8, R0, 1 ;  /* 0x3f80000000087421 */ /* 0x001fce0000010000 */
[----:B------:R-:W0:Y:S01]  /*2480*/  MUFU.RCP R9, R8 ;  /* 0x0000000800097308 */ /* 0x000e220000001000 */
[----:B-1----:R-:W-:Y:S01]  /*2490*/  FMUL.FTZ R13, R13, R10 ;  /* 0x0000000a0d0d7220 */ /* 0x002fe20000410000 */
[----:B0-----:R-:W-:-:S05]  /*24a0*/  FMUL.FTZ R12, R12, R9 ;  /* 0x000000090c0c7220 */ /* 0x001fca0000410000 */
[----:B------:R2:W-:Y:S02]  /*24b0*/  STG.E.64 desc[UR14][R4.64], R12 ;  /* 0x0000000c04007986 */ /* 0x0005e4000c101b0e */
.L_x_3078:
[----:B------:R-:W-:Y:S05]  /*24c0*/  BSYNC.RECONVERGENT B0 ;  /* 0x0000000000007941 */ /* 0x000fea0003800200 */
.L_x_3074:
        /* <DEDUP_REMOVED lines=8> */
.L_x_3082:
        /* <DEDUP_REMOVED lines=11> */
.L_x_3471:


//--------------------- .text._Z35group_norm_nhwc_fwd_one_pass_kernelI11Fp32IOBf16WLi128ELi40ELi640EEv26Group_norm_nhwc_fwd_params --------------------------
	.section	.text._Z35group_norm_nhwc_fwd_one_pass_kernelI11Fp32IOBf16WLi128ELi40ELi640EEv26Group_norm_nhwc_fwd_params,"ax",@progbits
	.align	128
        .global         _Z35group_norm_nhwc_fwd_one_pass_kernelI11Fp32IOBf16WLi128ELi40ELi640EEv26Group_norm_nhwc_fwd_params
        .type           _Z35group_norm_nhwc_fwd_one_pass_kernelI11Fp32IOBf16WLi128ELi40ELi640EEv26Group_norm_nhwc_fwd_params,@function
        .size           _Z35group_norm_nhwc_fwd_one_pass_kernelI11Fp32IOBf16WLi128ELi40ELi640EEv26Group_norm_nhwc_fwd_params,(.L_x_3472 - _Z35group_norm_nhwc_fwd_one_pass_kernelI11Fp32IOBf16WLi128ELi40ELi640EEv26Group_norm_nhwc_fwd_params)
        .other          _Z35group_norm_nhwc_fwd_one_pass_kernelI11Fp32IOBf16WLi128ELi40ELi640EEv26Group_norm_nhwc_fwd_params,@"STO_CUDA_ENTRY STV_DEFAULT"
_Z35group_norm_nhwc_fwd_one_pass_kernelI11Fp32IOBf16WLi128ELi40ELi640EEv26Group_norm_nhwc_fwd_params:
.text._Z35group_norm_nhwc_fwd_one_pass_kernelI11Fp32IOBf16WLi128ELi40ELi640EEv26Group_norm_nhwc_fwd_params:
        /* <DEDUP_REMOVED lines=16> */
[----:B------:R-:W-:Y:S01]  /*0100*/  UMOV UR8, 0x400 ;  /* 0x0000040000087882 */ /* 0x000fe20000000000 */
[----:B------:R-:W0:Y:S01]  /*0110*/  LDCU.64 UR16, c[0x0][0x358] ;  /* 0x00006b00ff1077ac */ /* 0x000e220008000a00 */
[----:B-1----:R-:W-:-:S02]  /*0120*/  MOV R5, UR5 ;  /* 0x0000000500057c02 */ /* 0x002fc40008000f00 */
[----:B-----5:R-:W-:Y:S02]  /*0130*/  ISETP.NE.U32.AND P1, PT, RZ, UR10, PT ;  /* 0x0000000aff007c0c */ /* 0x020fe4000bf25070 */
[C---:B0-----:R-:W-:Y:S01]  /*0140*/  LOP3.LUT R0, R28.reuse, 0xffff, RZ, 0xc0, !PT ;  /* 0x0000ffff1c007812 */ /* 0x041fe200078ec0ff */
[----:B----4-:R-:W-:Y:S01]  /*0150*/  ULEA UR8, UR4, UR8, 0x18 ;  /* 0x0000000804087291 */ /* 0x010fe2000f8ec0ff */
[----:B------:R-:W-:Y:S01]  /*0160*/  LOP3.LUT P0, RZ, R28, UR20, RZ, 0xfc, !PT ;  /* 0x000000141cff7c12 */ /* 0x000fe2000f80fcff */
[----:B---3--:R-:W-:Y:S01]  /*0170*/  UISETP.NE.AND UP0, UPT, UR9, URZ, UPT ;  /* 0x000000ff0900728c */ /* 0x008fe2000bf05270 */
[----:B------:R-:W-:Y:S01]  /*0180*/  SHF.R.U32.HI R31, RZ, 0x2, R28 ;  /* 0x00000002ff1f7819 */ /* 0x000fe2000001161c */
[----:B------:R-:W-:Y:S01]  /*0190*/  IMAD R0, R0, 0xccd, RZ ;  /* 0x00000ccd00007824 */ /* 0x000fe200078e02ff */
[----:B------:R-:W-:Y:S01]  /*01a0*/  ISETP.NE.AND.EX P0, PT, RZ, UR11, !P0, P1 ;  /* 0x0000000bff007c0c */ /* 0x000fe2000c705310 */
[----:B------:R-:W-:Y:S01]  /*01b0*/  UMOV UR4, URZ ;  /* 0x000000ff00047c82 */ /* 0x000fe20008000000 */
[----:B------:R-:W-:Y:S01]  /*01c0*/  LOP3.LUT R31, R31, 0xf8, RZ, 0xc0, !PT ;  /* 0x000000f81f1f7812 */ /* 0x000fe200078ec0ff */
        /* <DEDUP_REMOVED lines=10> */
[----:B------:R-:W-:Y:S02]  /*0270*/  SHF.L.U32 R2, R2, 0x1, RZ ;  /* 0x0000000102027819 */ /* 0x000fe400000006ff */
[----:B0-----:R-:W-:Y:S02]  /*0280*/  LOP3.LUT R29, R0, 0x7ffffff8, RZ, 0xc0, !PT ;  /* 0x7ffffff8001d7812 */ /* 0x001fe400078ec0ff */
[----:B--2---:R-:W-:-:S07]  /*0290*/  LOP3.LUT R2, R2, 0xffff, RZ, 0xc0, !PT ;  /* 0x0000ffff02027812 */ /* 0x004fce00078ec0ff */
.L_x_3110:
[----:B0-----:R-:W0:Y:S01]  /*02a0*/  LDCU UR5, c[0x0][0x3f8] ;  /* 0x00007f00ff0577ac */ /* 0x001e220008000800 */
[----:B---3--:R-:W-:Y:S02]  /*02b0*/  IABS R10, UR9 ;  /* 0x00000009000a7c13 */ /* 0x008fe40008000000 */
[C---:B------:R-:W-:Y:S01]  /*02c0*/  IADD3 R23, PT, PT, R32.reuse, 0x20, RZ ;  /* 0x0000002020177810 */ /* 0x040fe20007ffe0ff */
[----:B-1----:R-:W1:Y:S01]  /*02d0*/  LDCU.64 UR14, c[0x0][0x3e8] ;  /* 0x00007d00ff0e77ac */ /* 0x002e620008000a00 */
[----:B------:R-:W-:Y:S02]  /*02e0*/  IADD3 R33, PT, PT, R32, 0x40, RZ ;  /* 0x0000004020217810 */ /* 0x000fe40007ffe0ff */
[----:B------:R-:W-:Y:S02]  /*02f0*/  SHF.R.S32.HI R25, RZ, 0x1f, R23 ;  /* 0x0000001fff197819 */ /* 0x000fe40000011417 */
[----:B------:R-:W-:Y:S02]  /*0300*/  SHF.R.S32.HI R27, RZ, 0x1f, R33 ;  /* 0x0000001fff1b7819 */ /* 0x000fe40000011421 */
[----:B------:R-:W-:-:S02]  /*0310*/  SHF.R.S32.HI R21, RZ, 0x1f, R32 ;  /* 0x0000001fff157819 */ /* 0x000fc40000011420 */
[----:B------:R-:W-:Y:S02]  /*0320*/  SHF.R.S32.HI R19, RZ, 0x1f, R30 ;  /* 0x0000001fff137819 */ /* 0x000fe4000001141e */
[----:B0-2-4-:R-:W-:-:S04]  /*0330*/  MOV R4, UR5 ;  /* 0x0000000500047c02 */ /* 0x015fc80008000f00 */
[----:B------:R-:W-:Y:S02]  /*0340*/  IABS R7, R4 ;  /* 0x0000000400077213 */ /* 0x000fe40000000000 */
[----:B-1----:R-:W-:Y:S02]  /*0350*/  ISETP.GE.U32.AND P2, PT, R23, UR14, PT ;  /* 0x0000000e17007c0c */ /* 0x002fe4000bf46070 */
[----:B------:R-:W0:Y:S01]  /*0360*/  I2F.RP R6, R7 ;  /* 0x0000000700067306 */ /* 0x000e220000209400 */
[----:B------:R-:W-:Y:S02]  /*0370*/  ISETP.GE.U32.AND P3, PT, R33, UR14, PT ;  /* 0x0000000e21007c0c */ /* 0x000fe4000bf66070 */
[----:B------:R-:W-:Y:S02]  /*0380*/  ISETP.GE.AND.EX P2, PT, R25, UR15, PT, P2 ;  /* 0x0000000f19007c0c */ /* 0x000fe4000bf46320 */
[----:B------:R-:W-:Y:S02]  /*0390*/  ISETP.GE.AND.EX P3, PT, R27, UR15, PT, P3 ;  /* 0x0000000f1b007c0c */ /* 0x000fe4000bf66330 */
[----:B------:R-:W-:-:S04]  /*03a0*/  ISETP.GE.U32.AND P4, PT, R30, UR14, PT ;  /* 0x0000000e1e007c0c */ /* 0x000fc8000bf86070 */
[----:B------:R-:W-:Y:S01]  /*03b0*/  ISETP.GE.AND.EX P4, PT, R19, UR15, PT, P4 ;  /* 0x0000000f13007c0c */ /* 0x000fe2000bf86340 */
[----:B0-----:R-:W0:Y:S04]  /*03c0*/  MUFU.RCP R6, R6 ;  /* 0x0000000600067308 */ /* 0x001e280000001000 */
[----:B------:R-:W1:Y:S08]  /*03d0*/  @!P2 LDC.64 R16, c[0x0][0x3e0] ;  /* 0x0000f800ff10ab82 */ /* 0x000e700000000a00 */
[----:B------:R-:W2:Y:S01]  /*03e0*/  @!P2 LDC.64 R12, c[0x0][0x390] ;  /* 0x0000e400ff0cab82 */ /* 0x000ea20000000a00 */
[----:B0-----:R-:W-:-:S07]  /*03f0*/  IADD3 R4, PT, PT, R6, 0xffffffe, RZ ;  /* 0x0ffffffe06047810 */ /* 0x001fce0007ffe0ff */
[----:B------:R-:W0:Y:S01]  /*0400*/  @!P3 LDC.64 R14, c[0x0][0x390] ;  /* 0x0000e400ff0ebb82 */ /* 0x000e220000000a00 */
[----:B------:R3:W4:Y:S01]  /*0410*/  F2I.FTZ.U32.TRUNC.NTZ R5, R4 ;  /* 0x0000000400057305 */ /* 0x000722000021f000 */
[----:B-1----:R-:W-:-:S04]  /*0420*/  @!P2 IMAD R18, R25, R16, RZ ;  /* 0x000000101912a224 */ /* 0x002fc800078e02ff */
[----:B------:R-:W-:Y:S02]  /*0430*/  @!P2 IMAD R25, R23, R17, R18 ;  /* 0x000000111719a224 */ /* 0x000fe400078e0212 */
[----:B---3--:R-:W-:Y:S01]  /*0440*/  HFMA2 R4, -RZ, RZ, 0, 0 ;  /* 0x00000000ff047431 */ /* 0x008fe200000001ff */
[----:B----4-:R-:W-:Y:S02]  /*0450*/  R2UR UR11, R5 ;  /* 0x00000000050b72ca */ /* 0x010fe400000e0000 */
[----:B------:R-:W-:Y:S02]  /*0460*/  IADD3 R8, PT, PT, RZ, -R5, RZ ;  /* 0x80000005ff087210 */ /* 0x000fe40007ffe0ff */
[----:B------:R-:W-:-:S03]  /*0470*/  R2UR UR10, R4 ;  /* 0x00000000040a72ca */ /* 0x000fc600000e0000 */
[----:B------:R-:W-:Y:S02]  /*0480*/  IMAD R9, R8, R7, RZ ;  /* 0x0000000708097224 */ /* 0x000fe400078e02ff */
[----:B------:R-:W-:-:S05]  /*0490*/  IMAD.MOV.U32 R8, RZ, RZ, R10 ;  /* 0x000000ffff087224 */ /* 0x000fca00078e000a */
[----:B------:R-:W-:-:S03]  /*04a0*/  R2UR UR12, R8 ;  /* 0x00000000080c72ca */ /* 0x000fc600000e0000 */
[----:B------:R-:W-:-:S05]  /*04b0*/  IMAD.HI.U32 R9, R5, R9, UR10 ;  /* 0x0000000a05097e27 */ /* 0x000fca000f8e0009 */
[----:B------:R-:W-:Y:S02]  /*04c0*/  R2UR UR10, R9 ;  /* 0x00000000090a72ca */ /* 0x000fe400000e0000 */
[----:B------:R-:W1:Y:S11]  /*04d0*/  @!P4 LDC.64 R8, c[0x0][0x3e0] ;  /* 0x0000f800ff08cb82 */ /* 0x000e760000000a00 */
[----:B------:R-:W-:-:S02]  /*04e0*/  UIMAD.WIDE.U32 UR10, UR10, UR12, URZ ;  /* 0x0000000c0a0a72a5 */ /* 0x000fc4000f8e00ff */
[----:B------:R-:W-:-:S04]  /*04f0*/  ULOP3.LUT UR10, UR9, UR5, URZ, 0x3c, !UPT ;  /* 0x00000005090a7292 */ /* 0x000fc8000f8e3cff */
[----:B------:R-:W-:-:S05]  /*0500*/  IADD3 R4, PT, PT, RZ, -UR11, RZ ;  /* 0x8000000bff047c10 */ /* 0x000fca000fffe0ff */
[----:B------:R-:W-:Y:S01]  /*0510*/  IMAD R4, R7, R4, UR12 ;  /* 0x0000000c07047e24 */ /* 0x000fe2000f8e0204 */
[----:B------:R-:W3:Y:S01]  /*0520*/  LDCU.64 UR12, c[0x0][0x3f0] ;  /* 0x00007e00ff0c77ac */ /* 0x000ee20008000a00 */
[----:B-1----:R-:W-:-:S03]  /*0530*/  @!P4 IMAD R19, R19, R8, RZ ;  /* 0x000000081313c224 */ /* 0x002fc600078e02ff */
[----:B------:R-:W-:-:S13]  /*0540*/  ISETP.GT.U32.AND P1, PT, R7, R4, PT ;  /* 0x000000040700720c */ /* 0x000fda0003f24070 */
[----:B------:R-:W-:Y:S01]  /*0550*/  VOTEU.ANY UP2, P1 ;  /* 0x0000000000ff7886 */ /* 0x000fe20000840100 */
[----:B------:R-:W-:Y:S02]  /*0560*/  PLOP3.LUT P1, PT, PT, PT, UP2, 0x80, 0x8 ;  /* 0x000000000008781c */ /* 0x000fe40003f2f028 */
[----:B---3--:R-:W-:Y:S02]  /*0570*/  MOV R5, UR12 ;  /* 0x0000000c00057c02 */ /* 0x008fe40008000f00 */
[----:B------:R-:W-:Y:S02]  /*0580*/  @!UP2 UIADD3 UR11, UPT, UPT, UR11, 0x1, URZ ;  /* 0x000000010b0ba890 */ /* 0x000fe4000fffe0ff */
[----:B------:R-:W-:-:S07]  /*0590*/  UISETP.GE.AND UP2, UPT, UR10, URZ, UPT ;  /* 0x000000ff0a00728c */ /* 0x000fce000bf46270 */
[----:B------:R-:W-:-:S04]  /*05a0*/  @!P1 IADD3 R4, PT, PT, R4, -R7, RZ ;  /* 0x8000000704049210 */ /* 0x000fc80007ffe0ff */
[----:B------:R-:W-:Y:S02]  /*05b0*/  ISETP.GE.U32.AND P1, PT, R4, R7, PT ;  /* 0x000000070400720c */ /* 0x000fe40003f26070 */
[----:B------:R-:W1:Y:S11]  /*05c0*/  @!P3 LDC.64 R6, c[0x0][0x3e0] ;  /* 0x0000f800ff06bb82 */ /* 0x000e760000000a00 */
[----:B------:R-:W-:Y:S01]  /*05d0*/  VOTEU.ANY UP1, P1 ;  /* 0x0000000000ff7886 */ /* 0x000fe20000820100 */
[----:B------:R-:W-:-:S04]  /*05e0*/  ISETP.GE.U32.AND P1, PT, R32, UR14, PT ;  /* 0x0000000e20007c0c */ /* 0x000fc8000bf26070 */
[----:B------:R-:W-:Y:S01]  /*05f0*/  @UP1 UIADD3 UR11, UPT, UPT, UR11, 0x1, URZ ;  /* 0x000000010b0b1890 */ /* 0x000fe2000fffe0ff */
[----:B------:R-:W-:Y:S01]  /*0600*/  ISETP.GE.AND.EX P1, PT, R21, UR15, PT, P1 ;  /* 0x0000000f15007c0c */ /* 0x000fe2000bf26310 */
[----:B------:R-:W-:Y:S02]  /*0610*/  UISETP.NE.AND UP1, UPT, UR5, URZ, UPT ;  /* 0x000000ff0500728c */ /* 0x000fe4000bf25270 */
[----:B------:R-:W-:Y:S01]  /*0620*/  @!UP2 UIADD3 UR11, UPT, UPT, -UR11, URZ, URZ ;  /* 0x000000ff0b0ba290 */ /* 0x000fe2000fffe1ff */
[----:B-1----:R-:W-:-:S04]  /*0630*/  @!P3 IMAD R20, R27, R6, RZ ;  /* 0x000000061b14b224 */ /* 0x002fc800078e02ff */
[----:B------:R-:W-:-:S04]  /*0640*/  @!P3 IMAD R27, R33, R7, R20 ;  /* 0x00000007211bb224 */ /* 0x000fc800078e0214 */
        /* <DEDUP_REMOVED lines=10> */
[----:B------:R-:W-:Y:S01]  /*06f0*/  LEA.HI.X.SX32 R37, R4, RZ, 0x1, P5 ;  /* 0x000000ff04257211 */ /* 0x000fe200028f0eff */
[----:B-1----:R-:W-:Y:S02]  /*0700*/  @!P1 IMAD R18, R21, R10, RZ ;  /* 0x0000000a15129224 */ /* 0x002fe400078e02ff */
[----:B------:R-:W-:Y:S02]  /*0710*/  IMAD.WIDE.U32 R36, R5, UR11, R36 ;  /* 0x0000000b05247c25 */ /* 0x000fe4000f8e0024 */
[----:B------:R-:W1:Y:S02]  /*0720*/  @!P1 LDC.64 R4, c[0x0][0x390] ;  /* 0x0000e400ff049b82 */ /* 0x000e640000000a00 */
[----:B------:R-:W-:Y:S01]  /*0730*/  @!P3 IMAD.MOV.U32 R20, RZ, RZ, R36 ;  /* 0x000000ffff14b224 */ /* 0x000fe200078e0024 */
[----:B------:R-:W-:Y:S02]  /*0740*/  IADD3 R35, PT, PT, R37, UR5, RZ ;  /* 0x0000000525237c10 */ /* 0x000fe4000fffe0ff */
[----:B------:R-:W-:-:S02]  /*0750*/  @!P2 MOV R34, R36 ;  /* 0x000000240022a202 */ /* 0x000fc40000000f00 */
[----:B------:R-:W-:-:S03]  /*0760*/  @!P3 MOV R21, R35 ;  /* 0x000000230015b202 */ /* 0x000fc60000000f00 */
[----:B------:R-:W-:-:S04]  /*0770*/  @!P2 IMAD.WIDE.U32 R16, R23, R16, R34 ;  /* 0x000000101710a225 */ /* 0x000fc800078e0022 */
[----:B------:R-:W-:Y:S01]  /*0780*/  @!P3 IMAD.WIDE.U32 R6, R33, R6, R20 ;  /* 0x000000062106b225 */ /* 0x000fe200078e0014 */
[----:B------:R-:W-:Y:S02]  /*0790*/  @!P1 MOV R20, R36 ;  /* 0x0000002400149202 */ /* 0x000fe40000000f00 */
[----:B------:R-:W-:Y:S01]  /*07a0*/  @!P1 MOV R21, R35 ;  /* 0x0000002300159202 */ /* 0x000fe20000000f00 */
[----:B------:R-:W-:Y:S01]  /*07b0*/  @!P1 IMAD R23, R32, R11, R18 ;  /* 0x0000000b20179224 */ /* 0x000fe200078e0212 */
[----:B------:R-:W-:Y:S02]  /*07c0*/  @!P2 IADD3 R17, PT, PT, R17, R25, RZ ;  /* 0x000000191111a210 */ /* 0x000fe40007ffe0ff */
[----:B--2---:R-:W-:Y:S01]  /*07d0*/  @!P2 LEA R12, P5, R16, R12, 0x2 ;  /* 0x0000000c100ca211 */ /* 0x004fe200078a10ff */
[----:B------:R-:W-:Y:S01]  /*07e0*/  @!P1 IMAD.WIDE.U32 R20, R32, R10, R20 ;  /* 0x0000000a20149225 */ /* 0x000fe200078e0014 */
[----:B------:R-:W-:Y:S01]  /*07f0*/  @!P3 IADD3 R7, PT, PT, R7, R27, RZ ;  /* 0x0000001b0707b210 */ /* 0x000fe20007ffe0ff */
[----:B------:R-:W2:Y:S01]  /*0800*/  @!P4 LDC.64 R10, c[0x0][0x390] ;  /* 0x0000e400ff0acb82 */ /* 0x000ea20000000a00 */
[----:B------:R-:W-:-:S02]  /*0810*/  @!P2 LEA.HI.X R13, R16, R13, R17, 0x2, P5 ;  /* 0x0000000d100da211 */ /* 0x000fc400028f1411 */
[----:B------:R-:W-:Y:S01]  /*0820*/  @!P1 IADD3 R17, PT, PT, R21, R23, RZ ;  /* 0x0000001715119210 */ /* 0x000fe20007ffe0ff */
[----:B------:R-:W-:Y:S01]  /*0830*/  @!P4 IMAD R21, R30, R9, R19 ;  /* 0x000000091e15c224 */ /* 0x000fe200078e0213 */
[----:B-1----:R-:W-:Y:S01]  /*0840*/  @!P1 LEA R16, P5, R20, R4, 0x2 ;  /* 0x0000000414109211 */ /* 0x002fe200078a10ff */
[----:B------:R-:W-:Y:S01]  /*0850*/  @!P4 IMAD.MOV.U32 R19, RZ, RZ, R35 ;  /* 0x000000ffff13c224 */ /* 0x000fe200078e0023 */
[----:B0-----:R-:W-:Y:S02]  /*0860*/  @!P3 LEA R14, P6, R6, R14, 0x2 ;  /* 0x0000000e060eb211 */ /* 0x001fe400078c10ff */
[----:B------:R-:W-:Y:S01]  /*0870*/  @!P1 LEA.HI.X R17, R20, R5, R17, 0x2, P5 ;  /* 0x0000000514119211 */ /* 0x000fe200028f1411 */
[----:B------:R-:W-:Y:S01]  /*0880*/  HFMA2 R5, -RZ, RZ, 0, 0 ;  /* 0x00000000ff057431 */ /* 0x000fe200000001ff */
[----:B------:R-:W-:Y:S02]  /*0890*/  @!P4 MOV R18, R36 ;  /* 0x000000240012c202 */ /* 0x000fe40000000f00 */
[----:B------:R-:W-:-:S02]  /*08a0*/  @!P3 LEA.HI.X R15, R6, R15, R7, 0x2, P6 ;  /* 0x0000000f060fb211 */ /* 0x000fc400030f1407 */
[----:B------:R-:W-:Y:S02]  /*08b0*/  CS2R R6, SRZ ;  /* 0x0000000000067805 */ /* 0x000fe4000001ff00 */
[----:B------:R-:W-:Y:S01]  /*08c0*/  MOV R4, RZ ;  /* 0x000000ff00047202 */ /* 0x000fe20000000f00 */
[----:B------:R-:W-:Y:S01]  /*08d0*/  @!P4 IMAD.WIDE.U32 R18, R30, R8, R18 ;  /* 0x000000081e12c225 */ /* 0x000fe200078e0012 */
[----:B------:R-:W-:Y:S02]  /*08e0*/  CS2R R8, SRZ ;  /* 0x0000000000087805 */ /* 0x000fe4000001ff00 */
[----:B------:R-:W3:Y:S02]  /*08f0*/  @!P1 LDG.E.64 R6, desc[UR16][R16.64] ;  /* 0x0000001010069981 */ /* 0x000ee4000c1e1b00 */
[----:B------:R-:W-:Y:S02]  /*0900*/  @!P4 IADD3 R19, PT, PT, R19, R21, RZ ;  /* 0x000000151313c210 */ /* 0x000fe40007ffe0ff */
[----:B------:R3:W4:Y:S01]  /*0910*/  @!P2 LDG.E.64 R4, desc[UR16][R12.64] ;  /* 0x000000100c04a981 */ /* 0x000722000c1e1b00 */
[----:B--2---:R-:W-:-:S03]  /*0920*/  @!P4 LEA R20, P2, R18, R10, 0x2 ;  /* 0x0000000a1214c211 */ /* 0x004fc600078410ff */
[----:B------:R-:W2:Y:S01]  /*0930*/  @!P3 LDG.E.64 R8, desc[UR16][R14.64] ;  /* 0x000000100e08b981 */ /* 0x000ea2000c1e1b00 */
[----:B------:R-:W-:Y:S02]  /*0940*/  @!P4 LEA.HI.X R21, R18, R11, R19, 0x2, P2 ;  /* 0x0000000b1215c211 */ /* 0x000fe400010f1413 */
[----:B------:R-:W-:-:S06]  /*0950*/  CS2R R10, SRZ ;  /* 0x00000000000a7805 */ /* 0x000fcc000001ff00 */
[----:B------:R-:W5:Y:S01]  /*0960*/  @!P4 LDG.E.64 R10, desc[UR16][R20.64] ;  /* 0x00000010140ac981 */ /* 0x000f62000c1e1b00 */
[C---:B------:R-:W-:Y:S02]  /*0970*/  ISETP.GT.AND P2, PT, R3.reuse, 0x1e, PT ;  /* 0x0000001e0300780c */ /* 0x040fe40003f44270 */
[----:B------:R-:W-:Y:S01]  /*0980*/  ISETP.GT.AND P3, PT, R3, 0xf, PT ;  /* 0x0000000f0300780c */ /* 0x000fe20003f64270 */
[----:B------:R-:W-:Y:S01]  /*0990*/  BSSY.RECONVERGENT B0, `(.L_x_3083) ;  /* 0x0000031000007945 */ /* 0x000fe20003800200 */
[----:B---3--:R-:W-:Y:S01]  /*09a0*/  FMUL.FTZ R13, R7, R7 ;  /* 0x00000007070d7220 */ /* 0x008fe20000410000 */
[C---:B------:R-:W-:Y:S01]  /*09b0*/  FADD.FTZ R12, R6.reuse, R7 ;  /* 0x00000007060c7221 */ /* 0x040fe20000010000 */
[----:B----4-:R-:W-:Y:S02]  /*09c0*/  FMUL.FTZ R19, R5, R5 ;  /* 0x0000000505137220 */ /* 0x010fe40000410000 */
[----:B------:R-:W-:Y:S01]  /*09d0*/  FFMA.FTZ R13, R6, R6, R13 ;  /* 0x00000006060d7223 */ /* 0x000fe2000001000d */
[C---:B------:R-:W-:Y:S01]  /*09e0*/  FADD.FTZ R17, R4.reuse, R5 ;  /* 0x0000000504117221 */ /* 0x040fe20000010000 */
[----:B------:R-:W-:Y:S01]  /*09f0*/  FADD.FTZ R12, RZ, R12 ;  /* 0x0000000cff0c7221 */ /* 0x000fe20000010000 */
[----:B------:R-:W-:Y:S01]  /*0a00*/  FFMA.FTZ R16, R4, R4, R19 ;  /* 0x0000000404107223 */ /* 0x000fe20000010013 */
[----:B------:R-:W-:Y:S01]  /*0a10*/  FADD.FTZ R13, RZ, R13 ;  /* 0x0000000dff0d7221 */ /* 0x000fe20000010000 */
[----:B--2---:R-:W-:Y:S01]  /*0a20*/  FMUL.FTZ R19, R9, R9 ;  /* 0x0000000909137220 */ /* 0x004fe20000410000 */
[----:B------:R-:W-:Y:S01]  /*0a30*/  FADD.FTZ R12, R12, R17 ;  /* 0x000000110c0c7221 */ /* 0x000fe20000010000 */
[C---:B------:R-:W-:Y:S01]  /*0a40*/  FADD.FTZ R15, R8.reuse, R9 ;  /* 0x00000009080f7221 */ /* 0x040fe20000010000 */
[----:B------:R-:W-:Y:S01]  /*0a50*/  FADD.FTZ R13, R13, R16 ;  /* 0x000000100d0d7221 */ /* 0x000fe20000010000 */
[----:B------:R-:W-:Y:S01]  /*0a60*/  FFMA.FTZ R14, R8, R8, R19 ;  /* 0x00000008080e7223 */ /* 0x000fe20000010013 */
[----:B-----5:R-:W-:Y:S01]  /*0a70*/  FMUL.FTZ R17, R11, R11 ;  /* 0x0000000b0b117220 */ /* 0x020fe20000410000 */
[----:B------:R-:W-:-:S02]  /*0a80*/  FADD.FTZ R12, R12, R15 ;  /* 0x0000000f0c0c7221 */ /* 0x000fc40000010000 */
        /* <DEDUP_REMOVED lines=33> */
.L_x_3084:
[----:B------:R-:W-:Y:S05]  /*0ca0*/  BSYNC.RECONVERGENT B0 ;  /* 0x0000000000007941 */ /* 0x000fea0003800200 */
.L_x_3083:
        /* <DEDUP_REMOVED lines=12> */
[----:B------:R-:W-:-:S03]  /*0d70*/  FADD.FTZ R16, R15, R17 ;  /* 0x000000110f107221 */ /* 0x000fc60000010000 */
[----:B------:R-:W-:Y:S01]  /*0d80*/  FADD.FTZ R17, R13, R18 ;  /* 0x000000120d117221 */ /* 0x000fe20000010000 */
[----:B------:R-:W-:Y:S01]  /*0d90*/  FADD.FTZ R16, R16, R19 ;  /* 0x0000001310107221 */ /* 0x000fe20000010000 */
[----:B0--3--:R-:W0:Y:S02]  /*0da0*/  LDS.128 R12, [UR5+0x50] ;  /* 0x00005005ff0c7984 */ /* 0x009e240008000c00 */
[----:B--2---:R-:W-:Y:S01]  /*0db0*/  FADD.FTZ R17, R17, R20 ;  /* 0x0000001411117221 */ /* 0x004fe20000010000 */
[----:B------:R-:W-:-:S03]  /*0dc0*/  FADD.FTZ R16, R16, R21 ;  /* 0x0000001510107221 */ /* 0x000fc60000010000 */
[----:B------:R-:W-:Y:S01]  /*0dd0*/  FADD.FTZ R17, R17, R22 ;  /* 0x0000001611117221 */ /* 0x000fe20000010000 */
[----:B------:R-:W-:Y:S02]  /*0de0*/  FADD.FTZ R16, R16, R23 ;  /* 0x0000001710107221 */ /* 0x000fe40000010000 */
[----:B------:R-:W1:Y:S01]  /*0df0*/  LDS.128 R20, [UR5+0x60] ;  /* 0x00006005ff147984 */ /* 0x000e620008000c00 */
[----:B----4-:R-:W-:Y:S01]  /*0e00*/  FADD.FTZ R17, R17, R24 ;  /* 0x0000001811117221 */ /* 0x010fe20000010000 */
[----:B------:R-:W-:-:S03]  /*0e10*/  FADD.FTZ R24, R16, R25 ;  /* 0x0000001910187221 */ /* 0x000fc60000010000 */
[----:B------:R-:W-:Y:S01]  /*0e20*/  FADD.FTZ R25, R17, R26 ;  /* 0x0000001a11197221 */ /* 0x000fe20000010000 */
[----:B------:R-:W-:Y:S01]  /*0e30*/  FADD.FTZ R24, R24, R27 ;  /* 0x0000001b18187221 */ /* 0x000fe20000010000 */
[----:B------:R-:W2:Y:S02]  /*0e40*/  LDS.128 R16, [UR5+0x70] ;  /* 0x00007005ff107984 */ /* 0x000ea40008000c00 */
        /* <DEDUP_REMOVED lines=13> */
[----:B------:R-:W-:Y:S01]  /*0f20*/  FADD.FTZ R18, R16, R19 ;  /* 0x0000001310127221 */ /* 0x000fe20000010000 */
[----:B------:R-:W2:Y:S02]  /*0f30*/  LDS.128 R20, [UR5+0xa0] ;  /* 0x0000a005ff147984 */ /* 0x000ea40008000c00 */
[----:B0-----:R-:W-:Y:S01]  /*0f40*/  FADD.FTZ R19, R17, R24 ;  /* 0x0000001811137221 */ /* 0x001fe20000010000 */
[----:B------:R-:W-:Y:S01]  /*0f50*/  FADD.FTZ R18, R18, R25 ;  /* 0x0000001912127221 */ /* 0x000fe20000010000 */
[----:B------:R-:W0:Y:S02]  /*0f60*/  LDS.64 R16, [UR5+0xb0] ;  /* 0x0000b005ff107984 */ /* 0x000e240008000a00 */
        /* <DEDUP_REMOVED lines=12> */
.L_x_3086:
[----:B------:R-:W-:Y:S05]  /*1030*/  BSYNC.RECONVERGENT B0 ;  /* 0x0000000000007941 */ /* 0x000fea0003800200 */
.L_x_3085:
        /* <DEDUP_REMOVED lines=33> */
.L_x_3089:
[----:B------:R-:W2:Y:S04]  /*1250*/  LDG.E.STRONG.GPU R16, desc[UR16][R12.64] ;  /* 0x000000100c107981 */ /* 0x000ea8000c1ef900 */
[----:B--2---:R-:W-:Y:S01]  /*1260*/  CCTL.IVALL ;  /* 0x00000000ff00798f */ /* 0x004fe20002000000 */
[----:B------:R-:W-:Y:S05]  /*1270*/  YIELD ;  /* 0x0000000000007946 */ /* 0x000fea0003800000 */
[----:B------:R-:W-:-:S13]  /*1280*/  ISETP.NE.AND P4, PT, R16, R19, PT ;  /* 0x000000131000720c */ /* 0x000fda0003f85270 */
[----:B------:R-:W-:Y:S05]  /*1290*/  @P4 BRA `(.L_x_3089) ;  /* 0xfffffffc00ec4947 */ /* 0x000fea000383ffff */
.L_x_3088:
        /* <DEDUP_REMOVED lines=14> */
.L_x_3091:
[----:B------:R-:W-:Y:S01]  /*1380*/  UIADD3 UR26, UPT, UPT, UR5, 0x1, URZ ;  /* 0x00000001051a7890 */ /* 0x000fe2000fffe0ff */
[----:B------:R-:W-:Y:S01]  /*1390*/  ISETP.EQ.OR P2, PT, RZ, UR24, P3 ;  /* 0x00000018ff007c0c */ /* 0x000fe20009f42670 */
[----:B------:R-:W-:-:S04]  /*13a0*/  UIADD3 UR27, UPT, UPT, UR5, 0x2, URZ ;  /* 0x00000002051b7890 */ /* 0x000fc8000fffe0ff */
[----:B------:R-:W-:Y:S01]  /*13b0*/  MOV R12, UR26 ;  /* 0x0000001a000c7c02 */ /* 0x000fe20008000f00 */
[----:B------:R-:W-:Y:S01]  /*13c0*/  UIADD3 UR26, UPT, UPT, UR5, 0x3, URZ ;  /* 0x00000003051a7890 */ /* 0x000fe2000fffe0ff */
[----:B------:R-:W-:Y:S02]  /*13d0*/  MOV R13, UR27 ;  /* 0x0000001b000d7c02 */ /* 0x000fe40008000f00 */
[----:B------:R-:W-:Y:S02]  /*13e0*/  ISETP.EQ.OR P4, PT, R12, UR20, P3 ;  /* 0x000000140c007c0c */ /* 0x000fe40009f82670 */
[----:B------:R-:W-:Y:S01]  /*13f0*/  ISETP.EQ.OR P6, PT, R13, UR20, P3 ;  /* 0x000000140d007c0c */ /* 0x000fe20009fc2670 */
[----:B------:R-:W-:Y:S01]  /*1400*/  IMAD.U32 R12, RZ, RZ, UR26 ;  /* 0x0000001aff0c7e24 */ /* 0x000fe2000f8e00ff */
[----:B------:R-:W-:-:S04]  /*1410*/  VOTEU.ALL UP1, P2 ;  /* 0x0000000000ff7886 */ /* 0x000fc80001020000 */
[----:B------:R-:W-:Y:S01]  /*1420*/  ISETP.EQ.OR P5, PT, R12, UR20, P3 ;  /* 0x000000140c007c0c */ /* 0x000fe20009fa2670 */
[----:B------:R-:W-:-:S04]  /*1430*/  @!UP1 UIMAD.WIDE.U32 UR26, UR11, 0x8, UR18 ;  /* 0x000000080b1a98a5 */ /* 0x000fc8000f8e0012 */
[----:B------:R-:W-:Y:S02]  /*1440*/  VOTEU.ALL UP1, P4 ;  /* 0x0000000000ff7886 */ /* 0x000fe40002020000 */
[----:B------:R-:W-:Y:S01]  /*1450*/  MOV R12, UR26 ;  /* 0x0000001a000c7c02 */ /* 0x000fe20008000f00 */
[----:B------:R-:W-:Y:S01]  /*1460*/  VOTEU.ALL UP2, P6 ;  /* 0x0000000000ff7886 */ /* 0x000fe20003040000 */
[----:B------:R-:W-:Y:S01]  /*1470*/  MOV R13, UR27 ;  /* 0x0000001b000d7c02 */ /* 0x000fe20008000f00 */
[----:B------:R-:W-:-:S03]  /*1480*/  @!UP1 UIMAD.WIDE.U32 UR26, UR23, 0x8, UR18 ;  /* 0x00000008171a98a5 */ /* 0x000fc6000f8e0012 */
[----:B------:R-:W-:Y:S01]  /*1490*/  VOTEU.ALL UP1, P5 ;  /* 0x0000000000ff7886 */ /* 0x000fe20002820000 */
[----:B------:R-:W-:Y:S01]  /*14a0*/  @!UP2 UIMAD.WIDE.U32 UR28, UR12, 0x8, UR18 ;  /* 0x000000080c1ca8a5 */ /* 0x000fe2000f8e0012 */
[----:B------:R-:W0:Y:S01]  /*14b0*/  @!P2 LDG.E.64 R12, desc[UR16][R12.64] ;  /* 0x000000100c0ca981 */ /* 0x000e22000c1e1b00 */
[----:B------:R-:W-:Y:S02]  /*14c0*/  MOV R16, UR26 ;  /* 0x0000001a00107c02 */ /* 0x000fe40008000f00 */
[----:B------:R-:W-:Y:S01]  /*14d0*/  MOV R17, UR27 ;  /* 0x0000001b00117c02 */ /* 0x000fe20008000f00 */
[----:B------:R-:W-:Y:S01]  /*14e0*/  @!UP1 UIMAD.WIDE.U32 UR26, UR22, 0x8, UR18 ;  /* 0x00000008161a98a5 */ /* 0x000fe2000f8e0012 */
[----:B-1----:R-:W-:Y:S02]  /*14f0*/  MOV R18, UR28 ;  /* 0x0000001c00127c02 */ /* 0x002fe40008000f00 */
[----:B--2---:R-:W-:Y:S02]  /*1500*/  MOV R19, UR29 ;  /* 0x0000001d00137c02 */ /* 0x004fe40008000f00 */
[----:B------:R-:W2:Y:S01]  /*1510*/  @!P4 LDG.E.64 R16, desc[UR16][R16.64] ;  /* 0x000000101010c981 */ /* 0x000ea2000c1e1b00 */
[----:B------:R-:W-:-:S02]  /*1520*/  MOV R20, UR26 ;  /* 0x0000001a00147c02 */ /* 0x000fc40008000f00 */
[----:B------:R-:W-:Y:S01]  /*1530*/  MOV R21, UR27 ;  /* 0x0000001b00157c02 */ /* 0x000fe20008000f00 */
[----:B------:R-:W4:Y:S05]  /*1540*/  @!P6 LDG.E.64 R18, desc[UR16][R18.64] ;  /* 0x000000101212e981 */ /* 0x000f2a000c1e1b00 */
[----:B------:R-:W5:Y:S01]  /*1550*/  @!P5 LDG.E.64 R20, desc[UR16][R20.64] ;  /* 0x000000101414d981 */ /* 0x000f62000c1e1b00 */
[----:B------:R-:W-:Y:S02]  /*1560*/  UIADD3 UR26, UPT, UPT, UR5, 0x4, URZ ;  /* 0x00000004051a7890 */ /* 0x000fe4000fffe0ff */
[----:B------:R-:W-:-:S04]  /*1570*/  UIADD3 UR27, UPT, UPT, UR5, 0x5, URZ ;  /* 0x00000005051b7890 */ /* 0x000fc8000fffe0ff */
[----:B------:R-:W-:Y:S01]  /*1580*/  MOV R22, UR26 ;  /* 0x0000001a00167c02 */ /* 0x000fe20008000f00 */
[----:B------:R-:W-:Y:S01]  /*1590*/  UIADD3 UR26, UPT, UPT, UR5, 0x6, URZ ;  /* 0x00000006051a7890 */ /* 0x000fe2000fffe0ff */
[----:B0--3--:R-:W-:Y:S01]  /*15a0*/  @!P2 FADD.FTZ R14, R14, R12 ;  /* 0x0000000c0e0ea221 */ /* 0x009fe20000010000 */
[----:B------:R-:W-:Y:S01]  /*15b0*/  @!P2 FADD.FTZ R15, R15, R13 ;  /* 0x0000000d0f0fa221 */ /* 0x000fe20000010000 */
[----:B------:R-:W-:Y:S01]  /*15c0*/  ISETP.EQ.OR P2, PT, R22, UR20, P3 ;  /* 0x0000001416007c0c */ /* 0x000fe20009f42670 */
[----:B------:R-:W-:Y:S01]  /*15d0*/  IMAD.U32 R12, RZ, RZ, UR27 ;  /* 0x0000001bff0c7e24 */ /* 0x000fe2000f8e00ff */
[----:B------:R-:W-:Y:S01]  /*15e0*/  UIADD3 UR27, UPT, UPT, UR5, 0x7, URZ ;  /* 0x00000007051b7890 */ /* 0x000fe2000fffe0ff */
[----:B--2---:R-:W-:Y:S01]  /*15f0*/  @!P4 FADD.FTZ R14, R14, R16 ;  /* 0x000000100e0ec221 */ /* 0x004fe20000010000 */
[----:B------:R-:W-:Y:S02]  /*1600*/  @!P4 FADD.FTZ R15, R15, R17 ;  /* 0x000000110f0fc221 */ /* 0x000fe40000010000 */
[----:B------:R-:W-:-:S02]  /*1610*/  ISETP.EQ.OR P4, PT, R12, UR20, P3 ;  /* 0x000000140c007c0c */ /* 0x000fc40009f82670 */
[----:B------:R-:W-:Y:S01]  /*1620*/  MOV R12, UR26 ;  /* 0x0000001a000c7c02 */ /* 0x000fe20008000f00 */
[----:B----4-:R-:W-:Y:S01]  /*1630*/  @!P6 FADD.FTZ R14, R14, R18 ;  /* 0x000000120e0ee221 */ /* 0x010fe20000010000 */
[----:B------:R-:W-:Y:S01]  /*1640*/  @!P6 FADD.FTZ R15, R15, R19 ;  /* 0x000000130f0fe221 */ /* 0x000fe20000010000 */
[----:B------:R-:W-:Y:S02]  /*1650*/  MOV R13, UR27 ;  /* 0x0000001b000d7c02 */ /* 0x000fe40008000f00 */
[----:B------:R-:W-:Y:S01]  /*1660*/  VOTEU.ALL UP1, P2 ;  /* 0x0000000000ff7886 */ /* 0x000fe20001020000 */
[----:B------:R-:W-:Y:S01]  /*1670*/  ISETP.EQ.OR P6, PT, R12, UR20, P3 ;  /* 0x000000140c007c0c */ /* 0x000fe20009fc2670 */
[----:B-----5:R-:W-:Y:S01]  /*1680*/  @!P5 FADD.FTZ R14, R14, R20 ;  /* 0x000000140e0ed221 */ /* 0x020fe20000010000 */
[----:B------:R-:W-:Y:S01]  /*1690*/  @!P5 FADD.FTZ R15, R15, R21 ;  /* 0x000000150f0fd221 */ /* 0x000fe20000010000 */
[----:B------:R-:W-:Y:S01]  /*16a0*/  ISETP.EQ.OR P5, PT, R13, UR20, P3 ;  /* 0x000000140d007c0c */ /* 0x000fe20009fa2670 */
[----:B------:R-:W-:Y:S01]  /*16b0*/  @!UP1 UIMAD.WIDE.U32 UR26, UR13, 0x8, UR18 ;  /* 0x000000080d1a98a5 */ /* 0x000fe2000f8e0012 */
[----:B------:R-:W-:-:S05]  /*16c0*/  VOTEU.ALL UP2, P4 ;  /* 0x0000000000ff7886 */ /* 0x000fca0002040000 */
[----:B------:R-:W-:Y:S01]  /*16d0*/  MOV R12, UR26 ;  /* 0x0000001a000c7c02 */ /* 0x000fe20008000f00 */
[----:B------:R-:W-:Y:S01]  /*16e0*/  @!UP2 UIMAD.WIDE.U32 UR28, UR15, 0x8, UR18 ;  /* 0x000000080f1ca8a5 */ /* 0x000fe2000f8e0012 */
[----:B------:R-:W-:Y:S01]  /*16f0*/  MOV R13, UR27 ;  /* 0x0000001b000d7c02 */ /* 0x000fe20008000f00 */
[----:B------:R-:W-:-:S03]  /*1700*/  VOTEU.ALL UP1, P6 ;  /* 0x0000000000ff7886 */ /* 0x000fc60003020000 */
[----:B------:R-:W-:Y:S01]  /*1710*/  VOTEU.ALL UP2, P5 ;  /* 0x0000000000ff7886 */ /* 0x000fe20002840000 */
[----:B------:R-:W-:Y:S01]  /*1720*/  MOV R16, UR28 ;  /* 0x0000001c00107c02 */ /* 0x000fe20008000f00 */
[----:B------:R-:W-:Y:S01]  /*1730*/  @!UP1 UIMAD.WIDE.U32 UR26, UR14, 0x8, UR18 ;  /* 0x000000080e1a98a5 */ /* 0x000fe2000f8e0012 */
[----:B------:R-:W2:Y:S01]  /*1740*/  @!P2 LDG.E.64 R12, desc[UR16][R12.64] ;  /* 0x000000100c0ca981 */ /* 0x000ea2000c1e1b00 */
[----:B------:R-:W-:Y:S01]  /*1750*/  MOV R17, UR29 ;  /* 0x0000001d00117c02 */ /* 0x000fe20008000f00 */
[----:B------:R-:W-:-:S03]  /*1760*/  @!UP2 UIMAD.WIDE.U32 UR28, UR25, 0x8, UR18 ;  /* 0x00000008191ca8a5 */ /* 0x000fc6000f8e0012 */
[----:B------:R-:W-:Y:S02]  /*1770*/  MOV R18, UR26 ;  /* 0x0000001a00127c02 */ /* 0x000fe40008000f00 */
[----:B------:R-:W-:Y:S01]  /*1780*/  MOV R19, UR27 ;  /* 0x0000001b00137c02 */ /* 0x000fe20008000f00 */
[----:B------:R-:W3:Y:S01]  /*1790*/  @!P4 LDG.E.64 R16, desc[UR16][R16.64] ;  /* 0x000000101010c981 */ /* 0x000ee2000c1e1b00 */
[----:B------:R-:W-:Y:S01]  /*17a0*/  MOV R20, UR28 ;  /* 0x0000001c00147c02 */ /* 0x000fe20008000f00 */
[----:B------:R-:W-:-:S03]  /*17b0*/  IMAD.U32 R21, RZ, RZ, UR29 ;  /* 0x0000001dff157e24 */ /* 0x000fc6000f8e00ff */
        /* <DEDUP_REMOVED lines=23> */
.L_x_3090:
[----:B------:R-:W-:-:S04]  /*1930*/  LOP3.LUT R12, R0, 0x7, RZ, 0xc0, !PT ;  /* 0x00000007000c7812 */ /* 0x000fc800078ec0ff */
[----:B------:R-:W-:-:S13]  /*1940*/  ISETP.NE.AND P2, PT, R12, RZ, PT ;  /* 0x000000ff0c00720c */ /* 0x000fda0003f45270 */
[----:B------:R-:W-:Y:S05]  /*1950*/  @!P2 BRA `(.L_x_3087) ;  /* 0x00000004006ca947 */ /* 0x000fea0003800000 */
[----:B------:R-:W-:Y:S02]  /*1960*/  IADD3 R12, PT, PT, R12, -0x1, RZ ;  /* 0xffffffff0c0c7810 */ /* 0x000fe40007ffe0ff */
[----:B------:R-:W-:Y:S02]  /*1970*/  LOP3.LUT P2, R21, R0, 0x3, RZ, 0xc0, !PT ;  /* 0x0000000300157812 */ /* 0x000fe4000784c0ff */
        /* <DEDUP_REMOVED lines=13> */
[----:B------:R-:W-:Y:S02]  /*1a50*/  MOV R16, UR12 ;  /* 0x0000000c00107c02 */ /* 0x000fe40008000f00 */
[----:B------:R-:W-:Y:S02]  /*1a60*/  MOV R17, UR14 ;  /* 0x0000000e00117c02 */ /* 0x000fe40008000f00 */
[----:B------:R-:W-:-:S02]  /*1a70*/  ISETP.EQ.OR P5, PT, R16, UR20, P3 ;  /* 0x0000001410007c0c */ /* 0x000fc40009fa2670 */
[----:B------:R-:W-:Y:S02]  /*1a80*/  ISETP.EQ.OR P4, PT, R17, UR20, P3 ;  /* 0x0000001411007c0c */ /* 0x000fe40009f82670 */
[----:B------:R-:W-:-:S09]  /*1a90*/  MOV R16, UR11 ;  /* 0x0000000b00107c02 */ /* 0x000fd20008000f00 */
[----:B------:R-:W-:Y:S02]  /*1aa0*/  VOTEU.ALL UP1, P5 ;  /* 0x0000000000ff7886 */ /* 0x000fe40002820000 */
[----:B------:R-:W-:-:S03]  /*1ab0*/  VOTEU.ALL UP2, P4 ;  /* 0x0000000000ff7886 */ /* 0x000fc60002040000 */
[----:B------:R-:W-:Y:S02]  /*1ac0*/  @!UP1 UIMAD UR12, UR12, UR21, UR6 ;  /* 0x000000150c0c92a4 */ /* 0x000fe4000f8e0206 */
[----:B------:R-:W-:Y:S02]  /*1ad0*/  @!UP2 UIMAD UR14, UR14, UR21, UR6 ;  /* 0x000000150e0ea2a4 */ /* 0x000fe4000f8e0206 */
[----:B------:R-:W-:Y:S02]  /*1ae0*/  @!UP1 UIMAD.WIDE.U32 UR12, UR12, 0x8, UR18 ;  /* 0x000000080c0c98a5 */ /* 0x000fe4000f8e0012 */
[----:B------:R-:W-:-:S06]  /*1af0*/  @!UP2 UIMAD.WIDE.U32 UR14, UR14, 0x8, UR18 ;  /* 0x000000080e0ea8a5 */ /* 0x000fcc000f8e0012 */
[----:B------:R-:W-:Y:S01]  /*1b00*/  MOV R17, UR15 ;  /* 0x0000000f00117c02 */ /* 0x000fe20008000f00 */
[----:B0--3--:R-:W-:Y:S01]  /*1b10*/  @!P6 FADD.FTZ R14, R14, R12 ;  /* 0x0000000c0e0ee221 */ /* 0x009fe20000010000 */
[----:B------:R-:W-:Y:S01]  /*1b20*/  @!P6 FADD.FTZ R15, R15, R13 ;  /* 0x0000000d0f0fe221 */ /* 0x000fe20000010000 */
[----:B------:R-:W-:Y:S01]  /*1b30*/  ISETP.EQ.OR P6, PT, R16, UR20, P3 ;  /* 0x0000001410007c0c */ /* 0x000fe20009fc2670 */
[----:B------:R-:W-:Y:S01]  /*1b40*/  IMAD.U32 R16, RZ, RZ, UR14 ;  /* 0x0000000eff107e24 */ /* 0x000fe2000f8e00ff */
[----:B------:R-:W-:Y:S02]  /*1b50*/  MOV R12, UR12 ;  /* 0x0000000c000c7c02 */ /* 0x000fe40008000f00 */
[----:B------:R-:W-:-:S03]  /*1b60*/  MOV R13, UR13 ;  /* 0x0000000d000d7c02 */ /* 0x000fc60008000f00 */
[----:B------:R-:W3:Y:S04]  /*1b70*/  @!P4 LDG.E.64 R16, desc[UR16][R16.64] ;  /* 0x000000101010c981 */ /* 0x000ee8000c1e1b00 */
[----:B------:R-:W4:Y:S02]  /*1b80*/  @!P5 LDG.E.64 R12, desc[UR16][R12.64] ;  /* 0x000000100c0cd981 */ /* 0x000f24000c1e1b00 */
[----:B------:R-:W-:-:S05]  /*1b90*/  VOTEU.ALL UP3, P6 ;  /* 0x0000000000ff7886 */ /* 0x000fca0003060000 */
[----:B------:R-:W-:-:S04]  /*1ba0*/  @!UP3 UIMAD UR11, UR11, UR21, UR6 ;  /* 0x000000150b0bb2a4 */ /* 0x000fc8000f8e0206 */
[----:B------:R-:W-:-:S06]  /*1bb0*/  @!UP3 UIMAD.WIDE.U32 UR12, UR11, 0x8, UR18 ;  /* 0x000000080b0cb8a5 */ /* 0x000fcc000f8e0012 */
[----:B-1----:R-:W-:Y:S02]  /*1bc0*/  MOV R18, UR12 ;  /* 0x0000000c00127c02 */ /* 0x002fe40008000f00 */
[----:B--2---:R-:W-:-:S06]  /*1bd0*/  MOV R19, UR13 ;  /* 0x0000000d00137c02 */ /* 0x004fcc0008000f00 */
[----:B------:R-:W2:Y:S01]  /*1be0*/  @!P6 LDG.E.64 R18, desc[UR16][R18.64] ;  /* 0x000000101212e981 */ /* 0x000ea2000c1e1b00 */
[----:B------:R-:W-:-:S04]  /*1bf0*/  MOV R20, UR5 ;  /* 0x0000000500147c02 */ /* 0x000fc80008000f00 */
[----:B------:R-:W-:-:S04]  /*1c00*/  IADD3 R20, PT, PT, R20, 0x4, RZ ;  /* 0x0000000414147810 */ /* 0x000fc80007ffe0ff */
[----:B------:R-:W-:Y:S01]  /*1c10*/  R2UR UR5, R20 ;  /* 0x00000000140572ca */ /* 0x000fe200000e0000 */
[----:B----4-:R-:W-:Y:S01]  /*1c20*/  @!P5 FADD.FTZ R14, R14, R12 ;  /* 0x0000000c0e0ed221 */ /* 0x010fe20000010000 */
[----:B------:R-:W-:-:S03]  /*1c30*/  @!P5 FADD.FTZ R15, R15, R13 ;  /* 0x0000000d0f0fd221 */ /* 0x000fc60000010000 */
[----:B---3--:R-:W-:Y:S01]  /*1c40*/  @!P4 FADD.FTZ R14, R14, R16 ;  /* 0x000000100e0ec221 */ /* 0x008fe20000010000 */
[----:B------:R-:W-:-:S03]  /*1c50*/  @!P4 FADD.FTZ R15, R15, R17 ;  /* 0x000000110f0fc221 */ /* 0x000fc60000010000 */
[----:B--2---:R-:W-:Y:S01]  /*1c60*/  @!P6 FADD.FTZ R14, R14, R18 ;  /* 0x000000120e0ee221 */ /* 0x004fe20000010000 */
[----:B------:R-:W-:-:S07]  /*1c70*/  @!P6 FADD.FTZ R15, R15, R19 ;  /* 0x000000130f0fe221 */ /* 0x000fce0000010000 */
.L_x_3092:
        /* <DEDUP_REMOVED lines=27> */
.L_x_3093:
        /* <DEDUP_REMOVED lines=13> */
.L_x_3094:
[----:B------:R-:W-:Y:S05]  /*1f00*/  BSYNC.RECONVERGENT B0 ;  /* 0x0000000000007941 */ /* 0x000fea0003800200 */
.L_x_3087:
[----:B------:R-:W4:Y:S01]  /*1f10*/  S2UR UR11, SR_CgaCtaId ;  /* 0x00000000000b79c3 */ /* 0x000f220000008800 */
[----:B------:R-:W5:Y:S01]  /*1f20*/  LDCU UR12, c[0x0][0x414] ;  /* 0x00008280ff0c77ac */ /* 0x000f620008000800 */
[----:B------:R-:W-:Y:S02]  /*1f30*/  MOV R23, UR9 ;  /* 0x0000000900177c02 */ /* 0x000fe40008000f00 */
[----:B------:R-:W-:Y:S01]  /*1f40*/  IADD3 R21, PT, PT, R2, UR10, RZ ;  /* 0x0000000a02157c10 */ /* 0x000fe2000fffe0ff */
[----:B------:R-:W-:-:S03]  /*1f50*/  UMOV UR5, 0x400 ;  /* 0x0000040000057882 */ /* 0x000fc60000000000 */
[----:B------:R-:W0:Y:S08]  /*1f60*/  @P0 LDC.64 R16, c[0x0][0x388] ;  /* 0x0000e200ff100b82 */ /* 0x000e300000000a00 */
[----:B-12---:R-:W1:Y:S01]  /*1f70*/  LDC.64 R18, c[0x0][0x398] ;  /* 0x0000e600ff127b82 */ /* 0x006e620000000a00 */
[----:B-----5:R-:W-:Y:S01]  /*1f80*/  @P0 FMUL.FTZ R22, R14, UR12 ;  /* 0x0000000c0e160c20 */ /* 0x020fe20008410000 */
[----:B----4-:R-:W-:-:S06]  /*1f90*/  ULEA UR5, UR11, UR5, 0x18 ;  /* 0x000000050b057291 */ /* 0x010fcc000f8ec0ff */
[----:B------:R-:W2:Y:S01]  /*1fa0*/  LDC.64 R12, c[0x0][0x3a0] ;  /* 0x0000e800ff0c7b82 */ /* 0x000ea20000000a00 */
[----:B0-----:R-:W-:-:S04]  /*1fb0*/  @P0 IMAD.WIDE R16, R23, 0x8, R16 ;  /* 0x0000000817100825 */ /* 0x001fc800078e0210 */
[----:B------:R-:W-:Y:S01]  /*1fc0*/  @P0 FMUL.FTZ R23, R15, UR12 ;  /* 0x0000000c0f170c20 */ /* 0x000fe20008410000 */
[----:B------:R-:W-:Y:S04]  /*1fd0*/  @!P3 STS.64 [UR5+0xc0], R14 ;  /* 0x0000c00eff00b988 */ /* 0x000fe80008000a05 */
[----:B------:R-:W-:Y:S01]  /*1fe0*/  @P0 STG.E.64 desc[UR16][R16.64], R22 ;  /* 0x0000001610000986 */ /* 0x000fe2000c101b10 */
[C---:B-1----:R-:W-:Y:S01]  /*1ff0*/  IMAD.WIDE R18, R21.reuse, 0x2, R18 ;  /* 0x0000000215127825 */ /* 0x042fe200078e0212 */
[----:B------:R-:W-:Y:S03]  /*2000*/  BAR.SYNC.DEFER_BLOCKING 0x0 ;  /* 0x0000000000007b1d */ /* 0x000fe60000010000 */
[----:B--2---:R-:W-:-:S03]  /*2010*/  IMAD.WIDE R20, R21, 0x2, R12 ;  /* 0x0000000215147825 */ /* 0x004fc600078e020c */
[----:B------:R-:W2:Y:S04]  /*2020*/  LDG.E.U16 R24, desc[UR16][R18.64] ;  /* 0x0000001012187981 */ /* 0x000ea8000c1e1500 */
[----:B------:R-:W4:Y:S04]  /*2030*/  LDG.E.U16 R26, desc[UR16][R18.64+0x2] ;  /* 0x00000210121a7981 */ /* 0x000f28000c1e1500 */
[----:B------:R-:W5:Y:S04]  /*2040*/  LDG.E.U16 R27, desc[UR16][R20.64] ;  /* 0x00000010141b7981 */ /* 0x000f68000c1e1500 */
[----:B------:R-:W5:Y:S01]  /*2050*/  LDG.E.U16 R33, desc[UR16][R20.64+0x2] ;  /* 0x0000021014217981 */ /* 0x000f62000c1e1500 */
[----:B------:R-:W-:Y:S01]  /*2060*/  BSSY.RECONVERGENT B0, `(.L_x_3095) ;  /* 0x00000ee000007945 */ /* 0x000fe20003800200 */
[----:B------:R-:W-:-:S02]  /*2070*/  VIADD R25, R32, 0x20 ;  /* 0x0000002020197836 */ /* 0x000fc40000000000 */
[----:B------:R-:W0:Y:S02]  /*2080*/  LDS.64 R38, [UR5+0xc0] ;  /* 0x0000c005ff267984 */ /* 0x000e240008000a00 */
[----:B0-----:R-:W-:-:S04]  /*2090*/  FMUL.FTZ R13, R38, UR12 ;  /* 0x0000000c260d7c20 */ /* 0x001fc80008410000 */
[----:B------:R-:W-:-:S04]  /*20a0*/  FMUL.FTZ R12, R13, R13 ;  /* 0x0000000d0d0c7220 */ /* 0x000fc80000410000 */
[----:B------:R-:W-:-:S05]  /*20b0*/  FFMA.FTZ R12, R39, UR12, -R12 ;  /* 0x0000000c270c7c23 */ /* 0x000fca000801080c */
[----:B------:R-:W-:-:S13]  /*20c0*/  FSETP.GTU.FTZ.AND P2, PT, R12, RZ, PT ;  /* 0x000000ff0c00720b */ /* 0x000fda0003f5c000 */
[----:B---3--:R-:W0:Y:S02]  /*20d0*/  @P2 LDC R15, c[0x0][0x3a8] ;  /* 0x0000ea00ff0f2b82 */ /* 0x008e240000000800 */
[----:B0-----:R-:W-:Y:S01]  /*20e0*/  @P2 FADD.FTZ R22, R12, R15 ;  /* 0x0000000f0c162221 */ /* 0x001fe20000010000 */
[----:B------:R-:W-:-:S06]  /*20f0*/  MOV R12, 0x3f800000 ;  /* 0x3f800000000c7802 */ /* 0x000fcc0000000f00 */
[----:B------:R0:W1:Y:S01]  /*2100*/  @P2 MUFU.RSQ R12, R22 ;  /* 0x00000016000c2308 */ /* 0x0000620000001400 */
[----:B--2---:R-:W-:Y:S02]  /*2110*/  SHF.L.U32 R14, R24, 0x10, RZ ;  /* 0x00000010180e7819 */ /* 0x004fe400000006ff */
[----:B----4-:R-:W-:Y:S02]  /*2120*/  SHF.L.U32 R15, R26, 0x10, RZ ;  /* 0x000000101a0f7819 */ /* 0x010fe400000006ff */
[----:B-----5:R-:W-:Y:S02]  /*2130*/  SHF.L.U32 R17, R27, 0x10, RZ ;  /* 0x000000101b117819 */ /* 0x020fe400000006ff */
[----:B------:R-:W-:Y:S01]  /*2140*/  SHF.L.U32 R16, R33, 0x10, RZ ;  /* 0x0000001021107819 */ /* 0x000fe200000006ff */
[----:B01----:R-:W-:Y:S06]  /*2150*/  BRA.U UP0, `(.L_x_3096) ;  /* 0x0000000500747547 */ /* 0x003fec000b800000 */
[----:B------:R-:W0:Y:S01]  /*2160*/  LDCU.64 UR12, c[0x0][0x3e8] ;  /* 0x00007d00ff0c77ac */ /* 0x000e220008000a00 */
[----:B------:R-:W-:Y:S01]  /*2170*/  SHF.R.S32.HI R21, RZ, 0x1f, R32 ;  /* 0x0000001fff157819 */ /* 0x000fe20000011420 */
[----:B------:R-:W-:Y:S01]  /*2180*/  BSSY.RECONVERGENT B1, `(.L_x_3097) ;  /* 0x000001f000017945 */ /* 0x000fe20003800200 */
[C---:B------:R-:W-:Y:S02]  /*2190*/  IADD3 R22, PT, PT, R32.reuse, 0x40, RZ ;  /* 0x0000004020167810 */ /* 0x040fe40007ffe0ff */
[----:B------:R-:W-:Y:S02]  /*21a0*/  SHF.R.S32.HI R26, RZ, 0x1f, R25 ;  /* 0x0000001fff1a7819 */ /* 0x000fe40000011419 */
[----:B------:R-:W-:Y:S02]  /*21b0*/  SHF.R.S32.HI R23, RZ, 0x1f, R30 ;  /* 0x0000001fff177819 */ /* 0x000fe4000001141e */
[----:B------:R-:W-:Y:S02]  /*21c0*/  SHF.R.S32.HI R24, RZ, 0x1f, R22 ;  /* 0x0000001fff187819 */ /* 0x000fe40000011416 */
[----:B0-----:R-:W-:-:S02]  /*21d0*/  ISETP.GE.U32.AND P2, PT, R32, UR12, PT ;  /* 0x0000000c20007c0c */ /* 0x001fc4000bf46070 */
[----:B------:R-:W-:Y:S02]  /*21e0*/  ISETP.GE.U32.AND P3, PT, R25, UR12, PT ;  /* 0x0000000c19007c0c */ /* 0x000fe4000bf66070 */
[----:B------:R-:W-:Y:S02]  /*21f0*/  ISETP.GE.AND.EX P2, PT, R21, UR13, PT, P2 ;  /* 0x0000000d15007c0c */ /* 0x000fe4000bf46320 */
[----:B------:R-:W-:Y:S02]  /*2200*/  ISETP.GE.U32.AND P4, PT, R22, UR12, PT ;  /* 0x0000000c16007c0c */ /* 0x000fe4000bf86070 */
[----:B------:R-:W-:Y:S02]  /*2210*/  ISETP.GE.U32.AND P1, PT, R30, UR12, PT ;  /* 0x0000000c1e007c0c */ /* 0x000fe4000bf26070 */
[----:B------:R-:W-:Y:S02]  /*2220*/  ISETP.GE.AND.EX P3, PT, R26, UR13, PT, P3 ;  /* 0x0000000d1a007c0c */ /* 0x000fe4000bf66330 */
[----:B------:R-:W-:-:S02]  /*2230*/  ISETP.GE.AND.EX P4, PT, R24, UR13, PT, P4 ;  /* 0x0000000d18007c0c */ /* 0x000fc4000bf86340 */
[----:B------:R-:W-:-:S03]  /*2240*/  ISETP.GE.AND.EX P1, PT, R23, UR13, PT, P1 ;  /* 0x0000000d17007c0c */ /* 0x000fc6000bf26310 */
[----:B------:R-:W-:Y:S10]  /*2250*/  @P2 BRA `(.L_x_3098) ;  /* 0x0000000000442947 */ /* 0x000ff40003800000 */
        /* <DEDUP_REMOVED lines=17> */
.L_x_3098:
[----:B------:R-:W-:Y:S05]  /*2370*/  BSYNC.RECONVERGENT B1 ;  /* 0x0000000000017941 */ /* 0x000fea0003800200 */
.L_x_3097:
[----:B------:R-:W-:Y:S04]  /*2380*/  BSSY.RECONVERGENT B1, `(.L_x_3099) ;  /* 0x0000013000017945 */ /* 0x000fe80003800200 */
[----:B------:R-:W-:Y:S05]  /*2390*/  @P3 BRA `(.L_x_3100) ;  /* 0x0000000000443947 */ /* 0x000fea0003800000 */
[----:B------:R-:W1:Y:S01]  /*23a0*/  LDCU.64 UR10, c[0x0][0x3e0] ;  /* 0x00007c00ff0a77ac */ /* 0x000e620008000a00 */
[----:B0-----:R-:W-:Y:S01]  /*23b0*/  MOV R6, R36 ;  /* 0x0000002400067202 */ /* 0x001fe20000000f00 */
[----:B------:R-:W-:Y:S02]  /*23c0*/  IMAD.MOV.U32 R7, RZ, RZ, R35 ;  /* 0x000000ffff077224 */ /* 0x000fe400078e0023 */
[C---:B------:R-:W-:Y:S01]  /*23d0*/  FADD.FTZ R19, -R13.reuse, R4 ;  /* 0x000000040d137221 */ /* 0x040fe20000010100 */
[----:B------:R-:W0:Y:S01]  /*23e0*/  LDCU.64 UR14, c[0x0][0x380] ;  /* 0x00007000ff0e77ac */ /* 0x000e220008000a00 */
[----:B------:R-:W-:Y:S02]  /*23f0*/  FADD.FTZ R5, -R13, R5 ;  /* 0x000000050d057221 */ /* 0x000fe40000010100 */
[-C--:B------:R-:W-:Y:S02]  /*2400*/  FMUL.FTZ R18, R19, R12.reuse ;  /* 0x0000000c13127220 */ /* 0x080fe40000410000 */
[----:B------:R-:W-:-:S02]  /*2410*/  FMUL.FTZ R19, R5, R12 ;  /* 0x0000000c05137220 */ /* 0x000fc40000410000 */
[----:B------:R-:W-:Y:S02]  /*2420*/  FFMA.FTZ R18, R14, R18, R17 ;  /* 0x000000120e127223 */ /* 0x000fe40000010011 */
[----:B------:R-:W-:Y:S01]  /*2430*/  FFMA.FTZ R19, R15, R19, R16 ;  /* 0x000000130f137223 */ /* 0x000fe20000010010 */
[----:B-1----:R-:W-:Y:S02]  /*2440*/  IMAD R26, R26, UR10, RZ ;  /* 0x0000000a1a1a7c24 */ /* 0x002fe4000f8e02ff */
[----:B------:R-:W-:-:S04]  /*2450*/  IMAD.WIDE.U32 R6, R25, UR10, R6 ;  /* 0x0000000a19067c25 */ /* 0x000fc8000f8e0006 */
[----:B------:R-:W-:Y:S01]  /*2460*/  IMAD R25, R25, UR11, R26 ;  /* 0x0000000b19197c24 */ /* 0x000fe2000f8e021a */
[----:B0-----:R-:W-:-:S04]  /*2470*/  LEA R4, P2, R6, UR14, 0x2 ;  /* 0x0000000e06047c11 */ /* 0x001fc8000f8410ff */
[----:B------:R-:W-:-:S04]  /*2480*/  IADD3 R25, PT, PT, R7, R25, RZ ;  /* 0x0000001907197210 */ /* 0x000fc80007ffe0ff */
[----:B------:R-:W-:-:S05]  /*2490*/  LEA.HI.X R5, R6, UR15, R25, 0x2, P2 ;  /* 0x0000000f06057c11 */ /* 0x000fca00090f1419 */
[----:B------:R1:W-:Y:S02]  /*24a0*/  STG.E.64 desc[UR16][R4.64], R18 ;  /* 0x0000001204007986 */ /* 0x0003e4000c101b10 */
.L_x_3100:
[----:B------:R-:W-:Y:S05]  /*24b0*/  BSYNC.RECONVERGENT B1 ;  /* 0x0000000000017941 */ /* 0x000fea0003800200 */
.L_x_3099:
[----:B------:R-:W-:Y:S04]  /*24c0*/  BSSY.RECONVERGENT B1, `(.L_x_3101) ;  /* 0x0000013000017945 */ /* 0x000fe80003800200 */
[----:B------:R-:W-:Y:S05]  /*24d0*/  @P4 BRA `(.L_x_3102) ;  /* 0x0000000000444947 */ /* 0x000fea0003800000 */
[----:B------:R-:W2:Y:S01]  /*24e0*/  LDCU.64 UR10, c[0x0][0x3e0] ;  /* 0x00007c00ff0a77ac */ /* 0x000ea20008000a00 */
[----:B-1----:R-:W-:Y:S01]  /*24f0*/  MOV R4, R36 ;  /* 0x0000002400047202 */ /* 0x002fe20000000f00 */
[C---:B0-----:R-:W-:Y:S01]  /*2500*/  FADD.FTZ R7, -R13.reuse, R8 ;  /* 0x000000080d077221 */ /* 0x041fe20000010100 */
[----:B------:R-:W-:Y:S01]  /*2510*/  MOV R5, R35 ;  /* 0x0000002300057202 */ /* 0x000fe20000000f00 */
[----:B------:R-:W0:Y:S01]  /*2520*/  LDCU.64 UR14, c[0x0][0x380] ;  /* 0x00007000ff0e77ac */ /* 0x000e220008000a00 */
[----:B------:R-:W-:Y:S01]  /*2530*/  FADD.FTZ R9, -R13, R9 ;  /* 0x000000090d097221 */ /* 0x000fe20000010100 */
[----:B------:R-:W-:-:S03]  /*2540*/  FMUL.FTZ R7, R7, R12 ;  /* 0x0000000c07077220 */ /* 0x000fc60000410000 */
[----:B------:R-:W-:Y:S01]  /*2550*/  FMUL.FTZ R9, R9, R12 ;  /* 0x0000000c09097220 */ /* 0x000fe20000410000 */
[----:B------:R-:W-:-:S03]  /*2560*/  FFMA.FTZ R8, R14, R7, R17 ;  /* 0x000000070e087223 */ /* 0x000fc60000010011 */
[----:B------:R-:W-:Y:S01]  /*2570*/  FFMA.FTZ R9, R15, R9, R16 ;  /* 0x000000090f097223 */ /* 0x000fe20000010010 */
[----:B--2---:R-:W-:Y:S02]  /*2580*/  IMAD R19, R24, UR10, RZ ;  /* 0x0000000a18137c24 */ /* 0x004fe4000f8e02ff */
[----:B------:R-:W-:-:S04]  /*2590*/  IMAD.WIDE.U32 R4, R22, UR10, R4 ;  /* 0x0000000a16047c25 */ /* 0x000fc8000f8e0004 */
[----:B------:R-:W-:Y:S01]  /*25a0*/  IMAD R19, R22, UR11, R19 ;  /* 0x0000000b16137c24 */ /* 0x000fe2000f8e0213 */
[----:B0-----:R-:W-:-:S04]  /*25b0*/  LEA R6, P2, R4, UR14, 0x2 ;  /* 0x0000000e04067c11 */ /* 0x001fc8000f8410ff */
[----:B------:R-:W-:-:S04]  /*25c0*/  IADD3 R19, PT, PT, R5, R19, RZ ;  /* 0x0000001305137210 */ /* 0x000fc80007ffe0ff */
[----:B------:R-:W-:-:S05]  /*25d0*/  LEA.HI.X R7, R4, UR15, R19, 0x2, P2 ;  /* 0x0000000f04077c11 */ /* 0x000fca00090f1413 */
[----:B------:R2:W-:Y:S02]  /*25e0*/  STG.E.64 desc[UR16][R6.64], R8 ;  /* 0x0000000806007986 */ /* 0x0005e4000c101b10 */
.L_x_3102:
[----:B------:R-:W-:Y:S05]  /*25f0*/  BSYNC.RECONVERGENT B1 ;  /* 0x0000000000017941 */ /* 0x000fea0003800200 */
.L_x_3101:
[----:B------:R-:W-:Y:S05]  /*2600*/  @P1 BRA `(.L_x_3103) ;  /* 0x00000008004c1947 */ /* 0x000fea0003800000 */
[----:B------:R-:W3:Y:S01]  /*2610*/  LDCU.64 UR10, c[0x0][0x3e0] ;  /* 0x00007c00ff0a77ac */ /* 0x000ee20008000a00 */
[----:B-1----:R-:W-:Y:S01]  /*2620*/  MOV R4, R36 ;  /* 0x0000002400047202 */ /* 0x002fe20000000f00 */
[C---:B0-2---:R-:W-:Y:S01]  /*2630*/  FADD.FTZ R7, -R13.reuse, R10 ;  /* 0x0000000a0d077221 */ /* 0x045fe20000010100 */
[----:B------:R-:W-:Y:S01]  /*2640*/  MOV R5, R35 ;  /* 0x0000002300057202 */ /* 0x000fe20000000f00 */
[----:B------:R-:W0:Y:S01]  /*2650*/  LDCU.64 UR12, c[0x0][0x380] ;  /* 0x00007000ff0c77ac */ /* 0x000e220008000a00 */
[----:B------:R-:W-:Y:S01]  /*2660*/  FADD.FTZ R11, -R13, R11 ;  /* 0x0000000b0d0b7221 */ /* 0x000fe20000010100 */
[----:B------:R-:W-:-:S03]  /*2670*/  FMUL.FTZ R7, R7, R12 ;  /* 0x0000000c07077220 */ /* 0x000fc60000410000 */
[----:B------:R-:W-:Y:S01]  /*2680*/  FMUL.FTZ R11, R11, R12 ;  /* 0x0000000c0b0b7220 */ /* 0x000fe20000410000 */
[----:B------:R-:W-:-:S03]  /*2690*/  FFMA.FTZ R10, R14, R7, R17 ;  /* 0x000000070e0a7223 */ /* 0x000fc60000010011 */
[----:B------:R-:W-:Y:S01]  /*26a0*/  FFMA.FTZ R11, R15, R11, R16 ;  /* 0x0000000b0f0b7223 */ /* 0x000fe20000010010 */
[----:B---3--:R-:W-:Y:S02]  /*26b0*/  IMAD R23, R23, UR10, RZ ;  /* 0x0000000a17177c24 */ /* 0x008fe4000f8e02ff */
[----:B------:R-:W-:-:S04]  /*26c0*/  IMAD.WIDE.U32 R4, R30, UR10, R4 ;  /* 0x0000000a1e047c25 */ /* 0x000fc8000f8e0004 */
[----:B------:R-:W-:Y:S01]  /*26d0*/  IMAD R23, R30, UR11, R23 ;  /* 0x0000000b1e177c24 */ /* 0x000fe2000f8e0217 */
[----:B0-----:R-:W-:-:S04]  /*26e0*/  LEA R6, P1, R4, UR12, 0x2 ;  /* 0x0000000c04067c11 */ /* 0x001fc8000f8210ff */
[----:B------:R-:W-:-:S04]  /*26f0*/  IADD3 R23, PT, PT, R5, R23, RZ ;  /* 0x0000001705177210 */ /* 0x000fc80007ffe0ff */
[----:B------:R-:W-:-:S05]  /*2700*/  LEA.HI.X R7, R4, UR13, R23, 0x2, P1 ;  /* 0x0000000d04077c11 */ /* 0x000fca00088f1417 */
[----:B------:R3:W-:Y:S01]  /*2710*/  STG.E.64 desc[UR16][R6.64], R10 ;  /* 0x0000000a06007986 */ /* 0x0007e2000c101b10 */
[----:B------:R-:W-:Y:S05]  /*2720*/  BRA `(.L_x_3103) ;  /* 0x0000000800047947 */ /* 0x000fea0003800000 */
.L_x_3096:
[----:B------:R-:W0:Y:S01]  /*2730*/  LDCU.64 UR14, c[0x0][0x3e8] ;  /* 0x00007d00ff0e77ac */ /* 0x000e220008000a00 */
[----:B------:R-:W-:Y:S01]  /*2740*/  IADD3 R22, PT, PT, R32, 0x40, RZ ;  /* 0x0000004020167810 */ /* 0x000fe20007ffe0ff */
[----:B------:R-:W-:Y:S01]  /*2750*/  BSSY.RECONVERGENT B1, `(.L_x_3104) ;  /* 0x0000027000017945 */ /* 0x000fe20003800200 */
[----:B------:R-:W-:Y:S02]  /*2760*/  SHF.R.S32.HI R26, RZ, 0x1f, R25 ;  /* 0x0000001fff1a7819 */ /* 0x000fe40000011419 */
[----:B------:R-:W-:Y:S02]  /*2770*/  SHF.R.S32.HI R23, RZ, 0x1f, R30 ;  /* 0x0000001fff177819 */ /* 0x000fe4000001141e */
[----:B------:R-:W-:Y:S02]  /*2780*/  SHF.R.S32.HI R24, RZ, 0x1f, R22 ;  /* 0x0000001fff187819 */ /* 0x000fe40000011416 */
[----:B0-----:R-:W-:Y:S02]  /*2790*/  ISETP.GE.U32.AND P2, PT, R25, UR14, PT ;  /* 0x0000000e19007c0c */ /* 0x001fe4000bf46070 */
[----:B------:R-:W-:-:S02]  /*27a0*/  ISETP.GE.U32.AND P3, PT, R22, UR14, PT ;  /* 0x0000000e16007c0c */ /* 0x000fc4000bf66070 */
[----:B------:R-:W-:Y:S02]  /*27b0*/  ISETP.GE.U32.AND P4, PT, R30, UR14, PT ;  /* 0x0000000e1e007c0c */ /* 0x000fe4000bf86070 */
[----:B------:R-:W-:Y:S02]  /*27c0*/  ISETP.GE.AND.EX P2, PT, R26, UR15, PT, P2 ;  /* 0x0000000f1a007c0c */ /* 0x000fe4000bf46320 */
[----:B------:R-:W-:Y:S02]  /*27d0*/  ISETP.GE.AND.EX P3, PT, R24, UR15, PT, P3 ;  /* 0x0000000f18007c0c */ /* 0x000fe4000bf66330 */
[----:B------:R-:W-:Y:S01]  /*27e0*/  ISETP.GE.AND.EX P4, PT, R23, UR15, PT, P4 ;  /* 0x0000000f17007c0c */ /* 0x000fe2000bf86340 */
[----:B------:R-:W-:-:S12]  /*27f0*/  @P1 BRA `(.L_x_3105) ;  /* 0x0000000000701947 */ /* 0x000fd80003800000 */
[----:B------:R-:W0:Y:S01]  /*2800*/  LDCU.64 UR10, c[0x0][0x3e0] ;  /* 0x00007c00ff0a77ac */ /* 0x000e220008000a00 */
[----:B------:R-:W-:Y:S01]  /*2810*/  SHF.R.S32.HI R19, RZ, 0x1f, R32 ;  /* 0x0000001fff137819 */ /* 0x000fe20000011420 */
[----:B------:R-:W-:Y:S01]  /*2820*/  IMAD.MOV.U32 R21, RZ, RZ, R35 ;  /* 0x000000ffff157224 */ /* 0x000fe200078e0023 */
[----:B------:R-:W-:Y:S01]  /*2830*/  MOV R20, R36 ;  /* 0x0000002400147202 */ /* 0x000fe20000000f00 */
[----:B------:R-:W1:Y:S01]  /*2840*/  LDCU.64 UR12, c[0x0][0x380] ;  /* 0x00007000ff0c77ac */ /* 0x000e620008000a00 */
[----:B------:R-:W-:-:S04]  /*2850*/  FADD.FTZ R7, -R13, R7 ;  /* 0x000000070d077221 */ /* 0x000fc80000010100 */
        /* <DEDUP_REMOVED lines=14> */
[----:B------:R-:W-:Y:S01]  /*2940*/  FMUL.FTZ R20, R39, -1.4426950216293334961 ;  /* 0xbfb8aa3b27147820 */ /* 0x000fe20000410000 */
[----:B------:R-:W0:Y:S08]  /*2950*/  MUFU.RCP R7, R33 ;  /* 0x0000002100077308 */ /* 0x000e300000001000 */
[----:B------:R-:W1:Y:S01]  /*2960*/  MUFU.EX2 R20, R20 ;  /* 0x0000001400147308 */ /* 0x000e620000000800 */
[----:B0-----:R-:W-:Y:S01]  /*2970*/  FMUL.FTZ R7, R38, R7 ;  /* 0x0000000726077220 */ /* 0x001fe20000410000 */
[----:B-1----:R-:W-:-:S06]  /*2980*/  FADD.FTZ R21, R20, 1 ;  /* 0x3f80000014157421 */ /* 0x002fcc0000010000 */
[----:B------:R-:W0:Y:S02]  /*2990*/  MUFU.RCP R6, R21 ;  /* 0x0000001500067308 */ /* 0x000e240000001000 */
[----:B0-----:R-:W-:-:S05]  /*29a0*/  FMUL.FTZ R6, R39, R6 ;  /* 0x0000000627067220 */ /* 0x001fca0000410000 */
[----:B------:R0:W-:Y:S02]  /*29b0*/  STG.E.64 desc[UR16][R18.64], R6 ;  /* 0x0000000612007986 */ /* 0x0001e4000c101b10 */
.L_x_3105:
[----:B------:R-:W-:Y:S05]  /*29c0*/  BSYNC.RECONVERGENT B1 ;  /* 0x0000000000017941 */ /* 0x000fea0003800200 */
.L_x_3104:
[----:B------:R-:W-:Y:S04]  /*29d0*/  BSSY.RECONVERGENT B1, `(.L_x_3106) ;  /* 0x000001d000017945 */ /* 0x000fe80003800200 */
[----:B------:R-:W-:Y:S05]  /*29e0*/  @P2 BRA `(.L_x_3107) ;  /* 0x00000000006c2947 */ /* 0x000fea0003800000 */
[C---:B0-----:R-:W-:Y:S01]  /*29f0*/  FADD.FTZ R7, -R13.reuse, R4 ;  /* 0x000000040d077221 */ /* 0x041fe20000010100 */
[----:B------:R-:W-:Y:S01]  /*2a00*/  FADD.FTZ R5, -R13, R5 ;  /* 0x000000050d057221 */ /* 0x000fe20000010100 */
[----:B------:R-:W0:Y:S02]  /*2a10*/  LDCU.64 UR10, c[0x0][0x3e0] ;  /* 0x00007c00ff0a77ac */ /* 0x000e240008000a00 */
        /* <DEDUP_REMOVED lines=9> */
[----:B0-----:R-:W-:-:S04]  /*2ab0*/  IMAD R6, R26, UR10, RZ ;  /* 0x0000000a1a067c24 */ /* 0x001fc8000f8e02ff */
[C---:B------:R-:W-:Y:S01]  /*2ac0*/  IMAD R33, R25.reuse, UR11, R6 ;  /* 0x0000000b19217c24 */ /* 0x040fe2000f8e0206 */
[----:B------:R-:W-:Y:S02]  /*2ad0*/  MOV R6, R36 ;  /* 0x0000002400067202 */ /* 0x000fe40000000f00 */
[----:B------:R-:W0:Y:S03]  /*2ae0*/  MUFU.EX2 R5, R5 ;  /* 0x0000000500057308 */ /* 0x000e260000000800 */
[----:B------:R-:W-:-:S04]  /*2af0*/  IMAD.WIDE.U32 R6, R25, UR10, R6 ;  /* 0x0000000a19067c25 */ /* 0x000fc8000f8e0006 */
[----:B--2---:R-:W-:Y:S01]  /*2b00*/  FADD.FTZ R20, R4, 1 ;  /* 0x3f80000004147421 */ /* 0x004fe20000010000 */
[----:B------:R-:W-:Y:S02]  /*2b10*/  IADD3 R33, PT, PT, R7, R33, RZ ;  /* 0x0000002107217210 */ /* 0x000fe40007ffe0ff */
[C---:B-1----:R-:W-:Y:S01]  /*2b20*/  LEA R4, P1, R6.reuse, UR12, 0x2 ;  /* 0x0000000c06047c11 */ /* 0x042fe2000f8210ff */
[----:B------:R-:W1:Y:S01]  /*2b30*/  MUFU.RCP R21, R20 ;  /* 0x0000001400157308 */ /* 0x000e620000001000 */
[----:B0-----:R-:W-:Y:S02]  /*2b40*/  FADD.FTZ R27, R5, 1 ;  /* 0x3f800000051b7421 */ /* 0x001fe40000010000 */
[----:B------:R-:W-:-:S05]  /*2b50*/  LEA.HI.X R5, R6, UR13, R33, 0x2, P1 ;  /* 0x0000000d06057c11 */ /* 0x000fca00088f1421 */
[----:B------:R-:W0:Y:S01]  /*2b60*/  MUFU.RCP R26, R27 ;  /* 0x0000001b001a7308 */ /* 0x000e220000001000 */
[----:B-1----:R-:W-:Y:S01]  /*2b70*/  FMUL.FTZ R6, R18, R21 ;  /* 0x0000001512067220 */ /* 0x002fe20000410000 */
[----:B0-----:R-:W-:-:S05]  /*2b80*/  FMUL.FTZ R7, R19, R26 ;  /* 0x0000001a13077220 */ /* 0x001fca0000410000 */
[----:B------:R1:W-:Y:S02]  /*2b90*/  STG.E.64 desc[UR16][R4.64], R6 ;  /* 0x0000000604007986 */ /* 0x0003e4000c101b10 */
.L_x_3107:
[----:B------:R-:W-:Y:S05]  /*2ba0*/  BSYNC.RECONVERGENT B1 ;  /* 0x0000000000017941 */ /* 0x000fea0003800200 */
.L_x_3106:
[----:B------:R-:W-:Y:S04]  /*2bb0*/  BSSY.RECONVERGENT B1, `(.L_x_3108) ;  /* 0x000001d000017945 */ /* 0x000fe80003800200 */
[----:B------:R-:W-:Y:S05]  /*2bc0*/  @P3 BRA `(.L_x_3109) ;  /* 0x00000000006c3947 */ /* 0x000fea0003800000 */
[C---:B-1----:R-:W-:Y:S01]  /*2bd0*/  FADD.FTZ R5, -R13.reuse, R8 ;  /* 0x000000080d057221 */ /* 0x042fe20000010100 */
[----:B------:R-:W-:Y:S01]  /*2be0*/  FADD.FTZ R9, -R13, R9 ;  /* 0x000000090d097221 */ /* 0x000fe20000010100 */
[----:B------:R-:W1:Y:S02]  /*2bf0*/  LDCU.64 UR10, c[0x0][0x3e0] ;  /* 0x00007c00ff0a77ac */ /* 0x000e640008000a00 */
[-C--:B------:R-:W-:Y:S01]  /*2c00*/  FMUL.FTZ R5, R5, R12.reuse ;  /* 0x0000000c05057220 */ /* 0x080fe20000410000 */
[----:B------:R-:W-:Y:S01]  /*2c10*/  FMUL.FTZ R9, R9, R12 ;  /* 0x0000000c09097220 */ /* 0x000fe20000410000 */
[----:B------:R-:W2:Y:S02]  /*2c20*/  LDCU.64 UR12, c[0x0][0x380] ;  /* 0x00007000ff0c77ac */ /* 0x000ea40008000a00 */
[----:B0-----:R-:W-:Y:S01]  /*2c30*/  FFMA.FTZ R19, R14, R5, R17 ;  /* 0x000000050e137223 */ /* 0x001fe20000010011 */
[----:B------:R-:W-:Y:S01]  /*2c40*/  FFMA.FTZ R18, R15, R9, R16 ;  /* 0x000000090f127223 */ /* 0x000fe20000010010 */
[----:B------:R-:W-:-:S02]  /*2c50*/  MOV R5, R35 ;  /* 0x0000002300057202 */ /* 0x000fc40000000f00 */
[----:B------:R-:W-:Y:S01]  /*2c60*/  FMUL.FTZ R4, R19, -1.4426950216293334961 ;  /* 0xbfb8aa3b13047820 */ /* 0x000fe20000410000 */
[----:B------:R-:W-:-:S05]  /*2c70*/  FMUL.FTZ R6, R18, -1.4426950216293334961 ;  /* 0xbfb8aa3b12067820 */ /* 0x000fca0000410000 */
[----:B------:R-:W0:Y:S01]  /*2c80*/  MUFU.EX2 R4, R4 ;  /* 0x0000000400047308 */ /* 0x000e220000000800 */
[----:B-1----:R-:W-:-:S04]  /*2c90*/  IMAD R7, R24, UR10, RZ ;  /* 0x0000000a18077c24 */ /* 0x002fc8000f8e02ff */
[----:B------:R-:W-:-:S03]  /*2ca0*/  IMAD R7, R22, UR11, R7 ;  /* 0x0000000b16077c24 */ /* 0x000fc6000f8e0207 */
[----:B------:R-:W1:Y:S01]  /*2cb0*/  MUFU.EX2 R6, R6 ;  /* 0x0000000600067308 */ /* 0x000e620000000800 */
[----:B0-----:R-:W-:Y:S01]  /*2cc0*/  FADD.FTZ R8, R4, 1 ;  /* 0x3f80000004087421 */ /* 0x001fe20000010000 */
[----:B------:R-:W-:-:S06]  /*2cd0*/  MOV R4, R36 ;  /* 0x0000002400047202 */ /* 0x000fcc0000000f00 */
[----:B------:R-:W0:Y:S01]  /*2ce0*/  MUFU.RCP R8, R8 ;  /* 0x0000000800087308 */ /* 0x000e220000001000 */
[----:B------:R-:W-:-:S04]  /*2cf0*/  IMAD.WIDE.U32 R4, R22, UR10, R4 ;  /* 0x0000000a16047c25 */ /* 0x000fc8000f8e0004 */
[----:B-1----:R-:W-:Y:S01]  /*2d00*/  FADD.FTZ R9, R6, 1 ;  /* 0x3f80000006097421 */ /* 0x002fe20000010000 */
[----:B--2---:R-:W-:-:S05]  /*2d10*/  LEA R6, P1, R4, UR12, 0x2 ;  /* 0x0000000c04067c11 */ /* 0x004fca000f8210ff */
[----:B------:R-:W1:Y:S01]  /*2d20*/  MUFU.RCP R9, R9 ;  /* 0x0000000900097308 */ /* 0x000e620000001000 */
[----:B------:R-:W-:-:S04]  /*2d30*/  IADD3 R7, PT, PT, R5, R7, RZ ;  /* 0x0000000705077210 */ /* 0x000fc80007ffe0ff */
[----:B------:R-:W-:Y:S01]  /*2d40*/  LEA.HI.X R7, R4, UR13, R7, 0x2, P1 ;  /* 0x0000000d04077c11 */ /* 0x000fe200088f1407 */
[----:B0-----:R-:W-:Y:S01]  /*2d50*/  FMUL.FTZ R4, R19, R8 ;  /* 0x0000000813047220 */ /* 0x001fe20000410000 */
[----:B-1----:R-:W-:-:S05]  /*2d60*/  FMUL.FTZ R5, R18, R9 ;  /* 0x0000000912057220 */ /* 0x002fca0000410000 */
[----:B------:R2:W-:Y:S02]  /*2d70*/  STG.E.64 desc[UR16][R6.64], R4 ;  /* 0x0000000406007986 */ /* 0x0005e4000c101b10 */
.L_x_3109:
[----:B------:R-:W-:Y:S05]  /*2d80*/  BSYNC.RECONVERGENT B1 ;  /* 0x0000000000017941 */ /* 0x000fea0003800200 */
.L_x_3108:
[----:B------:R-:W-:Y:S05]  /*2d90*/  @P4 BRA `(.L_x_3103) ;  /* 0x0000000000684947 */ /* 0x000fea0003800000 */
[C---:B-12---:R-:W-:Y:S01]  /*2da0*/  FADD.FTZ R5, -R13.reuse, R10 ;  /* 0x0000000a0d057221 */ /* 0x046fe20000010100 */
[----:B------:R-:W-:Y:S01]  /*2db0*/  FADD.FTZ R11, -R13, R11 ;  /* 0x0000000b0d0b7221 */ /* 0x000fe20000010100 */
        /* <DEDUP_REMOVED lines=9> */
[----:B------:R-:W0:Y:S01]  /*2e50*/  MUFU.EX2 R4, R4 ;  /* 0x0000000400047308 */ /* 0x000e220000000800 */
[----:B-1----:R-:W-:Y:S02]  /*2e60*/  IMAD R23, R23, UR10, RZ ;  /* 0x0000000a17177c24 */ /* 0x002fe4000f8e02ff */
[----:B------:R-:W-:-:S05]  /*2e70*/  IMAD.WIDE.U32 R34, R30, UR10, R34 ;  /* 0x0000000a1e227c25 */ /* 0x000fca000f8e0022 */
[----:B------:R-:W1:Y:S01]  /*2e80*/  MUFU.EX2 R5, R5 ;  /* 0x0000000500057308 */ /* 0x000e620000000800 */
[----:B------:R-:W-:-:S05]  /*2e90*/  IMAD R23, R30, UR11, R23 ;  /* 0x0000000b1e177c24 */ /* 0x000fca000f8e0217 */
[----:B------:R-:W-:Y:S01]  /*2ea0*/  IADD3 R23, PT, PT, R35, R23, RZ ;  /* 0x0000001723177210 */ /* 0x000fe20007ffe0ff */
[----:B0-----:R-:W-:Y:S01]  /*2eb0*/  FADD.FTZ R6, R4, 1 ;  /* 0x3f80000004067421 */ /* 0x001fe20000010000 */
[----:B--2---:R-:W-:-:S05]  /*2ec0*/  LEA R4, P1, R34, UR12, 0x2 ;  /* 0x0000000c22047c11 */ /* 0x004fca000f8210ff */
[----:B------:R-:W0:Y:S01]  /*2ed0*/  MUFU.RCP R6, R6 ;  /* 0x0000000600067308 */ /* 0x000e220000001000 */
[----:B-1----:R-:W-:Y:S01]  /*2ee0*/  FADD.FTZ R7, R5, 1 ;  /* 0x3f80000005077421 */ /* 0x002fe20000010000 */
[----:B------:R-:W-:-:S06]  /*2ef0*/  LEA.HI.X R5, R34, UR13, R23, 0x2, P1 ;  /* 0x0000000d22057c11 */ /* 0x000fcc00088f1417 */
[----:B------:R-:W1:Y:S01]  /*2f00*/  MUFU.RCP R7, R7 ;  /* 0x0000000700077308 */ /* 0x000e620000001000 */
[----:B0-----:R-:W-:Y:S01]  /*2f10*/  FMUL.FTZ R8, R17, R6 ;  /* 0x0000000611087220 */ /* 0x001fe20000410000 */
[----:B-1----:R-:W-:-:S05]  /*2f20*/  FMUL.FTZ R9, R16, R7 ;  /* 0x0000000710097220 */ /* 0x002fca0000410000 */
[----:B------:R4:W-:Y:S02]  /*2f30*/  STG.E.64 desc[UR16][R4.64], R8 ;  /* 0x0000000804007986 */ /* 0x0009e4000c101b10 */
.L_x_3103:
[----:B------:R-:W-:Y:S05]  /*2f40*/  BSYNC.RECONVERGENT B0 ;  /* 0x0000000000007941 */ /* 0x000fea0003800200 */
.L_x_3095:
[----:B------:R-:W-:Y:S02]  /*2f50*/  UIADD3 UR9, UPT, UPT, UR21, UR9, URZ ;  /* 0x0000000915097290 */ /* 0x000fe4000fffe0ff */
[----:B------:R-:W-:Y:S02]  /*2f60*/  UIADD3 UR4, UPT, UPT, UR4, 0x1, URZ ;  /* 0x0000000104047890 */ /* 0x000fe4000fffe0ff */
[----:B------:R-:W-:-:S09]  /*2f70*/  UISETP.GE.AND UP1, UPT, UR9, UR7, UPT ;  /* 0x000000070900728c */ /* 0x000fd2000bf26270 */
[----:B------:R-:W-:Y:S05]  /*2f80*/  BRA.U !UP1, `(.L_x_3110) ;  /* 0xffffffd109c47547 */ /* 0x000fea000b83ffff */
[----:B------:R-:W-:Y:S05]  /*2f90*/  EXIT ;  /* 0x000000000000794d */ /* 0x000fea0003800000 */
.L_x_3111:
        /* <DEDUP_REMOVED lines=14> */
.L_x_3472:


//--------------------- .text._Z35group_norm_nhwc_fwd_one_pass_kernelI11Fp32IOBf16WLi256ELi40ELi640EEv26Group_norm_nhwc_fwd_params --------------------------
	.section	.text._Z35group_norm_nhwc_fwd_one_pass_kernelI11Fp32IOBf16WLi256ELi40ELi640EEv26Group_norm_nhwc_fwd_params,"ax",@progbits
	.align	128
        .global         _Z35group_norm_nhwc_fwd_one_pass_kernelI11Fp32IOBf16WLi256ELi40ELi640EEv26Group_norm_nhwc_fwd_params
        .type           _Z35group_norm_nhwc_fwd_one_pass_kernelI11Fp32IOBf16WLi256ELi40ELi640EEv26Group_norm_nhwc_fwd_params,@function
        .size           _Z35group_norm_nhwc_fwd_one_pass_kernelI11Fp32IOBf16WLi256ELi40ELi640EEv26Group_norm_nhwc_fwd_params,(.L_x_3473 - _Z35group_norm_nhwc_fwd_one_pass_kernelI11Fp32IOBf16WLi256ELi40ELi640EEv26Group_norm_nhwc_fwd_params)
        .other          _Z35group_norm_nhwc_fwd_one_pass_kernelI11Fp32IOBf16WLi256ELi40ELi640EEv26Group_norm_nhwc_fwd_params,@"STO_CUDA_ENTRY STV_DEFAULT"
_Z35group_norm_nhwc_fwd_one_pass_kernelI11Fp32IOBf16WLi256ELi40ELi640EEv26Group_norm_nhwc_fwd_params:
.text._Z35group_norm_nhwc_fwd_one_pass_kernelI11Fp32IOBf16WLi256ELi40ELi640EEv26Group_norm_nhwc_fwd_params:
        /* <DEDUP_REMOVED lines=46> */
.L_x_3155:
[----:B0-----:R-:W0:Y:S01]  /*02e0*/  LDCU UR5, c[0x0][0x3f8] ;  /* 0x00007f00ff0577ac */ /* 0x001e220008000800 */
[----:B-1234-:R-:W-:Y:S02]  /*02f0*/  IABS R8, UR7 ;  /* 0x0000000700087c13 */ /* 0x01efe40008000000 */
[----:B------:R-:W-:Y:S01]  /*0300*/  SHF.R.S32.HI R10, RZ, 0x1f, R42 ;  /* 0x0000001fff0a7819 */ /* 0x000fe2000001142a */
[----:B------:R-:W1:Y:S01]  /*0310*/  LDCU.64 UR12, c[0x0][0x3f0] ;  /* 0x00007e00ff0c77ac */ /* 0x000e620008000a00 */
[----:B------:R-:W-:Y:S02]  /*0320*/  SHF.R.S32.HI R16, RZ, 0x1f, R39 ;  /* 0x0000001fff107819 */ /* 0x000fe40000011427 */
[----:B------:R-:W-:Y:S02]  /*0330*/  SHF.R.S32.HI R18, RZ, 0x1f, R38 ;  /* 0x0000001fff127819 */ /* 0x000fe40000011426 */
[----:B------:R-:W-:Y:S02]  /*0340*/  SHF.R.S32.HI R22, RZ, 0x1f, R37 ;  /* 0x0000001fff167819 */ /* 0x000fe40000011425 */
        /* <DEDUP_REMOVED lines=236> */
.L_x_3113:
[----:B------:R-:W-:Y:S05]  /*1210*/  BSYNC.RECONVERGENT B0 ;  /* 0x0000000000007941 */ /* 0x000fea0003800200 */
.L_x_3112:
        /* <DEDUP_REMOVED lines=56> */
.L_x_3115:
[----:B------:R-:W-:Y:S05]  /*15a0*/  BSYNC.RECONVERGENT B0 ;  /* 0x0000000000007941 */ /* 0x000fea0003800200 */
.L_x_3114:
        /* <DEDUP_REMOVED lines=33> */
.L_x_3118:
[----:B------:R-:W2:Y:S04]  /*17c0*/  LDG.E.STRONG.GPU R23, desc[UR16][R20.64] ;  /* 0x0000001014177981 */ /* 0x000ea8000c1ef900 */
[----:B--2---:R-:W-:Y:S01]  /*17d0*/  CCTL.IVALL ;  /* 0x00000000ff00798f */ /* 0x004fe20002000000 */
[----:B------:R-:W-:Y:S05]  /*17e0*/  YIELD ;  /* 0x0000000000007946 */ /* 0x000fea0003800000 */
[----:B------:R-:W-:-:S13]  /*17f0*/  ISETP.NE.AND P4, PT, R23, R22, PT ;  /* 0x000000161700720c */ /* 0x000fda0003f85270 */
[----:B------:R-:W-:Y:S05]  /*1800*/  @P4 BRA `(.L_x_3118) ;  /* 0xfffffffc00ec4947 */ /* 0x000fea000383ffff */
.L_x_3117:
        /* <DEDUP_REMOVED lines=15> */
.L_x_3120:
        /* <DEDUP_REMOVED lines=91> */
.L_x_3119:
        /* <DEDUP_REMOVED lines=52> */
.L_x_3121:
        /* <DEDUP_REMOVED lines=28> */
.L_x_3122:
        /* <DEDUP_REMOVED lines=13> */
.L_x_3123:
[----:B------:R-:W-:Y:S05]  /*2480*/  BSYNC.RECONVERGENT B0 ;  /* 0x0000000000007941 */ /* 0x000fea0003800200 */
.L_x_3116:
        /* <DEDUP_REMOVED lines=17> */
[----:B---3--:R-:W-:-:S05]  /*25a0*/  IMAD.WIDE R22, R22, 0x2, R26 ;  /* 0x0000000216167825 */ /* 0x008fca00078e021a */
[----:B------:R-:W2:Y:S04]  /*25b0*/  LDG.E.U16 R24, desc[UR16][R22.64] ;  /* 0x0000001016187981 */ /* 0x000ea8000c1e1500 */
[----:B------:R-:W3:Y:S04]  /*25c0*/  LDG.E.U16 R25, desc[UR16][R20.64] ;  /* 0x0000001014197981 */ /* 0x000ee8000c1e1500 */
[----:B------:R1:W4:Y:S04]  /*25d0*/  LDG.E.U16 R26, desc[UR16][R20.64+0x2] ;  /* 0x00000210141a7981 */ /* 0x000328000c1e1500 */
[----:B------:R2:W5:Y:S04]  /*25e0*/  LDG.E.U16 R23, desc[UR16][R22.64+0x2] ;  /* 0x0000021016177981 */ /* 0x000568000c1e1500 */
[----:B-1----:R-:W1:Y:S02]  /*25f0*/  LDS.64 R20, [UR5+0xc0] ;  /* 0x0000c005ff147984 */ /* 0x002e640008000a00 */
[----:B-1----:R-:W-:-:S05]  /*2600*/  FMUL.FTZ R20, R20, UR10 ;  /* 0x0000000a14147c20 */ /* 0x002fca0008410000 */
[----:B------:R-:W-:-:S13]  /*2610*/  R2UR UR5, R20 ;  /* 0x00000000140572ca */ /* 0x000fda00000e0000 */
[----:B------:R-:W-:-:S05]  /*2620*/  MOV R20, UR5 ;  /* 0x0000000500147c02 */ /* 0x000fca0008000f00 */
[----:B------:R-:W-:-:S04]  /*2630*/  FMUL.FTZ R20, R20, UR5 ;  /* 0x0000000514147c20 */ /* 0x000fc80008410000 */
[----:B------:R-:W-:Y:S01]  /*2640*/  FFMA.FTZ R27, R21, UR10, -R20 ;  /* 0x0000000a151b7c23 */ /* 0x000fe20008010814 */
[----:B------:R-:W1:Y:S04]  /*2650*/  LDCU.U8 UR10, c[0x0][0x3fc] ;  /* 0x00007f80ff0a77ac */ /* 0x000e680008000000 */
[----:B------:R-:W-:-:S13]  /*2660*/  FSETP.GTU.FTZ.AND P2, PT, R27, RZ, PT ;  /* 0x000000ff1b00720b */ /* 0x000fda0003f5c000 */
[----:B------:R-:W-:-:S05]  /*2670*/  VOTEU.ANY UP0, P2 ;  /* 0x0000000000ff7886 */ /* 0x000fca0001000100 */
[----:B------:R-:W0:Y:S01]  /*2680*/  @UP0 LDCU UR8, c[0x0][0x3a8] ;  /* 0x00007500ff0807ac */ /* 0x000e220008000800 */
[----:B------:R-:W-:-:S13]  /*2690*/  PLOP3.LUT P2, PT, PT, PT, UP0, 0x80, 0x8 ;  /* 0x000000000008781c */ /* 0x000fda0003f4f008 */
[----:B0-----:R-:W-:-:S06]  /*26a0*/  @P2 FADD.FTZ R27, R27, UR8 ;  /* 0x000000081b1b2e21 */ /* 0x001fcc0008010000 */
[----:B------:R-:W0:Y:S01]  /*26b0*/  @P2 MUFU.RSQ R27, R27 ;  /* 0x0000001b001b2308 */ /* 0x000e220000001400 */
[----:B-1----:R-:W-:Y:S01]  /*26c0*/  UISETP.NE.AND UP1, UPT, UR10, URZ, UPT ;  /* 0x000000ff0a00728c */ /* 0x002fe2000bf25270 */
[----:B------:R-:W-:Y:S01]  /*26d0*/  BSSY.RECONVERGENT B0, `(.L_x_3124) ;  /* 0x00001be000007945 */ /* 0x000fe20003800200 */
[----:B------:R-:W-:Y:S01]  /*26e0*/  UMOV UR8, 0x3f800000 ;  /* 0x3f80000000087882 */ /* 0x000fe20000000000 */
        /* <DEDUP_REMOVED lines=23> */
[----:B0-----:R-:W-:Y:S02]  /*2860*/  IMAD R26, R35, UR18, RZ ;  /* 0x00000012231a7c24 */ /* 0x001fe4000f8e02ff */
[----:B------:R-:W-:-:S04]  /*2870*/  IMAD.WIDE.U32 R24, R0, UR18, R24 ;  /* 0x0000001200187c25 */ /* 0x000fc8000f8e0018 */
[----:B------:R-:W-:Y:S02]  /*2880*/  IMAD R32, R0, UR19, R26 ;  /* 0x0000001300207c24 */ /* 0x000fe4000f8e021a */
[----:B------:R-:W-:Y:S01]  /*2890*/  FADD.FTZ R26, R12, -UR5 ;  /* 0x800000050c1a7e21 */ /* 0x000fe20008010000 */
[----:B-1----:R-:W-:Y:S02]  /*28a0*/  LEA R12, P2, R24, UR10, 0x2 ;  /* 0x0000000a180c7c11 */ /* 0x002fe4000f8410ff */
[----:B------:R-:W-:Y:S01]  /*28b0*/  IADD3 R13, PT, PT, R25, R32, RZ ;  /* 0x00000020190d7210 */ /* 0x000fe20007ffe0ff */
[----:B------:R-:W-:Y:S01]  /*28c0*/  FMUL.FTZ R26, R26, UR8 ;  /* 0x000000081a1a7c20 */ /* 0x000fe20008410000 */
[----:B------:R-:W-:Y:S02]  /*28d0*/  FMUL.FTZ R25, R27, UR8 ;  /* 0x000000081b197c20 */ /* 0x000fe40008410000 */
[----:B------:R-:W-:Y:S01]  /*28e0*/  LEA.HI.X R13, R24, UR11, R13, 0x2, P2 ;  /* 0x0000000b180d7c11 */ /* 0x000fe200090f140d */
[----:B------:R-:W-:Y:S01]  /*28f0*/  FFMA.FTZ R24, R20, R26, R22 ;  /* 0x0000001a14187223 */ /* 0x000fe20000010016 */
[----:B------:R-:W-:-:S05]  /*2900*/  FFMA.FTZ R25, R21, R25, R23 ;  /* 0x0000001915197223 */ /* 0x000fca0000010017 */
[----:B------:R0:W-:Y:S02]  /*2910*/  STG.E.64 desc[UR16][R12.64], R24 ;  /* 0x000000180c007986 */ /* 0x0001e4000c101b10 */
.L_x_3127:
[----:B------:R-:W-:Y:S05]  /*2920*/  BSYNC.RECONVERGENT B1 ;  /* 0x0000000000017941 */ /* 0x000fea0003800200 */
.L_x_3126:
[----:B------:R-:W-:Y:S04]  /*2930*/  BSSY.RECONVERGENT B1, `(.L_x_3128) ;  /* 0x0000013000017945 */ /* 0x000fe80003800200 */
[----:B------:R-:W-:Y:S05]  /*2940*/  @P3 BRA `(.L_x_3129) ;  /* 0x0000000000443947 */ /* 0x000fea0003800000 */
[----:B------:R-:W1:Y:S01]  /*2950*/  LDCU.64 UR10, c[0x0][0x3e0] ;  /* 0x00007c00ff0a77ac */ /* 0x000e620008000a00 */
[----:B0-----:R-:W-:Y:S01]  /*2960*/  MOV R12, R2 ;  /* 0x00000002000c7202 */ /* 0x001fe20000000f00 */
[----:B------:R-:W-:Y:S01]  /*2970*/  FADD.FTZ R6, R6, -UR5 ;  /* 0x8000000506067e21 */ /* 0x000fe20008010000 */
[----:B------:R-:W-:Y:S01]  /*2980*/  MOV R13, R5 ;  /* 0x00000005000d7202 */ /* 0x000fe20000000f00 */
[----:B------:R-:W0:Y:S01]  /*2990*/  LDCU.64 UR18, c[0x0][0x380] ;  /* 0x00007000ff1277ac */ /* 0x000e220008000a00 */
[----:B------:R-:W-:Y:S01]  /*29a0*/  FADD.FTZ R7, R7, -UR5 ;  /* 0x8000000507077e21 */ /* 0x000fe20008010000 */
[----:B------:R-:W-:-:S03]  /*29b0*/  FMUL.FTZ R25, R6, UR8 ;  /* 0x0000000806197c20 */ /* 0x000fc60008410000 */
[----:B------:R-:W-:Y:S01]  /*29c0*/  FMUL.FTZ R26, R7, UR8 ;  /* 0x00000008071a7c20 */ /* 0x000fe20008410000 */
[----:B-1----:R-:W-:Y:S02]  /*29d0*/  IMAD R24, R34, UR10, RZ ;  /* 0x0000000a22187c24 */ /* 0x002fe4000f8e02ff */
[----:B------:R-:W-:-:S04]  /*29e0*/  IMAD.WIDE.U32 R12, R42, UR10, R12 ;  /* 0x0000000a2a0c7c25 */ /* 0x000fc8000f8e000c */
[----:B------:R-:W-:Y:S01]  /*29f0*/  IMAD R24, R42, UR11, R24 ;  /* 0x0000000b2a187c24 */ /* 0x000fe2000f8e0218 */
[----:B0-----:R-:W-:-:S04]  /*2a00*/  LEA R6, P2, R12, UR18, 0x2 ;  /* 0x000000120c067c11 */ /* 0x001fc8000f8410ff */
[----:B------:R-:W-:Y:S01]  /*2a10*/  IADD3 R13, PT, PT, R13, R24, RZ ;  /* 0x000000180d0d7210 */ /* 0x000fe20007ffe0ff */
[----:B------:R-:W-:Y:S01]  /*2a20*/  FFMA.FTZ R24, R20, R25, R22 ;  /* 0x0000001914187223 */ /* 0x000fe20000010016 */
[----:B------:R-:W-:Y:S02]  /*2a30*/  FFMA.FTZ R25, R21, R26, R23 ;  /* 0x0000001a15197223 */ /* 0x000fe40000010017 */
[----:B------:R-:W-:-:S05]  /*2a40*/  LEA.HI.X R7, R12, UR19, R13, 0x2, P2 ;  /* 0x000000130c077c11 */ /* 0x000fca00090f140d */
[----:B------:R1:W-:Y:S02]  /*2a50*/  STG.E.64 desc[UR16][R6.64], R24 ;  /* 0x0000001806007986 */ /* 0x0003e4000c101b10 */
.L_x_3129:
[----:B------:R-:W-:Y:S05]  /*2a60*/  BSYNC.RECONVERGENT B1 ;  /* 0x0000000000017941 */ /* 0x000fea0003800200 */
.L_x_3128:
[----:B-1----:R-:W-:Y:S01]  /*2a70*/  SHF.R.S32.HI R6, RZ, 0x1f, R39 ;  /* 0x0000001fff067819 */ /* 0x002fe20000011427 */
[----:B------:R-:W-:Y:S01]  /*2a80*/  BSSY.RECONVERGENT B1, `(.L_x_3130) ;  /* 0x000001f000017945 */ /* 0x000fe20003800200 */
[----:B------:R-:W-:Y:S02]  /*2a90*/  ISETP.GE.U32.AND P6, PT, R37, UR12, PT ;  /* 0x0000000c25007c0c */ /* 0x000fe4000bfc6070 */
[----:B------:R-:W-:Y:S02]  /*2aa0*/  ISETP.GE.AND.EX P5, PT, R6, UR13, PT, P5 ;  /* 0x0000000d06007c0c */ /* 0x000fe4000bfa6350 */
[----:B------:R-:W-:Y:S02]  /*2ab0*/  ISETP.GE.U32.AND P2, PT, R36, UR12, PT ;  /* 0x0000000c24007c0c */ /* 0x000fe4000bf46070 */
[----:B------:R-:W-:Y:S02]  /*2ac0*/  ISETP.GE.U32.AND P3, PT, R31, UR12, PT ;  /* 0x0000000c1f007c0c */ /* 0x000fe4000bf66070 */
[----:B------:R-:W-:-:S02]  /*2ad0*/  SHF.R.S32.HI R26, RZ, 0x1f, R38 ;  /* 0x0000001fff1a7819 */ /* 0x000fc40000011426 */
[----:B0-----:R-:W-:Y:S02]  /*2ae0*/  SHF.R.S32.HI R25, RZ, 0x1f, R37 ;  /* 0x0000001fff197819 */ /* 0x001fe40000011425 */
        /* <DEDUP_REMOVED lines=11> */
[----:B------:R-:W1:Y:S02]  /*2ba0*/  LDCU.64 UR18, c[0x0][0x380] ;  /* 0x00007000ff1277ac */ /* 0x000e640008000a00 */
[----:B------:R-:W-:Y:S01]  /*2bb0*/  FMUL.FTZ R13, R8, UR8 ;  /* 0x00000008080d7c20 */ /* 0x000fe20008410000 */
[----:B------:R-:W-:Y:S01]  /*2bc0*/  FMUL.FTZ R24, R9, UR8 ;  /* 0x0000000809187c20 */ /* 0x000fe20008410000 */
[----:B0-----:R-:W-:Y:S01]  /*2bd0*/  IMAD R12, R6, UR10, RZ ;  /* 0x0000000a060c7c24 */ /* 0x001fe2000f8e02ff */
[----:B------:R-:W-:-:S03]  /*2be0*/  MOV R6, R2 ;  /* 0x0000000200067202 */ /* 0x000fc60000000f00 */
[C---:B------:R-:W-:Y:S02]  /*2bf0*/  IMAD R12, R39.reuse, UR11, R12 ;  /* 0x0000000b270c7c24 */ /* 0x040fe4000f8e020c */
[----:B------:R-:W-:-:S03]  /*2c00*/  IMAD.WIDE.U32 R6, R39, UR10, R6 ;  /* 0x0000000a27067c25 */ /* 0x000fc6000f8e0006 */
[----:B-1----:R-:W-:Y:S02]  /*2c10*/  LEA R8, P5, R6, UR18, 0x2 ;  /* 0x0000001206087c11 */ /* 0x002fe4000f8a10ff */
[----:B------:R-:W-:Y:S01]  /*2c20*/  IADD3 R7, PT, PT, R7, R12, RZ ;  /* 0x0000000c07077210 */ /* 0x000fe20007ffe0ff */
[----:B------:R-:W-:Y:S01]  /*2c30*/  FFMA.FTZ R12, R20, R13, R22 ;  /* 0x0000000d140c7223 */ /* 0x000fe20000010016 */
[----:B------:R-:W-:Y:S02]  /*2c40*/  FFMA.FTZ R13, R21, R24, R23 ;  /* 0x00000018150d7223 */ /* 0x000fe40000010017 */
[----:B------:R-:W-:-:S05]  /*2c50*/  LEA.HI.X R9, R6, UR19, R7, 0x2, P5 ;  /* 0x0000001306097c11 */ /* 0x000fca000a8f1407 */
[----:B------:R0:W-:Y:S02]  /*2c60*/  STG.E.64 desc[UR16][R8.64], R12 ;  /* 0x0000000c08007986 */ /* 0x0001e4000c101b10 */
.L_x_3131:
[----:B------:R-:W-:Y:S05]  /*2c70*/  BSYNC.RECONVERGENT B1 ;  /* 0x0000000000017941 */ /* 0x000fea0003800200 */
.L_x_3130:
[----:B------:R-:W-:Y:S04]  /*2c80*/  BSSY.RECONVERGENT B1, `(.L_x_3132) ;  /* 0x0000013000017945 */ /* 0x000fe80003800200 */
[----:B------:R-:W-:Y:S05]  /*2c90*/  @P1 BRA `(.L_x_3133) ;  /* 0x0000000000441947 */ /* 0x000fea0003800000 */
[----:B------:R-:W1:Y:S01]  /*2ca0*/  LDCU.64 UR10, c[0x0][0x3e0] ;  /* 0x00007c00ff0a77ac */ /* 0x000e620008000a00 */
[----:B------:R-:W-:Y:S01]  /*2cb0*/  MOV R6, R2 ;  /* 0x0000000200067202 */ /* 0x000fe20000000f00 */
[----:B------:R-:W-:Y:S01]  /*2cc0*/  FADD.FTZ R10, R10, -UR5 ;  /* 0x800000050a0a7e21 */ /* 0x000fe20008010000 */
[----:B------:R-:W-:Y:S01]  /*2cd0*/  MOV R7, R5 ;  /* 0x0000000500077202 */ /* 0x000fe20000000f00 */
[----:B------:R-:W2:Y:S01]  /*2ce0*/  LDCU.64 UR18, c[0x0][0x380] ;  /* 0x00007000ff1277ac */ /* 0x000ea20008000a00 */
[----:B------:R-:W-:-:S04]  /*2cf0*/  FADD.FTZ R11, R11, -UR5 ;  /* 0x800000050b0b7e21 */ /* 0x000fc80008010000 */
[----:B0-----:R-:W-:-:S04]  /*2d00*/  FMUL.FTZ R12, R11, UR8 ;  /* 0x000000080b0c7c20 */ /* 0x001fc80008410000 */
[----:B------:R-:W-:Y:S01]  /*2d10*/  FFMA.FTZ R11, R21, R12, R23 ;  /* 0x0000000c150b7223 */ /* 0x000fe20000010017 */
[----:B-1----:R-:W-:Y:S02]  /*2d20*/  IMAD R9, R26, UR10, RZ ;  /* 0x0000000a1a097c24 */ /* 0x002fe4000f8e02ff */
[----:B------:R-:W-:-:S04]  /*2d30*/  IMAD.WIDE.U32 R6, R38, UR10, R6 ;  /* 0x0000000a26067c25 */ /* 0x000fc8000f8e0006 */
[----:B------:R-:W-:Y:S02]  /*2d40*/  IMAD R13, R38, UR11, R9 ;  /* 0x0000000b260d7c24 */ /* 0x000fe4000f8e0209 */
[----:B------:R-:W-:Y:S01]  /*2d50*/  FMUL.FTZ R9, R10, UR8 ;  /* 0x000000080a097c20 */ /* 0x000fe20008410000 */
[----:B--2---:R-:W-:Y:S02]  /*2d60*/  LEA R8, P1, R6, UR18, 0x2 ;  /* 0x0000001206087c11 */ /* 0x004fe4000f8210ff */
[----:B------:R-:W-:Y:S01]  /*2d70*/  IADD3 R13, PT, PT, R7, R13, RZ ;  /* 0x0000000d070d7210 */ /* 0x000fe20007ffe0ff */
[----:B------:R-:W-:-:S03]  /*2d80*/  FFMA.FTZ R10, R20, R9, R22 ;  /* 0x00000009140a7223 */ /* 0x000fc60000010016 */
[----:B------:R-:W-:-:S05]  /*2d90*/  LEA.HI.X R9, R6, UR19, R13, 0x2, P1 ;  /* 0x0000001306097c11 */ /* 0x000fca00088f140d */
[----:B------:R1:W-:Y:S02]  /*2da0*/  STG.E.64 desc[UR16][R8.64], R10 ;  /* 0x0000000a08007986 */ /* 0x0003e4000c101b10 */
.L_x_3133:
[----:B------:R-:W-:Y:S05]  /*2db0*/  BSYNC.RECONVERGENT B1 ;  /* 0x0000000000017941 */ /* 0x000fea0003800200 */
.L_x_3132:
[----:B------:R-:W-:Y:S04]  /*2dc0*/  BSSY.RECONVERGENT B1, `(.L_x_3134) ;  /* 0x0000013000017945 */ /* 0x000fe80003800200 */
[----:B------:R-:W-:Y:S05]  /*2dd0*/  @P6 BRA `(.L_x_3135) ;  /* 0x0000000000446947 */ /* 0x000fea0003800000 */
[----:B------:R-:W2:Y:S01]  /*2de0*/  LDCU.64 UR10, c[0x0][0x3e0] ;  /* 0x00007c00ff0a77ac */ /* 0x000ea20008000a00 */
[----:B------:R-:W-:Y:S01]  /*2df0*/  MOV R6, R2 ;  /* 0x0000000200067202 */ /* 0x000fe20000000f00 */
[----:B------:R-:W-:Y:S01]  /*2e00*/  FADD.FTZ R14, R14, -UR5 ;  /* 0x800000050e0e7e21 */ /* 0x000fe20008010000 */
[----:B------:R-:W-:Y:S01]  /*2e10*/  MOV R7, R5 ;  /* 0x0000000500077202 */ /* 0x000fe20000000f00 */
[----:B------:R-:W3:Y:S01]  /*2e20*/  LDCU.64 UR18, c[0x0][0x380] ;  /* 0x00007000ff1277ac */ /* 0x000ee20008000a00 */
[----:B------:R-:W-:Y:S01]  /*2e30*/  FADD.FTZ R15, R15, -UR5 ;  /* 0x800000050f0f7e21 */ /* 0x000fe20008010000 */
[----:B01----:R-:W-:-:S03]  /*2e40*/  FMUL.FTZ R9, R14, UR8 ;  /* 0x000000080e097c20 */ /* 0x003fc60008410000 */
[----:B------:R-:W-:Y:S01]  /*2e50*/  FMUL.FTZ R12, R15, UR8 ;  /* 0x000000080f0c7c20 */ /* 0x000fe20008410000 */
[----:B------:R-:W-:Y:S01]  /*2e60*/  FFMA.FTZ R10, R20, R9, R22 ;  /* 0x00000009140a7223 */ /* 0x000fe20000010016 */
[----:B--2---:R-:W-:Y:S02]  /*2e70*/  IMAD R8, R25, UR10, RZ ;  /* 0x0000000a19087c24 */ /* 0x004fe4000f8e02ff */
[----:B------:R-:W-:-:S04]  /*2e80*/  IMAD.WIDE.U32 R6, R37, UR10, R6 ;  /* 0x0000000a25067c25 */ /* 0x000fc8000f8e0006 */
[----:B------:R-:W-:Y:S01]  /*2e90*/  IMAD R11, R37, UR11, R8 ;  /* 0x0000000b250b7c24 */ /* 0x000fe2000f8e0208 */
[----:B---3--:R-:W-:-:S04]  /*2ea0*/  LEA R8, P1, R6, UR18, 0x2 ;  /* 0x0000001206087c11 */ /* 0x008fc8000f8210ff */
[----:B------:R-:W-:-:S04]  /*2eb0*/  IADD3 R11, PT, PT, R7, R11, RZ ;  /* 0x0000000b070b7210 */ /* 0x000fc80007ffe0ff */
[----:B------:R-:W-:Y:S01]  /*2ec0*/  LEA.HI.X R9, R6, UR19, R11, 0x2, P1 ;  /* 0x0000001306097c11 */ /* 0x000fe200088f140b */
[----:B------:R-:W-:-:S05]  /*2ed0*/  FFMA.FTZ R11, R21, R12, R23 ;  /* 0x0000000c150b7223 */ /* 0x000fca0000010017 */
[----:B------:R2:W-:Y:S02]  /*2ee0*/  STG.E.64 desc[UR16][R8.64], R10 ;  /* 0x0000000a08007986 */ /* 0x0005e4000c101b10 */
.L_x_3135:
[----:B------:R-:W-:Y:S05]  /*2ef0*/  BSYNC.RECONVERGENT B1 ;  /* 0x0000000000017941 */ /* 0x000fea0003800200 */
.L_x_3134:
[----:B------:R-:W-:Y:S04]  /*2f00*/  BSSY.RECONVERGENT B1, `(.L_x_3136) ;  /* 0x0000013000017945 */ /* 0x000fe80003800200 */
[----:B------:R-:W-:Y:S05]  /*2f10*/  @P2 BRA `(.L_x_3137) ;  /* 0x0000000000442947 */ /* 0x000fea0003800000 */
[----:B------:R-:W1:Y:S01]  /*2f20*/  LDCU.64 UR10, c[0x0][0x3e0] ;  /* 0x00007c00ff0a77ac */ /* 0x000e620008000a00 */
[----:B------:R-:W-:Y:S01]  /*2f30*/  MOV R6, R2 ;  /* 0x0000000200067202 */ /* 0x000fe20000000f00 */
[----:B------:R-:W-:Y:S01]  /*2f40*/  FADD.FTZ R16, R16, -UR5 ;  /* 0x8000000510107e21 */ /* 0x000fe20008010000 */
[----:B------:R-:W-:Y:S01]  /*2f50*/  MOV R7, R5 ;  /* 0x0000000500077202 */ /* 0x000fe20000000f00 */
[----:B------:R-:W3:Y:S01]  /*2f60*/  LDCU.64 UR18, c[0x0][0x380] ;  /* 0x00007000ff1277ac */ /* 0x000ee20008000a00 */
[----:B------:R-:W-:-:S04]  /*2f70*/  FADD.FTZ R17, R17, -UR5 ;  /* 0x8000000511117e21 */ /* 0x000fc80008010000 */
[----:B0-----:R-:W-:Y:S01]  /*2f80*/  FMUL.FTZ R12, R17, UR8 ;  /* 0x00000008110c7c20 */ /* 0x001fe20008410000 */
[----:B-12---:R-:W-:Y:S02]  /*2f90*/  IMAD R9, R45, UR10, RZ ;  /* 0x0000000a2d097c24 */ /* 0x006fe4000f8e02ff */
[----:B------:R-:W-:-:S04]  /*2fa0*/  IMAD.WIDE.U32 R6, R36, UR10, R6 ;  /* 0x0000000a24067c25 */ /* 0x000fc8000f8e0006 */
[----:B------:R-:W-:Y:S02]  /*2fb0*/  IMAD R11, R36, UR11, R9 ;  /* 0x0000000b240b7c24 */ /* 0x000fe4000f8e0209 */
[----:B------:R-:W-:Y:S01]  /*2fc0*/  FMUL.FTZ R9, R16, UR8 ;  /* 0x0000000810097c20 */ /* 0x000fe20008410000 */
[----:B---3--:R-:W-:Y:S02]  /*2fd0*/  LEA R8, P1, R6, UR18, 0x2 ;  /* 0x0000001206087c11 */ /* 0x008fe4000f8210ff */
[----:B------:R-:W-:Y:S01]  /*2fe0*/  IADD3 R11, PT, PT, R7, R11, RZ ;  /* 0x0000000b070b7210 */ /* 0x000fe20007ffe0ff */
[----:B------:R-:W-:-:S03]  /*2ff0*/  FFMA.FTZ R10, R20, R9, R22 ;  /* 0x00000009140a7223 */ /* 0x000fc60000010016 */
[----:B------:R-:W-:Y:S01]  /*3000*/  LEA.HI.X R9, R6, UR19, R11, 0x2, P1 ;  /* 0x0000001306097c11 */ /* 0x000fe200088f140b */
[----:B------:R-:W-:-:S05]  /*3010*/  FFMA.FTZ R11, R21, R12, R23 ;  /* 0x0000000c150b7223 */ /* 0x000fca0000010017 */
[----:B------:R3:W-:Y:S02]  /*3020*/  STG.E.64 desc[UR16][R8.64], R10 ;  /* 0x0000000a08007986 */ /* 0x0007e4000c101b10 */
.L_x_3137:
[----:B------:R-:W-:Y:S05]  /*3030*/  BSYNC.RECONVERGENT B1 ;  /* 0x0000000000017941 */ /* 0x000fea0003800200 */
.L_x_3136:
[----:B------:R-:W-:Y:S04]  /*3040*/  BSSY.RECONVERGENT B1, `(.L_x_3138) ;  /* 0x0000013000017945 */ /* 0x000fe80003800200 */
[----:B------:R-:W-:Y:S05]  /*3050*/  @P3 BRA `(.L_x_3139) ;  /* 0x0000000000443947 */ /* 0x000fea0003800000 */
[----:B------:R-:W4:Y:S01]  /*3060*/  LDCU.64 UR10, c[0x0][0x3e0] ;  /* 0x00007c00ff0a77ac */ /* 0x000f220008000a00 */
[----:B------:R-:W-:Y:S01]  /*3070*/  MOV R6, R2 ;  /* 0x0000000200067202 */ /* 0x000fe20000000f00 */
[----:B------:R-:W-:Y:S01]  /*3080*/  FADD.FTZ R18, R18, -UR5 ;  /* 0x8000000512127e21 */ /* 0x000fe20008010000 */
[----:B------:R-:W-:Y:S01]  /*3090*/  MOV R7, R5 ;  /* 0x0000000500077202 */ /* 0x000fe20000000f00 */
[----:B------:R-:W5:Y:S01]  /*30a0*/  LDCU.64 UR18, c[0x0][0x380] ;  /* 0x00007000ff1277ac */ /* 0x000f620008000a00 */
[----:B------:R-:W-:Y:S01]  /*30b0*/  FADD.FTZ R19, R19, -UR5 ;  /* 0x8000000513137e21 */ /* 0x000fe20008010000 */
[----:B0123--:R-:W-:-:S03]  /*30c0*/  FMUL.FTZ R9, R18, UR8 ;  /* 0x0000000812097c20 */ /* 0x00ffc60008410000 */
[----:B------:R-:W-:Y:S01]  /*30d0*/  FMUL.FTZ R12, R19, UR8 ;  /* 0x00000008130c7c20 */ /* 0x000fe20008410000 */
[----:B------:R-:W-:Y:S01]  /*30e0*/  FFMA.FTZ R10, R20, R9, R22 ;  /* 0x00000009140a7223 */ /* 0x000fe20000010016 */
[----:B----4-:R-:W-:Y:S02]  /*30f0*/  IMAD R8, R44, UR10, RZ ;  /* 0x0000000a2c087c24 */ /* 0x010fe4000f8e02ff */
[----:B------:R-:W-:-:S04]  /*3100*/  IMAD.WIDE.U32 R6, R31, UR10, R6 ;  /* 0x0000000a1f067c25 */ /* 0x000fc8000f8e0006 */
[----:B------:R-:W-:Y:S01]  /*3110*/  IMAD R11, R31, UR11, R8 ;  /* 0x0000000b1f0b7c24 */ /* 0x000fe2000f8e0208 */
[----:B-----5:R-:W-:-:S04]  /*3120*/  LEA R8, P1, R6, UR18, 0x2 ;  /* 0x0000001206087c11 */ /* 0x020fc8000f8210ff */
[----:B------:R-:W-:-:S04]  /*3130*/  IADD3 R11, PT, PT, R7, R11, RZ ;  /* 0x0000000b070b7210 */ /* 0x000fc80007ffe0ff */
[----:B------:R-:W-:Y:S01]  /*3140*/  LEA.HI.X R9, R6, UR19, R11, 0x2, P1 ;  /* 0x0000001306097c11 */ /* 0x000fe200088f140b */
[----:B------:R-:W-:-:S05]  /*3150*/  FFMA.FTZ R11, R21, R12, R23 ;  /* 0x0000000c150b7223 */ /* 0x000fca0000010017 */
[----:B------:R4:W-:Y:S02]  /*3160*/  STG.E.64 desc[UR16][R8.64], R10 ;  /* 0x0000000a08007986 */ /* 0x0009e4000c101b10 */
.L_x_3139:
[----:B------:R-:W-:Y:S05]  /*3170*/  BSYNC.RECONVERGENT B1 ;  /* 0x0000000000017941 */ /* 0x000fea0003800200 */
.L_x_3138:
        /* <DEDUP_REMOVED lines=8> */
[----:B------:R-:W-:Y:S01]  /*3200*/  FFMA.FTZ R20, R20, R5, R22 ;  /* 0x0000000514147223 */ /* 0x000fe20000010016 */
[----:B------:R-:W-:Y:S01]  /*3210*/  FFMA.FTZ R21, R21, R6, R23 ;  /* 0x0000000615157223 */ /* 0x000fe20000010017 */
[----:B-----5:R-:W-:Y:S02]  /*3220*/  IMAD R7, R43, UR10, RZ ;  /* 0x0000000a2b077c24 */ /* 0x020fe4000f8e02ff */
[----:B------:R-:W-:-:S04]  /*3230*/  IMAD.WIDE.U32 R2, R40, UR10, R2 ;  /* 0x0000000a28027c25 */ /* 0x000fc8000f8e0002 */
[----:B------:R-:W-:Y:S01]  /*3240*/  IMAD R7, R40, UR11, R7 ;  /* 0x0000000b28077c24 */ /* 0x000fe2000f8e0207 */
[----:B0-----:R-:W-:-:S04]  /*3250*/  LEA R4, P1, R2, UR12, 0x2 ;  /* 0x0000000c02047c11 */ /* 0x001fc8000f8210ff */
[----:B------:R-:W-:-:S04]  /*3260*/  IADD3 R7, PT, PT, R3, R7, RZ ;  /* 0x0000000703077210 */ /* 0x000fc80007ffe0ff */
[----:B------:R-:W-:-:S05]  /*3270*/  LEA.HI.X R5, R2, UR13, R7, 0x2, P1 ;  /* 0x0000000d02057c11 */ /* 0x000fca00088f1407 */
[----:B------:R0:W-:Y:S01]  /*3280*/  STG.E.64 desc[UR16][R4.64], R20 ;  /* 0x0000001404007986 */ /* 0x0001e2000c101b10 */
[----:B------:R-:W-:Y:S05]  /*3290*/  BRA `(.L_x_3140) ;  /* 0x0000001000047947 */ /* 0x000fea0003800000 */
.L_x_3125:
        /* <DEDUP_REMOVED lines=16> */
[----:B------:R-:W-:Y:S01]  /*33a0*/  FFMA.FTZ R32, R20, R25, R22 ;  /* 0x0000001914207223 */ /* 0x000fe20000010016 */
[----:B------:R-:W-:-:S02]  /*33b0*/  MOV R25, R5 ;  /* 0x0000000500197202 */ /* 0x000fc40000000f00 */
[----:B------:R-:W-:Y:S01]  /*33c0*/  FMUL.FTZ R12, R26, -1.4426950216293334961 ;  /* 0xbfb8aa3b1a0c7820 */ /* 0x000fe20000410000 */
[----:B------:R-:W-:-:S04]  /*33d0*/  FMUL.FTZ R24, R32, -1.4426950216293334961 ;  /* 0xbfb8aa3b20187820 */ /* 0x000fc80000410000 */
[----:B------:R2:W3:Y:S08]  /*33e0*/  MUFU.EX2 R13, R24 ;  /* 0x00000018000d7308 */ /* 0x0004f00000000800 */
[----:B------:R-:W4:Y:S01]  /*33f0*/  MUFU.EX2 R12, R12 ;  /* 0x0000000c000c7308 */ /* 0x000f220000000800 */
[----:B--2---:R-:W-:-:S05]  /*3400*/  MOV R24, R2 ;  /* 0x0000000200187202 */ /* 0x004fca0000000f00 */
[----:B0-----:R-:W-:-:S04]  /*3410*/  IMAD.WIDE.U32 R24, R0, UR10, R24 ;  /* 0x0000000a00187c25 */ /* 0x001fc8000f8e0018 */
[----:B---3--:R-:W-:-:S04]  /*3420*/  FADD.FTZ R13, R13, 1 ;  /* 0x3f8000000d0d7421 */ /* 0x008fc80000010000 */
[----:B------:R-:W-:Y:S01]  /*3430*/  MUFU.RCP R33, R13 ;  /* 0x0000000d00217308 */ /* 0x000fe20000001000 */
[----:B----4-:R-:W-:-:S07]  /*3440*/  FADD.FTZ R12, R12, 1 ;  /* 0x3f8000000c0c7421 */ /* 0x010fce0000010000 */
[----:B------:R0:W2:Y:S02]  /*3450*/  MUFU.RCP R27, R12 ;  /* 0x0000000c001b7308 */ /* 0x0000a40000001000 */
[----:B0-----:R-:W-:-:S04]  /*3460*/  IMAD R12, R35, UR10, RZ ;  /* 0x0000000a230c7c24 */ /* 0x001fc8000f8e02ff */
[----:B------:R-:W-:-:S05]  /*3470*/  IMAD R12, R0, UR11, R12 ;  /* 0x0000000b000c7c24 */ /* 0x000fca000f8e020c */
[----:B------:R-:W-:Y:S01]  /*3480*/  IADD3 R13, PT, PT, R25, R12, RZ ;  /* 0x0000000c190d7210 */ /* 0x000fe20007ffe0ff */
[----:B--2---:R-:W-:Y:S01]  /*3490*/  FMUL.FTZ R25, R26, R27 ;  /* 0x0000001b1a197220 */ /* 0x004fe20000410000 */
[----:B-1----:R-:W-:-:S04]  /*34a0*/  LEA R12, P1, R24, UR12, 0x2 ;  /* 0x0000000c180c7c11 */ /* 0x002fc8000f8210ff */
[----:B------:R-:W-:Y:S01]  /*34b0*/  LEA.HI.X R13, R24, UR13, R13, 0x2, P1 ;  /* 0x0000000d180d7c11 */ /* 0x000fe200088f140d */
[----:B------:R-:W-:-:S05]  /*34c0*/  FMUL.FTZ R24, R32, R33 ;  /* 0x0000002120187220 */ /* 0x000fca0000410000 */
[----:B------:R0:W-:Y:S03]  /*34d0*/  STG.E.64 desc[UR16][R12.64], R24 ;  /* 0x000000180c007986 */ /* 0x0001e6000c101b10 */
.L_x_3142:
[----:B------:R-:W-:Y:S05]  /*34e0*/  BSYNC.RECONVERGENT B1 ;  /* 0x0000000000017941 */ /* 0x000fea0003800200 */
.L_x_3141:
        /* <DEDUP_REMOVED lines=9> */
[----:B------:R-:W-:Y:S01]  /*3580*/  FFMA.FTZ R26, R20, R13, R22 ;  /* 0x0000000d141a7223 */ /* 0x000fe20000010016 */
[----:B------:R-:W-:Y:S01]  /*3590*/  FFMA.FTZ R24, R21, R24, R23 ;  /* 0x0000001815187223 */ /* 0x000fe20000010017 */
[----:B------:R-:W-:-:S02]  /*35a0*/  MOV R13, R5 ;  /* 0x00000005000d7202 */ /* 0x000fc40000000f00 */
[----:B------:R-:W-:Y:S01]  /*35b0*/  FMUL.FTZ R7, R26, -1.4426950216293334961 ;  /* 0xbfb8aa3b1a077820 */ /* 0x000fe20000410000 */
[----:B------:R-:W-:-:S04]  /*35c0*/  FMUL.FTZ R32, R24, -1.4426950216293334961 ;  /* 0xbfb8aa3b18207820 */ /* 0x000fc80000410000 */
[----:B------:R-:W2:Y:S01]  /*35d0*/  MUFU.EX2 R6, R32 ;  /* 0x0000002000067308 */ /* 0x000ea20000000800 */
[----:B-1----:R-:W-:-:S07]  /*35e0*/  IMAD.WIDE.U32 R12, R42, UR10, R12 ;  /* 0x0000000a2a0c7c25 */ /* 0x002fce000f8e000c */
[----:B------:R-:W1:Y:S01]  /*35f0*/  MUFU.EX2 R7, R7 ;  /* 0x0000000700077308 */ /* 0x000e620000000800 */
[----:B--2---:R-:W-:Y:S01]  /*3600*/  FADD.FTZ R25, R6, 1 ;  /* 0x3f80000006197421 */ /* 0x004fe20000010000 */
[----:B------:R-:W-:-:S04]  /*3610*/  IMAD R6, R34, UR10, RZ ;  /* 0x0000000a22067c24 */ /* 0x000fc8000f8e02ff */
[----:B------:R-:W-:Y:S02]  /*3620*/  IMAD R6, R42, UR11, R6 ;  /* 0x0000000b2a067c24 */ /* 0x000fe4000f8e0206 */
[----:B------:R-:W2:Y:S01]  /*3630*/  MUFU.RCP R25, R25 ;  /* 0x0000001900197308 */ /* 0x000ea20000001000 */
[----:B-1----:R-:W-:Y:S02]  /*3640*/  FADD.FTZ R27, R7, 1 ;  /* 0x3f800000071b7421 */ /* 0x002fe40000010000 */
[----:B------:R-:W-:Y:S02]  /*3650*/  IADD3 R7, PT, PT, R13, R6, RZ ;  /* 0x000000060d077210 */ /* 0x000fe40007ffe0ff */
[----:B0-----:R-:W-:-:S03]  /*3660*/  LEA R6, P1, R12, UR12, 0x2 ;  /* 0x0000000c0c067c11 */ /* 0x001fc6000f8210ff */
[----:B------:R-:W0:Y:S01]  /*3670*/  MUFU.RCP R27, R27 ;  /* 0x0000001b001b7308 */ /* 0x000e220000001000 */
[----:B------:R-:W-:Y:S01]  /*3680*/  LEA.HI.X R7, R12, UR13, R7, 0x2, P1 ;  /* 0x0000000d0c077c11 */ /* 0x000fe200088f1407 */
[----:B--2---:R-:W-:Y:S01]  /*3690*/  FMUL.FTZ R13, R24, R25 ;  /* 0x00000019180d7220 */ /* 0x004fe20000410000 */
[----:B0-----:R-:W-:-:S05]  /*36a0*/  FMUL.FTZ R12, R26, R27 ;  /* 0x0000001b1a0c7220 */ /* 0x001fca0000410000 */
[----:B------:R1:W-:Y:S02]  /*36b0*/  STG.E.64 desc[UR16][R6.64], R12 ;  /* 0x0000000c06007986 */ /* 0x0003e4000c101b10 */
.L_x_3144:
[----:B------:R-:W-:Y:S05]  /*36c0*/  BSYNC.RECONVERGENT B1 ;  /* 0x0000000000017941 */ /* 0x000fea0003800200 */
.L_x_3143:
[----:B-1----:R-:W-:Y:S01]  /*36d0*/  SHF.R.S32.HI R6, RZ, 0x1f, R39 ;  /* 0x0000001fff067819 */ /* 0x002fe20000011427 */
        /* <DEDUP_REMOVED lines=16> */
[----:B------:R-:W1:Y:S02]  /*37e0*/  LDCU.64 UR10, c[0x0][0x3e0] ;  /* 0x00007c00ff0a77ac */ /* 0x000e640008000a00 */
[----:B------:R-:W-:Y:S01]  /*37f0*/  FMUL.FTZ R7, R8, UR8 ;  /* 0x0000000808077c20 */ /* 0x000fe20008410000 */
[----:B0-----:R-:W-:Y:S01]  /*3800*/  FMUL.FTZ R12, R9, UR8 ;  /* 0x00000008090c7c20 */ /* 0x001fe20008410000 */
[----:B------:R-:W0:Y:S01]  /*3810*/  LDCU.64 UR12, c[0x0][0x380] ;  /* 0x00007000ff0c77ac */ /* 0x000e220008000a00 */
[----:B------:R-:W-:Y:S01]  /*3820*/  MOV R8, R2 ;  /* 0x0000000200087202 */ /* 0x000fe20000000f00 */
[----:B------:R-:W-:Y:S01]  /*3830*/  FFMA.FTZ R24, R20, R7, R22 ;  /* 0x0000000714187223 */ /* 0x000fe20000010016 */
        /* <DEDUP_REMOVED lines=8> */
[----:B--2---:R-:W-:Y:S01]  /*38c0*/  FADD.FTZ R25, R7, 1 ;  /* 0x3f80000007197421 */ /* 0x004fe20000010000 */
[----:B------:R-:W-:Y:S01]  /*38d0*/  IMAD R7, R39, UR11, R6 ;  /* 0x0000000b27077c24 */ /* 0x000fe2000f8e0206 */
[----:B0-----:R-:W-:-:S05]  /*38e0*/  LEA R6, P5, R8, UR12, 0x2 ;  /* 0x0000000c08067c11 */ /* 0x001fca000f8a10ff */
[----:B------:R-:W0:Y:S01]  /*38f0*/  MUFU.RCP R25, R25 ;  /* 0x0000001900197308 */ /* 0x000e220000001000 */
[----:B------:R-:W-:Y:S01]  /*3900*/  IADD3 R7, PT, PT, R9, R7, RZ ;  /* 0x0000000709077210 */ /* 0x000fe20007ffe0ff */
[----:B-1----:R-:W-:-:S03]  /*3910*/  FADD.FTZ R13, R26, 1 ;  /* 0x3f8000001a0d7421 */ /* 0x002fc60000010000 */
[----:B------:R-:W-:-:S03]  /*3920*/  LEA.HI.X R7, R8, UR13, R7, 0x2, P5 ;  /* 0x0000000d08077c11 */ /* 0x000fc6000a8f1407 */
[----:B------:R-:W1:Y:S01]  /*3930*/  MUFU.RCP R13, R13 ;  /* 0x0000000d000d7308 */ /* 0x000e620000001000 */
[----:B0-----:R-:W-:Y:S01]  /*3940*/  FMUL.FTZ R8, R24, R25 ;  /* 0x0000001918087220 */ /* 0x001fe20000410000 */
[----:B-1----:R-:W-:-:S05]  /*3950*/  FMUL.FTZ R9, R12, R13 ;  /* 0x0000000d0c097220 */ /* 0x002fca0000410000 */
[----:B------:R1:W-:Y:S02]  /*3960*/  STG.E.64 desc[UR16][R6.64], R8 ;  /* 0x0000000806007986 */ /* 0x0003e4000c101b10 */
.L_x_3146:
[----:B------:R-:W-:Y:S05]  /*3970*/  BSYNC.RECONVERGENT B1 ;  /* 0x0000000000017941 */ /* 0x000fea0003800200 */
.L_x_3145:
[----:B------:R-:W-:Y:S04]  /*3980*/  BSSY.RECONVERGENT B1, `(.L_x_3147) ;  /* 0x000001d000017945 */ /* 0x000fe80003800200 */
[----:B------:R-:W-:Y:S05]  /*3990*/  @P6 BRA `(.L_x_3148) ;  /* 0x00000000006c6947 */ /* 0x000fea0003800000 */
[----:B------:R-:W-:Y:S01]  /*39a0*/  FADD.FTZ R10, R10, -UR5 ;  /* 0x800000050a0a7e21 */ /* 0x000fe20008010000 */
[----:B------:R-:W-:Y:S01]  /*39b0*/  FADD.FTZ R11, R11, -UR5 ;  /* 0x800000050b0b7e21 */ /* 0x000fe20008010000 */
[----:B------:R-:W0:Y:S01]  /*39c0*/  LDCU.64 UR10, c[0x0][0x3e0] ;  /* 0x00007c00ff0a77ac */ /* 0x000e220008000a00 */
[----:B-1----:R-:W-:Y:S01]  /*39d0*/  MOV R9, R5 ;  /* 0x0000000500097202 */ /* 0x002fe20000000f00 */
[----:B------:R-:W-:Y:S01]  /*39e0*/  FMUL.FTZ R7, R10, UR8 ;  /* 0x000000080a077c20 */ /* 0x000fe20008410000 */
[----:B------:R-:W-:Y:S01]  /*39f0*/  FMUL.FTZ R8, R11, UR8 ;  /* 0x000000080b087c20 */ /* 0x000fe20008410000 */
        /* <DEDUP_REMOVED lines=21> */
.L_x_3148:
[----:B------:R-:W-:Y:S05]  /*3b50*/  BSYNC.RECONVERGENT B1 ;  /* 0x0000000000017941 */ /* 0x000fea0003800200 */
.L_x_3147:
[----:B------:R-:W-:Y:S04]  /*3b60*/  BSSY.RECONVERGENT B1, `(.L_x_3149) ;  /* 0x000001d000017945 */ /* 0x000fe80003800200 */
[----:B------:R-:W-:Y:S05]  /*3b70*/  @P1 BRA `(.L_x_3150) ;  /* 0x00000000006c1947 */ /* 0x000fea0003800000 */
[----:B------:R-:W-:Y:S01]  /*3b80*/  FADD.FTZ R14, R14, -UR5 ;  /* 0x800000050e0e7e21 */ /* 0x000fe20008010000 */
[----:B------:R-:W-:Y:S01]  /*3b90*/  FADD.FTZ R15, R15, -UR5 ;  /* 0x800000050f0f7e21 */ /* 0x000fe20008010000 */
[----:B------:R-:W3:Y:S01]  /*3ba0*/  LDCU.64 UR10, c[0x0][0x3e0] ;  /* 0x00007c00ff0a77ac */ /* 0x000ee20008000a00 */
[----:B-12---:R-:W-:Y:S01]  /*3bb0*/  MOV R8, R2 ;  /* 0x0000000200087202 */ /* 0x006fe20000000f00 */
[----:B------:R-:W-:Y:S01]  /*3bc0*/  FMUL.FTZ R11, R14, UR8 ;  /* 0x000000080e0b7c20 */ /* 0x000fe20008410000 */
[----:B------:R-:W-:Y:S01]  /*3bd0*/  FMUL.FTZ R10, R15, UR8 ;  /* 0x000000080f0a7c20 */ /* 0x000fe20008410000 */
[----:B------:R-:W1:Y:S01]  /*3be0*/  LDCU.64 UR12, c[0x0][0x380] ;  /* 0x00007000ff0c77ac */ /* 0x000e620008000a00 */
[----:B------:R-:W-:Y:S01]  /*3bf0*/  MOV R9, R5 ;  /* 0x0000000500097202 */ /* 0x000fe20000000f00 */
[----:B------:R-:W-:Y:S01]  /*3c00*/  FFMA.FTZ R11, R20, R11, R22 ;  /* 0x0000000b140b7223 */ /* 0x000fe20000010016 */
[----:B------:R-:W-:-:S03]  /*3c10*/  FFMA.FTZ R10, R21, R10, R23 ;  /* 0x0000000a150a7223 */ /* 0x000fc60000010017 */
[----:B------:R-:W-:Y:S01]  /*3c20*/  FMUL.FTZ R6, R11, -1.4426950216293334961 ;  /* 0xbfb8aa3b0b067820 */ /* 0x000fe20000410000 */
[----:B------:R-:W-:-:S05]  /*3c30*/  FMUL.FTZ R7, R10, -1.4426950216293334961 ;  /* 0xbfb8aa3b0a077820 */ /* 0x000fca0000410000 */
[----:B------:R-:W0:Y:S01]  /*3c40*/  MUFU.EX2 R6, R6 ;  /* 0x0000000600067308 */ /* 0x000e220000000800 */
[----:B---3--:R-:W-:Y:S02]  /*3c50*/  IMAD R14, R27, UR10, RZ ;  /* 0x0000000a1b0e7c24 */ /* 0x008fe4000f8e02ff */
[----:B------:R-:W-:-:S05]  /*3c60*/  IMAD.WIDE.U32 R8, R37, UR10, R8 ;  /* 0x0000000a25087c25 */ /* 0x000fca000f8e0008 */
[----:B------:R-:W2:Y:S01]  /*3c70*/  MUFU.EX2 R7, R7 ;  /* 0x0000000700077308 */ /* 0x000ea20000000800 */
[----:B------:R-:W-:-:S05]  /*3c80*/  IMAD R15, R37, UR11, R14 ;  /* 0x0000000b250f7c24 */ /* 0x000fca000f8e020e */
[----:B------:R-:W-:Y:S01]  /*3c90*/  IADD3 R15, PT, PT, R9, R15, RZ ;  /* 0x0000000f090f7210 */ /* 0x000fe20007ffe0ff */
[----:B0-----:R-:W-:Y:S01]  /*3ca0*/  FADD.FTZ R12, R6, 1 ;  /* 0x3f800000060c7421 */ /* 0x001fe20000010000 */
[----:B-1----:R-:W-:-:S05]  /*3cb0*/  LEA R6, P1, R8, UR12, 0x2 ;  /* 0x0000000c08067c11 */ /* 0x002fca000f8210ff */
[----:B------:R-:W0:Y:S01]  /*3cc0*/  MUFU.RCP R12, R12 ;  /* 0x0000000c000c7308 */ /* 0x000e220000001000 */
[----:B--2---:R-:W-:Y:S01]  /*3cd0*/  FADD.FTZ R13, R7, 1 ;  /* 0x3f800000070d7421 */ /* 0x004fe20000010000 */
[----:B------:R-:W-:-:S06]  /*3ce0*/  LEA.HI.X R7, R8, UR13, R15, 0x2, P1 ;  /* 0x0000000d08077c11 */ /* 0x000fcc00088f140f */
[----:B------:R-:W1:Y:S01]  /*3cf0*/  MUFU.RCP R13, R13 ;  /* 0x0000000d000d7308 */ /* 0x000e620000001000 */
[----:B0-----:R-:W-:Y:S01]  /*3d00*/  FMUL.FTZ R8, R11, R12 ;  /* 0x0000000c0b087220 */ /* 0x001fe20000410000 */
[----:B-1----:R-:W-:-:S05]  /*3d10*/  FMUL.FTZ R9, R10, R13 ;  /* 0x0000000d0a097220 */ /* 0x002fca0000410000 */
[----:B------:R3:W-:Y:S02]  /*3d20*/  STG.E.64 desc[UR16][R6.64], R8 ;  /* 0x0000000806007986 */ /* 0x0007e4000c101b10 */
.L_x_3150:
[----:B------:R-:W-:Y:S05]  /*3d30*/  BSYNC.RECONVERGENT B1 ;  /* 0x0000000000017941 */ /* 0x000fea0003800200 */
.L_x_3149:
[----:B------:R-:W-:Y:S04]  /*3d40*/  BSSY.RECONVERGENT B1, `(.L_x_3151) ;  /* 0x000001d000017945 */ /* 0x000fe80003800200 */
[----:B------:R-:W-:Y:S05]  /*3d50*/  @P2 BRA `(.L_x_3152) ;  /* 0x00000000006c2947 */ /* 0x000fea0003800000 */
[----:B------:R-:W-:Y:S01]  /*3d60*/  FADD.FTZ R16, R16, -UR5 ;  /* 0x8000000510107e21 */ /* 0x000fe20008010000 */
[----:B------:R-:W-:Y:S01]  /*3d70*/  FADD.FTZ R17, R17, -UR5 ;  /* 0x8000000511117e21 */ /* 0x000fe20008010000 */
[----:B------:R-:W4:Y:S01]  /*3d80*/  LDCU.64 UR10, c[0x0][0x3e0] ;  /* 0x00007c00ff0a77ac */ /* 0x000f220008000a00 */
[----:B-123--:R-:W-:Y:S01]  /*3d90*/  MOV R8, R2 ;  /* 0x0000000200087202 */ /* 0x00efe20000000f00 */
        /* <DEDUP_REMOVED lines=9> */
[----:B----4-:R-:W-:Y:S02]  /*3e30*/  IMAD R15, R45, UR10, RZ ;  /* 0x0000000a2d0f7c24 */ /* 0x010fe4000f8e02ff */
        /* <DEDUP_REMOVED lines=13> */
.L_x_3152:
[----:B------:R-:W-:Y:S05]  /*3f10*/  BSYNC.RECONVERGENT B1 ;  /* 0x0000000000017941 */ /* 0x000fea0003800200 */
.L_x_3151:
[----:B------:R-:W-:Y:S04]  /*3f20*/  BSSY.RECONVERGENT B1, `(.L_x_3153) ;  /* 0x000001d000017945 */ /* 0x000fe80003800200 */
[----:B------:R-:W-:Y:S05]  /*3f30*/  @P3 BRA `(.L_x_3154) ;  /* 0x00000000006c3947 */ /* 0x000fea0003800000 */
[----:B------:R-:W-:Y:S01]  /*3f40*/  FADD.FTZ R18, R18, -UR5 ;  /* 0x8000000512127e21 */ /* 0x000fe20008010000 */
[----:B------:R-:W-:Y:S01]  /*3f50*/  FADD.FTZ R19, R19, -UR5 ;  /* 0x8000000513137e21 */ /* 0x000fe20008010000 */
[----:B------:R-:W5:Y:S01]  /*3f60*/  LDCU.64 UR10, c[0x0][0x3e0] ;  /* 0x00007c00ff0a77ac */ /* 0x000f620008000a00 */
[----:B-1234-:R-:W-:Y:S01]  /*3f70*/  MOV R8, R2 ;  /* 0x0000000200087202 */ /* 0x01efe20000000f00 */
        /* <DEDUP_REMOVED lines=9> */
[----:B-----5:R-:W-:Y:S02]  /*4010*/  IMAD R14, R44, UR10, RZ ;  /* 0x0000000a2c0e7c24 */ /* 0x020fe4000f8e02ff */
        /* <DEDUP_REMOVED lines=13> */
.L_x_3154:
[----:B------:R-:W-:Y:S05]  /*40f0*/  BSYNC.RECONVERGENT B1 ;  /* 0x0000000000017941 */ /* 0x000fea0003800200 */
.L_x_3153:
[----:B------:R-:W-:Y:S05]  /*4100*/  @P4 BRA `(.L_x_3140) ;  /* 0x0000000000684947 */ /* 0x000fea0003800000 */
[----:B------:R-:W-:Y:S01]  /*4110*/  FADD.FTZ R29, R29, -UR5 ;  /* 0x800000051d1d7e21 */ /* 0x000fe20008010000 */
[----:B------:R-:W-:Y:S01]  /*4120*/  FADD.FTZ R28, R28, -UR5 ;  /* 0x800000051c1c7e21 */ /* 0x000fe20008010000 */
[----:B------:R-:W5:Y:S02]  /*4130*/  LDCU.64 UR10, c[0x0][0x3e0] ;  /* 0x00007c00ff0a77ac */ /* 0x000f640008000a00 */
[----:B------:R-:W-:Y:S01]  /*4140*/  FMUL.FTZ R4, R29, UR8 ;  /* 0x000000081d047c20 */ /* 0x000fe20008410000 */
[----:B------:R-:W-:Y:S01]  /*4150*/  FMUL.FTZ R3, R28, UR8 ;  /* 0x000000081c037c20 */ /* 0x000fe20008410000 */
[----:B------:R-:W5:Y:S02]  /*4160*/  LDCU.64 UR12, c[0x0][0x380] ;  /* 0x00007000ff0c77ac */ /* 0x000f640008000a00 */
[----:B------:R-:W-:Y:S01]  /*4170*/  FFMA.FTZ R10, R21, R4, R23 ;  /* 0x00000004150a7223 */ /* 0x000fe20000010017 */
[----:B------:R-:W-:Y:S01]  /*4180*/  FFMA.FTZ R20, R20, R3, R22 ;  /* 0x0000000314147223 */ /* 0x000fe20000010016 */
[----:B------:R-:W-:-:S02]  /*4190*/  MOV R4, R2 ;  /* 0x0000000200047202 */ /* 0x000fc40000000f00 */
[----:B01234-:R-:W-:Y:S01]  /*41a0*/  FMUL.FTZ R8, R10, -1.4426950216293334961 ;  /* 0xbfb8aa3b0a087820 */ /* 0x01ffe20000410000 */
[----:B------:R-:W-:-:S05]  /*41b0*/  FMUL.FTZ R3, R20, -1.4426950216293334961 ;  /* 0xbfb8aa3b14037820 */ /* 0x000fca0000410000 */
[----:B------:R-:W0:Y:S01]  /*41c0*/  MUFU.EX2 R8, R8 ;  /* 0x0000000800087308 */ /* 0x000e220000000800 */
[----:B-----5:R-:W-:Y:S02]  /*41d0*/  IMAD R11, R43, UR10, RZ ;  /* 0x0000000a2b0b7c24 */ /* 0x020fe4000f8e02ff */
        /* <DEDUP_REMOVED lines=13> */
.L_x_3140:
[----:B------:R-:W-:Y:S05]  /*42b0*/  BSYNC.RECONVERGENT B0 ;  /* 0x0000000000007941 */ /* 0x000fea0003800200 */
.L_x_3124:
        /* <DEDUP_REMOVED lines=8> */
.L_x_3156:
        /* <DEDUP_REMOVED lines=12> */
.L_x_3473:


//--------------------- .text._Z35group_norm_nhwc_fwd_one_pass_kernelI11Fp32IOBf16WLi512ELi40ELi640EEv26Group_norm_nhwc_fwd_params --------------------------
	.section	.text._Z35group_norm_nhwc_fwd_one_pass_kernelI11Fp32IOBf16WLi512ELi40ELi640EEv26Group_norm_nhwc_fwd_params,"ax",@progbits
	.align	128
        .global         _Z35group_norm_nhwc_fwd_one_pass_kernelI11Fp32IOBf16WLi512ELi40ELi640EEv26Group_norm_nhwc_fwd_params
        .type           _Z35group_norm_nhwc_fwd_one_pass_kernelI11Fp32IOBf16WLi512ELi40ELi640EEv26Group_norm_nhwc_fwd_params,@function
        .size           _Z35group_norm_nhwc_fwd_one_pass_kernelI11Fp32IOBf16WLi512ELi40ELi640EEv26Group_norm_nhwc_fwd_params,(.L_x_3474 - _Z35group_norm_nhwc_fwd_one_pass_kernelI11Fp32IOBf16WLi512ELi40ELi640EEv26Group_norm_nhwc_fwd_params)
        .other          _Z35group_norm_nhwc_fwd_one_pass_kernelI11Fp32IOBf16WLi512ELi40ELi640EEv26Group_norm_nhwc_fwd_params,@"STO_CUDA_ENTRY STV_DEFAULT"
_Z35group_norm_nhwc_fwd_one_pass_kernelI11Fp32IOBf16WLi512ELi40ELi640EEv26Group_norm_nhwc_fwd_params:
.text._Z35group_norm_nhwc_fwd_one_pass_kernelI11Fp32IOBf16WLi512ELi40ELi640EEv26Group_norm_nhwc_fwd_params:
        /* <DEDUP_REMOVED lines=43> */
.L_x_3232:
[----:B0-----:R-:W0:Y:S01]  /*02b0*/  LDC R21, c[0x0][0x3f8] ;  /* 0x0000fe00ff157b82 */ /* 0x001e220000000800 */
[----:B-1----:R-:W1:Y:S01]  /*02c0*/  LDCU UR8, c[0x0][0x404] ;  /* 0x00008080ff0877ac */ /* 0x002e620008000800 */
[----:B------:R-:W-:Y:S01]  /*02d0*/  LOP3.LUT R75, R60, 0xffff, RZ, 0xc0, !PT ;  /* 0x0000ffff3c4b7812 */ /* 0x000fe200078ec0ff */
[----:B--2---:R-:W2:Y:S01]  /*02e0*/  LDCU.64 UR4, c[0x0][0x3e8] ;  /* 0x00007d00ff0477ac */ /* 0x004ea20008000a00 */
[----:B-1----:R-:W-:Y:S01]  /*02f0*/  IMAD R37, R3, UR8, R4 ;  /* 0x0000000803257c24 */ /* 0x002fe2000f8e0204 */
[----:B------:R-:W1:Y:S01]  /*0300*/  LDCU.64 UR8, c[0x0][0x3f0] ;  /* 0x00007e00ff0877ac */ /* 0x000e620008000a00 */
[----:B0--34-:R-:W-:Y:S02]  /*0310*/  IABS R17, R21 ;  /* 0x0000001500117213 */ /* 0x019fe40000000000 */
[----:B------:R-:W-:Y:S02]  /*0320*/  ISETP.NE.AND P4, PT, R21, RZ, PT ;  /* 0x000000ff1500720c */ /* 0x000fe40003f85270 */
[----:B------:R-:W0:Y:S01]  /*0330*/  I2F.RP R16, R17 ;  /* 0x0000001100107306 */ /* 0x000e220000209400 */
[----:B------:R-:W-:-:S02]  /*0340*/  IADD3 R25, PT, PT, R37, 0x20, RZ ;  /* 0x0000002025197810 */ /* 0x000fc40007ffe0ff */
[----:B------:R-:W-:Y:S02]  /*0350*/  IADD3 R31, PT, PT, R37, 0xa0, RZ ;  /* 0x000000a0251f7810 */ /* 0x000fe40007ffe0ff */
[----:B------:R-:W-:Y:S02]  /*0360*/  SHF.R.S32.HI R27, RZ, 0x1f, R25 ;  /* 0x0000001fff1b7819 */ /* 0x000fe40000011419 */
[----:B--2---:R-:W-:Y:S02]  /*0370*/  ISETP.GE.U32.AND P6, PT, R31, UR4, PT ;  /* 0x000000041f007c0c */ /* 0x004fe4000bfc6070 */
[----:B------:R-:W-:Y:S02]  /*0380*/  SHF.R.S32.HI R33, RZ, 0x1f, R31 ;  /* 0x0000001fff217819 */ /* 0x000fe4000001141f */
[----:B------:R-:W-:Y:S02]  /*0390*/  IADD3 R32, PT, PT, R37, 0x100, RZ ;  /* 0x0000010025207810 */ /* 0x000fe40007ffe0ff */
[----:B------:R-:W-:Y:S01]  /*03a0*/  ISETP.GE.AND.EX P6, PT, R33, UR5, PT, P6 ;  /* 0x0000000521007c0c */ /* 0x000fe2000bfc6360 */
[----:B0-----:R-:W0:Y:S01]  /*03b0*/  MUFU.RCP R16, R16 ;  /* 0x0000001000107308 */ /* 0x001e220000001000 */
[----:B------:R-:W-:-:S02]  /*03c0*/  SHF.R.S32.HI R35, RZ, 0x1f, R32 ;  /* 0x0000001fff237819 */ /* 0x000fc40000011420 */
[----:B------:R-:W-:-:S04]  /*03d0*/  IADD3 R30, PT, PT, R37, 0x120, RZ ;  /* 0x00000120251e7810 */ /* 0x000fc80007ffe0ff */
[----:B------:R-:W-:Y:S02]  /*03e0*/  SHF.R.S32.HI R41, RZ, 0x1f, R30 ;  /* 0x0000001fff297819 */ /* 0x000fe4000001141e */
        /* <DEDUP_REMOVED lines=16> */
[----:B------:R-:W-:Y:S02]  /*04f0*/  ISETP.GE.U32.AND P3, PT, R37, UR4, PT ;  /* 0x0000000425007c0c */ /* 0x000fe4000bf66070 */
[----:B------:R-:W-:-:S04]  /*0500*/  SHF.R.S32.HI R17, RZ, 0x1f, R37 ;  /* 0x0000001fff117819 */ /* 0x000fc80000011425 */
[----:B------:R-:W-:-:S05]  /*0510*/  ISETP.GE.AND.EX P3, PT, R17, UR5, PT, P3 ;  /* 0x0000000511007c0c */ /* 0x000fca000bf66330 */
[----:B------:R-:W-:Y:S02]  /*0520*/  @P2 IADD3 R15, PT, PT, R15, 0x1, RZ ;  /* 0x000000010f0f2810 */ /* 0x000fe40007ffe0ff */
[----:B------:R-:W-:Y:S02]  /*0530*/  ISETP.GE.U32.AND P2, PT, R25, UR4, PT ;  /* 0x0000000419007c0c */ /* 0x000fe4000bf46070 */
[----:B------:R-:W-:Y:S02]  /*0540*/  @!P1 IADD3 R15, PT, PT, -R15, RZ, RZ ;  /* 0x000000ff0f0f9210 */ /* 0x000fe40007ffe1ff */
[----:B------:R-:W-:Y:S02]  /*0550*/  ISETP.GE.AND.EX P2, PT, R27, UR5, PT, P2 ;  /* 0x000000051b007c0c */ /* 0x000fe4000bf46320 */
[----:B------:R-:W-:Y:S01]  /*0560*/  @!P4 LOP3.LUT R15, RZ, R21, RZ, 0x33, !PT ;  /* 0x00000015ff0fc212 */ /* 0x000fe200078e33ff */
[----:B------:R-:W0:Y:S01]  /*0570*/  @!P3 LDC.64 R22, c[0x0][0x3e0] ;  /* 0x0000f800ff16bb82 */ /* 0x000e220000000a00 */
[----:B------:R-:W-:-:S02]  /*0580*/  ISETP.GE.U32.AND P4, PT, R32, UR4, PT ;  /* 0x0000000420007c0c */ /* 0x000fc4000bf86070 */
[----:B------:R-:W-:Y:S02]  /*0590*/  IADD3 R19, PT, PT, -R15, RZ, RZ ;  /* 0x000000ff0f137210 */ /* 0x000fe40007ffe1ff */
[----:B------:R-:W-:Y:S02]  /*05a0*/  SHF.R.S32.HI R14, RZ, 0x1f, R15 ;  /* 0x0000001fff0e7819 */ /* 0x000fe4000001140f */
[----:B------:R-:W-:Y:S01]  /*05b0*/  ISETP.GE.AND.EX P4, PT, R35, UR5, PT, P4 ;  /* 0x0000000523007c0c */ /* 0x000fe2000bf86340 */
[----:B------:R-:W-:Y:S02]  /*05c0*/  IMAD R62, R21, R19, R8 ;  /* 0x00000013153e7224 */ /* 0x000fe400078e0208 */
[----:B------:R-:W2:Y:S01]  /*05d0*/  @!P2 LDC.64 R18, c[0x0][0x3e0] ;  /* 0x0000f800ff12ab82 */ /* 0x000ea20000000a00 */
[----:B-1----:R-:W-:Y:S02]  /*05e0*/  IMAD R14, R14, UR8, RZ ;  /* 0x000000080e0e7c24 */ /* 0x002fe4000f8e02ff */
[----:B------:R-:W-:-:S02]  /*05f0*/  IMAD R62, R62, 0x28, RZ ;  /* 0x000000283e3e7824 */ /* 0x000fc400078e02ff */
[----:B------:R-:W-:-:S03]  /*0600*/  IMAD R77, R15, UR9, R14 ;  /* 0x000000090f4d7c24 */ /* 0x000fc6000f8e020e */
[C---:B------:R-:W-:Y:S01]  /*0610*/  IADD3 R74, P1, PT, R62.reuse, R75, RZ ;  /* 0x0000004b3e4a7210 */ /* 0x040fe20007f3e0ff */
[----:B------:R-:W1:Y:S03]  /*0620*/  @!P3 LDC.64 R20, c[0x0][0x390] ;  /* 0x0000e400ff14bb82 */ /* 0x000e660000000a00 */
[----:B------:R-:W-:Y:S01]  /*0630*/  LEA.HI.X.SX32 R75, R62, RZ, 0x1, P1 ;  /* 0x000000ff3e4b7211 */ /* 0x000fe200008f0eff */
[----:B0-----:R-:W-:Y:S01]  /*0640*/  @!P3 IMAD R24, R17, R22, RZ ;  /* 0x000000161118b224 */ /* 0x001fe200078e02ff */
[----:B------:R-:W-:-:S03]  /*0650*/  ISETP.GE.U32.AND P1, PT, R30, UR4, PT ;  /* 0x000000041e007c0c */ /* 0x000fc6000bf26070 */
[----:B------:R-:W0:Y:S01]  /*0660*/  @!P2 LDC.64 R28, c[0x0][0x390] ;  /* 0x0000e400ff1cab82 */ /* 0x000e220000000a00 */
[----:B------:R-:W-:Y:S01]  /*0670*/  IMAD.WIDE.U32 R74, R15, UR8, R74 ;  /* 0x000000080f4a7c25 */ /* 0x000fe2000f8e004a */
[----:B------:R-:W-:-:S03]  /*0680*/  ISETP.GE.AND.EX P1, PT, R41, UR5, PT, P1 ;  /* 0x0000000529007c0c */ /* 0x000fc6000bf26310 */
[----:B------:R-:W-:Y:S01]  /*0690*/  @!P3 IMAD R39, R37, R23, R24 ;  /* 0x000000172527b224 */ /* 0x000fe200078e0218 */
[----:B------:R-:W-:Y:S01]  /*06a0*/  IADD3 R77, PT, PT, R75, R77, RZ ;  /* 0x0000004d4b4d7210 */ /* 0x000fe20007ffe0ff */
[----:B--2---:R-:W-:Y:S01]  /*06b0*/  @!P2 IMAD R24, R27, R18, RZ ;  /* 0x000000121b18a224 */ /* 0x004fe200078e02ff */
[----:B------:R-:W2:Y:S01]  /*06c0*/  @!P6 LDC.64 R14, c[0x0][0x3e0] ;  /* 0x0000f800ff0eeb82 */ /* 0x000ea20000000a00 */
[-C--:B------:R-:W-:Y:S02]  /*06d0*/  @!P3 MOV R76, R74.reuse ;  /* 0x0000004a004cb202 */ /* 0x080fe40000000f00 */
[----:B------:R-:W-:Y:S01]  /*06e0*/  @!P2 MOV R26, R74 ;  /* 0x0000004a001aa202 */ /* 0x000fe20000000f00 */
[----:B------:R-:W-:Y:S01]  /*06f0*/  @!P2 IMAD R43, R25, R19, R24 ;  /* 0x00000013192ba224 */ /* 0x000fe200078e0218 */
[----:B------:R-:W-:Y:S01]  /*0700*/  @!P2 MOV R27, R77 ;  /* 0x0000004d001ba202 */ /* 0x000fe20000000f00 */
[----:B------:R-:W-:Y:S02]  /*0710*/  @!P3 IMAD.WIDE.U32 R22, R37, R22, R76 ;  /* 0x000000162516b225 */ /* 0x000fe400078e004c */
[----:B------:R-:W3:Y:S02]  /*0720*/  @!P4 LDC.64 R16, c[0x0][0x3e0] ;  /* 0x0000f800ff10cb82 */ /* 0x000ee40000000a00 */
[----:B------:R-:W-:Y:S01]  /*0730*/  @!P2 IMAD.WIDE.U32 R26, R25, R18, R26 ;  /* 0x00000012191aa225 */ /* 0x000fe200078e001a */
[----:B------:R-:W-:-:S02]  /*0740*/  @!P3 IADD3 R23, PT, PT, R23, R39, RZ ;  /* 0x000000271717b210 */ /* 0x000fc40007ffe0ff */
[C---:B-1----:R-:W-:Y:S02]  /*0750*/  @!P3 LEA R20, P5, R22.reuse, R20, 0x2 ;  /* 0x000000141614b211 */ /* 0x042fe400078a10ff */
[----:B------:R-:W-:Y:S01]  /*0760*/  @!P2 IADD3 R27, PT, PT, R27, R43, RZ ;  /* 0x0000002b1b1ba210 */ /* 0x000fe20007ffe0ff */
[----:B------:R-:W1:Y:S01]  /*0770*/  @!P6 LDC.64 R18, c[0x0][0x390] ;  /* 0x0000e400ff12eb82 */ /* 0x000e620000000a00 */
[----:B------:R-:W-:Y:S02]  /*0780*/  @!P3 LEA.HI.X R21, R22, R21, R23, 0x2, P5 ;  /* 0x000000151615b211 */ /* 0x000fe400028f1417 */
[----:B0-----:R-:W-:-:S04]  /*0790*/  @!P2 LEA R28, P5, R26, R28, 0x2 ;  /* 0x0000001c1a1ca211 */ /* 0x001fc800078a10ff */
[----:B------:R-:W-:Y:S01]  /*07a0*/  @!P2 LEA.HI.X R29, R26, R29, R27, 0x2, P5 ;  /* 0x0000001d1a1da211 */ /* 0x000fe200028f141b */
[----:B--2---:R-:W-:Y:S01]  /*07b0*/  @!P6 IMAD R34, R33, R14, RZ ;  /* 0x0000000e2122e224 */ /* 0x004fe200078e02ff */
[-C--:B------:R-:W-:Y:S01]  /*07c0*/  @!P6 MOV R26, R74.reuse ;  /* 0x0000004a001ae202 */ /* 0x080fe20000000f00 */
[----:B------:R-:W0:Y:S01]  /*07d0*/  @!P4 LDC.64 R24, c[0x0][0x390] ;  /* 0x0000e400ff18cb82 */ /* 0x000e220000000a00 */
[----:B------:R-:W-:Y:S01]  /*07e0*/  @!P6 MOV R27, R77 ;  /* 0x0000004d001be202 */ /* 0x000fe20000000f00 */
[C---:B------:R-:W-:Y:S01]  /*07f0*/  @!P6 IMAD R33, R31.reuse, R15, R34 ;  /* 0x0000000f1f21e224 */ /* 0x040fe200078e0222 */
[----:B------:R-:W-:Y:S02]  /*0800*/  MOV R15, RZ ;  /* 0x000000ff000f7202 */ /* 0x000fe40000000f00 */
[----:B------:R-:W-:Y:S01]  /*0810*/  @!P4 MOV R34, R74 ;  /* 0x0000004a0022c202 */ /* 0x000fe20000000f00 */
[----:B------:R-:W-:Y:S01]  /*0820*/  @!P6 IMAD.WIDE.U32 R26, R31, R14, R26 ;  /* 0x0000000e1f1ae225 */ /* 0x000fe200078e001a */
[----:B------:R-:W-:Y:S01]  /*0830*/  IADD3 R31, PT, PT, R37, 0x140, RZ ;  /* 0x00000140251f7810 */ /* 0x000fe20007ffe0ff */
[----:B------:R-:W2:Y:S01]  /*0840*/  @!P1 LDC.64 R22, c[0x0][0x3e0] ;  /* 0x0000f800ff169b82 */ /* 0x000ea20000000a00 */
[----:B------:R-:W-:Y:S01]  /*0850*/  MOV R14, RZ ;  /* 0x000000ff000e7202 */ /* 0x000fe20000000f00 */
[----:B---3--:R-:W-:Y:S01]  /*0860*/  @!P4 IMAD R35, R35, R16, RZ ;  /* 0x000000102323c224 */ /* 0x008fe200078e02ff */
[----:B------:R-:W-:-:S02]  /*0870*/  ISETP.GE.U32.AND P5, PT, R31, UR4, PT ;  /* 0x000000041f007c0c */ /* 0x000fc4000bfa6070 */
[----:B------:R-:W-:Y:S01]  /*0880*/  SHF.R.S32.HI R43, RZ, 0x1f, R31 ;  /* 0x0000001fff2b7819 */ /* 0x000fe2000001141f */
[C---:B------:R-:W-:Y:S01]  /*0890*/  @!P4 IMAD R45, R32.reuse, R17, R35 ;  /* 0x00000011202dc224 */ /* 0x040fe200078e0223 */
[----:B------:R-:W-:Y:S01]  /*08a0*/  @!P4 MOV R35, R77 ;  /* 0x0000004d0023c202 */ /* 0x000fe20000000f00 */
[----:B------:R3:W4:Y:S01]  /*08b0*/  @!P3 LDG.E.64 R14, desc[UR6][R20.64] ;  /* 0x00000006140eb981 */ /* 0x000722000c1e1b00 */
[----:B------:R-:W-:Y:S02]  /*08c0*/  ISETP.GE.AND.EX P5, PT, R43, UR5, PT, P5 ;  /* 0x000000052b007c0c */ /* 0x000fe4000bfa6350 */
[----:B------:R-:W-:Y:S01]  /*08d0*/  @!P6 IADD3 R27, PT, PT, R27, R33, RZ ;  /* 0x000000211b1be210 */ /* 0x000fe20007ffe0ff */
[----:B------:R-:W-:Y:S01]  /*08e0*/  @!P4 IMAD.WIDE.U32 R16, R32, R16, R34 ;  /* 0x000000102010c225 */ /* 0x000fe200078e0022 */
[C---:B-1----:R-:W-:Y:S01]  /*08f0*/  @!P6 LEA R38, P3, R26.reuse, R18, 0x2 ;  /* 0x000000121a26e211 */ /* 0x042fe200078610ff */
[----:B------:R-:W1:Y:S03]  /*0900*/  @!P1 LDC.64 R34, c[0x0][0x390] ;  /* 0x0000e400ff229b82 */ /* 0x000e660000000a00 */
[----:B------:R-:W-:-:S02]  /*0910*/  @!P6 LEA.HI.X R39, R26, R19, R27, 0x2, P3 ;  /* 0x000000131a27e211 */ /* 0x000fc400018f141b */
[----:B------:R-:W-:Y:S02]  /*0920*/  @!P4 IADD3 R17, PT, PT, R17, R45, RZ ;  /* 0x0000002d1111c210 */ /* 0x000fe40007ffe0ff */
[C---:B0-----:R-:W-:Y:S01]  /*0930*/  @!P4 LEA R32, P3, R16.reuse, R24, 0x2 ;  /* 0x000000181020c211 */ /* 0x041fe200078610ff */
[----:B------:R-:W0:Y:S03]  /*0940*/  @!P5 LDC.64 R26, c[0x0][0x3e0] ;  /* 0x0000f800ff1adb82 */ /* 0x000e260000000a00 */
[----:B------:R-:W-:Y:S02]  /*0950*/  @!P4 LEA.HI.X R33, R16, R25, R17, 0x2, P3 ;  /* 0x000000191021c211 */ /* 0x000fe400018f1411 */
[----:B------:R-:W-:Y:S02]  /*0960*/  CS2R R16, SRZ ;  /* 0x0000000000107805 */ /* 0x000fe4000001ff00 */
[----:B------:R-:W-:-:S02]  /*0970*/  IADD3 R46, PT, PT, R37, 0x1c0, RZ ;  /* 0x000001c0252e7810 */ /* 0x000fc40007ffe0ff */
[----:B------:R-:W-:Y:S01]  /*0980*/  IADD3 R42, PT, PT, R37, 0x1a0, RZ ;  /* 0x000001a0252a7810 */ /* 0x000fe20007ffe0ff */
[----:B--2---:R-:W-:Y:S01]  /*0990*/  @!P1 IMAD R41, R41, R22, RZ ;  /* 0x0000001629299224 */ /* 0x004fe200078e02ff */
[----:B------:R-:W-:Y:S01]  /*09a0*/  SHF.R.S32.HI R49, RZ, 0x1f, R46 ;  /* 0x0000001fff317819 */ /* 0x000fe2000001142e */
[----:B------:R2:W5:Y:S01]  /*09b0*/  @!P2 LDG.E.64 R16, desc[UR6][R28.64] ;  /* 0x000000061c10a981 */ /* 0x000562000c1e1b00 */
[----:B------:R-:W-:Y:S02]  /*09c0*/  ISETP.GE.U32.AND P2, PT, R46, UR4, PT ;  /* 0x000000042e007c0c */ /* 0x000fe4000bf46070 */
[----:B------:R-:W-:Y:S02]  /*09d0*/  CS2R R18, SRZ ;  /* 0x0000000000127805 */ /* 0x000fe4000001ff00 */
[----:B------:R-:W-:Y:S02]  /*09e0*/  ISETP.GE.U32.AND P3, PT, R42, UR4, PT ;  /* 0x000000042a007c0c */ /* 0x000fe4000bf66070 */
[----:B---3--:R-:W-:-:S02]  /*09f0*/  CS2R R20, SRZ ;  /* 0x0000000000147805 */ /* 0x008fc4000001ff00 */
[----:B------:R-:W-:Y:S01]  /*0a00*/  SHF.R.S32.HI R47, RZ, 0x1f, R42 ;  /* 0x0000001fff2f7819 */ /* 0x000fe2000001142a */
[C---:B------:R-:W-:Y:S01]  /*0a10*/  @!P1 IMAD R41, R30.reuse, R23, R41 ;  /* 0x000000171e299224 */ /* 0x040fe200078e0229 */
[----:B------:R-:W-:Y:S01]  /*0a20*/  ISETP.GE.AND.EX P2, PT, R49, UR5, PT, P2 ;  /* 0x0000000531007c0c */ /* 0x000fe2000bf46320 */
[----:B------:R-:W3:Y:S01]  /*0a30*/  @!P5 LDC.64 R24, c[0x0][0x390] ;  /* 0x0000e400ff18db82 */ /* 0x000ee20000000a00 */
[----:B--2---:R-:W-:Y:S01]  /*0a40*/  @!P1 MOV R28, R74 ;  /* 0x0000004a001c9202 */ /* 0x004fe20000000f00 */
[----:B------:R1:W2:Y:S01]  /*0a50*/  @!P6 LDG.E.64 R18, desc[UR6][R38.64] ;  /* 0x000000062612e981 */ /* 0x0002a2000c1e1b00 */
[----:B------:R-:W-:Y:S02]  /*0a60*/  @!P1 MOV R29, R77 ;  /* 0x0000004d001d9202 */ /* 0x000fe40000000f00 */
[----:B------:R-:W-:Y:S01]  /*0a70*/  ISETP.GE.AND.EX P3, PT, R47, UR5, PT, P3 ;  /* 0x000000052f007c0c */ /* 0x000fe2000bf66330 */
[----:B------:R1:W2:Y:S01]  /*0a80*/  @!P4 LDG.E.64 R20, desc[UR6][R32.64] ;  /* 0x000000062014c981 */ /* 0x0002a2000c1e1b00 */
[----:B------:R-:W-:-:S04]  /*0a90*/  @!P1 IMAD.WIDE.U32 R22, R30, R22, R28 ;  /* 0x000000161e169225 */ /* 0x000fc800078e001c */
[----:B0-----:R-:W-:Y:S01]  /*0aa0*/  @!P5 IMAD R28, R43, R26, RZ ;  /* 0x0000001a2b1cd224 */ /* 0x001fe200078e02ff */
[----:B------:R-:W-:Y:S02]  /*0ab0*/  @!P1 IADD3 R23, PT, PT, R23, R41, RZ ;  /* 0x0000002917179210 */ /* 0x000fe40007ffe0ff */
[----:B-1----:R-:W-:Y:S02]  /*0ac0*/  @!P1 LEA R38, P4, R22, R34, 0x2 ;  /* 0x0000002216269211 */ /* 0x002fe400078810ff */
[----:B------:R-:W-:Y:S02]  /*0ad0*/  ISETP.GE.U32.AND P6, PT, R10, UR4, PT ;  /* 0x000000040a007c0c */ /* 0x000fe4000bfc6070 */
[----:B------:R-:W0:Y:S01]  /*0ae0*/  @!P3 LDC.64 R40, c[0x0][0x3e0] ;  /* 0x0000f800ff28bb82 */ /* 0x000e220000000a00 */
[----:B------:R-:W-:Y:S01]  /*0af0*/  @!P1 LEA.HI.X R39, R22, R35, R23, 0x2, P4 ;  /* 0x0000002316279211 */ /* 0x000fe200020f1417 */
[----:B------:R-:W-:Y:S01]  /*0b00*/  @!P5 IMAD R35, R31, R27, R28 ;  /* 0x0000001b1f23d224 */ /* 0x000fe200078e021c */
[----:B------:R-:W-:-:S05]  /*0b10*/  ISETP.GE.AND.EX P6, PT, R63, UR5, PT, P6 ;  /* 0x000000053f007c0c */ /* 0x000fca000bfc6360 */
[----:B------:R-:W1:Y:S01]  /*0b20*/  @!P2 LDC.64 R28, c[0x0][0x3e0] ;  /* 0x0000f800ff1cab82 */ /* 0x000e620000000a00 */
[----:B------:R-:W-:Y:S02]  /*0b30*/  @!P5 MOV R32, R74 ;  /* 0x0000004a0020d202 */ /* 0x000fe40000000f00 */
[----:B------:R-:W-:Y:S02]  /*0b40*/  @!P5 MOV R33, R77 ;  /* 0x0000004d0021d202 */ /* 0x000fe40000000f00 */
[----:B------:R-:W-:Y:S02]  /*0b50*/  CS2R R22, SRZ ;  /* 0x0000000000167805 */ /* 0x000fe4000001ff00 */
[----:B------:R-:W-:Y:S01]  /*0b60*/  ISETP.GE.U32.AND P4, PT, R11, UR4, PT ;  /* 0x000000040b007c0c */ /* 0x000fe2000bf86070 */
[----:B------:R-:W-:Y:S02]  /*0b70*/  @!P5 IMAD.WIDE.U32 R26, R31, R26, R32 ;  /* 0x0000001a1f1ad225 */ /* 0x000fe400078e0020 */
[----:B------:R-:W0:Y:S01]  /*0b80*/  @!P3 LDC.64 R30, c[0x0][0x390] ;  /* 0x0000e400ff1ebb82 */ /* 0x000e220000000a00 */
[----:B------:R3:W2:Y:S01]  /*0b90*/  @!P1 LDG.E.64 R22, desc[UR6][R38.64] ;  /* 0x0000000626169981 */ /* 0x0006a2000c1e1b00 */
[----:B------:R-:W-:-:S02]  /*0ba0*/  ISETP.GE.AND.EX P4, PT, R65, UR5, PT, P4 ;  /* 0x0000000541007c0c */ /* 0x000fc4000bf86340 */
[----:B------:R-:W-:Y:S02]  /*0bb0*/  @!P5 IADD3 R27, PT, PT, R27, R35, RZ ;  /* 0x000000231b1bd210 */ /* 0x000fe40007ffe0ff */
[C---:B---3--:R-:W-:Y:S02]  /*0bc0*/  @!P5 LEA R44, P1, R26.reuse, R24, 0x2 ;  /* 0x000000181a2cd211 */ /* 0x048fe400078210ff */
[----:B------:R-:W3:Y:S02]  /*0bd0*/  @!P6 LDC.64 R34, c[0x0][0x3e0] ;  /* 0x0000f800ff22eb82 */ /* 0x000ee40000000a00 */
[----:B------:R-:W-:Y:S02]  /*0be0*/  @!P5 LEA.HI.X R45, R26, R25, R27, 0x2, P1 ;  /* 0x000000191a2dd211 */ /* 0x000fe400008f141b */
[----:B------:R-:W-:-:S04]  /*0bf0*/  ISETP.GE.U32.AND P1, PT, R12, UR4, PT ;  /* 0x000000040c007c0c */ /* 0x000fc8000bf26070 */
[----:B------:R-:W3:Y:S01]  /*0c00*/  @!P2 LDC.64 R38, c[0x0][0x390] ;  /* 0x0000e400ff26ab82 */ /* 0x000ee20000000a00 */
[----:B------:R-:W-:Y:S01]  /*0c10*/  ISETP.GE.AND.EX P1, PT, R67, UR5, PT, P1 ;  /* 0x0000000543007c0c */ /* 0x000fe2000bf26310 */
[----:B-1----:R-:W-:Y:S01]  /*0c20*/  @!P2 IMAD R36, R49, R28, RZ ;  /* 0x0000001c3124a224 */ /* 0x002fe200078e02ff */
[----:B------:R-:W-:Y:S01]  /*0c30*/  @!P3 MOV R48, R74 ;  /* 0x0000004a0030b202 */ /* 0x000fe20000000f00 */
[-C--:B0-----:R-:W-:Y:S01]  /*0c40*/  @!P3 IMAD R47, R47, R40.reuse, RZ ;  /* 0x000000282f2fb224 */ /* 0x081fe200078e02ff */
[----:B------:R-:W-:Y:S02]  /*0c50*/  @!P3 MOV R49, R77 ;  /* 0x0000004d0031b202 */ /* 0x000fe40000000f00 */
[----:B------:R-:W-:Y:S01]  /*0c60*/  CS2R R24, SRZ ;  /* 0x0000000000187805 */ /* 0x000fe2000001ff00 */
[----:B------:R-:W0:Y:S01]  /*0c70*/  @!P6 LDC.64 R26, c[0x0][0x390] ;  /* 0x0000e400ff1aeb82 */ /* 0x000e220000000a00 */
[C---:B------:R-:W-:Y:S02]  /*0c80*/  @!P3 IMAD R47, R42.reuse, R41, R47 ;  /* 0x000000292a2fb224 */ /* 0x040fe400078e022f */
[----:B------:R-:W-:-:S02]  /*0c90*/  @!P3 IMAD.WIDE.U32 R42, R42, R40, R48 ;  /* 0x000000282a2ab225 */ /* 0x000fc400078e0030 */
[----:B------:R1:W2:Y:S03]  /*0ca0*/  @!P5 LDG.E.64 R24, desc[UR6][R44.64] ;  /* 0x000000062c18d981 */ /* 0x0002a6000c1e1b00 */
[----:B------:R-:W0:Y:S01]  /*0cb0*/  @!P4 LDC.64 R32, c[0x0][0x3e0] ;  /* 0x0000f800ff20cb82 */ /* 0x000e220000000a00 */
[----:B------:R-:W-:Y:S01]  /*0cc0*/  @!P2 IMAD R51, R46, R29, R36 ;  /* 0x0000001d2e33a224 */ /* 0x000fe200078e0224 */
[----:B------:R-:W-:Y:S02]  /*0cd0*/  @!P3 IADD3 R29, PT, PT, R43, R47, RZ ;  /* 0x0000002f2b1db210 */ /* 0x000fe40007ffe0ff */
[C---:B------:R-:W-:Y:S02]  /*0ce0*/  @!P3 LEA R30, P5, R42.reuse, R30, 0x2 ;  /* 0x0000001e2a1eb211 */ /* 0x040fe400078a10ff */
[----:B-1----:R-:W-:Y:S02]  /*0cf0*/  @!P2 MOV R44, R74 ;  /* 0x0000004a002ca202 */ /* 0x002fe40000000f00 */
[----:B------:R-:W-:Y:S01]  /*0d00*/  @!P2 MOV R45, R77 ;  /* 0x0000004d002da202 */ /* 0x000fe20000000f00 */
[----:B------:R-:W1:Y:S01]  /*0d10*/  @!P1 LDC.64 R40, c[0x0][0x3e0] ;  /* 0x0000f800ff289b82 */ /* 0x000e620000000a00 */
[----:B------:R-:W-:Y:S01]  /*0d20*/  @!P3 LEA.HI.X R31, R42, R31, R29, 0x2, P5 ;  /* 0x0000001f2a1fb211 */ /* 0x000fe200028f141d */
[----:B---3--:R-:W-:-:S02]  /*0d30*/  @!P6 IMAD R36, R63, R34, RZ ;  /* 0x000000223f24e224 */ /* 0x008fc400078e02ff */
[----:B------:R-:W-:Y:S01]  /*0d40*/  @!P2 IMAD.WIDE.U32 R46, R46, R28, R44 ;  /* 0x0000001c2e2ea225 */ /* 0x000fe200078e002c */
[----:B------:R-:W-:Y:S02]  /*0d50*/  @!P6 MOV R44, R74 ;  /* 0x0000004a002ce202 */ /* 0x000fe40000000f00 */
[----:B------:R-:W-:Y:S01]  /*0d60*/  @!P6 MOV R45, R77 ;  /* 0x0000004d002de202 */ /* 0x000fe20000000f00 */
[----:B------:R-:W3:Y:S01]  /*0d70*/  @!P4 LDC.64 R42, c[0x0][0x390] ;  /* 0x0000e400ff2acb82 */ /* 0x000ee20000000a00 */
[----:B------:R-:W-:Y:S01]  /*0d80*/  @!P6 IMAD R49, R10, R35, R36 ;  /* 0x000000230a31e224 */ /* 0x000fe200078e0224 */
[----:B------:R-:W-:Y:S02]  /*0d90*/  @!P2 IADD3 R29, PT, PT, R47, R51, RZ ;  /* 0x000000332f1da210 */ /* 0x000fe40007ffe0ff */
[----:B------:R-:W-:Y:S01]  /*0da0*/  @!P2 LEA R28, P5, R46, R38, 0x2 ;  /* 0x000000262e1ca211 */ /* 0x000fe200078a10ff */
[----:B------:R-:W-:-:S03]  /*0db0*/  @!P6 IMAD.WIDE.U32 R44, R10, R34, R44 ;  /* 0x000000220a2ce225 */ /* 0x000fc600078e002c */
[----:B------:R-:W3:Y:S01]  /*0dc0*/  @!P1 LDC.64 R34, c[0x0][0x390] ;  /* 0x0000e400ff229b82 */ /* 0x000ee20000000a00 */
[----:B------:R-:W-:Y:S02]  /*0dd0*/  @!P2 LEA.HI.X R29, R46, R39, R29, 0x2, P5 ;  /* 0x000000272e1da211 */ /* 0x000fe400028f141d */
[----:B------:R-:W-:Y:S02]  /*0de0*/  @!P6 IADD3 R36, PT, PT, R45, R49, RZ ;  /* 0x000000312d24e210 */ /* 0x000fe40007ffe0ff */
[C---:B0-----:R-:W-:Y:S01]  /*0df0*/  @!P6 LEA R38, P5, R44.reuse, R26, 0x2 ;  /* 0x0000001a2c26e211 */ /* 0x041fe200078a10ff */
[----:B------:R-:W-:Y:S01]  /*0e00*/  @!P4 IMAD R26, R65, R32, RZ ;  /* 0x00000020411ac224 */ /* 0x000fe200078e02ff */
[----:B------:R-:W-:Y:S02]  /*0e10*/  @!P4 MOV R45, R77 ;  /* 0x0000004d002dc202 */ /* 0x000fe40000000f00 */
[----:B------:R-:W-:Y:S02]  /*0e20*/  @!P6 LEA.HI.X R39, R44, R27, R36, 0x2, P5 ;  /* 0x0000001b2c27e211 */ /* 0x000fe400028f1424 */
[----:B------:R-:W-:Y:S01]  /*0e30*/  @!P4 MOV R44, R74 ;  /* 0x0000004a002cc202 */ /* 0x000fe20000000f00 */
[----:B------:R-:W-:Y:S01]  /*0e40*/  @!P4 IMAD R49, R11, R33, R26 ;  /* 0x000000210b31c224 */ /* 0x000fe200078e021a */
[----:B------:R-:W-:-:S02]  /*0e50*/  CS2R R26, SRZ ;  /* 0x00000000001a7805 */ /* 0x000fc4000001ff00 */
[----:B------:R-:W-:Y:S01]  /*0e60*/  ISETP.GE.U32.AND P5, PT, R13, UR4, PT ;  /* 0x000000040d007c0c */ /* 0x000fe2000bfa6070 */
[----:B-1----:R-:W-:Y:S01]  /*0e70*/  @!P1 IMAD R36, R67, R40, RZ ;  /* 0x0000002843249224 */ /* 0x002fe200078e02ff */
[----:B------:R-:W-:Y:S01]  /*0e80*/  @!P1 MOV R46, R74 ;  /* 0x0000004a002e9202 */ /* 0x000fe20000000f00 */
[----:B------:R-:W-:Y:S01]  /*0e90*/  @!P4 IMAD.WIDE.U32 R32, R11, R32, R44 ;  /* 0x000000200b20c225 */ /* 0x000fe200078e002c */
[----:B------:R-:W-:Y:S01]  /*0ea0*/  @!P1 MOV R47, R77 ;  /* 0x0000004d002f9202 */ /* 0x000fe20000000f00 */
[----:B------:R0:W2:Y:S01]  /*0eb0*/  @!P6 LDG.E.64 R26, desc[UR6][R38.64] ;  /* 0x00000006261ae981 */ /* 0x0000a2000c1e1b00 */
[----:B------:R-:W-:Y:S01]  /*0ec0*/  ISETP.GE.AND.EX P5, PT, R69, UR5, PT, P5 ;  /* 0x0000000545007c0c */ /* 0x000fe2000bfa6350 */
[C---:B------:R-:W-:Y:S01]  /*0ed0*/  @!P1 IMAD R45, R12.reuse, R41, R36 ;  /* 0x000000290c2d9224 */ /* 0x040fe200078e0224 */
[----:B------:R-:W-:Y:S01]  /*0ee0*/  @!P4 IADD3 R33, PT, PT, R33, R49, RZ ;  /* 0x000000312121c210 */ /* 0x000fe20007ffe0ff */
[----:B------:R-:W-:Y:S01]  /*0ef0*/  @!P1 IMAD.WIDE.U32 R46, R12, R40, R46 ;  /* 0x000000280c2e9225 */ /* 0x000fe200078e002e */
[----:B---3--:R-:W-:-:S02]  /*0f00*/  @!P4 LEA R42, P6, R32, R42, 0x2 ;  /* 0x0000002a202ac211 */ /* 0x008fc400078c10ff */
[----:B------:R-:W-:Y:S02]  /*0f10*/  CS2R R40, SRZ ;  /* 0x0000000000287805 */ /* 0x000fe4000001ff00 */
[----:B------:R-:W-:Y:S02]  /*0f20*/  @!P4 LEA.HI.X R43, R32, R43, R33, 0x2, P6 ;  /* 0x0000002b202bc211 */ /* 0x000fe400030f1421 */
[----:B------:R-:W-:Y:S02]  /*0f30*/  @!P1 IADD3 R32, PT, PT, R47, R45, RZ ;  /* 0x0000002d2f209210 */ /* 0x000fe40007ffe0ff */
[----:B------:R-:W-:Y:S01]  /*0f40*/  @!P1 LEA R44, P6, R46, R34, 0x2 ;  /* 0x000000222e2c9211 */ /* 0x000fe200078c10ff */
[----:B------:R1:W3:Y:S01]  /*0f50*/  @!P4 LDG.E.64 R40, desc[UR6][R42.64] ;  /* 0x000000062a28c981 */ /* 0x0002e2000c1e1b00 */
[----:B------:R-:W-:Y:S01]  /*0f60*/  ISETP.GE.U32.AND P4, PT, R58, UR4, PT ;  /* 0x000000043a007c0c */ /* 0x000fe2000bf86070 */
[----:B------:R-:W1:Y:S01]  /*0f70*/  @!P5 LDC.64 R50, c[0x0][0x3e0] ;  /* 0x0000f800ff32db82 */ /* 0x000e620000000a00 */
[----:B------:R-:W-:-:S02]  /*0f80*/  @!P1 LEA.HI.X R45, R46, R35, R32, 0x2, P6 ;  /* 0x000000232e2d9211 */ /* 0x000fc400030f1420 */
[----:B------:R-:W-:Y:S02]  /*0f90*/  ISETP.GE.U32.AND P6, PT, R9, UR4, PT ;  /* 0x0000000409007c0c */ /* 0x000fe4000bfc6070 */
[----:B------:R-:W-:Y:S02]  /*0fa0*/  ISETP.GE.AND.EX P4, PT, R71, UR5, PT, P4 ;  /* 0x0000000547007c0c */ /* 0x000fe4000bf86340 */
[----:B------:R-:W-:Y:S01]  /*0fb0*/  ISETP.GE.AND.EX P6, PT, R61, UR5, PT, P6 ;  /* 0x000000053d007c0c */ /* 0x000fe2000bfc6360 */
[----:B------:R-:W4:Y:S10]  /*0fc0*/  @!P5 LDC.64 R48, c[0x0][0x390] ;  /* 0x0000e400ff30db82 */ /* 0x000f340000000a00 */
[----:B0-----:R-:W0:Y:S08]  /*0fd0*/  @!P4 LDC.64 R38, c[0x0][0x3e0] ;  /* 0x0000f800ff26cb82 */ /* 0x001e300000000a00 */
[----:B------:R-:W4:Y:S01]  /*0fe0*/  @!P6 LDC.64 R46, c[0x0][0x3e0] ;  /* 0x0000f800ff2eeb82 */ /* 0x000f220000000a00 */
[----:B-1----:R-:W-:Y:S01]  /*0ff0*/  @!P5 IMAD R32, R69, R50, RZ ;  /* 0x000000324520d224 */ /* 0x002fe200078e02ff */
[----:B------:R-:W-:-:S03]  /*1000*/  @!P5 MOV R33, R77 ;  /* 0x0000004d0021d202 */ /* 0x000fc60000000f00 */
[C---:B------:R-:W-:Y:S01]  /*1010*/  @!P5 IMAD R53, R13.reuse, R51, R32 ;  /* 0x000000330d35d224 */ /* 0x040fe200078e0220 */
[----:B------:R-:W-:Y:S02]  /*1020*/  @!P5 MOV R32, R74 ;  /* 0x0000004a0020d202 */ /* 0x000fe40000000f00 */
[----:B------:R-:W1:Y:S01]  /*1030*/  @!P6 LDC.64 R34, c[0x0][0x390] ;  /* 0x0000e400ff22eb82 */ /* 0x000e620000000a00 */
[----:B------:R-:W-:Y:S02]  /*1040*/  CS2R R42, SRZ ;  /* 0x00000000002a7805 */ /* 0x000fe4000001ff00 */
[----:B------:R-:W-:-:S04]  /*1050*/  @!P5 IMAD.WIDE.U32 R50, R13, R50, R32 ;  /* 0x000000320d32d225 */ /* 0x000fc800078e0020 */
[----:B------:R4:W3:Y:S01]  /*1060*/  @!P1 LDG.E.64 R42, desc[UR6][R44.64] ;  /* 0x000000062c2a9981 */ /* 0x0008e2000c1e1b00 */
[----:B------:R-:W-:Y:S01]  /*1070*/  @!P5 IADD3 R36, PT, PT, R51, R53, RZ ;  /* 0x000000353324d210 */ /* 0x000fe20007ffe0ff */
[----:B0-----:R-:W-:Y:S01]  /*1080*/  @!P4 IMAD R51, R71, R38, RZ ;  /* 0x000000264733c224 */ /* 0x001fe200078e02ff */
[C---:B----4-:R-:W-:Y:S01]  /*1090*/  @!P5 LEA R48, P1, R50.reuse, R48, 0x2 ;  /* 0x000000303230d211 */ /* 0x050fe200078210ff */
[----:B------:R-:W0:Y:S01]  /*10a0*/  @!P4 LDC.64 R32, c[0x0][0x390] ;  /* 0x0000e400ff20cb82 */ /* 0x000e220000000a00 */
[----:B------:R-:W-:Y:S01]  /*10b0*/  @!P6 IMAD R52, R61, R46, RZ ;  /* 0x0000002e3d34e224 */ /* 0x000fe200078e02ff */
[-C--:B------:R-:W-:Y:S02]  /*10c0*/  @!P6 MOV R44, R74.reuse ;  /* 0x0000004a002ce202 */ /* 0x080fe40000000f00 */
[----:B------:R-:W-:Y:S01]  /*10d0*/  @!P6 MOV R45, R77 ;  /* 0x0000004d002de202 */ /* 0x000fe20000000f00 */
[C---:B------:R-:W-:Y:S01]  /*10e0*/  @!P6 IMAD R53, R9.reuse, R47, R52 ;  /* 0x0000002f0935e224 */ /* 0x040fe200078e0234 */
[----:B------:R-:W-:Y:S01]  /*10f0*/  @!P5 LEA.HI.X R49, R50, R49, R36, 0x2, P1 ;  /* 0x000000313231d211 */ /* 0x000fe200008f1424 */
[----:B------:R-:W-:Y:S01]  /*1100*/  @!P4 IMAD R55, R58, R39, R51 ;  /* 0x000000273a37c224 */ /* 0x000fe200078e0233 */
[----:B------:R-:W-:Y:S01]  /*1110*/  @!P4 MOV R50, R74 ;  /* 0x0000004a0032c202 */ /* 0x000fe20000000f00 */
[----:B------:R-:W-:Y:S01]  /*1120*/  @!P6 IMAD.WIDE.U32 R46, R9, R46, R44 ;  /* 0x0000002e092ee225 */ /* 0x000fe200078e002c */
[----:B------:R-:W-:-:S02]  /*1130*/  CS2R R44, SRZ ;  /* 0x00000000002c7805 */ /* 0x000fc4000001ff00 */
[----:B------:R-:W-:Y:S02]  /*1140*/  @!P4 MOV R51, R77 ;  /* 0x0000004d0033c202 */ /* 0x000fe40000000f00 */
[----:B------:R-:W-:Y:S01]  /*1150*/  @!P6 IADD3 R36, PT, PT, R47, R53, RZ ;  /* 0x000000352f24e210 */ /* 0x000fe20007ffe0ff */
[----:B------:R-:W-:Y:S01]  /*1160*/  @!P4 IMAD.WIDE.U32 R38, R58, R38, R50 ;  /* 0x000000263a26c225 */ /* 0x000fe200078e0032 */
[C---:B-1----:R-:W-:Y:S01]  /*1170*/  @!P6 LEA R50, P1, R46.reuse, R34, 0x2 ;  /* 0x000000222e32e211 */ /* 0x042fe200078210ff */
[----:B------:R-:W4:Y:S01]  /*1180*/  @!P5 LDG.E.64 R44, desc[UR6][R48.64] ;  /* 0x00000006302cd981 */ /* 0x000f22000c1e1b00 */
[----:B------:R-:W-:Y:S02]  /*1190*/  ISETP.GE.U32.AND P5, PT, R59, UR4, PT ;  /* 0x000000043b007c0c */ /* 0x000fe4000bfa6070 */
[----:B------:R-:W-:Y:S02]  /*11a0*/  @!P6 LEA.HI.X R51, R46, R35, R36, 0x2, P1 ;  /* 0x000000232e33e211 */ /* 0x000fe400008f1424 */
[----:B------:R-:W-:-:S02]  /*11b0*/  ISETP.GE.AND.EX P1, PT, R73, UR5, PT, P5 ;  /* 0x0000000549007c0c */ /* 0x000fc4000bf26350 */
[----:B------:R-:W-:Y:S02]  /*11c0*/  CS2R R46, SRZ ;  /* 0x00000000002e7805 */ /* 0x000fe4000001ff00 */
[----:B------:R-:W-:Y:S02]  /*11d0*/  @!P4 IADD3 R34, PT, PT, R39, R55, RZ ;  /* 0x000000372722c210 */ /* 0x000fe40007ffe0ff */
[C---:B0-----:R-:W-:Y:S02]  /*11e0*/  @!P4 LEA R36, P5, R38.reuse, R32, 0x2 ;  /* 0x000000202624c211 */ /* 0x041fe400078a10ff */
[----:B------:R-:W-:Y:S01]  /*11f0*/  IADD3 R55, PT, PT, R37, 0x1e0, RZ ;  /* 0x000001e025377810 */ /* 0x000fe20007ffe0ff */
[----:B------:R0:W4:Y:S01]  /*1200*/  @!P6 LDG.E.64 R46, desc[UR6][R50.64] ;  /* 0x00000006322ee981 */ /* 0x000122000c1e1b00 */
[----:B------:R-:W-:Y:S02]  /*1210*/  @!P4 LEA.HI.X R37, R38, R33, R34, 0x2, P5 ;  /* 0x000000212625c211 */ /* 0x000fe400028f1422 */
[----:B------:R-:W-:-:S02]  /*1220*/  ISETP.GE.U32.AND P5, PT, R55, UR4, PT ;  /* 0x0000000437007c0c */ /* 0x000fc4000bfa6070 */
[----:B------:R-:W-:Y:S01]  /*1230*/  SHF.R.S32.HI R53, RZ, 0x1f, R55 ;  /* 0x0000001fff357819 */ /* 0x000fe20000011437 */
[----:B------:R-:W1:Y:S03]  /*1240*/  @!P1 LDC.64 R32, c[0x0][0x3e0] ;  /* 0x0000f800ff209b82 */ /* 0x000e660000000a00 */
[----:B------:R-:W-:-:S05]  /*1250*/  ISETP.GE.AND.EX P5, PT, R53, UR5, PT, P5 ;  /* 0x0000000535007c0c */ /* 0x000fca000bfa6350 */
[----:B------:R-:W5:Y:S01]  /*1260*/  @!P1 LDC.64 R34, c[0x0][0x390] ;  /* 0x0000e400ff229b82 */ /* 0x000f620000000a00 */
[----:B0-----:R-:W-:Y:S02]  /*1270*/  @!P1 MOV R50, R74 ;  /* 0x0000004a00329202 */ /* 0x001fe40000000f00 */
[----:B------:R-:W-:-:S05]  /*1280*/  @!P1 MOV R51, R77 ;  /* 0x0000004d00339202 */ /* 0x000fca0000000f00 */
[----:B------:R-:W0:Y:S01]  /*1290*/  @!P5 LDC.64 R38, c[0x0][0x3e0] ;  /* 0x0000f800ff26db82 */ /* 0x000e220000000a00 */
[-C--:B-1----:R-:W-:Y:S02]  /*12a0*/  @!P1 IMAD R48, R73, R32.reuse, RZ ;  /* 0x0000002049309224 */ /* 0x082fe400078e02ff */
[----:B------:R-:W-:-:S04]  /*12b0*/  @!P1 IMAD.WIDE.U32 R50, R59, R32, R50 ;  /* 0x000000203b329225 */ /* 0x000fc800078e0032 */
[----:B------:R-:W-:Y:S02]  /*12c0*/  @!P1 IMAD R57, R59, R33, R48 ;  /* 0x000000213b399224 */ /* 0x000fe400078e0230 */
[----:B------:R-:W1:Y:S01]  /*12d0*/  @!P5 LDC.64 R32, c[0x0][0x390] ;  /* 0x0000e400ff20db82 */ /* 0x000e620000000a00 */
[----:B------:R-:W-:Y:S02]  /*12e0*/  CS2R R48, SRZ ;  /* 0x0000000000307805 */ /* 0x000fe4000001ff00 */
[----:B------:R-:W-:-:S04]  /*12f0*/  @!P1 IADD3 R51, PT, PT, R51, R57, RZ ;  /* 0x0000003933339210 */ /* 0x000fc80007ffe0ff */
[----:B------:R0:W4:Y:S01]  /*1300*/  @!P4 LDG.E.64 R48, desc[UR6][R36.64] ;  /* 0x000000062430c981 */ /* 0x000122000c1e1b00 */
[----:B-----5:R-:W-:Y:S01]  /*1310*/  @!P1 LEA R34, P4, R50, R34, 0x2 ;  /* 0x0000002232229211 */ /* 0x020fe200078810ff */
[----:B0-----:R-:W-:-:S03]  /*1320*/  @!P5 IMAD R52, R53, R38, RZ ;  /* 0x000000263534d224 */ /* 0x001fc600078e02ff */
[----:B------:R-:W-:Y:S02]  /*1330*/  @!P1 LEA.HI.X R35, R50, R35, R51, 0x2, P4 ;  /* 0x0000002332239211 */ /* 0x000fe400020f1433 */
[----:B------:R-:W-:Y:S01]  /*1340*/  CS2R R50, SRZ ;  /* 0x0000000000327805 */ /* 0x000fe2000001ff00 */
[C---:B------:R-:W-:Y:S01]  /*1350*/  @!P5 IMAD R57, R55.reuse, R39, R52 ;  /* 0x000000273739d224 */ /* 0x040fe200078e0234 */
[----:B------:R-:W-:Y:S02]  /*1360*/  @!P5 MOV R36, R74 ;  /* 0x0000004a0024d202 */ /* 0x000fe40000000f00 */
[----:B------:R-:W-:Y:S02]  /*1370*/  @!P5 MOV R37, R77 ;  /* 0x0000004d0025d202 */ /* 0x000fe40000000f00 */
[----:B------:R-:W-:Y:S01]  /*1380*/  CS2R R52, SRZ ;  /* 0x0000000000347805 */ /* 0x000fe2000001ff00 */
[----:B------:R-:W5:Y:S01]  /*1390*/  @!P1 LDG.E.64 R50, desc[UR6][R34.64] ;  /* 0x0000000622329981 */ /* 0x000f62000c1e1b00 */
[----:B------:R-:W-:Y:S01]  /*13a0*/  @!P5 IMAD.WIDE.U32 R38, R55, R38, R36 ;  /* 0x000000263726d225 */ /* 0x000fe200078e0024 */
[----:B------:R-:W-:-:S03]  /*13b0*/  CS2R R54, SRZ ;  /* 0x0000000000367805 */ /* 0x000fc6000001ff00 */
[----:B------:R0:W5:Y:S01]  /*13c0*/  @!P3 LDG.E.64 R52, desc[UR6][R30.64] ;  /* 0x000000061e34b981 */ /* 0x000162000c1e1b00 */
[----:B------:R-:W-:Y:S02]  /*13d0*/  @!P5 IADD3 R36, PT, PT, R39, R57, RZ ;  /* 0x000000392724d210 */ /* 0x000fe40007ffe0ff */
[C---:B-1----:R-:W-:Y:S02]  /*13e0*/  @!P5 LEA R32, P1, R38.reuse, R32, 0x2 ;  /* 0x000000202620d211 */ /* 0x042fe400078210ff */
[----:B------:R-:W-:Y:S01]  /*13f0*/  CS2R R56, SRZ ;  /* 0x0000000000387805 */ /* 0x000fe2000001ff00 */
[----:B------:R2:W5:Y:S01]  /*1400*/  @!P2 LDG.E.64 R54, desc[UR6][R28.64] ;  /* 0x000000061c36a981 */ /* 0x000562000c1e1b00 */
[----:B------:R-:W-:-:S05]  /*1410*/  @!P5 LEA.HI.X R33, R38, R33, R36, 0x2, P1 ;  /* 0x000000212621d211 */ /* 0x000fca00008f1424 */
[----:B------:R3:W5:Y:S01]  /*1420*/  @!P5 LDG.E.64 R56, desc[UR6][R32.64] ;  /* 0x000000062038d981 */ /* 0x000762000c1e1b00 */
[----:B0-----:R-:W-:Y:S01]  /*1430*/  FADD.FTZ R30, R14, R15 ;  /* 0x0000000f0e1e7221 */ /* 0x001fe20000010000 */
[----:B------:R-:W-:-:S03]  /*1440*/  FMUL.FTZ R35, R15, R15 ;  /* 0x0000000f0f237220 */ /* 0x000fc60000410000 */
[----:B------:R-:W-:Y:S01]  /*1450*/  FADD.FTZ R30, RZ, R30 ;  /* 0x0000001eff1e7221 */ /* 0x000fe20000010000 */
[----:B------:R-:W-:Y:S01]  /*1460*/  FADD.FTZ R31, R16, R17 ;  /* 0x00000011101f7221 */ /* 0x000fe20000010000 */
[----:B------:R-:W-:Y:S01]  /*1470*/  FMUL.FTZ R37, R17, R17 ;  /* 0x0000001111257220 */ /* 0x000fe20000410000 */
[----:B------:R-:W-:Y:S02]  /*1480*/  FFMA.FTZ R35, R14, R14, R35 ;  /* 0x0000000e0e237223 */ /* 0x000fe40000010023 */
[----:B------:R-:W-:Y:S01]  /*1490*/  FADD.FTZ R30, R30, R31 ;  /* 0x0000001f1e1e7221 */ /* 0x000fe20000010000 */
[----:B------:R-:W-:Y:S01]  /*14a0*/  FFMA.FTZ R34, R16, R16, R37 ;  /* 0x0000001010227223 */ /* 0x000fe20000010025 */
[----:B------:R-:W-:-:S04]  /*14b0*/  FADD.FTZ R35, RZ, R35 ;  /* 0x00000023ff237221 */ /* 0x000fc80000010000 */
[----:B------:R-:W-:Y:S01]  /*14c0*/  FADD.FTZ R34, R35, R34 ;  /* 0x0000002223227221 */ /* 0x000fe20000010000 */
[----:B------:R-:W-:Y:S01]  /*14d0*/  ISETP.GT.AND P1, PT, R5, 0x1e, PT ;  /* 0x0000001e0500780c */ /* 0x000fe20003f24270 */
[----:B--2---:R-:W-:Y:S01]  /*14e0*/  FADD.FTZ R28, R26, R27 ;  /* 0x0000001b1a1c7221 */ /* 0x004fe20000010000 */
[----:B------:R-:W-:-:S04]  /*14f0*/  FMUL.FTZ R31, R27, R27 ;  /* 0x0000001b1b1f7220 */ /* 0x000fc80000410000 */
[----:B------:R-:W-:Y:S01]  /*1500*/  FFMA.FTZ R31, R26, R26, R31 ;  /* 0x0000001a1a1f7223 */ /* 0x000fe2000001001f */
[----:B---3--:R-:W-:Y:S01]  /*1510*/  FMUL.FTZ R33, R41, R41 ;  /* 0x0000002929217220 */ /* 0x008fe20000410000 */
[----:B----4-:R-:W-:Y:S01]  /*1520*/  FADD.FTZ R29, R46, R47 ;  /* 0x0000002f2e1d7221 */ /* 0x010fe20000010000 */
[----:B------:R-:W-:-:S03]  /*1530*/  FMUL.FTZ R37, R47, R47 ;  /* 0x0000002f2f257220 */ /* 0x000fc60000410000 */
[----:B------:R-:W-:Y:S01]  /*1540*/  FADD.FTZ R29, R30, R29 ;  /* 0x0000001d1e1d7221 */ /* 0x000fe20000010000 */
[----:B------:R-:W-:-:S03]  /*1550*/  FFMA.FTZ R37, R46, R46, R37 ;  /* 0x0000002e2e257223 */ /* 0x000fc60000010025 */
[----:B------:R-:W-:Y:S01]  /*1560*/  FADD.FTZ R28, R29, R28 ;  /* 0x0000001c1d1c7221 */ /* 0x000fe20000010000 */
[----:B------:R-:W-:Y:S01]  /*1570*/  FADD.FTZ R29, R40, R41 ;  /* 0x00000029281d7221 */ /* 0x000fe20000010000 */
[----:B------:R-:W-:Y:S01]  /*1580*/  FADD.FTZ R34, R34, R37 ;  /* 0x0000002522227221 */ /* 0x000fe20000010000 */
[----:B------:R-:W-:Y:S02]  /*1590*/  FFMA.FTZ R30, R40, R40, R33 ;  /* 0x00000028281e7223 */ /* 0x000fe40000010021 */
[----:B------:R-:W-:Y:S01]  /*15a0*/  FADD.FTZ R28, R28, R29 ;  /* 0x0000001d1c1c7221 */ /* 0x000fe20000010000 */
[----:B------:R-:W-:Y:S01]  /*15b0*/  FADD.FTZ R29, R18, R19 ;  /* 0x00000013121d7221 */ /* 0x000fe20000010000 */
[----:B------:R-:W-:Y:S01]  /*15c0*/  FADD.FTZ R31, R34, R31 ;  /* 0x0000001f221f7221 */ /* 0x000fe20000010000 */
[----:B------:R-:W-:Y:S02]  /*15d0*/  FMUL.FTZ R33, R19, R19 ;  /* 0x0000001313217220 */ /* 0x000fe40000410000 */
[----:B------:R-:W-:Y:S01]  /*15e0*/  FADD.FTZ R28, R28, R29 ;  /* 0x0000001d1c1c7221 */ /* 0x000fe20000010000 */
[----:B------:R-:W-:Y:S01]  /*15f0*/  FADD.FTZ R30, R31, R30 ;  /* 0x0000001e1f1e7221 */ /* 0x000fe20000010000 */
[----:B------:R-:W-:Y:S01]  /*1600*/  FFMA.FTZ R33, R18, R18, R33 ;  /* 0x0000001212217223 */ /* 0x000fe20000010021 */
[----:B------:R-:W-:Y:S01]  /*1610*/  FADD.FTZ R29, R42, R43 ;  /* 0x0000002b2a1d7221 */ /* 0x000fe20000010000 */
[----:B------:R-:W-:-:S02]  /*1620*/  FMUL.FTZ R31, R43, R43 ;  /* 0x0000002b2b1f7220 */ /* 0x000fc40000410000 */
[----:B------:R-:W-:Y:S01]  /*1630*/  FADD.FTZ R30, R30, R33 ;  /* 0x000000211e1e7221 */ /* 0x000fe20000010000 */
[----:B------:R-:W-:Y:S01]  /*1640*/  FADD.FTZ R28, R28, R29 ;  /* 0x0000001d1c1c7221 */ /* 0x000fe20000010000 */
[----:B------:R-:W-:Y:S01]  /*1650*/  FFMA.FTZ R31, R42, R42, R31 ;  /* 0x0000002a2a1f7223 */ /* 0x000fe2000001001f */
[----:B------:R-:W-:Y:S01]  /*1660*/  FMUL.FTZ R33, R45, R45 ;  /* 0x0000002d2d217220 */ /* 0x000fe20000410000 */
[----:B------:R-:W-:Y:S02]  /*1670*/  FADD.FTZ R29, R44, R45 ;  /* 0x0000002d2c1d7221 */ /* 0x000fe40000010000 */
        /* <DEDUP_REMOVED lines=23> */
[----:B------:R-:W-:Y:S01]  /*17f0*/  FADD.FTZ R30, R30, R33 ;  /* 0x000000211e1e7221 */ /* 0x000fe20000010000 */
[----:B-----5:R-:W-:Y:S01]  /*1800*/  FMUL.FTZ R31, R51, R51 ;  /* 0x00000033331f7220 */ /* 0x020fe20000410000 */
[----:B------:R-:W-:-:S03]  /*1810*/  FADD.FTZ R29, R50, R51 ;  /* 0x00000033321d7221 */ /* 0x000fc60000010000 */
[----:B------:R-:W-:Y:S01]  /*1820*/  FFMA.FTZ R31, R50, R50, R31 ;  /* 0x00000032321f7223 */ /* 0x000fe2000001001f */
[----:B------:R-:W-:Y:S01]  /*1830*/  FMUL.FTZ R33, R53, R53 ;  /* 0x0000003535217220 */ /* 0x000fe20000410000 */
[----:B------:R-:W-:Y:S01]  /*1840*/  FADD.FTZ R28, R28, R29 ;  /* 0x0000001d1c1c7221 */ /* 0x000fe20000010000 */
[----:B------:R-:W-:Y:S01]  /*1850*/  FADD.FTZ R29, R52, R53 ;  /* 0x00000035341d7221 */ /* 0x000fe20000010000 */
[----:B------:R-:W-:Y:S01]  /*1860*/  FADD.FTZ R30, R30, R31 ;  /* 0x0000001f1e1e7221 */ /* 0x000fe20000010000 */
[----:B------:R-:W-:Y:S01]  /*1870*/  FFMA.FTZ R33, R52, R52, R33 ;  /* 0x0000003434217223 */ /* 0x000fe20000010021 */
[----:B------:R-:W-:Y:S01]  /*1880*/  FMUL.FTZ R31, R55, R55 ;  /* 0x00000037371f7220 */ /* 0x000fe20000410000 */
[----:B------:R-:W-:Y:S02]  /*1890*/  FADD.FTZ R28, R28, R29 ;  /* 0x0000001d1c1c7221 */ /* 0x000fe40000010000 */
[----:B------:R-:W-:Y:S01]  /*18a0*/  FADD.FTZ R30, R30, R33 ;  /* 0x000000211e1e7221 */ /* 0x000fe20000010000 */
        /* <DEDUP_REMOVED lines=46> */
.L_x_3158:
[----:B------:R-:W-:Y:S05]  /*1b90*/  BSYNC.RECONVERGENT B0 ;  /* 0x0000000000007941 */ /* 0x000fea0003800200 */
.L_x_3157:
        /* <DEDUP_REMOVED lines=54> */
.L_x_3160:
[----:B------:R-:W-:Y:S05]  /*1f00*/  BSYNC.RECONVERGENT B0 ;  /* 0x0000000000007941 */ /* 0x000fea0003800200 */
.L_x_3159:
        /* <DEDUP_REMOVED lines=27> */
.L_x_3163:
[----:B------:R-:W3:Y:S04]  /*20c0*/  LDG.E.STRONG.GPU R30, desc[UR6][R28.64] ;  /* 0x000000061c1e7981 */ /* 0x000ee8000c1ef900 */
[----:B---3--:R-:W-:Y:S01]  /*20d0*/  CCTL.IVALL ;  /* 0x00000000ff00798f */ /* 0x008fe20002000000 */
[----:B------:R-:W-:Y:S05]  /*20e0*/  YIELD ;  /* 0x0000000000007946 */ /* 0x000fea0003800000 */
[----:B------:R-:W-:-:S13]  /*20f0*/  ISETP.NE.AND P1, PT, R30, R37, PT ;  /* 0x000000251e00720c */ /* 0x000fda0003f25270 */
[----:B------:R-:W-:Y:S05]  /*2100*/  @P1 BRA `(.L_x_3163) ;  /* 0xfffffffc00ec1947 */ /* 0x000fea000383ffff */
.L_x_3162:
        /* <DEDUP_REMOVED lines=16> */
.L_x_3165:
        /* <DEDUP_REMOVED lines=62> */
.L_x_3164:
        /* <DEDUP_REMOVED lines=38> */
.L_x_3166:
        /* <DEDUP_REMOVED lines=19> */
.L_x_3167:
        /* <DEDUP_REMOVED lines=9> */
.L_x_3168:
[----:B------:R-:W-:Y:S05]  /*2a10*/  BSYNC.RECONVERGENT B0 ;  /* 0x0000000000007941 */ /* 0x000fea0003800200 */
.L_x_3161:
[----:B------:R-:W4:Y:S01]  /*2a20*/  S2UR UR5, SR_CgaCtaId ;  /* 0x00000000000579c3 */ /* 0x000f220000008800 */
[----:B------:R-:W2:Y:S01]  /*2a30*/  LDCU UR8, c[0x0][0x414] ;  /* 0x00008280ff0877ac */ /* 0x000ea20008000800 */
[----:B------:R-:W-:Y:S01]  /*2a40*/  LOP3.LUT R79, R60, 0xffff, RZ, 0xc0, !PT ;  /* 0x0000ffff3c4f7812 */ /* 0x000fe200078ec0ff */
[----:B------:R-:W-:-:S03]  /*2a50*/  UMOV UR4, 0x400 ;  /* 0x0000040000047882 */ /* 0x000fc60000000000 */
[----:B------:R-:W-:Y:S02]  /*2a60*/  IADD3 R79, PT, PT, R62, R79, RZ ;  /* 0x0000004f3e4f7210 */ /* 0x000fe40007ffe0ff */
[----:B-1----:R-:W1:Y:S08]  /*2a70*/  @P0 LDC.64 R34, c[0x0][0x388] ;  /* 0x0000e200ff220b82 */ /* 0x002e700000000a00 */
[----:B---3--:R-:W3:Y:S01]  /*2a80*/  LDC.64 R28, c[0x0][0x398] ;  /* 0x0000e600ff1c7b82 */ /* 0x008ee20000000a00 */
[----:B--2---:R-:W-:Y:S01]  /*2a90*/  @P0 FMUL.FTZ R36, R32, UR8 ;  /* 0x0000000820240c20 */ /* 0x004fe20008410000 */
[----:B------:R-:W-:Y:S01]  /*2aa0*/  @P0 FMUL.FTZ R37, R33, UR8 ;  /* 0x0000000821250c20 */ /* 0x000fe20008410000 */
[----:B----4-:R-:W-:-:S05]  /*2ab0*/  ULEA UR4, UR5, UR4, 0x18 ;  /* 0x0000000405047291 */ /* 0x010fca000f8ec0ff */
[----:B------:R-:W2:Y:S01]  /*2ac0*/  LDC.64 R30, c[0x0][0x3a0] ;  /* 0x0000e800ff1e7b82 */ /* 0x000ea20000000a00 */
[----:B------:R-:W4:Y:S01]  /*2ad0*/  LDCU UR5, c[0x0][0x404] ;  /* 0x00008080ff0577ac */ /* 0x000f220008000800 */
[----:B-1----:R-:W-:Y:S02]  /*2ae0*/  @P0 IMAD.WIDE R34, R8, 0x8, R34 ;  /* 0x0000000808220825 */ /* 0x002fe400078e0222 */
[----:B------:R-:W-:Y:S04]  /*2af0*/  @!P2 STS.64 [UR4+0xc0], R32 ;  /* 0x0000c020ff00a988 */ /* 0x000fe80008000a04 */
[----:B------:R-:W-:Y:S01]  /*2b00*/  @P0 STG.E.64 desc[UR6][R34.64], R36 ;  /* 0x0000002422000986 */ /* 0x000fe2000c101b06 */
[C---:B---3--:R-:W-:Y:S01]  /*2b10*/  IMAD.WIDE R38, R79.reuse, 0x2, R28 ;  /* 0x000000024f267825 */ /* 0x048fe200078e021c */
[----:B------:R-:W-:Y:S03]  /*2b20*/  BAR.SYNC.DEFER_BLOCKING 0x0 ;  /* 0x0000000000007b1d */ /* 0x000fe60000010000 */
[----:B--2---:R-:W-:-:S03]  /*2b30*/  IMAD.WIDE R30, R79, 0x2, R30 ;  /* 0x000000024f1e7825 */ /* 0x004fc600078e021e */
[----:B------:R-:W2:Y:S04]  /*2b40*/  LDG.E.U16 R64, desc[UR6][R38.64] ;  /* 0x0000000626407981 */ /* 0x000ea8000c1e1500 */
[----:B------:R-:W3:Y:S04]  /*2b50*/  LDG.E.U16 R66, desc[UR6][R38.64+0x2] ;  /* 0x0000020626427981 */ /* 0x000ee8000c1e1500 */
[----:B------:R-:W5:Y:S04]  /*2b60*/  LDG.E.U16 R68, desc[UR6][R30.64] ;  /* 0x000000061e447981 */ /* 0x000f68000c1e1500 */
[----:B------:R1:W5:Y:S01]  /*2b70*/  LDG.E.U16 R70, desc[UR6][R30.64+0x2] ;  /* 0x000002061e467981 */ /* 0x000362000c1e1500 */
[----:B------:R-:W-:Y:S03]  /*2b80*/  BSSY.RECONVERGENT B0, `(.L_x_3169) ;  /* 0x0000387000007945 */ /* 0x000fe60003800200 */
[----:B------:R-:W0:Y:S01]  /*2b90*/  LDS.64 R28, [UR4+0xc0] ;  /* 0x0000c004ff1c7984 */ /* 0x000e220008000a00 */
[----:B------:R-:W4:Y:S02]  /*2ba0*/  LDCU.U8 UR4, c[0x0][0x3fc] ;  /* 0x00007f80ff0477ac */ /* 0x000f240008000000 */
[----:B----4-:R-:W-:Y:S01]  /*2bb0*/  UISETP.NE.AND UP0, UPT, UR4, URZ, UPT ;  /* 0x000000ff0400728c */ /* 0x010fe2000bf05270 */
[----:B0-----:R-:W-:-:S04]  /*2bc0*/  FMUL.FTZ R28, R28, UR8 ;  /* 0x000000081c1c7c20 */ /* 0x001fc80008410000 */
[----:B------:R-:W-:-:S04]  /*2bd0*/  FMUL.FTZ R62, R28, R28 ;  /* 0x0000001c1c3e7220 */ /* 0x000fc80000410000 */
[----:B------:R-:W-:Y:S01]  /*2be0*/  FFMA.FTZ R29, R29, UR8, -R62 ;  /* 0x000000081d1d7c23 */ /* 0x000fe2000801083e */
[----:B------:R-:W-:-:S04]  /*2bf0*/  IMAD R62, R3, UR5, R4 ;  /* 0x00000005033e7c24 */ /* 0x000fc8000f8e0204 */
[----:B------:R-:W-:Y:S02]  /*2c00*/  FSETP.GTU.FTZ.AND P1, PT, R29, RZ, PT ;  /* 0x000000ff1d00720b */ /* 0x000fe40003f3c000 */
[C---:B-1----:R-:W-:Y:S02]  /*2c10*/  IADD3 R30, PT, PT, R62.reuse, 0x1a0, RZ ;  /* 0x000001a03e1e7810 */ /* 0x042fe40007ffe0ff */
[C---:B------:R-:W-:Y:S02]  /*2c20*/  IADD3 R31, PT, PT, R62.reuse, 0x100, RZ ;  /* 0x000001003e1f7810 */ /* 0x040fe40007ffe0ff */
[C---:B------:R-:W-:Y:S02]  /*2c30*/  IADD3 R83, PT, PT, R62.reuse, 0x20, RZ ;  /* 0x000000203e537810 */ /* 0x040fe40007ffe0ff */
[----:B------:R-:W-:Y:S02]  /*2c40*/  IADD3 R36, PT, PT, R62, 0x1c0, RZ ;  /* 0x000001c03e247810 */ /* 0x000fe40007ffe0ff */
[----:B------:R-:W-:-:S02]  /*2c50*/  SHF.R.S32.HI R37, RZ, 0x1f, R30 ;  /* 0x0000001fff257819 */ /* 0x000fc4000001141e */
[----:B------:R-:W-:Y:S01]  /*2c60*/  SHF.R.S32.HI R39, RZ, 0x1f, R36 ;  /* 0x0000001fff277819 */ /* 0x000fe20000011424 */
[----:B------:R-:W0:Y:S02]  /*2c70*/  @P1 LDC R32, c[0x0][0x3a8] ;  /* 0x0000ea00ff201b82 */ /* 0x000e240000000800 */
[----:B0-----:R-:W-:Y:S01]  /*2c80*/  @P1 FADD.FTZ R38, R29, R32 ;  /* 0x000000201d261221 */ /* 0x001fe20000010000 */
[----:B------:R-:W-:-:S06]  /*2c90*/  HFMA2 R29, -RZ, RZ, 1.875, 0 ;  /* 0x3f800000ff1d7431 */ /* 0x000fcc00000001ff */
[----:B------:R0:W1:Y:S02]  /*2ca0*/  @P1 MUFU.RSQ R29, R38 ;  /* 0x00000026001d1308 */ /* 0x0000640000001400 */
[----:B0-----:R-:W-:Y:S02]  /*2cb0*/  SHF.R.S32.HI R38, RZ, 0x1f, R31 ;  /* 0x0000001fff267819 */ /* 0x001fe4000001141f */
[----:B--2---:R-:W-:Y:S02]  /*2cc0*/  SHF.L.U32 R32, R64, 0x10, RZ ;  /* 0x0000001040207819 */ /* 0x004fe400000006ff */
[----:B------:R-:W-:Y:S02]  /*2cd0*/  SHF.R.S32.HI R64, RZ, 0x1f, R83 ;  /* 0x0000001fff407819 */ /* 0x000fe40000011453 */
[----:B---3--:R-:W-:Y:S02]  /*2ce0*/  SHF.L.U32 R33, R66, 0x10, RZ ;  /* 0x0000001042217819 */ /* 0x008fe400000006ff */
[----:B-----5:R-:W-:-:S02]  /*2cf0*/  SHF.L.U32 R35, R68, 0x10, RZ ;  /* 0x0000001044237819 */ /* 0x020fc400000006ff */
[----:B------:R-:W-:Y:S01]  /*2d00*/  SHF.L.U32 R34, R70, 0x10, RZ ;  /* 0x0000001046227819 */ /* 0x000fe200000006ff */
[----:B-1----:R-:W-:Y:S06]  /*2d10*/  BRA.U UP0, `(.L_x_3170) ;  /* 0x0000001500a07547 */ /* 0x002fec000b800000 */
        /* <DEDUP_REMOVED lines=14> */
[----:B------:R-:W-:Y:S01]  /*2e00*/  FADD.FTZ R66, -R28, R15 ;  /* 0x0000000f1c427221 */ /* 0x000fe20000010100 */
[----:B------:R-:W-:-:S04]  /*2e10*/  IMAD.WIDE.U32 R80, R62, UR10, R80 ;  /* 0x0000000a3e507c25 */ /* 0x000fc8000f8e0050 */
[----:B------:R-:W-:Y:S01]  /*2e20*/  FMUL.FTZ R15, R66, R29 ;  /* 0x0000001d420f7220 */ /* 0x000fe20000410000 */
[----:B------:R-:W-:Y:S01]  /*2e30*/  IMAD R79, R62, UR11, R79 ;  /* 0x0000000b3e4f7c24 */ /* 0x000fe2000f8e024f */
[----:B-1----:R-:W-:Y:S02]  /*2e40*/  LEA R78, P1, R80, UR4, 0x2 ;  /* 0x00000004504e7c11 */ /* 0x002fe4000f8210ff */
[----:B------:R-:W-:Y:S02]  /*2e50*/  FFMA.FTZ R15, R33, R15, R34 ;  /* 0x0000000f210f7223 */ /* 0x000fe40000010022 */
[----:B------:R-:W-:-:S04]  /*2e60*/  IADD3 R79, PT, PT, R81, R79, RZ ;  /* 0x0000004f514f7210 */ /* 0x000fc80007ffe0ff */
[----:B------:R-:W-:-:S05]  /*2e70*/  LEA.HI.X R79, R80, UR5, R79, 0x2, P1 ;  /* 0x00000005504f7c11 */ /* 0x000fca00088f144f */
[----:B------:R0:W-:Y:S02]  /*2e80*/  STG.E.64 desc[UR6][R78.64], R14 ;  /* 0x0000000e4e007986 */ /* 0x0001e4000c101b06 */
.L_x_3172:
[----:B------:R-:W-:Y:S05]  /*2e90*/  BSYNC.RECONVERGENT B1 ;  /* 0x0000000000017941 */ /* 0x000fea0003800200 */
.L_x_3171:
[----:B------:R-:W-:Y:S01]  /*2ea0*/  ISETP.GE.U32.AND P2, PT, R83, UR8, PT ;  /* 0x0000000853007c0c */ /* 0x000fe2000bf46070 */
[----:B------:R-:W-:Y:S01]  /*2eb0*/  BSSY.RECONVERGENT B1, `(.L_x_3173) ;  /* 0x000001a000017945 */ /* 0x000fe20003800200 */
[----:B------:R-:W-:Y:S02]  /*2ec0*/  ISETP.GE.U32.AND P3, PT, R9, UR8, PT ;  /* 0x0000000809007c0c */ /* 0x000fe4000bf66070 */
[----:B------:R-:W-:Y:S02]  /*2ed0*/  ISETP.GE.AND.EX P2, PT, R64, UR9, PT, P2 ;  /* 0x0000000940007c0c */ /* 0x000fe4000bf46320 */
[----:B------:R-:W-:Y:S02]  /*2ee0*/  ISETP.GE.U32.AND P4, PT, R10, UR8, PT ;  /* 0x000000080a007c0c */ /* 0x000fe4000bf86070 */
[----:B------:R-:W-:Y:S02]  /*2ef0*/  ISETP.GE.U32.AND P1, PT, R11, UR8, PT ;  /* 0x000000080b007c0c */ /* 0x000fe4000bf26070 */
[----:B------:R-:W-:-:S02]  /*2f00*/  ISETP.GE.AND.EX P3, PT, R61, UR9, PT, P3 ;  /* 0x000000093d007c0c */ /* 0x000fc4000bf66330 */
[----:B------:R-:W-:Y:S02]  /*2f10*/  ISETP.GE.AND.EX P4, PT, R63, UR9, PT, P4 ;  /* 0x000000093f007c0c */ /* 0x000fe4000bf86340 */
[----:B------:R-:W-:-:S03]  /*2f20*/  ISETP.GE.AND.EX P1, PT, R65, UR9, PT, P1 ;  /* 0x0000000941007c0c */ /* 0x000fc6000bf26310 */
[----:B------:R-:W-:Y:S10]  /*2f30*/  @P2 BRA `(.L_x_3174) ;  /* 0x0000000000442947 */ /* 0x000ff40003800000 */
[----:B------:R-:W1:Y:S01]  /*2f40*/  LDCU.64 UR4, c[0x0][0x3e0] ;  /* 0x00007c00ff0477ac */ /* 0x000e620008000a00 */
[----:B0-----:R-:W-:Y:S01]  /*2f50*/  MOV R14, R74 ;  /* 0x0000004a000e7202 */ /* 0x001fe20000000f00 */
[----:B------:R-:W-:Y:S01]  /*2f60*/  FADD.FTZ R16, -R28, R16 ;  /* 0x000000101c107221 */ /* 0x000fe20000010100 */
[----:B------:R-:W-:Y:S01]  /*2f70*/  MOV R15, R77 ;  /* 0x0000004d000f7202 */ /* 0x000fe20000000f00 */
[----:B------:R-:W0:Y:S01]  /*2f80*/  LDCU.64 UR10, c[0x0][0x380] ;  /* 0x00007000ff0a77ac */ /* 0x000e220008000a00 */
[----:B-1----:R-:W-:Y:S02]  /*2f90*/  IMAD R64, R64, UR4, RZ ;  /* 0x0000000440407c24 */ /* 0x002fe4000f8e02ff */
[----:B------:R-:W-:-:S04]  /*2fa0*/  IMAD.WIDE.U32 R14, R83, UR4, R14 ;  /* 0x00000004530e7c25 */ /* 0x000fc8000f8e000e */
[----:B------:R-:W-:Y:S01]  /*2fb0*/  IMAD R79, R83, UR5, R64 ;  /* 0x00000005534f7c24 */ /* 0x000fe2000f8e0240 */
[----:B0-----:R-:W-:Y:S01]  /*2fc0*/  LEA R78, P2, R14, UR10, 0x2 ;  /* 0x0000000a0e4e7c11 */ /* 0x001fe2000f8410ff */
[----:B------:R-:W-:-:S03]  /*2fd0*/  FADD.FTZ R64, -R28, R17 ;  /* 0x000000111c407221 */ /* 0x000fc60000010100 */
[----:B------:R-:W-:Y:S01]  /*2fe0*/  IADD3 R79, PT, PT, R15, R79, RZ ;  /* 0x0000004f0f4f7210 */ /* 0x000fe20007ffe0ff */
[----:B------:R-:W-:-:S03]  /*2ff0*/  FMUL.FTZ R15, R64, R29 ;  /* 0x0000001d400f7220 */ /* 0x000fc60000410000 */
[----:B------:R-:W-:Y:S01]  /*3000*/  LEA.HI.X R79, R14, UR11, R79, 0x2, P2 ;  /* 0x0000000b0e4f7c11 */ /* 0x000fe200090f144f */
[----:B------:R-:W-:Y:S01]  /*3010*/  FMUL.FTZ R14, R16, R29 ;  /* 0x0000001d100e7220 */ /* 0x000fe20000410000 */
[----:B------:R-:W-:-:S03]  /*3020*/  FFMA.FTZ R15, R33, R15, R34 ;  /* 0x0000000f210f7223 */ /* 0x000fc60000010022 */
[----:B------:R-:W-:-:S05]  /*3030*/  FFMA.FTZ R14, R32, R14, R35 ;  /* 0x0000000e200e7223 */ /* 0x000fca0000010023 */
[----:B------:R1:W-:Y:S02]  /*3040*/  STG.E.64 desc[UR6][R78.64], R14 ;  /* 0x0000000e4e007986 */ /* 0x0003e4000c101b06 */
.L_x_3174:
[----:B------:R-:W-:Y:S05]  /*3050*/  BSYNC.RECONVERGENT B1 ;  /* 0x0000000000017941 */ /* 0x000fea0003800200 */
.L_x_3173:
[----:B------:R-:W-:Y:S04]  /*3060*/  BSSY.RECONVERGENT B1, `(.L_x_3175) ;  /* 0x0000013000017945 */ /* 0x000fe80003800200 */
[----:B------:R-:W-:Y:S05]  /*3070*/  @P3 BRA `(.L_x_3176) ;  /* 0x0000000000443947 */ /* 0x000fea0003800000 */
[----:B------:R-:W2:Y:S01]  /*3080*/  LDCU.64 UR4, c[0x0][0x3e0] ;  /* 0x00007c00ff0477ac */ /* 0x000ea20008000a00 */
[----:B01----:R-:W-:Y:S01]  /*3090*/  MOV R14, R74 ;  /* 0x0000004a000e7202 */ /* 0x003fe20000000f00 */
[C---:B------:R-:W-:Y:S01]  /*30a0*/  FADD.FTZ R46, -R28.reuse, R46 ;  /* 0x0000002e1c2e7221 */ /* 0x040fe20000010100 */
[----:B------:R-:W-:Y:S01]  /*30b0*/  MOV R15, R77 ;  /* 0x0000004d000f7202 */ /* 0x000fe20000000f00 */
[----:B------:R-:W0:Y:S01]  /*30c0*/  LDCU.64 UR10, c[0x0][0x380] ;  /* 0x00007000ff0a77ac */ /* 0x000e220008000a00 */
[----:B------:R-:W-:Y:S01]  /*30d0*/  FADD.FTZ R64, -R28, R47 ;  /* 0x0000002f1c407221 */ /* 0x000fe20000010100 */
[----:B--2---:R-:W-:Y:S02]  /*30e0*/  IMAD R16, R61, UR4, RZ ;  /* 0x000000043d107c24 */ /* 0x004fe4000f8e02ff */
[----:B------:R-:W-:-:S04]  /*30f0*/  IMAD.WIDE.U32 R14, R9, UR4, R14 ;  /* 0x00000004090e7c25 */ /* 0x000fc8000f8e000e */
[----:B------:R-:W-:Y:S01]  /*3100*/  IMAD R17, R9, UR5, R16 ;  /* 0x0000000509117c24 */ /* 0x000fe2000f8e0210 */
[----:B0-----:R-:W-:-:S04]  /*3110*/  LEA R16, P2, R14, UR10, 0x2 ;  /* 0x0000000a0e107c11 */ /* 0x001fc8000f8410ff */
[----:B------:R-:W-:Y:S01]  /*3120*/  IADD3 R17, PT, PT, R15, R17, RZ ;  /* 0x000000110f117210 */ /* 0x000fe20007ffe0ff */
[----:B------:R-:W-:-:S03]  /*3130*/  FMUL.FTZ R15, R64, R29 ;  /* 0x0000001d400f7220 */ /* 0x000fc60000410000 */
[----:B------:R-:W-:Y:S01]  /*3140*/  LEA.HI.X R17, R14, UR11, R17, 0x2, P2 ;  /* 0x0000000b0e117c11 */ /* 0x000fe200090f1411 */
[----:B------:R-:W-:Y:S01]  /*3150*/  FMUL.FTZ R14, R46, R29 ;  /* 0x0000001d2e0e7220 */ /* 0x000fe20000410000 */
[----:B------:R-:W-:-:S03]  /*3160*/  FFMA.FTZ R15, R33, R15, R34 ;  /* 0x0000000f210f7223 */ /* 0x000fc60000010022 */
[----:B------:R-:W-:-:S05]  /*3170*/  FFMA.FTZ R14, R32, R14, R35 ;  /* 0x0000000e200e7223 */ /* 0x000fca0000010023 */
[----:B------:R2:W-:Y:S02]  /*3180*/  STG.E.64 desc[UR6][R16.64], R14 ;  /* 0x0000000e10007986 */ /* 0x0005e4000c101b06 */
.L_x_3176:
[----:B------:R-:W-:Y:S05]  /*3190*/  BSYNC.RECONVERGENT B1 ;  /* 0x0000000000017941 */ /* 0x000fea0003800200 */
.L_x_3175:
[----:B------:R-:W-:Y:S01]  /*31a0*/  BSSY.RECONVERGENT B1, `(.L_x_3177) ;  /* 0x0000015000017945 */ /* 0x000fe20003800200 */
[C---:B------:R-:W-:Y:S02]  /*31b0*/  IADD3 R47, PT, PT, R62.reuse, 0xa0, RZ ;  /* 0x000000a03e2f7810 */ /* 0x040fe40007ffe0ff */
[----:B------:R-:W-:Y:S01]  /*31c0*/  IADD3 R46, PT, PT, R62, 0x120, RZ ;  /* 0x000001203e2e7810 */ /* 0x000fe20007ffe0ff */
[----:B------:R-:W-:Y:S06]  /*31d0*/  @P4 BRA `(.L_x_3178) ;  /* 0x0000000000444947 */ /* 0x000fec0003800000 */
[----:B------:R-:W3:Y:S01]  /*31e0*/  LDCU.64 UR4, c[0x0][0x3e0] ;  /* 0x00007c00ff0477ac */ /* 0x000ee20008000a00 */
[----:B012---:R-:W-:Y:S01]  /*31f0*/  MOV R14, R74 ;  /* 0x0000004a000e7202 */ /* 0x007fe20000000f00 */
[C---:B------:R-:W-:Y:S01]  /*3200*/  FADD.FTZ R26, -R28.reuse, R26 ;  /* 0x0000001a1c1a7221 */ /* 0x040fe20000010100 */
[----:B------:R-:W-:Y:S01]  /*3210*/  MOV R15, R77 ;  /* 0x0000004d000f7202 */ /* 0x000fe20000000f00 */
[----:B------:R-:W0:Y:S01]  /*3220*/  LDCU.64 UR10, c[0x0][0x380] ;  /* 0x00007000ff0a77ac */ /* 0x000e220008000a00 */
[----:B------:R-:W-:Y:S01]  /*3230*/  FADD.FTZ R64, -R28, R27 ;  /* 0x0000001b1c407221 */ /* 0x000fe20000010100 */
[----:B---3--:R-:W-:Y:S02]  /*3240*/  IMAD R17, R63, UR4, RZ ;  /* 0x000000043f117c24 */ /* 0x008fe4000f8e02ff */
        /* <DEDUP_REMOVED lines=10> */
.L_x_3178:
[----:B------:R-:W-:Y:S05]  /*32f0*/  BSYNC.RECONVERGENT B1 ;  /* 0x0000000000017941 */ /* 0x000fea0003800200 */
.L_x_3177:
[----:B------:R-:W-:Y:S04]  /*3300*/  BSSY.RECONVERGENT B1, `(.L_x_3179) ;  /* 0x0000013000017945 */ /* 0x000fe80003800200 */
[----:B------:R-:W-:Y:S05]  /*3310*/  @P1 BRA `(.L_x_3180) ;  /* 0x0000000000441947 */ /* 0x000fea0003800000 */
[----:B------:R-:W4:Y:S01]  /*3320*/  LDCU.64 UR4, c[0x0][0x3e0] ;  /* 0x00007c00ff0477ac */ /* 0x000f220008000a00 */
[----:B0123--:R-:W-:Y:S01]  /*3330*/  MOV R14, R74 ;  /* 0x0000004a000e7202 */ /* 0x00ffe20000000f00 */
[C---:B------:R-:W-:Y:S01]  /*3340*/  FADD.FTZ R40, -R28.reuse, R40 ;  /* 0x000000281c287221 */ /* 0x040fe20000010100 */
[----:B------:R-:W-:Y:S01]  /*3350*/  MOV R15, R77 ;  /* 0x0000004d000f7202 */ /* 0x000fe20000000f00 */
[----:B------:R-:W0:Y:S01]  /*3360*/  LDCU.64 UR10, c[0x0][0x380] ;  /* 0x00007000ff0a77ac */ /* 0x000e220008000a00 */
[----:B------:R-:W-:Y:S01]  /*3370*/  FADD.FTZ R26, -R28, R41 ;  /* 0x000000291c1a7221 */ /* 0x000fe20000010100 */
[----:B------:R-:W-:Y:S01]  /*3380*/  FMUL.FTZ R40, R40, R29 ;  /* 0x0000001d28287220 */ /* 0x000fe20000410000 */
[----:B----4-:R-:W-:Y:S02]  /*3390*/  IMAD R16, R65, UR4, RZ ;  /* 0x0000000441107c24 */ /* 0x010fe4000f8e02ff */
[----:B------:R-:W-:-:S04]  /*33a0*/  IMAD.WIDE.U32 R14, R11, UR4, R14 ;  /* 0x000000040b0e7c25 */ /* 0x000fc8000f8e000e */
[----:B------:R-:W-:Y:S01]  /*33b0*/  IMAD R17, R11, UR5, R16 ;  /* 0x000000050b117c24 */ /* 0x000fe2000f8e0210 */
[----:B0-----:R-:W-:-:S04]  /*33c0*/  LEA R16, P1, R14, UR10, 0x2 ;  /* 0x0000000a0e107c11 */ /* 0x001fc8000f8210ff */
[----:B------:R-:W-:Y:S01]  /*33d0*/  IADD3 R17, PT, PT, R15, R17, RZ ;  /* 0x000000110f117210 */ /* 0x000fe20007ffe0ff */
[----:B------:R-:W-:-:S03]  /*33e0*/  FMUL.FTZ R15, R26, R29 ;  /* 0x0000001d1a0f7220 */ /* 0x000fc60000410000 */
[----:B------:R-:W-:Y:S01]  /*33f0*/  LEA.HI.X R17, R14, UR11, R17, 0x2, P1 ;  /* 0x0000000b0e117c11 */ /* 0x000fe200088f1411 */
[----:B------:R-:W-:Y:S01]  /*3400*/  FFMA.FTZ R14, R32, R40, R35 ;  /* 0x00000028200e7223 */ /* 0x000fe20000010023 */
[----:B------:R-:W-:-:S05]  /*3410*/  FFMA.FTZ R15, R33, R15, R34 ;  /* 0x0000000f210f7223 */ /* 0x000fca0000010022 */
[----:B------:R4:W-:Y:S02]  /*3420*/  STG.E.64 desc[UR6][R16.64], R14 ;  /* 0x0000000e10007986 */ /* 0x0009e4000c101b06 */
.L_x_3180:
[----:B------:R-:W-:Y:S05]  /*3430*/  BSYNC.RECONVERGENT B1 ;  /* 0x0000000000017941 */ /* 0x000fea0003800200 */
.L_x_3179:
[----:B------:R-:W-:Y:S01]  /*3440*/  ISETP.GE.U32.AND P4, PT, R47, UR8, PT ;  /* 0x000000082f007c0c */ /* 0x000fe2000bf86070 */
[----:B------:R-:W-:Y:S01]  /*3450*/  BSSY.RECONVERGENT B1, `(.L_x_3181) ;  /* 0x0000021000017945 */ /* 0x000fe20003800200 */
[----:B01234-:R-:W-:Y:S02]  /*3460*/  SHF.R.S32.HI R14, RZ, 0x1f, R47 ;  /* 0x0000001fff0e7819 */ /* 0x01ffe4000001142f */
[----:B------:R-:W-:Y:S02]  /*3470*/  IADD3 R27, PT, PT, R62, 0x140, RZ ;  /* 0x000001403e1b7810 */ /* 0x000fe40007ffe0ff */
[----:B------:R-:W-:Y:S02]  /*3480*/  ISETP.GE.AND.EX P4, PT, R14, UR9, PT, P4 ;  /* 0x000000090e007c0c */ /* 0x000fe4000bf86340 */
[----:B------:R-:W-:Y:S02]  /*3490*/  ISETP.GE.U32.AND P1, PT, R12, UR8, PT ;  /* 0x000000080c007c0c */ /* 0x000fe4000bf26070 */
[----:B------:R-:W-:-:S02]  /*34a0*/  ISETP.GE.U32.AND P6, PT, R13, UR8, PT ;  /* 0x000000080d007c0c */ /* 0x000fc4000bfc6070 */
[----:B------:R-:W-:Y:S02]  /*34b0*/  ISETP.GE.U32.AND P2, PT, R31, UR8, PT ;  /* 0x000000081f007c0c */ /* 0x000fe4000bf46070 */
[----:B------:R-:W-:Y:S02]  /*34c0*/  ISETP.GE.U32.AND P3, PT, R46, UR8, PT ;  /* 0x000000082e007c0c */ /* 0x000fe4000bf66070 */
[----:B------:R-:W-:Y:S02]  /*34d0*/  SHF.R.S32.HI R26, RZ, 0x1f, R46 ;  /* 0x0000001fff1a7819 */ /* 0x000fe4000001142e */
[----:B------:R-:W-:Y:S02]  /*34e0*/  ISETP.GE.U32.AND P5, PT, R27, UR8, PT ;  /* 0x000000081b007c0c */ /* 0x000fe4000bfa6070 */
[----:B------:R-:W-:Y:S02]  /*34f0*/  ISETP.GE.AND.EX P1, PT, R67, UR9, PT, P1 ;  /* 0x0000000943007c0c */ /* 0x000fe4000bf26310 */
[----:B------:R-:W-:-:S02]  /*3500*/  ISETP.GE.AND.EX P6, PT, R69, UR9, PT, P6 ;  /* 0x0000000945007c0c */ /* 0x000fc4000bfc6360 */
[----:B------:R-:W-:Y:S02]  /*3510*/  ISETP.GE.AND.EX P2, PT, R38, UR9, PT, P2 ;  /* 0x0000000926007c0c */ /* 0x000fe4000bf46320 */
[----:B------:R-:W-:Y:S02]  /*3520*/  ISETP.GE.AND.EX P3, PT, R26, UR9, PT, P3 ;  /* 0x000000091a007c0c */ /* 0x000fe4000bf66330 */
[----:B------:R-:W-:Y:S01]  /*3530*/  IADD3 R62, PT, PT, R62, 0x1e0, RZ ;  /* 0x000001e03e3e7810 */ /* 0x000fe20007ffe0ff */
[----:B------:R-:W-:Y:S10]  /*3540*/  @P4 BRA `(.L_x_3182) ;  /* 0x0000000000444947 */ /* 0x000ff40003800000 */
[----:B------:R-:W0:Y:S01]  /*3550*/  LDCU.64 UR4, c[0x0][0x3e0] ;  /* 0x00007c00ff0477ac */ /* 0x000e220008000a00 */
[----:B------:R-:W-:Y:S01]  /*3560*/  MOV R16, R74 ;  /* 0x0000004a00107202 */ /* 0x000fe20000000f00 */
[C---:B------:R-:W-:Y:S01]  /*3570*/  FADD.FTZ R18, -R28.reuse, R18 ;  /* 0x000000121c127221 */ /* 0x040fe20000010100 */
[----:B------:R-:W-:Y:S01]  /*3580*/  MOV R17, R77 ;  /* 0x0000004d00117202 */ /* 0x000fe20000000f00 */
[----:B------:R-:W1:Y:S01]  /*3590*/  LDCU.64 UR10, c[0x0][0x380] ;  /* 0x00007000ff0a77ac */ /* 0x000e620008000a00 */
[----:B------:R-:W-:-:S04]  /*35a0*/  FADD.FTZ R40, -R28, R19 ;  /* 0x000000131c287221 */ /* 0x000fc80000010100 */
[----:B------:R-:W-:-:S04]  /*35b0*/  FMUL.FTZ R15, R40, R29 ;  /* 0x0000001d280f7220 */ /* 0x000fc80000410000 */
[----:B------:R-:W-:Y:S01]  /*35c0*/  FFMA.FTZ R15, R33, R15, R34 ;  /* 0x0000000f210f7223 */ /* 0x000fe20000010022 */
[----:B0-----:R-:W-:Y:S02]  /*35d0*/  IMAD R14, R14, UR4, RZ ;  /* 0x000000040e0e7c24 */ /* 0x001fe4000f8e02ff */
[----:B------:R-:W-:-:S04]  /*35e0*/  IMAD.WIDE.U32 R16, R47, UR4, R16 ;  /* 0x000000042f107c25 */ /* 0x000fc8000f8e0010 */
[----:B------:R-:W-:Y:S02]  /*35f0*/  IMAD R47, R47, UR5, R14 ;  /* 0x000000052f2f7c24 */ /* 0x000fe4000f8e020e */
[----:B------:R-:W-:Y:S01]  /*3600*/  FMUL.FTZ R14, R18, R29 ;  /* 0x0000001d120e7220 */ /* 0x000fe20000410000 */
[----:B-1----:R-:W-:Y:S02]  /*3610*/  LEA R18, P4, R16, UR10, 0x2 ;  /* 0x0000000a10127c11 */ /* 0x002fe4000f8810ff */
[----:B------:R-:W-:Y:S01]  /*3620*/  IADD3 R47, PT, PT, R17, R47, RZ ;  /* 0x0000002f112f7210 */ /* 0x000fe20007ffe0ff */
[----:B------:R-:W-:-:S03]  /*3630*/  FFMA.FTZ R14, R32, R14, R35 ;  /* 0x0000000e200e7223 */ /* 0x000fc60000010023 */
[----:B------:R-:W-:-:S05]  /*3640*/  LEA.HI.X R19, R16, UR11, R47, 0x2, P4 ;  /* 0x0000000b10137c11 */ /* 0x000fca000a0f142f */
[----:B------:R0:W-:Y:S02]  /*3650*/  STG.E.64 desc[UR6][R18.64], R14 ;  /* 0x0000000e12007986 */ /* 0x0001e4000c101b06 */
.L_x_3182:
[----:B------:R-:W-:Y:S05]  /*3660*/  BSYNC.RECONVERGENT B1 ;  /* 0x0000000000017941 */ /* 0x000fea0003800200 */
.L_x_3181:
[----:B------:R-:W-:Y:S04]  /*3670*/  BSSY.RECONVERGENT B1, `(.L_x_3183) ;  /* 0x0000013000017945 */ /* 0x000fe80003800200 */
[----:B------:R-:W-:Y:S05]  /*3680*/  @P1 BRA `(.L_x_3184) ;  /* 0x0000000000441947 */ /* 0x000fea0003800000 */
[----:B------:R-:W1:Y:S01]  /*3690*/  LDCU.64 UR4, c[0x0][0x3e0] ;  /* 0x00007c00ff0477ac */ /* 0x000e620008000a00 */
[----:B------:R-:W-:Y:S01]  /*36a0*/  MOV R16, R74 ;  /* 0x0000004a00107202 */ /* 0x000fe20000000f00 */
[C---:B------:R-:W-:Y:S01]  /*36b0*/  FADD.FTZ R42, -R28.reuse, R42 ;  /* 0x0000002a1c2a7221 */ /* 0x040fe20000010100 */
[----:B------:R-:W-:Y:S01]  /*36c0*/  MOV R17, R77 ;  /* 0x0000004d00117202 */ /* 0x000fe20000000f00 */
[----:B------:R-:W2:Y:S01]  /*36d0*/  LDCU.64 UR10, c[0x0][0x380] ;  /* 0x00007000ff0a77ac */ /* 0x000ea20008000a00 */
[----:B------:R-:W-:Y:S01]  /*36e0*/  FADD.FTZ R40, -R28, R43 ;  /* 0x0000002b1c287221 */ /* 0x000fe20000010100 */
[----:B0-----:R-:W-:-:S04]  /*36f0*/  FMUL.FTZ R14, R42, R29 ;  /* 0x0000001d2a0e7220 */ /* 0x001fc80000410000 */
[----:B------:R-:W-:Y:S01]  /*3700*/  FFMA.FTZ R14, R32, R14, R35 ;  /* 0x0000000e200e7223 */ /* 0x000fe20000010023 */
[----:B-1----:R-:W-:Y:S02]  /*3710*/  IMAD R15, R67, UR4, RZ ;  /* 0x00000004430f7c24 */ /* 0x002fe4000f8e02ff */
[----:B------:R-:W-:-:S04]  /*3720*/  IMAD.WIDE.U32 R16, R12, UR4, R16 ;  /* 0x000000040c107c25 */ /* 0x000fc8000f8e0010 */
[----:B------:R-:W-:Y:S01]  /*3730*/  IMAD R15, R12, UR5, R15 ;  /* 0x000000050c0f7c24 */ /* 0x000fe2000f8e020f */
[----:B--2---:R-:W-:-:S04]  /*3740*/  LEA R18, P1, R16, UR10, 0x2 ;  /* 0x0000000a10127c11 */ /* 0x004fc8000f8210ff */
[----:B------:R-:W-:Y:S01]  /*3750*/  IADD3 R17, PT, PT, R17, R15, RZ ;  /* 0x0000000f11117210 */ /* 0x000fe20007ffe0ff */
[----:B------:R-:W-:-:S03]  /*3760*/  FMUL.FTZ R15, R40, R29 ;  /* 0x0000001d280f7220 */ /* 0x000fc60000410000 */
[----:B------:R-:W-:Y:S01]  /*3770*/  LEA.HI.X R19, R16, UR11, R17, 0x2, P1 ;  /* 0x0000000b10137c11 */ /* 0x000fe200088f1411 */
[----:B------:R-:W-:-:S05]  /*3780*/  FFMA.FTZ R15, R33, R15, R34 ;  /* 0x0000000f210f7223 */ /* 0x000fca0000010022 */
[----:B------:R1:W-:Y:S02]  /*3790*/  STG.E.64 desc[UR6][R18.64], R14 ;  /* 0x0000000e12007986 */ /* 0x0003e4000c101b06 */
.L_x_3184:
[----:B------:R-:W-:Y:S05]  /*37a0*/  BSYNC.RECONVERGENT B1 ;  /* 0x0000000000017941 */ /* 0x000fea0003800200 */
.L_x_3183:
[----:B------:R-:W-:Y:S04]  /*37b0*/  BSSY.RECONVERGENT B1, `(.L_x_3185) ;  /* 0x0000013000017945 */ /* 0x000fe80003800200 */
[----:B------:R-:W-:Y:S05]  /*37c0*/  @P6 BRA `(.L_x_3186) ;  /* 0x0000000000446947 */ /* 0x000fea0003800000 */
[----:B------:R-:W0:Y:S01]  /*37d0*/  LDCU.64 UR4, c[0x0][0x3e0] ;  /* 0x00007c00ff0477ac */ /* 0x000e220008000a00 */
[----:B------:R-:W-:Y:S01]  /*37e0*/  MOV R16, R74 ;  /* 0x0000004a00107202 */ /* 0x000fe20000000f00 */
[C---:B------:R-:W-:Y:S01]  /*37f0*/  FADD.FTZ R44, -R28.reuse, R44 ;  /* 0x0000002c1c2c7221 */ /* 0x040fe20000010100 */
[----:B------:R-:W-:Y:S01]  /*3800*/  MOV R17, R77 ;  /* 0x0000004d00117202 */ /* 0x000fe20000000f00 */
[----:B------:R-:W2:Y:S01]  /*3810*/  LDCU.64 UR10, c[0x0][0x380] ;  /* 0x00007000ff0a77ac */ /* 0x000ea20008000a00 */
[----:B------:R-:W-:Y:S01]  /*3820*/  FADD.FTZ R40, -R28, R45 ;  /* 0x0000002d1c287221 */ /* 0x000fe20000010100 */
[----:B01----:R-:W-:Y:S02]  /*3830*/  IMAD R14, R69, UR4, RZ ;  /* 0x00000004450e7c24 */ /* 0x003fe4000f8e02ff */
[----:B------:R-:W-:-:S04]  /*3840*/  IMAD.WIDE.U32 R16, R13, UR4, R16 ;  /* 0x000000040d107c25 */ /* 0x000fc8000f8e0010 */
[----:B------:R-:W-:Y:S02]  /*3850*/  IMAD R15, R13, UR5, R14 ;  /* 0x000000050d0f7c24 */ /* 0x000fe4000f8e020e */
[----:B------:R-:W-:Y:S01]  /*3860*/  FMUL.FTZ R14, R44, R29 ;  /* 0x0000001d2c0e7220 */ /* 0x000fe20000410000 */
[----:B--2---:R-:W-:Y:S02]  /*3870*/  LEA R18, P1, R16, UR10, 0x2 ;  /* 0x0000000a10127c11 */ /* 0x004fe4000f8210ff */
[----:B------:R-:W-:Y:S01]  /*3880*/  IADD3 R17, PT, PT, R17, R15, RZ ;  /* 0x0000000f11117210 */ /* 0x000fe20007ffe0ff */
[----:B------:R-:W-:Y:S01]  /*3890*/  FMUL.FTZ R15, R40, R29 ;  /* 0x0000001d280f7220 */ /* 0x000fe20000410000 */
[----:B------:R-:W-:Y:S02]  /*38a0*/  FFMA.FTZ R14, R32, R14, R35 ;  /* 0x0000000e200e7223 */ /* 0x000fe40000010023 */
[----:B------:R-:W-:Y:S01]  /*38b0*/  LEA.HI.X R19, R16, UR11, R17, 0x2, P1 ;  /* 0x0000000b10137c11 */ /* 0x000fe200088f1411 */
[----:B------:R-:W-:-:S05]  /*38c0*/  FFMA.FTZ R15, R33, R15, R34 ;  /* 0x0000000f210f7223 */ /* 0x000fca0000010022 */
[----:B------:R2:W-:Y:S02]  /*38d0*/  STG.E.64 desc[UR6][R18.64], R14 ;  /* 0x0000000e12007986 */ /* 0x0005e4000c101b06 */
.L_x_3186:
[----:B------:R-:W-:Y:S05]  /*38e0*/  BSYNC.RECONVERGENT B1 ;  /* 0x0000000000017941 */ /* 0x000fea0003800200 */
.L_x_3185:
[----:B------:R-:W-:Y:S04]  /*38f0*/  BSSY.RECONVERGENT B1, `(.L_x_3187) ;  /* 0x0000013000017945 */ /* 0x000fe80003800200 */
[----:B------:R-:W-:Y:S05]  /*3900*/  @P2 BRA `(.L_x_3188) ;  /* 0x0000000000442947 */ /* 0x000fea0003800000 */
[----:B------:R-:W3:Y:S01]  /*3910*/  LDCU.64 UR4, c[0x0][0x3e0] ;  /* 0x00007c00ff0477ac */ /* 0x000ee20008000a00 */
[----:B012---:R-:W-:Y:S01]  /*3920*/  MOV R14, R74 ;  /* 0x0000004a000e7202 */ /* 0x007fe20000000f00 */
[----:B------:R-:W-:Y:S01]  /*3930*/  FADD.FTZ R20, -R28, R20 ;  /* 0x000000141c147221 */ /* 0x000fe20000010100 */
[----:B------:R-:W-:Y:S01]  /*3940*/  MOV R15, R77 ;  /* 0x0000004d000f7202 */ /* 0x000fe20000000f00 */
[----:B------:R-:W0:Y:S02]  /*3950*/  LDCU.64 UR10, c[0x0][0x380] ;  /* 0x00007000ff0a77ac */ /* 0x000e240008000a00 */
[----:B------:R-:W-:-:S04]  /*3960*/  FMUL.FTZ R16, R20, R29 ;  /* 0x0000001d14107220 */ /* 0x000fc80000410000 */
[----:B------:R-:W-:Y:S01]  /*3970*/  FFMA.FTZ R16, R32, R16, R35 ;  /* 0x0000001020107223 */ /* 0x000fe20000010023 */
[----:B---3--:R-:W-:Y:S02]  /*3980*/  IMAD R38, R38, UR4, RZ ;  /* 0x0000000426267c24 */ /* 0x008fe4000f8e02ff */
[----:B------:R-:W-:-:S04]  /*3990*/  IMAD.WIDE.U32 R14, R31, UR4, R14 ;  /* 0x000000041f0e7c25 */ /* 0x000fc8000f8e000e */
[----:B------:R-:W-:Y:S02]  /*39a0*/  IMAD R31, R31, UR5, R38 ;  /* 0x000000051f1f7c24 */ /* 0x000fe4000f8e0226 */
[----:B------:R-:W-:Y:S01]  /*39b0*/  FADD.FTZ R38, -R28, R21 ;  /* 0x000000151c267221 */ /* 0x000fe20000010100 */
[----:B0-----:R-:W-:Y:S02]  /*39c0*/  LEA R18, P1, R14, UR10, 0x2 ;  /* 0x0000000a0e127c11 */ /* 0x001fe4000f8210ff */
[----:B------:R-:W-:Y:S01]  /*39d0*/  IADD3 R31, PT, PT, R15, R31, RZ ;  /* 0x0000001f0f1f7210 */ /* 0x000fe20007ffe0ff */
[----:B------:R-:W-:-:S03]  /*39e0*/  FMUL.FTZ R17, R38, R29 ;  /* 0x0000001d26117220 */ /* 0x000fc60000410000 */
[----:B------:R-:W-:Y:S01]  /*39f0*/  LEA.HI.X R19, R14, UR11, R31, 0x2, P1 ;  /* 0x0000000b0e137c11 */ /* 0x000fe200088f141f */
[----:B------:R-:W-:-:S05]  /*3a00*/  FFMA.FTZ R17, R33, R17, R34 ;  /* 0x0000001121117223 */ /* 0x000fca0000010022 */
[----:B------:R3:W-:Y:S02]  /*3a10*/  STG.E.64 desc[UR6][R18.64], R16 ;  /* 0x0000001012007986 */ /* 0x0007e4000c101b06 */
.L_x_3188:
[----:B------:R-:W-:Y:S05]  /*3a20*/  BSYNC.RECONVERGENT B1 ;  /* 0x0000000000017941 */ /* 0x000fea0003800200 */
.L_x_3187:
[----:B------:R-:W-:Y:S04]  /*3a30*/  BSSY.RECONVERGENT B1, `(.L_x_3189) ;  /* 0x0000013000017945 */ /* 0x000fe80003800200 */
[----:B------:R-:W-:Y:S05]  /*3a40*/  @P3 BRA `(.L_x_3190) ;  /* 0x0000000000443947 */ /* 0x000fea0003800000 */
[----:B------:R-:W4:Y:S01]  /*3a50*/  LDCU.64 UR4, c[0x0][0x3e0] ;  /* 0x00007c00ff0477ac */ /* 0x000f220008000a00 */
[----:B012---:R-:W-:Y:S01]  /*3a60*/  MOV R14, R74 ;  /* 0x0000004a000e7202 */ /* 0x007fe20000000f00 */
[C---:B------:R-:W-:Y:S01]  /*3a70*/  FADD.FTZ R22, -R28.reuse, R22 ;  /* 0x000000161c167221 */ /* 0x040fe20000010100 */
[----:B------:R-:W-:Y:S01]  /*3a80*/  MOV R15, R77 ;  /* 0x0000004d000f7202 */ /* 0x000fe20000000f00 */
[----:B------:R-:W0:Y:S01]  /*3a90*/  LDCU.64 UR10, c[0x0][0x380] ;  /* 0x00007000ff0a77ac */ /* 0x000e220008000a00 */
[----:B------:R-:W-:Y:S01]  /*3aa0*/  FADD.FTZ R20, -R28, R23 ;  /* 0x000000171c147221 */ /* 0x000fe20000010100 */
[----:B---3--:R-:W-:-:S03]  /*3ab0*/  FMUL.FTZ R18, R22, R29 ;  /* 0x0000001d16127220 */ /* 0x008fc60000410000 */
[----:B------:R-:W-:Y:S01]  /*3ac0*/  FMUL.FTZ R19, R20, R29 ;  /* 0x0000001d14137220 */ /* 0x000fe20000410000 */
[----:B------:R-:W-:-:S03]  /*3ad0*/  FFMA.FTZ R18, R32, R18, R35 ;  /* 0x0000001220127223 */ /* 0x000fc60000010023 */
[----:B------:R-:W-:Y:S01]  /*3ae0*/  FFMA.FTZ R19, R33, R19, R34 ;  /* 0x0000001321137223 */ /* 0x000fe20000010022 */
[----:B----4-:R-:W-:Y:S02]  /*3af0*/  IMAD R17, R26, UR4, RZ ;  /* 0x000000041a117c24 */ /* 0x010fe4000f8e02ff */
[----:B------:R-:W-:-:S04]  /*3b00*/  IMAD.WIDE.U32 R14, R46, UR4, R14 ;  /* 0x000000042e0e7c25 */ /* 0x000fc8000f8e000e */
[----:B------:R-:W-:Y:S01]  /*3b10*/  IMAD R17, R46, UR5, R17 ;  /* 0x000000052e117c24 */ /* 0x000fe2000f8e0211 */
[----:B0-----:R-:W-:-:S04]  /*3b20*/  LEA R16, P1, R14, UR10, 0x2 ;  /* 0x0000000a0e107c11 */ /* 0x001fc8000f8210ff */
[----:B------:R-:W-:-:S04]  /*3b30*/  IADD3 R17, PT, PT, R15, R17, RZ ;  /* 0x000000110f117210 */ /* 0x000fc80007ffe0ff */
[----:B------:R-:W-:-:S05]  /*3b40*/  LEA.HI.X R17, R14, UR11, R17, 0x2, P1 ;  /* 0x0000000b0e117c11 */ /* 0x000fca00088f1411 */
[----:B------:R4:W-:Y:S02]  /*3b50*/  STG.E.64 desc[UR6][R16.64], R18 ;  /* 0x0000001210007986 */ /* 0x0009e4000c101b06 */
.L_x_3190:
[----:B------:R-:W-:Y:S05]  /*3b60*/  BSYNC.RECONVERGENT B1 ;  /* 0x0000000000017941 */ /* 0x000fea0003800200 */
.L_x_3189:
[----:B012---:R-:W-:Y:S01]  /*3b70*/  SHF.R.S32.HI R14, RZ, 0x1f, R27 ;  /* 0x0000001fff0e7819 */ /* 0x007fe2000001141b */
[----:B------:R-:W-:Y:S01]  /*3b80*/  BSSY.RECONVERGENT B1, `(.L_x_3191) ;  /* 0x000001f000017945 */ /* 0x000fe20003800200 */
[----:B------:R-:W-:Y:S02]  /*3b90*/  ISETP.GE.U32.AND P6, PT, R58, UR8, PT ;  /* 0x000000083a007c0c */ /* 0x000fe4000bfc6070 */
[----:B------:R-:W-:Y:S02]  /*3ba0*/  ISETP.GE.AND.EX P5, PT, R14, UR9, PT, P5 ;  /* 0x000000090e007c0c */ /* 0x000fe4000bfa6350 */
[----:B------:R-:W-:Y:S02]  /*3bb0*/  ISETP.GE.U32.AND P1, PT, R59, UR8, PT ;  /* 0x000000083b007c0c */ /* 0x000fe4000bf26070 */
[----:B------:R-:W-:Y:S02]  /*3bc0*/  ISETP.GE.U32.AND P2, PT, R30, UR8, PT ;  /* 0x000000081e007c0c */ /* 0x000fe4000bf46070 */
[----:B------:R-:W-:-:S02]  /*3bd0*/  ISETP.GE.U32.AND P3, PT, R36, UR8, PT ;  /* 0x0000000824007c0c */ /* 0x000fc4000bf66070 */
[----:B------:R-:W-:Y:S02]  /*3be0*/  ISETP.GE.U32.AND P4, PT, R62, UR8, PT ;  /* 0x000000083e007c0c */ /* 0x000fe4000bf86070 */
[----:B---34-:R-:W-:Y:S02]  /*3bf0*/  SHF.R.S32.HI R18, RZ, 0x1f, R62 ;  /* 0x0000001fff127819 */ /* 0x018fe4000001143e */
        /* <DEDUP_REMOVED lines=8> */
[C---:B------:R-:W-:Y:S01]  /*3c80*/  FADD.FTZ R24, -R28.reuse, R24 ;  /* 0x000000181c187221 */ /* 0x040fe20000010100 */
[----:B------:R-:W-:Y:S01]  /*3c90*/  FADD.FTZ R22, -R28, R25 ;  /* 0x000000191c167221 */ /* 0x000fe20000010100 */
[----:B------:R-:W1:Y:S02]  /*3ca0*/  LDCU.64 UR10, c[0x0][0x380] ;  /* 0x00007000ff0a77ac */ /* 0x000e640008000a00 */
[-C--:B------:R-:W-:Y:S01]  /*3cb0*/  FMUL.FTZ R20, R24, R29.reuse ;  /* 0x0000001d18147220 */ /* 0x080fe20000410000 */
[----:B------:R-:W-:-:S03]  /*3cc0*/  FMUL.FTZ R21, R22, R29 ;  /* 0x0000001d16157220 */ /* 0x000fc60000410000 */
[----:B------:R-:W-:Y:S01]  /*3cd0*/  FFMA.FTZ R20, R32, R20, R35 ;  /* 0x0000001420147223 */ /* 0x000fe20000010023 */
[----:B------:R-:W-:Y:S01]  /*3ce0*/  FFMA.FTZ R21, R33, R21, R34 ;  /* 0x0000001521157223 */ /* 0x000fe20000010022 */
[----:B0-----:R-:W-:Y:S01]  /*3cf0*/  IMAD R16, R14, UR4, RZ ;  /* 0x000000040e107c24 */ /* 0x001fe2000f8e02ff */
[----:B------:R-:W-:-:S05]  /*3d00*/  MOV R14, R74 ;  /* 0x0000004a000e7202 */ /* 0x000fca0000000f00 */
[----:B------:R-:W-:-:S04]  /*3d10*/  IMAD.WIDE.U32 R14, R27, UR4, R14 ;  /* 0x000000041b0e7c25 */ /* 0x000fc8000f8e000e */
[----:B------:R-:W-:Y:S01]  /*3d20*/  IMAD R27, R27, UR5, R16 ;  /* 0x000000051b1b7c24 */ /* 0x000fe2000f8e0210 */
[----:B-1----:R-:W-:-:S04]  /*3d30*/  LEA R16, P5, R14, UR10, 0x2 ;  /* 0x0000000a0e107c11 */ /* 0x002fc8000f8a10ff */
[----:B------:R-:W-:-:S04]  /*3d40*/  IADD3 R27, PT, PT, R15, R27, RZ ;  /* 0x0000001b0f1b7210 */ /* 0x000fc80007ffe0ff */
[----:B------:R-:W-:-:S05]  /*3d50*/  LEA.HI.X R17, R14, UR11, R27, 0x2, P5 ;  /* 0x0000000b0e117c11 */ /* 0x000fca000a8f141b */
[----:B------:R0:W-:Y:S02]  /*3d60*/  STG.E.64 desc[UR6][R16.64], R20 ;  /* 0x0000001410007986 */ /* 0x0001e4000c101b06 */
.L_x_3192:
[----:B------:R-:W-:Y:S05]  /*3d70*/  BSYNC.RECONVERGENT B1 ;  /* 0x0000000000017941 */ /* 0x000fea0003800200 */
.L_x_3191:
[----:B------:R-:W-:Y:S04]  /*3d80*/  BSSY.RECONVERGENT B1, `(.L_x_3193) ;  /* 0x0000013000017945 */ /* 0x000fe80003800200 */
[----:B------:R-:W-:Y:S05]  /*3d90*/  @P6 BRA `(.L_x_3194) ;  /* 0x0000000000446947 */ /* 0x000fea0003800000 */
[----:B------:R-:W1:Y:S01]  /*3da0*/  LDCU.64 UR4, c[0x0][0x3e0] ;  /* 0x00007c00ff0477ac */ /* 0x000e620008000a00 */
[----:B------:R-:W-:Y:S01]  /*3db0*/  MOV R14, R74 ;  /* 0x0000004a000e7202 */ /* 0x000fe20000000f00 */
[C---:B------:R-:W-:Y:S01]  /*3dc0*/  FADD.FTZ R48, -R28.reuse, R48 ;  /* 0x000000301c307221 */ /* 0x040fe20000010100 */
[----:B------:R-:W-:Y:S01]  /*3dd0*/  MOV R15, R77 ;  /* 0x0000004d000f7202 */ /* 0x000fe20000000f00 */
[----:B------:R-:W2:Y:S01]  /*3de0*/  LDCU.64 UR10, c[0x0][0x380] ;  /* 0x00007000ff0a77ac */ /* 0x000ea20008000a00 */
[----:B0-----:R-:W-:Y:S01]  /*3df0*/  FADD.FTZ R20, -R28, R49 ;  /* 0x000000311c147221 */ /* 0x001fe20000010100 */
[----:B------:R-:W-:-:S03]  /*3e00*/  FMUL.FTZ R48, R48, R29 ;  /* 0x0000001d30307220 */ /* 0x000fc60000410000 */
[----:B------:R-:W-:Y:S01]  /*3e10*/  FMUL.FTZ R20, R20, R29 ;  /* 0x0000001d14147220 */ /* 0x000fe20000410000 */
[----:B------:R-:W-:-:S03]  /*3e20*/  FFMA.FTZ R48, R32, R48, R35 ;  /* 0x0000003020307223 */ /* 0x000fc60000010023 */
[----:B------:R-:W-:Y:S01]  /*3e30*/  FFMA.FTZ R49, R33, R20, R34 ;  /* 0x0000001421317223 */ /* 0x000fe20000010022 */
[----:B-1----:R-:W-:Y:S02]  /*3e40*/  IMAD R17, R71, UR4, RZ ;  /* 0x0000000447117c24 */ /* 0x002fe4000f8e02ff */
[----:B------:R-:W-:-:S04]  /*3e50*/  IMAD.WIDE.U32 R14, R58, UR4, R14 ;  /* 0x000000043a0e7c25 */ /* 0x000fc8000f8e000e */
[----:B------:R-:W-:Y:S01]  /*3e60*/  IMAD R17, R58, UR5, R17 ;  /* 0x000000053a117c24 */ /* 0x000fe2000f8e0211 */
[----:B--2---:R-:W-:-:S04]  /*3e70*/  LEA R16, P5, R14, UR10, 0x2 ;  /* 0x0000000a0e107c11 */ /* 0x004fc8000f8a10ff */
[----:B------:R-:W-:-:S04]  /*3e80*/  IADD3 R17, PT, PT, R15, R17, RZ ;  /* 0x000000110f117210 */ /* 0x000fc80007ffe0ff */
[----:B------:R-:W-:-:S05]  /*3e90*/  LEA.HI.X R17, R14, UR11, R17, 0x2, P5 ;  /* 0x0000000b0e117c11 */ /* 0x000fca000a8f1411 */
[----:B------:R1:W-:Y:S02]  /*3ea0*/  STG.E.64 desc[UR6][R16.64], R48 ;  /* 0x0000003010007986 */ /* 0x0003e4000c101b06 */
.L_x_3194:
[----:B------:R-:W-:Y:S05]  /*3eb0*/  BSYNC.RECONVERGENT B1 ;  /* 0x0000000000017941 */ /* 0x000fea0003800200 */
.L_x_3193:
        /* <DEDUP_REMOVED lines=19> */
.L_x_3196:
[----:B------:R-:W-:Y:S05]  /*3ff0*/  BSYNC.RECONVERGENT B1 ;  /* 0x0000000000017941 */ /* 0x000fea0003800200 */
.L_x_3195:
[----:B------:R-:W-:Y:S04]  /*4000*/  BSSY.RECONVERGENT B1, `(.L_x_3197) ;  /* 0x0000013000017945 */ /* 0x000fe80003800200 */
[----:B------:R-:W-:Y:S05]  /*4010*/  @P2 BRA `(.L_x_3198) ;  /* 0x0000000000442947 */ /* 0x000fea0003800000 */
[----:B------:R-:W3:Y:S01]  /*4020*/  LDCU.64 UR4, c[0x0][0x3e0] ;  /* 0x00007c00ff0477ac */ /* 0x000ee20008000a00 */
[----:B------:R-:W-:Y:S01]  /*4030*/  MOV R14, R74 ;  /* 0x0000004a000e7202 */ /* 0x000fe20000000f00 */
[C---:B------:R-:W-:Y:S01]  /*4040*/  FADD.FTZ R52, -R28.reuse, R52 ;  /* 0x000000341c347221 */ /* 0x040fe20000010100 */
[----:B------:R-:W-:Y:S01]  /*4050*/  MOV R15, R77 ;  /* 0x0000004d000f7202 */ /* 0x000fe20000000f00 */
[----:B------:R-:W1:Y:S01]  /*4060*/  LDCU.64 UR10, c[0x0][0x380] ;  /* 0x00007000ff0a77ac */ /* 0x000e620008000a00 */
[----:B0-----:R-:W-:Y:S01]  /*4070*/  FADD.FTZ R20, -R28, R53 ;  /* 0x000000351c147221 */ /* 0x001fe20000010100 */
[----:B------:R-:W-:-:S03]  /*4080*/  FMUL.FTZ R52, R52, R29 ;  /* 0x0000001d34347220 */ /* 0x000fc60000410000 */
[----:B------:R-:W-:Y:S01]  /*4090*/  FMUL.FTZ R20, R20, R29 ;  /* 0x0000001d14147220 */ /* 0x000fe20000410000 */
[----:B------:R-:W-:-:S03]  /*40a0*/  FFMA.FTZ R52, R32, R52, R35 ;  /* 0x0000003420347223 */ /* 0x000fc60000010023 */
[----:B------:R-:W-:Y:S01]  /*40b0*/  FFMA.FTZ R53, R33, R20, R34 ;  /* 0x0000001421357223 */ /* 0x000fe20000010022 */
[----:B---3--:R-:W-:Y:S02]  /*40c0*/  IMAD R37, R37, UR4, RZ ;  /* 0x0000000425257c24 */ /* 0x008fe4000f8e02ff */
[----:B------:R-:W-:-:S04]  /*40d0*/  IMAD.WIDE.U32 R14, R30, UR4, R14 ;  /* 0x000000041e0e7c25 */ /* 0x000fc8000f8e000e */
[----:B------:R-:W-:Y:S01]  /*40e0*/  IMAD R37, R30, UR5, R37 ;  /* 0x000000051e257c24 */ /* 0x000fe2000f8e0225 */
[----:B-12---:R-:W-:-:S04]  /*40f0*/  LEA R16, P1, R14, UR10, 0x2 ;  /* 0x0000000a0e107c11 */ /* 0x006fc8000f8210ff */
[----:B------:R-:W-:-:S04]  /*4100*/  IADD3 R37, PT, PT, R15, R37, RZ ;  /* 0x000000250f257210 */ /* 0x000fc80007ffe0ff */
[----:B------:R-:W-:-:S05]  /*4110*/  LEA.HI.X R17, R14, UR11, R37, 0x2, P1 ;  /* 0x0000000b0e117c11 */ /* 0x000fca00088f1425 */
[----:B------:R3:W-:Y:S02]  /*4120*/  STG.E.64 desc[UR6][R16.64], R52 ;  /* 0x0000003410007986 */ /* 0x0007e4000c101b06 */
.L_x_3198:
[----:B------:R-:W-:Y:S05]  /*4130*/  BSYNC.RECONVERGENT B1 ;  /* 0x0000000000017941 */ /* 0x000fea0003800200 */
.L_x_3197:
[----:B------:R-:W-:Y:S04]  /*4140*/  BSSY.RECONVERGENT B1, `(.L_x_3199) ;  /* 0x0000013000017945 */ /* 0x000fe80003800200 */
[----:B------:R-:W-:Y:S05]  /*4150*/  @P3 BRA `(.L_x_3200) ;  /* 0x0000000000443947 */ /* 0x000fea0003800000 */
[----:B------:R-:W4:Y:S01]  /*4160*/  LDCU.64 UR4, c[0x0][0x3e0] ;  /* 0x00007c00ff0477ac */ /* 0x000f220008000a00 */
[----:B------:R-:W-:Y:S01]  /*4170*/  MOV R14, R74 ;  /* 0x0000004a000e7202 */ /* 0x000fe20000000f00 */
[C---:B------:R-:W-:Y:S01]  /*4180*/  FADD.FTZ R54, -R28.reuse, R54 ;  /* 0x000000361c367221 */ /* 0x040fe20000010100 */
[----:B------:R-:W-:Y:S01]  /*4190*/  MOV R15, R77 ;  /* 0x0000004d000f7202 */ /* 0x000fe20000000f00 */
[----:B------:R-:W5:Y:S01]  /*41a0*/  LDCU.64 UR10, c[0x0][0x380] ;  /* 0x00007000ff0a77ac */ /* 0x000f620008000a00 */
[----:B0-----:R-:W-:Y:S01]  /*41b0*/  FADD.FTZ R20, -R28, R55 ;  /* 0x000000371c147221 */ /* 0x001fe20000010100 */
[----:B------:R-:W-:-:S03]  /*41c0*/  FMUL.FTZ R54, R54, R29 ;  /* 0x0000001d36367220 */ /* 0x000fc60000410000 */
[----:B------:R-:W-:Y:S01]  /*41d0*/  FMUL.FTZ R20, R20, R29 ;  /* 0x0000001d14147220 */ /* 0x000fe20000410000 */
[----:B------:R-:W-:-:S03]  /*41e0*/  FFMA.FTZ R54, R32, R54, R35 ;  /* 0x0000003620367223 */ /* 0x000fc60000010023 */
[----:B------:R-:W-:Y:S01]  /*41f0*/  FFMA.FTZ R55, R33, R20, R34 ;  /* 0x0000001421377223 */ /* 0x000fe20000010022 */
[----:B----4-:R-:W-:Y:S02]  /*4200*/  IMAD R39, R39, UR4, RZ ;  /* 0x0000000427277c24 */ /* 0x010fe4000f8e02ff */
[----:B-123--:R-:W-:-:S04]  /*4210*/  IMAD.WIDE.U32 R16, R36, UR4, R14 ;  /* 0x0000000424107c25 */ /* 0x00efc8000f8e000e */
[----:B------:R-:W-:Y:S01]  /*4220*/  IMAD R39, R36, UR5, R39 ;  /* 0x0000000524277c24 */ /* 0x000fe2000f8e0227 */
[----:B-----5:R-:W-:-:S04]  /*4230*/  LEA R14, P1, R16, UR10, 0x2 ;  /* 0x0000000a100e7c11 */ /* 0x020fc8000f8210ff */
[----:B------:R-:W-:-:S04]  /*4240*/  IADD3 R39, PT, PT, R17, R39, RZ ;  /* 0x0000002711277210 */ /* 0x000fc80007ffe0ff */
[----:B------:R-:W-:-:S05]  /*4250*/  LEA.HI.X R15, R16, UR11, R39, 0x2, P1 ;  /* 0x0000000b100f7c11 */ /* 0x000fca00088f1427 */
[----:B------:R4:W-:Y:S02]  /*4260*/  STG.E.64 desc[UR6][R14.64], R54 ;  /* 0x000000360e007986 */ /* 0x0009e4000c101b06 */
.L_x_3200:
[----:B------:R-:W-:Y:S05]  /*4270*/  BSYNC.RECONVERGENT B1 ;  /* 0x0000000000017941 */ /* 0x000fea0003800200 */
.L_x_3199:
[----:B------:R-:W-:Y:S05]  /*4280*/  @P4 BRA `(.L_x_3201) ;  /* 0x0000002000584947 */ /* 0x000fea0003800000 */
[----:B------:R-:W4:Y:S01]  /*4290*/  LDCU.64 UR4, c[0x0][0x3e0] ;  /* 0x00007c00ff0477ac */ /* 0x000f220008000a00 */
[----:B------:R-:W-:Y:S01]  /*42a0*/  MOV R75, R77 ;  /* 0x0000004d004b7202 */ /* 0x000fe20000000f00 */
[C---:B------:R-:W-:Y:S01]  /*42b0*/  FADD.FTZ R56, -R28.reuse, R56 ;  /* 0x000000381c387221 */ /* 0x040fe20000010100 */
[----:B------:R-:W-:Y:S01]  /*42c0*/  FADD.FTZ R28, -R28, R57 ;  /* 0x000000391c1c7221 */ /* 0x000fe20000010100 */
[----:B------:R-:W5:Y:S02]  /*42d0*/  LDCU.64 UR8, c[0x0][0x380] ;  /* 0x00007000ff0877ac */ /* 0x000f640008000a00 */
[-C--:B------:R-:W-:Y:S01]  /*42e0*/  FMUL.FTZ R56, R56, R29.reuse ;  /* 0x0000001d38387220 */ /* 0x080fe20000410000 */
[----:B------:R-:W-:-:S03]  /*42f0*/  FMUL.FTZ R28, R28, R29 ;  /* 0x0000001d1c1c7220 */ /* 0x000fc60000410000 */
[----:B------:R-:W-:Y:S01]  /*4300*/  FFMA.FTZ R32, R32, R56, R35 ;  /* 0x0000003820207223 */ /* 0x000fe20000010023 */
[----:B------:R-:W-:Y:S01]  /*4310*/  FFMA.FTZ R33, R33, R28, R34 ;  /* 0x0000001c21217223 */ /* 0x000fe20000010022 */
[----:B----4-:R-:W-:Y:S02]  /*4320*/  IMAD R15, R18, UR4, RZ ;  /* 0x00000004120f7c24 */ /* 0x010fe4000f8e02ff */
[----:B------:R-:W-:-:S04]  /*4330*/  IMAD.WIDE.U32 R74, R62, UR4, R74 ;  /* 0x000000043e4a7c25 */ /* 0x000fc8000f8e004a */
[----:B------:R-:W-:Y:S01]  /*4340*/  IMAD R15, R62, UR5, R15 ;  /* 0x000000053e0f7c24 */ /* 0x000fe2000f8e020f */
[----:B-----5:R-:W-:-:S04]  /*4350*/  LEA R14, P1, R74, UR8, 0x2 ;  /* 0x000000084a0e7c11 */ /* 0x020fc8000f8210ff */
[----:B------:R-:W-:-:S04]  /*4360*/  IADD3 R15, PT, PT, R75, R15, RZ ;  /* 0x0000000f4b0f7210 */ /* 0x000fc80007ffe0ff */
[----:B------:R-:W-:-:S05]  /*4370*/  LEA.HI.X R15, R74, UR9, R15, 0x2, P1 ;  /* 0x000000094a0f7c11 */ /* 0x000fca00088f140f */
[----:B------:R4:W-:Y:S01]  /*4380*/  STG.E.64 desc[UR6][R14.64], R32 ;  /* 0x000000200e007986 */ /* 0x0009e2000c101b06 */
[----:B------:R-:W-:Y:S05]  /*4390*/  BRA `(.L_x_3201) ;  /* 0x0000002000147947 */ /* 0x000fea0003800000 */
.L_x_3170:
        /* <DEDUP_REMOVED lines=10> */
[----:B------:R-:W1:Y:S01]  /*4440*/  LDCU.64 UR10, c[0x0][0x380] ;  /* 0x00007000ff0a77ac */ /* 0x000e620008000a00 */
[----:B------:R-:W-:Y:S01]  /*4450*/  FADD.FTZ R70, -R28, R15 ;  /* 0x0000000f1c467221 */ /* 0x000fe20000010100 */
[----:B------:R-:W-:-:S03]  /*4460*/  FMUL.FTZ R14, R14, R29 ;  /* 0x0000001d0e0e7220 */ /* 0x000fc60000410000 */
[----:B------:R-:W-:Y:S01]  /*4470*/  FMUL.FTZ R70, R70, R29 ;  /* 0x0000001d46467220 */ /* 0x000fe20000410000 */
[----:B0-----:R-:W-:Y:S02]  /*4480*/  IMAD R79, R66, UR8, RZ ;  /* 0x00000008424f7c24 */ /* 0x001fe4000f8e02ff */
[----:B------:R-:W-:-:S04]  /*4490*/  IMAD.WIDE.U32 R80, R62, UR8, R80 ;  /* 0x000000083e507c25 */ /* 0x000fc8000f8e0050 */
[----:B------:R-:W-:Y:S01]  /*44a0*/  IMAD R79, R62, UR9, R79 ;  /* 0x000000093e4f7c24 */ /* 0x000fe2000f8e024f */
[----:B-1----:R-:W-:-:S04]  /*44b0*/  LEA R78, P1, R80, UR10, 0x2 ;  /* 0x0000000a504e7c11 */ /* 0x002fc8000f8210ff */
[----:B------:R-:W-:Y:S01]  /*44c0*/  IADD3 R79, PT, PT, R81, R79, RZ ;  /* 0x0000004f514f7210 */ /* 0x000fe20007ffe0ff */
[----:B------:R-:W-:-:S03]  /*44d0*/  FFMA.FTZ R81, R32, R14, R35 ;  /* 0x0000000e20517223 */ /* 0x000fc60000010023 */
[----:B------:R-:W-:Y:S01]  /*44e0*/  LEA.HI.X R79, R80, UR11, R79, 0x2, P1 ;  /* 0x0000000b504f7c11 */ /* 0x000fe200088f144f */
[----:B------:R-:W-:Y:S01]  /*44f0*/  FFMA.FTZ R80, R33, R70, R34 ;  /* 0x0000004621507223 */ /* 0x000fe20000010022 */
[----:B------:R-:W-:-:S03]  /*4500*/  FMUL.FTZ R66, R81, -1.4426950216293334961 ;  /* 0xbfb8aa3b51427820 */ /* 0x000fc60000410000 */
[----:B------:R-:W-:-:S03]  /*4510*/  FMUL.FTZ R70, R80, -1.4426950216293334961 ;  /* 0xbfb8aa3b50467820 */ /* 0x000fc60000410000 */
        /* <DEDUP_REMOVED lines=9> */
.L_x_3203:
[----:B------:R-:W-:Y:S05]  /*45b0*/  BSYNC.RECONVERGENT B1 ;  /* 0x0000000000017941 */ /* 0x000fea0003800200 */
.L_x_3202:
[----:B------:R-:W-:Y:S01]  /*45c0*/  ISETP.GE.U32.AND P1, PT, R83, UR4, PT ;  /* 0x0000000453007c0c */ /* 0x000fe2000bf26070 */
[----:B------:R-:W-:Y:S01]  /*45d0*/  BSSY.RECONVERGENT B1, `(.L_x_3204) ;  /* 0x0000022000017945 */ /* 0x000fe20003800200 */
[----:B------:R-:W-:Y:S02]  /*45e0*/  ISETP.GE.U32.AND P2, PT, R10, UR4, PT ;  /* 0x000000040a007c0c */ /* 0x000fe4000bf46070 */
[----:B------:R-:W-:Y:S02]  /*45f0*/  ISETP.GE.AND.EX P3, PT, R64, UR5, PT, P1 ;  /* 0x0000000540007c0c */ /* 0x000fe4000bf66310 */
[----:B------:R-:W-:Y:S02]  /*4600*/  ISETP.GE.U32.AND P4, PT, R11, UR4, PT ;  /* 0x000000040b007c0c */ /* 0x000fe4000bf86070 */
[----:B------:R-:W-:Y:S02]  /*4610*/  ISETP.GE.AND.EX P1, PT, R63, UR5, PT, P2 ;  /* 0x000000053f007c0c */ /* 0x000fe4000bf26320 */
[----:B------:R-:W-:-:S07]  /*4620*/  ISETP.GE.AND.EX P2, PT, R65, UR5, PT, P4 ;  /* 0x0000000541007c0c */ /* 0x000fce000bf46340 */
[----:B------:R-:W-:Y:S06]  /*4630*/  @P3 BRA `(.L_x_3205) ;  /* 0x00000000006c3947 */ /* 0x000fec0003800000 */
[----:B------:R-:W1:Y:S01]  /*4640*/  LDCU.64 UR8, c[0x0][0x3e0] ;  /* 0x00007c00ff0877ac */ /* 0x000e620008000a00 */
[----:B0-----:R-:W-:Y:S01]  /*4650*/  MOV R14, R74 ;  /* 0x0000004a000e7202 */ /* 0x001fe20000000f00 */
[----:B------:R-:W-:Y:S01]  /*4660*/  FADD.FTZ R16, -R28, R16 ;  /* 0x000000101c107221 */ /* 0x000fe20000010100 */
[----:B------:R-:W-:Y:S01]  /*4670*/  MOV R15, R77 ;  /* 0x0000004d000f7202 */ /* 0x000fe20000000f00 */
[----:B------:R-:W0:Y:S02]  /*4680*/  LDCU.64 UR10, c[0x0][0x380] ;  /* 0x00007000ff0a77ac */ /* 0x000e240008000a00 */
[----:B------:R-:W-:-:S04]  /*4690*/  FMUL.FTZ R16, R16, R29 ;  /* 0x0000001d10107220 */ /* 0x000fc80000410000 */
[----:B------:R-:W-:-:S04]  /*46a0*/  FFMA.FTZ R81, R32, R16, R35 ;  /* 0x0000001020517223 */ /* 0x000fc80000010023 */
[----:B------:R-:W-:Y:S01]  /*46b0*/  FMUL.FTZ R16, R81, -1.4426950216293334961 ;  /* 0xbfb8aa3b51107820 */ /* 0x000fe20000410000 */
[----:B-1----:R-:W-:Y:S02]  /*46c0*/  IMAD R64, R64, UR8, RZ ;  /* 0x0000000840407c24 */ /* 0x002fe4000f8e02ff */
[----:B------:R-:W-:-:S03]  /*46d0*/  IMAD.WIDE.U32 R14, R83, UR8, R14 ;  /* 0x00000008530e7c25 */ /* 0x000fc6000f8e000e */
[----:B------:R-:W1:Y:S01]  /*46e0*/  MUFU.EX2 R16, R16 ;  /* 0x0000001000107308 */ /* 0x000e620000000800 */
[----:B------:R-:W-:Y:S01]  /*46f0*/  IMAD R79, R83, UR9, R64 ;  /* 0x00000009534f7c24 */ /* 0x000fe2000f8e0240 */
[----:B0-----:R-:W-:-:S04]  /*4700*/  LEA R78, P3, R14, UR10, 0x2 ;  /* 0x0000000a0e4e7c11 */ /* 0x001fc8000f8610ff */
[----:B------:R-:W-:-:S04]  /*4710*/  IADD3 R79, PT, PT, R15, R79, RZ ;  /* 0x0000004f0f4f7210 */ /* 0x000fc80007ffe0ff */
[----:B------:R-:W-:Y:S01]  /*4720*/  LEA.HI.X R79, R14, UR11, R79, 0x2, P3 ;  /* 0x0000000b0e4f7c11 */ /* 0x000fe200098f144f */
[----:B------:R-:W-:-:S04]  /*4730*/  FADD.FTZ R14, -R28, R17 ;  /* 0x000000111c0e7221 */ /* 0x000fc80000010100 */
[----:B------:R-:W-:Y:S01]  /*4740*/  FMUL.FTZ R14, R14, R29 ;  /* 0x0000001d0e0e7220 */ /* 0x000fe20000410000 */
[----:B-1----:R-:W-:-:S03]  /*4750*/  FADD.FTZ R17, R16, 1 ;  /* 0x3f80000010117421 */ /* 0x002fc60000010000 */
[----:B------:R-:W-:Y:S02]  /*4760*/  FFMA.FTZ R68, R33, R14, R34 ;  /* 0x0000000e21447223 */ /* 0x000fe40000010022 */
[----:B------:R-:W0:Y:S02]  /*4770*/  MUFU.RCP R14, R17 ;  /* 0x00000011000e7308 */ /* 0x000e240000001000 */
[----:B------:R-:W-:-:S06]  /*4780*/  FMUL.FTZ R64, R68, -1.4426950216293334961 ;  /* 0xbfb8aa3b44407820 */ /* 0x000fcc0000410000 */
[----:B------:R-:W1:Y:S01]  /*4790*/  MUFU.EX2 R64, R64 ;  /* 0x0000004000407308 */ /* 0x000e620000000800 */
[----:B0-----:R-:W-:Y:S01]  /*47a0*/  FMUL.FTZ R14, R81, R14 ;  /* 0x0000000e510e7220 */ /* 0x001fe20000410000 */
[----:B-1----:R-:W-:-:S06]  /*47b0*/  FADD.FTZ R66, R64, 1 ;  /* 0x3f80000040427421 */ /* 0x002fcc0000010000 */
[----:B------:R-:W0:Y:S02]  /*47c0*/  MUFU.RCP R15, R66 ;  /* 0x00000042000f7308 */ /* 0x000e240000001000 */
[----:B0-----:R-:W-:-:S05]  /*47d0*/  FMUL.FTZ R15, R68, R15 ;  /* 0x0000000f440f7220 */ /* 0x001fca0000410000 */
[----:B------:R1:W-:Y:S02]  /*47e0*/  STG.E.64 desc[UR6][R78.64], R14 ;  /* 0x0000000e4e007986 */ /* 0x0003e4000c101b06 */
.L_x_3205:
[----:B------:R-:W-:Y:S05]  /*47f0*/  BSYNC.RECONVERGENT B1 ;  /* 0x0000000000017941 */ /* 0x000fea0003800200 */
.L_x_3204:
[----:B------:R-:W-:Y:S04]  /*4800*/  BSSY.RECONVERGENT B1, `(.L_x_3206) ;  /* 0x000001d000017945 */ /* 0x000fe80003800200 */
[----:B------:R-:W-:Y:S05]  /*4810*/  @P6 BRA `(.L_x_3207) ;  /* 0x00000000006c6947 */ /* 0x000fea0003800000 */
[C---:B------:R-:W-:Y:S01]  /*4820*/  FADD.FTZ R46, -R28.reuse, R46 ;  /* 0x0000002e1c2e7221 */ /* 0x040fe20000010100 */
[----:B01----:R-:W-:Y:S01]  /*4830*/  FADD.FTZ R14, -R28, R47 ;  /* 0x0000002f1c0e7221 */ /* 0x003fe20000010100 */
        /* <DEDUP_REMOVED lines=25> */
.L_x_3207:
[----:B------:R-:W-:Y:S05]  /*49d0*/  BSYNC.RECONVERGENT B1 ;  /* 0x0000000000017941 */ /* 0x000fea0003800200 */
.L_x_3206:
[----:B------:R-:W-:Y:S01]  /*49e0*/  BSSY.RECONVERGENT B1, `(.L_x_3208) ;  /* 0x000001f000017945 */ /* 0x000fe20003800200 */
[C---:B------:R-:W-:Y:S02]  /*49f0*/  IADD3 R47, PT, PT, R62.reuse, 0xa0, RZ ;  /* 0x000000a03e2f7810 */ /* 0x040fe40007ffe0ff */
[----:B------:R-:W-:Y:S01]  /*4a00*/  IADD3 R46, PT, PT, R62, 0x120, RZ ;  /* 0x000001203e2e7810 */ /* 0x000fe20007ffe0ff */
[----:B------:R-:W-:Y:S06]  /*4a10*/  @P1 BRA `(.L_x_3209) ;  /* 0x00000000006c1947 */ /* 0x000fec0003800000 */
[C---:B------:R-:W-:Y:S01]  /*4a20*/  FADD.FTZ R26, -R28.reuse, R26 ;  /* 0x0000001a1c1a7221 */ /* 0x040fe20000010100 */
[----:B012---:R-:W-:Y:S01]  /*4a30*/  FADD.FTZ R14, -R28, R27 ;  /* 0x0000001b1c0e7221 */ /* 0x007fe20000010100 */
        /* <DEDUP_REMOVED lines=25> */
.L_x_3209:
[----:B------:R-:W-:Y:S05]  /*4bd0*/  BSYNC.RECONVERGENT B1 ;  /* 0x0000000000017941 */ /* 0x000fea0003800200 */
.L_x_3208:
[----:B------:R-:W-:Y:S04]  /*4be0*/  BSSY.RECONVERGENT B1, `(.L_x_3210) ;  /* 0x000001d000017945 */ /* 0x000fe80003800200 */
[----:B------:R-:W-:Y:S05]  /*4bf0*/  @P2 BRA `(.L_x_3211) ;  /* 0x00000000006c2947 */ /* 0x000fea0003800000 */
[C---:B------:R-:W-:Y:S01]  /*4c00*/  FADD.FTZ R40, -R28.reuse, R40 ;  /* 0x000000281c287221 */ /* 0x040fe20000010100 */
[----:B0123--:R-:W-:Y:S01]  /*4c10*/  FADD.FTZ R14, -R28, R41 ;  /* 0x000000291c0e7221 */ /* 0x00ffe20000010100 */
        /* <DEDUP_REMOVED lines=25> */
.L_x_3211:
[----:B------:R-:W-:Y:S05]  /*4db0*/  BSYNC.RECONVERGENT B1 ;  /* 0x0000000000017941 */ /* 0x000fea0003800200 */
.L_x_3210:
        /* <DEDUP_REMOVED lines=17> */
[C---:B------:R-:W-:Y:S01]  /*4ed0*/  FADD.FTZ R18, -R28.reuse, R18 ;  /* 0x000000121c127221 */ /* 0x040fe20000010100 */
[----:B------:R-:W-:Y:S01]  /*4ee0*/  FADD.FTZ R14, -R28, R19 ;  /* 0x000000131c0e7221 */ /* 0x000fe20000010100 */
        /* <DEDUP_REMOVED lines=25> */
.L_x_3213:
[----:B------:R-:W-:Y:S05]  /*5080*/  BSYNC.RECONVERGENT B1 ;  /* 0x0000000000017941 */ /* 0x000fea0003800200 */
.L_x_3212:
[----:B------:R-:W-:Y:S04]  /*5090*/  BSSY.RECONVERGENT B1, `(.L_x_3214) ;  /* 0x000001d000017945 */ /* 0x000fe80003800200 */
[----:B------:R-:W-:Y:S05]  /*50a0*/  @P1 BRA `(.L_x_3215) ;  /* 0x00000000006c1947 */ /* 0x000fea0003800000 */
[C---:B------:R-:W-:Y:S01]  /*50b0*/  FADD.FTZ R42, -R28.reuse, R42 ;  /* 0x0000002a1c2a7221 */ /* 0x040fe20000010100 */
[----:B0-----:R-:W-:Y:S01]  /*50c0*/  FADD.FTZ R14, -R28, R43 ;  /* 0x0000002b1c0e7221 */ /* 0x001fe20000010100 */
        /* <DEDUP_REMOVED lines=25> */
.L_x_3215:
[----:B------:R-:W-:Y:S05]  /*5260*/  BSYNC.RECONVERGENT B1 ;  /* 0x0000000000017941 */ /* 0x000fea0003800200 */
.L_x_3214:
        /* <DEDUP_REMOVED lines=29> */
.L_x_3217:
[----:B------:R-:W-:Y:S05]  /*5440*/  BSYNC.RECONVERGENT B1 ;  /* 0x0000000000017941 */ /* 0x000fea0003800200 */
.L_x_3216:
[----:B------:R-:W-:Y:S04]  /*5450*/  BSSY.RECONVERGENT B1, `(.L_x_3218) ;  /* 0x000001d000017945 */ /* 0x000fe80003800200 */
[----:B------:R-:W-:Y:S05]  /*5460*/  @P2 BRA `(.L_x_3219) ;  /* 0x00000000006c2947 */ /* 0x000fea0003800000 */
[C---:B------:R-:W-:Y:S01]  /*5470*/  FADD.FTZ R20, -R28.reuse, R20 ;  /* 0x000000141c147221 */ /* 0x040fe20000010100 */
[----:B012---:R-:W-:Y:S01]  /*5480*/  FADD.FTZ R14, -R28, R21 ;  /* 0x000000151c0e7221 */ /* 0x007fe20000010100 */
        /* <DEDUP_REMOVED lines=25> */
.L_x_3219:
[----:B------:R-:W-:Y:S05]  /*5620*/  BSYNC.RECONVERGENT B1 ;  /* 0x0000000000017941 */ /* 0x000fea0003800200 */
.L_x_3218:
        /* <DEDUP_REMOVED lines=29> */
.L_x_3221:
[----:B------:R-:W-:Y:S05]  /*5800*/  BSYNC.RECONVERGENT B1 ;  /* 0x0000000000017941 */ /* 0x000fea0003800200 */
.L_x_3220:
[----:B01234-:R-:W-:Y:S01]  /*5810*/  SHF.R.S32.HI R15, RZ, 0x1f, R27 ;  /* 0x0000001fff0f7819 */ /* 0x01ffe2000001141b */
[----:B------:R-:W-:Y:S01]  /*5820*/  BSSY.RECONVERGENT B1, `(.L_x_3222) ;  /* 0x0000029000017945 */ /* 0x000fe20003800200 */
[----:B------:R-:W-:Y:S02]  /*5830*/  ISETP.GE.U32.AND P6, PT, R58, UR4, PT ;  /* 0x000000043a007c0c */ /* 0x000fe4000bfc6070 */
[----:B------:R-:W-:Y:S02]  /*5840*/  ISETP.GE.AND.EX P5, PT, R15, UR5, PT, P5 ;  /* 0x000000050f007c0c */ /* 0x000fe4000bfa6350 */
[----:B------:R-:W-:Y:S02]  /*5850*/  ISETP.GE.U32.AND P1, PT, R59, UR4, PT ;  /* 0x000000043b007c0c */ /* 0x000fe4000bf26070 */
[----:B------:R-:W-:Y:S02]  /*5860*/  ISETP.GE.U32.AND P2, PT, R30, UR4, PT ;  /* 0x000000041e007c0c */ /* 0x000fe4000bf46070 */
[----:B------:R-:W-:-:S02]  /*5870*/  ISETP.GE.U32.AND P3, PT, R36, UR4, PT ;  /* 0x0000000424007c0c */ /* 0x000fc4000bf66070 */
[----:B------:R-:W-:Y:S02]  /*5880*/  ISETP.GE.U32.AND P4, PT, R62, UR4, PT ;  /* 0x000000043e007c0c */ /* 0x000fe4000bf86070 */
[----:B------:R-:W-:Y:S02]  /*5890*/  SHF.R.S32.HI R18, RZ, 0x1f, R62 ;  /* 0x0000001fff127819 */ /* 0x000fe4000001143e */
[----:B------:R-:W-:Y:S02]  /*58a0*/  ISETP.GE.AND.EX P6, PT, R71, UR5, PT, P6 ;  /* 0x0000000547007c0c */ /* 0x000fe4000bfc6360 */
[----:B------:R-:W-:Y:S02]  /*58b0*/  ISETP.GE.AND.EX P1, PT, R73, UR5, PT, P1 ;  /* 0x0000000549007c0c */ /* 0x000fe4000bf26310 */
[----:B------:R-:W-:Y:S02]  /*58c0*/  ISETP.GE.AND.EX P2, PT, R37, UR5, PT, P2 ;  /* 0x0000000525007c0c */ /* 0x000fe4000bf46320 */
[----:B------:R-:W-:-:S02]  /*58d0*/  ISETP.GE.AND.EX P3, PT, R39, UR5, PT, P3 ;  /* 0x0000000527007c0c */ /* 0x000fc4000bf66330 */
[----:B------:R-:W-:Y:S01]  /*58e0*/  ISETP.GE.AND.EX P4, PT, R18, UR5, PT, P4 ;  /* 0x0000000512007c0c */ /* 0x000fe2000bf86340 */
[----:B------:R-:W-:-:S12]  /*58f0*/  @P5 BRA `(.L_x_3223) ;  /* 0x00000000006c5947 */ /* 0x000fd80003800000 */
        /* <DEDUP_REMOVED lines=27> */
.L_x_3223:
[----:B------:R-:W-:Y:S05]  /*5ab0*/  BSYNC.RECONVERGENT B1 ;  /* 0x0000000000017941 */ /* 0x000fea0003800200 */
.L_x_3222:
[----:B------:R-:W-:Y:S04]  /*5ac0*/  BSSY.RECONVERGENT B1, `(.L_x_3224) ;  /* 0x000001d000017945 */ /* 0x000fe80003800200 */
[----:B------:R-:W-:Y:S05]  /*5ad0*/  @P6 BRA `(.L_x_3225) ;  /* 0x00000000006c6947 */ /* 0x000fea0003800000 */
[C---:B------:R-:W-:Y:S01]  /*5ae0*/  FADD.FTZ R48, -R28.reuse, R48 ;  /* 0x000000301c307221 */ /* 0x040fe20000010100 */
[----:B0-----:R-:W-:Y:S01]  /*5af0*/  FADD.FTZ R14, -R28, R49 ;  /* 0x000000311c0e7221 */ /* 0x001fe20000010100 */
        /* <DEDUP_REMOVED lines=25> */
.L_x_3225:
[----:B------:R-:W-:Y:S05]  /*5c90*/  BSYNC.RECONVERGENT B1 ;  /* 0x0000000000017941 */ /* 0x000fea0003800200 */
.L_x_3224:
[----:B------:R-:W-:Y:S04]  /*5ca0*/  BSSY.RECONVERGENT B1, `(.L_x_3226) ;  /* 0x000001d000017945 */ /* 0x000fe80003800200 */
[----:B------:R-:W-:Y:S05]  /*5cb0*/  @P1 BRA `(.L_x_3227) ;  /* 0x00000000006c1947 */ /* 0x000fea0003800000 */
[C---:B------:R-:W-:Y:S01]  /*5cc0*/  FADD.FTZ R50, -R28.reuse, R50 ;  /* 0x000000321c327221 */ /* 0x040fe20000010100 */
[----:B01----:R-:W-:Y:S01]  /*5cd0*/  FADD.FTZ R14, -R28, R51 ;  /* 0x000000331c0e7221 */ /* 0x003fe20000010100 */
        /* <DEDUP_REMOVED lines=25> */
.L_x_3227:
[----:B------:R-:W-:Y:S05]  /*5e70*/  BSYNC.RECONVERGENT B1 ;  /* 0x0000000000017941 */ /* 0x000fea0003800200 */
.L_x_3226:
[----:B------:R-:W-:Y:S04]  /*5e80*/  BSSY.RECONVERGENT B1, `(.L_x_3228) ;  /* 0x000001d000017945 */ /* 0x000fe80003800200 */
[----:B------:R-:W-:Y:S05]  /*5e90*/  @P2 BRA `(.L_x_3229) ;  /* 0x00000000006c2947 */ /* 0x000fea0003800000 */
        /* <DEDUP_REMOVED lines=27> */
.L_x_3229:
[----:B------:R-:W-:Y:S05]  /*6050*/  BSYNC.RECONVERGENT B1 ;  /* 0x0000000000017941 */ /* 0x000fea0003800200 */
.L_x_3228:
        /* <DEDUP_REMOVED lines=29> */
.L_x_3231:
[----:B------:R-:W-:Y:S05]  /*6230*/  BSYNC.RECONVERGENT B1 ;  /* 0x0000000000017941 */ /* 0x000fea0003800200 */
.L_x_3230:
[----:B------:R-:W-:Y:S05]  /*6240*/  @P4 BRA `(.L_x_3201) ;  /* 0x0000000000684947 */ /* 0x000fea0003800000 */
[C---:B------:R-:W-:Y:S01]  /*6250*/  FADD.FTZ R56, -R28.reuse, R56 ;  /* 0x000000381c387221 */ /* 0x040fe20000010100 */
[----:B------:R-:W-:Y:S01]  /*6260*/  FADD.FTZ R28, -R28, R57 ;  /* 0x000000391c1c7221 */ /* 0x000fe20000010100 */
[----:B------:R-:W5:Y:S01]  /*6270*/  LDCU.64 UR4, c[0x0][0x3e0] ;  /* 0x00007c00ff0477ac */ /* 0x000f620008000a00 */
[----:B------:R-:W-:Y:S01]  /*6280*/  MOV R75, R77 ;  /* 0x0000004d004b7202 */ /* 0x000fe20000000f00 */
[-C--:B------:R-:W-:Y:S01]  /*6290*/  FMUL.FTZ R56, R56, R29.reuse ;  /* 0x0000001d38387220 */ /* 0x080fe20000410000 */
[----:B------:R-:W-:Y:S01]  /*62a0*/  FMUL.FTZ R28, R28, R29 ;  /* 0x0000001d1c1c7220 */ /* 0x000fe20000410000 */
[----:B------:R-:W5:Y:S02]  /*62b0*/  LDCU.64 UR8, c[0x0][0x380] ;  /* 0x00007000ff0877ac */ /* 0x000f640008000a00 */
[----:B------:R-:W-:Y:S01]  /*62c0*/  FFMA.FTZ R35, R32, R56, R35 ;  /* 0x0000003820237223 */ /* 0x000fe20000010023 */
[----:B------:R-:W-:-:S03]  /*62d0*/  FFMA.FTZ R28, R33, R28, R34 ;  /* 0x0000001c211c7223 */ /* 0x000fc60000010022 */
[----:B01234-:R-:W-:Y:S01]  /*62e0*/  FMUL.FTZ R14, R35, -1.4426950216293334961 ;  /* 0xbfb8aa3b230e7820 */ /* 0x01ffe20000410000 */
[----:B------:R-:W-:-:S05]  /*62f0*/  FMUL.FTZ R15, R28, -1.4426950216293334961 ;  /* 0xbfb8aa3b1c0f7820 */ /* 0x000fca0000410000 */
[----:B------:R-:W0:Y:S01]  /*6300*/  MUFU.EX2 R14, R14 ;  /* 0x0000000e000e7308 */ /* 0x000e220000000800 */
[----:B-----5:R-:W-:Y:S02]  /*6310*/  IMAD R19, R18, UR4, RZ ;  /* 0x0000000412137c24 */ /* 0x020fe4000f8e02ff */
[----:B------:R-:W-:-:S05]  /*6320*/  IMAD.WIDE.U32 R74, R62, UR4, R74 ;  /* 0x000000043e4a7c25 */ /* 0x000fca000f8e004a */
[----:B------:R-:W1:Y:S01]  /*6330*/  MUFU.EX2 R15, R15 ;  /* 0x0000000f000f7308 */ /* 0x000e620000000800 */
[----:B------:R-:W-:-:S05]  /*6340*/  IMAD R19, R62, UR5, R19 ;  /* 0x000000053e137c24 */ /* 0x000fca000f8e0213 */
[----:B------:R-:W-:Y:S01]  /*6350*/  IADD3 R19, PT, PT, R75, R19, RZ ;  /* 0x000000134b137210 */ /* 0x000fe20007ffe0ff */
[----:B0-----:R-:W-:Y:S01]  /*6360*/  FADD.FTZ R16, R14, 1 ;  /* 0x3f8000000e107421 */ /* 0x001fe20000010000 */
[----:B------:R-:W-:-:S05]  /*6370*/  LEA R14, P1, R74, UR8, 0x2 ;  /* 0x000000084a0e7c11 */ /* 0x000fca000f8210ff */
[----:B------:R-:W0:Y:S01]  /*6380*/  MUFU.RCP R16, R16 ;  /* 0x0000001000107308 */ /* 0x000e220000001000 */
[----:B-1----:R-:W-:Y:S01]  /*6390*/  FADD.FTZ R17, R15, 1 ;  /* 0x3f8000000f117421 */ /* 0x002fe20000010000 */
[----:B------:R-:W-:-:S06]  /*63a0*/  LEA.HI.X R15, R74, UR9, R19, 0x2, P1 ;  /* 0x000000094a0f7c11 */ /* 0x000fcc00088f1413 */
[----:B------:R-:W1:Y:S01]  /*63b0*/  MUFU.RCP R17, R17 ;  /* 0x0000001100117308 */ /* 0x000e620000001000 */
[----:B0-----:R-:W-:Y:S01]  /*63c0*/  FMUL.FTZ R18, R35, R16 ;  /* 0x0000001023127220 */ /* 0x001fe20000410000 */
[----:B-1----:R-:W-:-:S05]  /*63d0*/  FMUL.FTZ R19, R28, R17 ;  /* 0x000000111c137220 */ /* 0x002fca0000410000 */
[----:B------:R0:W-:Y:S02]  /*63e0*/  STG.E.64 desc[UR6][R14.64], R18 ;  /* 0x000000120e007986 */ /* 0x0001e4000c101b06 */
.L_x_3201:
[----:B------:R-:W-:Y:S05]  /*63f0*/  BSYNC.RECONVERGENT B0 ;  /* 0x0000000000007941 */ /* 0x000fea0003800200 */
.L_x_3169:
        /* <DEDUP_REMOVED lines=8> */
.L_x_3233:
        /* <DEDUP_REMOVED lines=16> */
.L_x_3474:


//--------------------- .text._Z35group_norm_nhwc_fwd_one_pass_kernelI11Fp32IOFp16WLi64ELi40ELi640EEv26Group_norm_nhwc_fwd_params --------------------------
	.section	.text._Z35group_norm_nhwc_fwd_one_pass_kernelI11Fp32IOFp16WLi64ELi40ELi640EEv26Group_norm_nhwc_fwd_params,"ax",@progbits
	.align	128
        .global         _Z35group_norm_nhwc_fwd_one_pass_kernelI11Fp32IOFp16WLi64ELi40ELi640EEv26Group_norm_nhwc_fwd_params
        .type           _Z35group_norm_nhwc_fwd_one_pass_kernelI11Fp32IOFp16WLi64ELi40ELi640EEv26Group_norm_nhwc_fwd_params,@function
        .size           _Z35group_norm_nhwc_fwd_one_pass_kernelI11Fp32IOFp16WLi64ELi40ELi640EEv26Group_norm_nhwc_fwd_params,(.L_x_3475 - _Z35group_norm_nhwc_fwd_one_pass_kernelI11Fp32IOFp16WLi64ELi40ELi640EEv26Group_norm_nhwc_fwd_params)
        .other          _Z35group_norm_nhwc_fwd_one_pass_kernelI11Fp32IOFp16WLi64ELi40ELi640EEv26Group_norm_nhwc_fwd_params,@"STO_CUDA_ENTRY STV_DEFAULT"
_Z35group_norm_nhwc_fwd_one_pass_kernelI11Fp32IOFp16WLi64ELi40ELi640EEv26Group_norm_nhwc_fwd_params:
.text._Z35group_norm_nhwc_fwd_one_pass_kernelI11Fp32IOFp16WLi64ELi40ELi640EEv26Group_norm_nhwc_fwd_params:
        /* <DEDUP_REMOVED lines=36> */
.L_x_3253:
        /* <DEDUP_REMOVED lines=31> */
[----:B------:R-:W-:-:S04]  /*0430*/  @!P3 LOP3.LUT R13, RZ, R0, RZ, 0x33, !PT ;  /* 0x00000000ff0db212 */ /* 0x000fc800078e33ff */
[----:B------:R-:W-:Y:S02]  /*0440*/  IADD3 R7, PT, PT, -R13, RZ, RZ ;  /* 0x000000ff0d077210 */ /* 0x000fe40007ffe1ff */
[----:B------:R-:W-:-:S03]  /*0450*/  SHF.R.S32.HI R6, RZ, 0x1f, R13 ;  /* 0x0000001fff067819 */ /* 0x000fc6000001140d */
[----:B------:R-:W2:Y:S01]  /*0460*/  @!P1 LDC.64 R4, c[0x0][0x3e0] ;  /* 0x0000f800ff049b82 */ /* 0x000ea20000000a00 */
[----:B------:R-:W-:-:S04]  /*0470*/  IMAD R0, R0, R7, UR7 ;  /* 0x0000000700007e24 */ /* 0x000fc8000f8e0207 */
[----:B------:R-:W-:Y:S02]  /*0480*/  IMAD R0, R0, 0x28, RZ ;  /* 0x0000002800007824 */ /* 0x000fe400078e02ff */
[----:B-1----:R-:W-:Y:S02]  /*0490*/  IMAD R12, R6, UR8, RZ ;  /* 0x00000008060c7c24 */ /* 0x002fe4000f8e02ff */
[----:B------:R-:W1:Y:S01]  /*04a0*/  @!P2 LDC.64 R6, c[0x0][0x390] ;  /* 0x0000e400ff06ab82 */ /* 0x000e620000000a00 */
[----:B------:R-:W-:Y:S01]  /*04b0*/  IADD3 R24, P3, PT, R0, R11, RZ ;  /* 0x0000000b00187210 */ /* 0x000fe20007f7e0ff */
[----:B------:R-:W-:-:S03]  /*04c0*/  IMAD R27, R13, UR9, R12 ;  /* 0x000000090d1b7c24 */ /* 0x000fc6000f8e020c */
[----:B------:R-:W-:-:S03]  /*04d0*/  LEA.HI.X.SX32 R25, R0, RZ, 0x1, P3 ;  /* 0x000000ff00197211 */ /* 0x000fc600018f0eff */
[----:B------:R-:W3:Y:S01]  /*04e0*/  @!P1 LDC.64 R10, c[0x0][0x390] ;  /* 0x0000e400ff0a9b82 */ /* 0x000ee20000000a00 */
[----:B------:R-:W-:-:S04]  /*04f0*/  IMAD.WIDE.U32 R24, R13, UR8, R24 ;  /* 0x000000080d187c25 */ /* 0x000fc8000f8e0018 */
[----:B0-----:R-:W-:Y:S01]  /*0500*/  @!P2 IMAD R13, R3, R8, RZ ;  /* 0x00000008030da224 */ /* 0x001fe200078e02ff */
[----:B------:R-:W-:Y:S01]  /*0510*/  IADD3 R27, PT, PT, R25, R27, RZ ;  /* 0x0000001b191b7210 */ /* 0x000fe20007ffe0ff */
[----:B--2---:R-:W-:Y:S01]  /*0520*/  @!P1 IMAD R12, R17, R4, RZ ;  /* 0x00000004110c9224 */ /* 0x004fe200078e02ff */
[-C--:B------:R-:W-:Y:S01]  /*0530*/  @!P1 MOV R26, R24.reuse ;  /* 0x00000018001a9202 */ /* 0x080fe20000000f00 */
[----:B------:R-:W-:Y:S02]  /*0540*/  @!P2 IMAD R9, R22, R9, R13 ;  /* 0x000000091609a224 */ /* 0x000fe400078e020d */
[C---:B------:R-:W-:Y:S01]  /*0550*/  @!P1 IMAD R15, R23.reuse, R5, R12 ;  /* 0x00000005170f9224 */ /* 0x040fe200078e020c */
[----:B------:R-:W-:Y:S01]  /*0560*/  @!P2 MOV R12, R24 ;  /* 0x00000018000ca202 */ /* 0x000fe20000000f00 */
[----:B------:R-:W-:-:S04]  /*0570*/  @!P1 IMAD.WIDE.U32 R4, R23, R4, R26 ;  /* 0x0000000417049225 */ /* 0x000fc800078e001a */
[----:B------:R-:W-:Y:S01]  /*0580*/  @!P2 IMAD.MOV.U32 R13, RZ, RZ, R27 ;  /* 0x000000ffff0da224 */ /* 0x000fe200078e001b */
[----:B------:R-:W-:Y:S01]  /*0590*/  @!P1 IADD3 R5, PT, PT, R5, R15, RZ ;  /* 0x0000000f05059210 */ /* 0x000fe20007ffe0ff */
[----:B------:R-:W-:Y:S01]  /*05a0*/  @!P2 IMAD.WIDE.U32 R12, R22, R8, R12 ;  /* 0x00000008160ca225 */ /* 0x000fe200078e000c */
[----:B---3--:R-:W-:-:S04]  /*05b0*/  @!P1 LEA R10, P3, R4, R10, 0x2 ;  /* 0x0000000a040a9211 */ /* 0x008fc800078610ff */
[----:B------:R-:W-:Y:S02]  /*05c0*/  @!P2 IADD3 R9, PT, PT, R13, R9, RZ ;  /* 0x000000090d09a210 */ /* 0x000fe40007ffe0ff */
[----:B------:R-:W-:Y:S01]  /*05d0*/  @!P1 LEA.HI.X R11, R4, R11, R5, 0x2, P3 ;  /* 0x0000000b040b9211 */ /* 0x000fe200018f1405 */
[----:B------:R-:W-:Y:S01]  /*05e0*/  HFMA2 R5, -RZ, RZ, 0, 0 ;  /* 0x00000000ff057431 */ /* 0x000fe200000001ff */
[C---:B-1----:R-:W-:Y:S02]  /*05f0*/  @!P2 LEA R8, P4, R12.reuse, R6, 0x2 ;  /* 0x000000060c08a211 */ /* 0x042fe400078810ff */
[----:B------:R-:W-:Y:S02]  /*0600*/  MOV R4, RZ ;  /* 0x000000ff00047202 */ /* 0x000fe40000000f00 */
[----:B------:R-:W-:Y:S02]  /*0610*/  @!P2 LEA.HI.X R9, R12, R7, R9, 0x2, P4 ;  /* 0x000000070c09a211 */ /* 0x000fe400020f1409 */
[----:B------:R-:W-:-:S02]  /*0620*/  CS2R R6, SRZ ;  /* 0x0000000000067805 */ /* 0x000fc4000001ff00 */
[----:B------:R-:W2:Y:S04]  /*0630*/  @!P1 LDG.E.64 R4, desc[UR14][R10.64] ;  /* 0x0000000e0a049981 */ /* 0x000ea8000c1e1b00 */
        /* <DEDUP_REMOVED lines=48> */
.L_x_3235:
[----:B------:R-:W-:Y:S05]  /*0940*/  BSYNC.RECONVERGENT B0 ;  /* 0x0000000000007941 */ /* 0x000fea0003800200 */
.L_x_3234:
        /* <DEDUP_REMOVED lines=56> */
.L_x_3237:
[----:B------:R-:W-:Y:S05]  /*0cd0*/  BSYNC.RECONVERGENT B0 ;  /* 0x0000000000007941 */ /* 0x000fea0003800200 */
.L_x_3236:
        /* <DEDUP_REMOVED lines=31> */
.L_x_3240:
[----:B---3--:R-:W3:Y:S04]  /*0ed0*/  LDG.E.STRONG.GPU R8, desc[UR14][R10.64] ;  /* 0x0000000e0a087981 */ /* 0x008ee8000c1ef900 */
[----:B---3--:R-:W-:Y:S01]  /*0ee0*/  CCTL.IVALL ;  /* 0x00000000ff00798f */ /* 0x008fe20002000000 */
[----:B------:R-:W-:Y:S05]  /*0ef0*/  YIELD ;  /* 0x0000000000007946 */ /* 0x000fea0003800000 */
[----:B------:R-:W-:-:S13]  /*0f00*/  ISETP.NE.AND P1, PT, R8, R13, PT ;  /* 0x0000000d0800720c */ /* 0x000fda0003f25270 */
[----:B------:R-:W-:Y:S05]  /*0f10*/  @P1 BRA `(.L_x_3240) ;  /* 0xfffffffc00ec1947 */ /* 0x000fea000383ffff */
.L_x_3239:
        /* <DEDUP_REMOVED lines=15> */
.L_x_3242:
        /* <DEDUP_REMOVED lines=91> */
.L_x_3241:
        /* <DEDUP_REMOVED lines=36> */
[----:B------:R-:W3:Y:S01]  /*1800*/  @!P3 LDG.E.64 R10, desc[UR14][R10.64] ;  /* 0x0000000e0a0ab981 */ /* 0x000ee2000c1e1b00 */
[----:B-1----:R-:W-:Y:S01]  /*1810*/  IMAD.U32 R14, RZ, RZ, UR8 ;  /* 0x00000008ff0e7e24 */ /* 0x002fe2000f8e00ff */
[----:B------:R-:W-:Y:S02]  /*1820*/  MOV R15, UR9 ;  /* 0x00000009000f7c02 */ /* 0x000fe40008000f00 */
[----:B------:R-:W4:Y:S04]  /*1830*/  @!P4 LDG.E.64 R12, desc[UR14][R12.64] ;  /* 0x0000000e0c0cc981 */ /* 0x000f28000c1e1b00 */
        /* <DEDUP_REMOVED lines=12> */
.L_x_3243:
        /* <DEDUP_REMOVED lines=21> */
[----:B------:R-:W-:-:S05]  /*1a50*/  IMAD.U32 R12, RZ, RZ, UR5 ;  /* 0x00000005ff0c7e24 */ /* 0x000fca000f8e00ff */
[----:B------:R-:W-:-:S04]  /*1a60*/  IADD3 R12, PT, PT, R12, 0x2, RZ ;  /* 0x000000020c0c7810 */ /* 0x000fc80007ffe0ff */
[----:B------:R-:W-:Y:S01]  /*1a70*/  R2UR UR5, R12 ;  /* 0x000000000c0572ca */ /* 0x000fe200000e0000 */
[----:B0-----:R-:W-:Y:S01]  /*1a80*/  @!P3 FADD.FTZ R20, R20, R8 ;  /* 0x000000081414b221 */ /* 0x001fe20000010000 */
[----:B------:R-:W-:-:S03]  /*1a90*/  @!P3 FADD.FTZ R21, R21, R9 ;  /* 0x000000091515b221 */ /* 0x000fc60000010000 */
[----:B---3--:R-:W-:Y:S01]  /*1aa0*/  @!P1 FADD.FTZ R20, R20, R10 ;  /* 0x0000000a14149221 */ /* 0x008fe20000010000 */
[----:B------:R-:W-:-:S09]  /*1ab0*/  @!P1 FADD.FTZ R21, R21, R11 ;  /* 0x0000000b15159221 */ /* 0x000fd20000010000 */
.L_x_3244:
        /* <DEDUP_REMOVED lines=13> */
.L_x_3245:
[----:B------:R-:W-:Y:S05]  /*1b90*/  BSYNC.RECONVERGENT B0 ;  /* 0x0000000000007941 */ /* 0x000fea0003800200 */
.L_x_3238:
        /* <DEDUP_REMOVED lines=36> */
[----:B-----5:R-:W-:Y:S02]  /*1de0*/  HADD2.F32 R13, -RZ, R14.H0_H0 ;  /* 0x2000000eff0d7230 */ /* 0x020fe40000004100 */
[----:B----4-:R-:W-:Y:S01]  /*1df0*/  HADD2.F32 R14, -RZ, R29.H0_H0 ;  /* 0x2000001dff0e7230 */ /* 0x010fe20000004100 */
        /* <DEDUP_REMOVED lines=18> */
[----:B-1----:R-:W-:-:S03]  /*1f20*/  LEA R8, P1, R20, UR8, 0x2 ;  /* 0x0000000814087c11 */ /* 0x002fc6000f8210ff */
[----:B------:R-:W-:Y:S02]  /*1f30*/  IMAD.IADD R9, R21, 0x1, R9 ;  /* 0x0000000115097824 */ /* 0x000fe400078e0209 */
[----:B------:R-:W-:-:S04]  /*1f40*/  FADD.FTZ R21, -R0, R4 ;  /* 0x0000000400157221 */ /* 0x000fc80000010100 */
[----:B------:R-:W-:Y:S01]  /*1f50*/  FMUL.FTZ R4, R21, R10 ;  /* 0x0000000a15047220 */ /* 0x000fe20000410000 */
[----:B------:R-:W-:-:S03]  /*1f60*/  LEA.HI.X R9, R20, UR9, R9, 0x2, P1 ;  /* 0x0000000914097c11 */ /* 0x000fc600088f1409 */
[----:B------:R-:W-:-:S05]  /*1f70*/  FFMA.FTZ R4, R12, R4, R15 ;  /* 0x000000040c047223 */ /* 0x000fca000001000f */
[----:B------:R0:W-:Y:S02]  /*1f80*/  STG.E.64 desc[UR14][R8.64], R4 ;  /* 0x0000000408007986 */ /* 0x0001e4000c101b0e */
.L_x_3249:
[----:B------:R-:W-:Y:S05]  /*1f90*/  BSYNC.RECONVERGENT B1 ;  /* 0x0000000000017941 */ /* 0x000fea0003800200 */
.L_x_3248:
        /* <DEDUP_REMOVED lines=14> */
[----:B0-----:R-:W-:-:S04]  /*2080*/  LEA R6, P1, R4, UR10, 0x2 ;  /* 0x0000000a04067c11 */ /* 0x001fc8000f8210ff */
[----:B------:R-:W-:-:S04]  /*2090*/  IADD3 R21, PT, PT, R5, R21, RZ ;  /* 0x0000001505157210 */ /* 0x000fc80007ffe0ff */
[----:B------:R-:W-:-:S05]  /*20a0*/  LEA.HI.X R7, R4, UR11, R21, 0x2, P1 ;  /* 0x0000000b04077c11 */ /* 0x000fca00088f1415 */
[----:B------:R1:W-:Y:S01]  /*20b0*/  STG.E.64 desc[UR14][R6.64], R12 ;  /* 0x0000000c06007986 */ /* 0x0003e2000c101b0e */
[----:B------:R-:W-:Y:S05]  /*20c0*/  BRA `(.L_x_3250) ;  /* 0x0000000000fc7947 */ /* 0x000fea0003800000 */
.L_x_3247:
        /* <DEDUP_REMOVED lines=34> */
.L_x_3252:
[----:B------:R-:W-:Y:S05]  /*22f0*/  BSYNC.RECONVERGENT B1 ;  /* 0x0000000000017941 */ /* 0x000fea0003800200 */
.L_x_3251:
        /* <DEDUP_REMOVED lines=28> */
.L_x_3250:
[----:B------:R-:W-:Y:S05]  /*24c0*/  BSYNC.RECONVERGENT B0 ;  /* 0x0000000000007941 */ /* 0x000fea0003800200 */
.L_x_3246:
        /* <DEDUP_REMOVED lines=8> */
.L_x_3254:
        /* <DEDUP_REMOVED lines=11> */
.L_x_3475:


//--------------------- .text._Z35group_norm_nhwc_fwd_one_pass_kernelI11Fp32IOFp16WLi128ELi40ELi640EEv26Group_norm_nhwc_fwd_params --------------------------
	.section	.text._Z35group_norm_nhwc_fwd_one_pass_kernelI11Fp32IOFp16WLi128ELi40ELi640EEv26Group_norm_nhwc_fwd_params,"ax",@progbits
	.align	128
        .global         _Z35group_norm_nhwc_fwd_one_pass_kernelI11Fp32IOFp16WLi128ELi40ELi640EEv26Group_norm_nhwc_fwd_params
        .type           _Z35group_norm_nhwc_fwd_one_pass_kernelI11Fp32IOFp16WLi128ELi40ELi640EEv26Group_norm_nhwc_fwd_params,@function
        .size           _Z35group_norm_nhwc_fwd_one_pass_kernelI11Fp32IOFp16WLi128ELi40ELi640EEv26Group_norm_nhwc_fwd_params,(.L_x_3476 - _Z35group_norm_nhwc_fwd_one_pass_kernelI11Fp32IOFp16WLi128ELi40ELi640EEv26Group_norm_nhwc_fwd_params)
        .other          _Z35group_norm_nhwc_fwd_one_pass_kernelI11Fp32IOFp16WLi128ELi40ELi640EEv26Group_norm_nhwc_fwd_params,@"STO_CUDA_ENTRY STV_DEFAULT"
_Z35group_norm_nhwc_fwd_one_pass_kernelI11Fp32IOFp16WLi128ELi40ELi640EEv26Group_norm_nhwc_fwd_params:
.text._Z35group_norm_nhwc_fwd_one_pass_kernelI11Fp32IOFp16WLi128ELi40ELi640EEv26Group_norm_nhwc_fwd_params:
        /* <DEDUP_REMOVED lines=42> */
.L_x_3282:
        /* <DEDUP_REMOVED lines=30> */
[----:B------:R-:W-:Y:S01]  /*0480*/  IMAD R9, R8, R7, RZ ;  /* 0x0000000708097224 */ /* 0x000fe200078e02ff */
[----:B------:R-:W-:-:S04]  /*0490*/  MOV R8, R10 ;  /* 0x0000000a00087202 */ /* 0x000fc80000000f00 */
[----:B------:R-:W-:-:S05]  /*04a0*/  R2UR UR12, R8 ;  /* 0x00000000080c72ca */ /* 0x000fca00000e0000 */
        /* <DEDUP_REMOVED lines=11> */
[----:B------:R-:W-:Y:S01]  /*0560*/  PLOP3.LUT P1, PT, PT, PT, UP2, 0x80, 0x8 ;  /* 0x000000000008781c */ /* 0x000fe20003f2f028 */
[----:B---3--:R-:W-:-:S03]  /*0570*/  IMAD.U32 R5, RZ, RZ, UR12 ;  /* 0x0000000cff057e24 */ /* 0x008fc6000f8e00ff */
        /* <DEDUP_REMOVED lines=26> */
[----:B------:R-:W1:Y:S03]  /*0720*/  @!P1 LDC.64 R4, c[0x0][0x390] ;  /* 0x0000e400ff049b82 */ /* 0x000e660000000a00 */
[----:B------:R-:W-:Y:S02]  /*0730*/  IADD3 R35, PT, PT, R37, UR5, RZ ;  /* 0x0000000525237c10 */ /* 0x000fe4000fffe0ff */
[----:B------:R-:W-:-:S02]  /*0740*/  @!P3 MOV R20, R36 ;  /* 0x000000240014b202 */ /* 0x000fc40000000f00 */
[-C--:B------:R-:W-:Y:S02]  /*0750*/  @!P3 MOV R21, R35.reuse ;  /* 0x000000230015b202 */ /* 0x080fe40000000f00 */
[----:B------:R-:W-:Y:S01]  /*0760*/  @!P2 MOV R34, R36 ;  /* 0x000000240022a202 */ /* 0x000fe20000000f00 */
[----:B------:R-:W-:Y:S01]  /*0770*/  @!P3 IMAD.WIDE.U32 R6, R33, R6, R20 ;  /* 0x000000062106b225 */ /* 0x000fe200078e0014 */
[----:B------:R-:W-:Y:S02]  /*0780*/  @!P1 MOV R20, R36 ;  /* 0x0000002400149202 */ /* 0x000fe40000000f00 */
[----:B------:R-:W-:Y:S01]  /*0790*/  @!P1 MOV R21, R35 ;  /* 0x0000002300159202 */ /* 0x000fe20000000f00 */
[----:B------:R-:W-:Y:S01]  /*07a0*/  @!P2 IMAD.WIDE.U32 R16, R23, R16, R34 ;  /* 0x000000101710a225 */ /* 0x000fe200078e0022 */
[----:B------:R-:W-:Y:S02]  /*07b0*/  @!P3 IADD3 R7, PT, PT, R7, R27, RZ ;  /* 0x0000001b0707b210 */ /* 0x000fe40007ffe0ff */
[----:B0-----:R-:W-:Y:S01]  /*07c0*/  @!P3 LEA R14, P6, R6, R14, 0x2 ;  /* 0x0000000e060eb211 */ /* 0x001fe200078c10ff */
[C---:B------:R-:W-:Y:S01]  /*07d0*/  @!P1 IMAD R23, R32.reuse, R11, R18 ;  /* 0x0000000b20179224 */ /* 0x040fe200078e0212 */
[----:B------:R-:W-:Y:S01]  /*07e0*/  @!P2 IADD3 R17, PT, PT, R17, R25, RZ ;  /* 0x000000191111a210 */ /* 0x000fe20007ffe0ff */
[----:B------:R-:W-:Y:S01]  /*07f0*/  @!P1 IMAD.WIDE.U32 R20, R32, R10, R20 ;  /* 0x0000000a20149225 */ /* 0x000fe200078e0014 */
[----:B--2---:R-:W-:Y:S01]  /*0800*/  @!P2 LEA R12, P5, R16, R12, 0x2 ;  /* 0x0000000c100ca211 */ /* 0x004fe200078a10ff */
[----:B------:R-:W0:Y:S01]  /*0810*/  @!P4 LDC.64 R10, c[0x0][0x390] ;  /* 0x0000e400ff0acb82 */ /* 0x000e220000000a00 */
[----:B------:R-:W-:-:S02]  /*0820*/  @!P4 MOV R18, R36 ;  /* 0x000000240012c202 */ /* 0x000fc40000000f00 */
[----:B------:R-:W-:Y:S02]  /*0830*/  @!P2 LEA.HI.X R13, R16, R13, R17, 0x2, P5 ;  /* 0x0000000d100da211 */ /* 0x000fe400028f1411 */
[----:B------:R-:W-:Y:S01]  /*0840*/  @!P1 IADD3 R17, PT, PT, R21, R23, RZ ;  /* 0x0000001715119210 */ /* 0x000fe20007ffe0ff */
[----:B------:R-:W-:Y:S01]  /*0850*/  @!P4 IMAD R21, R30, R9, R19 ;  /* 0x000000091e15c224 */ /* 0x000fe200078e0213 */
[C---:B-1----:R-:W-:Y:S02]  /*0860*/  @!P1 LEA R16, P5, R20.reuse, R4, 0x2 ;  /* 0x0000000414109211 */ /* 0x042fe400078a10ff */
[----:B------:R-:W-:Y:S02]  /*0870*/  @!P4 MOV R19, R35 ;  /* 0x000000230013c202 */ /* 0x000fe40000000f00 */
[----:B------:R-:W-:Y:S01]  /*0880*/  @!P1 LEA.HI.X R17, R20, R5, R17, 0x2, P5 ;  /* 0x0000000514119211 */ /* 0x000fe200028f1411 */
[----:B------:R-:W-:Y:S01]  /*0890*/  HFMA2 R5, -RZ, RZ, 0, 0 ;  /* 0x00000000ff057431 */ /* 0x000fe200000001ff */
[----:B------:R-:W-:-:S02]  /*08a0*/  @!P3 LEA.HI.X R15, R6, R15, R7, 0x2, P6 ;  /* 0x0000000f060fb211 */ /* 0x000fc400030f1407 */
[----:B------:R-:W-:Y:S02]  /*08b0*/  CS2R R6, SRZ ;  /* 0x0000000000067805 */ /* 0x000fe4000001ff00 */
[----:B------:R-:W-:Y:S01]  /*08c0*/  MOV R4, RZ ;  /* 0x000000ff00047202 */ /* 0x000fe20000000f00 */
[----:B------:R-:W-:Y:S01]  /*08d0*/  @!P4 IMAD.WIDE.U32 R18, R30, R8, R18 ;  /* 0x000000081e12c225 */ /* 0x000fe200078e0012 */
[----:B------:R-:W-:Y:S02]  /*08e0*/  CS2R R8, SRZ ;  /* 0x0000000000087805 */ /* 0x000fe4000001ff00 */
[----:B------:R-:W2:Y:S01]  /*08f0*/  @!P1 LDG.E.64 R6, desc[UR16][R16.64] ;  /* 0x0000001010069981 */ /* 0x000ea2000c1e1b00 */
[----:B------:R-:W-:-:S03]  /*0900*/  @!P4 IMAD.IADD R19, R19, 0x1, R21 ;  /* 0x000000011313c824 */ /* 0x000fc600078e0215 */
[----:B------:R2:W3:Y:S01]  /*0910*/  @!P2 LDG.E.64 R4, desc[UR16][R12.64] ;  /* 0x000000100c04a981 */ /* 0x0004e2000c1e1b00 */
[----:B0-----:R-:W-:-:S03]  /*0920*/  @!P4 LEA R20, P2, R18, R10, 0x2 ;  /* 0x0000000a1214c211 */ /* 0x001fc600078410ff */
[----:B------:R-:W4:Y:S01]  /*0930*/  @!P3 LDG.E.64 R8, desc[UR16][R14.64] ;  /* 0x000000100e08b981 */ /* 0x000f22000c1e1b00 */
[----:B------:R-:W-:Y:S02]  /*0940*/  @!P4 LEA.HI.X R21, R18, R11, R19, 0x2, P2 ;  /* 0x0000000b1215c211 */ /* 0x000fe400010f1413 */
[----:B------:R-:W-:-:S06]  /*0950*/  CS2R R10, SRZ ;  /* 0x00000000000a7805 */ /* 0x000fcc000001ff00 */
[----:B------:R-:W5:Y:S01]  /*0960*/  @!P4 LDG.E.64 R10, desc[UR16][R20.64] ;  /* 0x00000010140ac981 */ /* 0x000f62000c1e1b00 */
[C---:B------:R-:W-:Y:S02]  /*0970*/  ISETP.GT.AND P2, PT, R3.reuse, 0x1e, PT ;  /* 0x0000001e0300780c */ /* 0x040fe40003f44270 */
[----:B------:R-:W-:Y:S01]  /*0980*/  ISETP.GT.AND P3, PT, R3, 0xf, PT ;  /* 0x0000000f0300780c */ /* 0x000fe20003f64270 */
[----:B------:R-:W-:Y:S01]  /*0990*/  BSSY.RECONVERGENT B0, `(.L_x_3255) ;  /* 0x0000031000007945 */ /* 0x000fe20003800200 */
[----:B--2---:R-:W-:Y:S01]  /*09a0*/  FMUL.FTZ R13, R7, R7 ;  /* 0x00000007070d7220 */ /* 0x004fe20000410000 */
[C---:B------:R-:W-:Y:S01]  /*09b0*/  FADD.FTZ R12, R6.reuse, R7 ;  /* 0x00000007060c7221 */ /* 0x040fe20000010000 */
[----:B---3--:R-:W-:Y:S02]  /*09c0*/  FMUL.FTZ R19, R5, R5 ;  /* 0x0000000505137220 */ /* 0x008fe40000410000 */
[----:B------:R-:W-:Y:S01]  /*09d0*/  FFMA.FTZ R13, R6, R6, R13 ;  /* 0x00000006060d7223 */ /* 0x000fe2000001000d */
[C---:B------:R-:W-:Y:S01]  /*09e0*/  FADD.FTZ R17, R4.reuse, R5 ;  /* 0x0000000504117221 */ /* 0x040fe20000010000 */
[----:B------:R-:W-:Y:S01]  /*09f0*/  FADD.FTZ R12, RZ, R12 ;  /* 0x0000000cff0c7221 */ /* 0x000fe20000010000 */
[----:B------:R-:W-:Y:S01]  /*0a00*/  FFMA.FTZ R16, R4, R4, R19 ;  /* 0x0000000404107223 */ /* 0x000fe20000010013 */
[----:B------:R-:W-:Y:S01]  /*0a10*/  FADD.FTZ R13, RZ, R13 ;  /* 0x0000000dff0d7221 */ /* 0x000fe20000010000 */
[----:B----4-:R-:W-:Y:S01]  /*0a20*/  FMUL.FTZ R19, R9, R9 ;  /* 0x0000000909137220 */ /* 0x010fe20000410000 */
        /* <DEDUP_REMOVED lines=39> */
.L_x_3256:
[----:B------:R-:W-:Y:S05]  /*0ca0*/  BSYNC.RECONVERGENT B0 ;  /* 0x0000000000007941 */ /* 0x000fea0003800200 */
.L_x_3255:
        /* <DEDUP_REMOVED lines=56> */
.L_x_3258:
[----:B------:R-:W-:Y:S05]  /*1030*/  BSYNC.RECONVERGENT B0 ;  /* 0x0000000000007941 */ /* 0x000fea0003800200 */
.L_x_3257:
        /* <DEDUP_REMOVED lines=33> */
.L_x_3261:
[----:B------:R-:W2:Y:S04]  /*1250*/  LDG.E.STRONG.GPU R16, desc[UR16][R12.64] ;  /* 0x000000100c107981 */ /* 0x000ea8000c1ef900 */
[----:B--2---:R-:W-:Y:S01]  /*1260*/  CCTL.IVALL ;  /* 0x00000000ff00798f */ /* 0x004fe20002000000 */
[----:B------:R-:W-:Y:S05]  /*1270*/  YIELD ;  /* 0x0000000000007946 */ /* 0x000fea0003800000 */
[----:B------:R-:W-:-:S13]  /*1280*/  ISETP.NE.AND P4, PT, R16, R19, PT ;  /* 0x000000131000720c */ /* 0x000fda0003f85270 */
[----:B------:R-:W-:Y:S05]  /*1290*/  @P4 BRA `(.L_x_3261) ;  /* 0xfffffffc00ec4947 */ /* 0x000fea000383ffff */
.L_x_3260:
        /* <DEDUP_REMOVED lines=14> */
.L_x_3263:
[----:B------:R-:W-:Y:S01]  /*1380*/  UIADD3 UR26, UPT, UPT, UR5, 0x1, URZ ;  /* 0x00000001051a7890 */ /* 0x000fe2000fffe0ff */
[----:B------:R-:W-:Y:S01]  /*1390*/  ISETP.EQ.OR P2, PT, RZ, UR24, P3 ;  /* 0x00000018ff007c0c */ /* 0x000fe20009f42670 */
[----:B------:R-:W-:-:S04]  /*13a0*/  UIADD3 UR27, UPT, UPT, UR5, 0x2, URZ ;  /* 0x00000002051b7890 */ /* 0x000fc8000fffe0ff */
[----:B------:R-:W-:Y:S01]  /*13b0*/  MOV R12, UR26 ;  /* 0x0000001a000c7c02 */ /* 0x000fe20008000f00 */
[----:B------:R-:W-:Y:S01]  /*13c0*/  UIADD3 UR26, UPT, UPT, UR5, 0x3, URZ ;  /* 0x00000003051a7890 */ /* 0x000fe2000fffe0ff */
[----:B------:R-:W-:Y:S02]  /*13d0*/  MOV R13, UR27 ;  /* 0x0000001b000d7c02 */ /* 0x000fe40008000f00 */
[----:B------:R-:W-:Y:S02]  /*13e0*/  ISETP.EQ.OR P4, PT, R12, UR20, P3 ;  /* 0x000000140c007c0c */ /* 0x000fe40009f82670 */
[----:B------:R-:W-:Y:S02]  /*13f0*/  ISETP.EQ.OR P6, PT, R13, UR20, P3 ;  /* 0x000000140d007c0c */ /* 0x000fe40009fc2670 */
[----:B------:R-:W-:Y:S01]  /*1400*/  MOV R12, UR26 ;  /* 0x0000001a000c7c02 */ /* 0x000fe20008000f00 */
[----:B------:R-:W-:-:S03]  /*1410*/  VOTEU.ALL UP1, P2 ;  /* 0x0000000000ff7886 */ /* 0x000fc60001020000 */
[----:B------:R-:W-:Y:S02]  /*1420*/  ISETP.EQ.OR P5, PT, R12, UR20, P3 ;  /* 0x000000140c007c0c */ /* 0x000fe40009fa2670 */
[----:B------:R-:W-:-:S03]  /*1430*/  @!UP1 UIMAD.WIDE.U32 UR26, UR11, 0x8, UR18 ;  /* 0x000000080b1a98a5 */ /* 0x000fc6000f8e0012 */
[----:B------:R-:W-:Y:S02]  /*1440*/  VOTEU.ALL UP1, P4 ;  /* 0x0000000000ff7886 */ /* 0x000fe40002020000 */
[----:B------:R-:W-:Y:S01]  /*1450*/  VOTEU.ALL UP2, P6 ;  /* 0x0000000000ff7886 */ /* 0x000fe20003040000 */
[----:B------:R-:W-:Y:S02]  /*1460*/  MOV R12, UR26 ;  /* 0x0000001a000c7c02 */ /* 0x000fe40008000f00 */
[----:B------:R-:W-:Y:S01]  /*1470*/  MOV R13, UR27 ;  /* 0x0000001b000d7c02 */ /* 0x000fe20008000f00 */
[----:B------:R-:W-:Y:S02]  /*1480*/  @!UP1 UIMAD.WIDE.U32 UR26, UR23, 0x8, UR18 ;  /* 0x00000008171a98a5 */ /* 0x000fe4000f8e0012 */
[----:B------:R-:W-:Y:S01]  /*1490*/  VOTEU.ALL UP1, P5 ;  /* 0x0000000000ff7886 */ /* 0x000fe20002820000 */
[----:B------:R-:W-:Y:S02]  /*14a0*/  @!UP2 UIMAD.WIDE.U32 UR28, UR12, 0x8, UR18 ;  /* 0x000000080c1ca8a5 */ /* 0x000fe4000f8e0012 */
[----:B------:R-:W0:Y:S01]  /*14b0*/  @!P2 LDG.E.64 R12, desc[UR16][R12.64] ;  /* 0x000000100c0ca981 */ /* 0x000e22000c1e1b00 */
[----:B------:R-:W-:-:S02]  /*14c0*/  MOV R16, UR26 ;  /* 0x0000001a00107c02 */ /* 0x000fc40008000f00 */
[----:B------:R-:W-:Y:S01]  /*14d0*/  MOV R17, UR27 ;  /* 0x0000001b00117c02 */ /* 0x000fe20008000f00 */
[----:B------:R-:W-:Y:S01]  /*14e0*/  @!UP1 UIMAD.WIDE.U32 UR26, UR22, 0x8, UR18 ;  /* 0x00000008161a98a5 */ /* 0x000fe2000f8e0012 */
[----:B-1----:R-:W-:Y:S01]  /*14f0*/  IMAD.U32 R18, RZ, RZ, UR28 ;  /* 0x0000001cff127e24 */ /* 0x002fe2000f8e00ff */
[----:B--2---:R-:W-:-:S03]  /*1500*/  MOV R19, UR29 ;  /* 0x0000001d00137c02 */ /* 0x004fc60008000f00 */
[----:B------:R-:W2:Y:S01]  /*1510*/  @!P4 LDG.E.64 R16, desc[UR16][R16.64] ;  /* 0x000000101010c981 */ /* 0x000ea2000c1e1b00 */
[----:B------:R-:W-:Y:S02]  /*1520*/  MOV R20, UR26 ;  /* 0x0000001a00147c02 */ /* 0x000fe40008000f00 */
[----:B------:R-:W-:Y:S01]  /*1530*/  MOV R21, UR27 ;  /* 0x0000001b00157c02 */ /* 0x000fe20008000f00 */
[----:B------:R-:W4:Y:S05]  /*1540*/  @!P6 LDG.E.64 R18, desc[UR16][R18.64] ;  /* 0x000000101212e981 */ /* 0x000f2a000c1e1b00 */
[----:B------:R-:W5:Y:S01]  /*1550*/  @!P5 LDG.E.64 R20, desc[UR16][R20.64] ;  /* 0x000000101414d981 */ /* 0x000f62000c1e1b00 */
[----:B------:R-:W-:-:S02]  /*1560*/  UIADD3 UR26, UPT, UPT, UR5, 0x4, URZ ;  /* 0x00000004051a7890 */ /* 0x000fc4000fffe0ff */
[----:B------:R-:W-:-:S04]  /*1570*/  UIADD3 UR27, UPT, UPT, UR5, 0x5, URZ ;  /* 0x00000005051b7890 */ /* 0x000fc8000fffe0ff */
[----:B------:R-:W-:Y:S01]  /*1580*/  MOV R22, UR26 ;  /* 0x0000001a00167c02 */ /* 0x000fe20008000f00 */
[----:B------:R-:W-:Y:S01]  /*1590*/  UIADD3 UR26, UPT, UPT, UR5, 0x6, URZ ;  /* 0x00000006051a7890 */ /* 0x000fe2000fffe0ff */
[----:B0--3--:R-:W-:Y:S01]  /*15a0*/  @!P2 FADD.FTZ R14, R14, R12 ;  /* 0x0000000c0e0ea221 */ /* 0x009fe20000010000 */
[----:B------:R-:W-:Y:S01]  /*15b0*/  @!P2 FADD.FTZ R15, R15, R13 ;  /* 0x0000000d0f0fa221 */ /* 0x000fe20000010000 */
[----:B------:R-:W-:Y:S02]  /*15c0*/  ISETP.EQ.OR P2, PT, R22, UR20, P3 ;  /* 0x0000001416007c0c */ /* 0x000fe40009f42670 */
[----:B------:R-:W-:Y:S01]  /*15d0*/  MOV R12, UR27 ;  /* 0x0000001b000c7c02 */ /* 0x000fe20008000f00 */
[----:B------:R-:W-:Y:S01]  /*15e0*/  UIADD3 UR27, UPT, UPT, UR5, 0x7, URZ ;  /* 0x00000007051b7890 */ /* 0x000fe2000fffe0ff */
[----:B--2---:R-:W-:Y:S01]  /*15f0*/  @!P4 FADD.FTZ R14, R14, R16 ;  /* 0x000000100e0ec221 */ /* 0x004fe20000010000 */
[----:B------:R-:W-:Y:S01]  /*1600*/  @!P4 FADD.FTZ R15, R15, R17 ;  /* 0x000000110f0fc221 */ /* 0x000fe20000010000 */
        /* <DEDUP_REMOVED lines=25> */
[----:B------:R-:W-:Y:S01]  /*17a0*/  IMAD.U32 R20, RZ, RZ, UR28 ;  /* 0x0000001cff147e24 */ /* 0x000fe2000f8e00ff */
[----:B------:R-:W-:-:S03]  /*17b0*/  MOV R21, UR29 ;  /* 0x0000001d00157c02 */ /* 0x000fc60008000f00 */
        /* <DEDUP_REMOVED lines=23> */
.L_x_3262:
        /* <DEDUP_REMOVED lines=32> */
[----:B------:R-:W-:Y:S02]  /*1b30*/  ISETP.EQ.OR P6, PT, R16, UR20, P3 ;  /* 0x0000001410007c0c */ /* 0x000fe40009fc2670 */
[----:B------:R-:W-:Y:S02]  /*1b40*/  MOV R12, UR12 ;  /* 0x0000000c000c7c02 */ /* 0x000fe40008000f00 */
[----:B------:R-:W-:Y:S02]  /*1b50*/  MOV R13, UR13 ;  /* 0x0000000d000d7c02 */ /* 0x000fe40008000f00 */
[----:B------:R-:W-:-:S04]  /*1b60*/  MOV R16, UR14 ;  /* 0x0000000e00107c02 */ /* 0x000fc80008000f00 */
[----:B------:R-:W3:Y:S03]  /*1b70*/  @!P5 LDG.E.64 R12, desc[UR16][R12.64] ;  /* 0x000000100c0cd981 */ /* 0x000ee6000c1e1b00 */
[----:B------:R-:W-:Y:S01]  /*1b80*/  VOTEU.ALL UP3, P6 ;  /* 0x0000000000ff7886 */ /* 0x000fe20003060000 */
[----:B------:R-:W4:Y:S04]  /*1b90*/  @!P4 LDG.E.64 R16, desc[UR16][R16.64] ;  /* 0x000000101010c981 */ /* 0x000f28000c1e1b00 */
[----:B------:R-:W-:-:S04]  /*1ba0*/  @!UP3 UIMAD UR11, UR11, UR21, UR6 ;  /* 0x000000150b0bb2a4 */ /* 0x000fc8000f8e0206 */
[----:B------:R-:W-:-:S06]  /*1bb0*/  @!UP3 UIMAD.WIDE.U32 UR12, UR11, 0x8, UR18 ;  /* 0x000000080b0cb8a5 */ /* 0x000fcc000f8e0012 */
[----:B-1----:R-:W-:Y:S01]  /*1bc0*/  MOV R18, UR12 ;  /* 0x0000000c00127c02 */ /* 0x002fe20008000f00 */
[----:B--2---:R-:W-:-:S06]  /*1bd0*/  IMAD.U32 R19, RZ, RZ, UR13 ;  /* 0x0000000dff137e24 */ /* 0x004fcc000f8e00ff */
[----:B------:R-:W2:Y:S01]  /*1be0*/  @!P6 LDG.E.64 R18, desc[UR16][R18.64] ;  /* 0x000000101212e981 */ /* 0x000ea2000c1e1b00 */
[----:B------:R-:W-:-:S04]  /*1bf0*/  MOV R20, UR5 ;  /* 0x0000000500147c02 */ /* 0x000fc80008000f00 */
[----:B------:R-:W-:-:S04]  /*1c00*/  IADD3 R20, PT, PT, R20, 0x4, RZ ;  /* 0x0000000414147810 */ /* 0x000fc80007ffe0ff */
[----:B------:R-:W-:Y:S01]  /*1c10*/  R2UR UR5, R20 ;  /* 0x00000000140572ca */ /* 0x000fe200000e0000 */
[----:B---3--:R-:W-:Y:S01]  /*1c20*/  @!P5 FADD.FTZ R14, R14, R12 ;  /* 0x0000000c0e0ed221 */ /* 0x008fe20000010000 */
[----:B------:R-:W-:-:S03]  /*1c30*/  @!P5 FADD.FTZ R15, R15, R13 ;  /* 0x0000000d0f0fd221 */ /* 0x000fc60000010000 */
[----:B----4-:R-:W-:Y:S01]  /*1c40*/  @!P4 FADD.FTZ R14, R14, R16 ;  /* 0x000000100e0ec221 */ /* 0x010fe20000010000 */
[----:B------:R-:W-:-:S03]  /*1c50*/  @!P4 FADD.FTZ R15, R15, R17 ;  /* 0x000000110f0fc221 */ /* 0x000fc60000010000 */
[----:B--2---:R-:W-:Y:S01]  /*1c60*/  @!P6 FADD.FTZ R14, R14, R18 ;  /* 0x000000120e0ee221 */ /* 0x004fe20000010000 */
[----:B------:R-:W-:-:S07]  /*1c70*/  @!P6 FADD.FTZ R15, R15, R19 ;  /* 0x000000130f0fe221 */ /* 0x000fce0000010000 */
.L_x_3264:
        /* <DEDUP_REMOVED lines=27> */
.L_x_3265:
        /* <DEDUP_REMOVED lines=13> */
.L_x_3266:
[----:B------:R-:W-:Y:S05]  /*1f00*/  BSYNC.RECONVERGENT B0 ;  /* 0x0000000000007941 */ /* 0x000fea0003800200 */
.L_x_3259:
[----:B------:R-:W4:Y:S01]  /*1f10*/  S2UR UR11, SR_CgaCtaId ;  /* 0x00000000000b79c3 */ /* 0x000f220000008800 */
[----:B------:R-:W5:Y:S01]  /*1f20*/  LDCU UR12, c[0x0][0x414] ;  /* 0x00008280ff0c77ac */ /* 0x000f620008000800 */
[----:B------:R-:W-:Y:S01]  /*1f30*/  IMAD.U32 R23, RZ, RZ, UR9 ;  /* 0x00000009ff177e24 */ /* 0x000fe2000f8e00ff */
[----:B------:R-:W-:Y:S01]  /*1f40*/  IADD3 R21, PT, PT, R2, UR10, RZ ;  /* 0x0000000a02157c10 */ /* 0x000fe2000fffe0ff */
[----:B------:R-:W-:-:S04]  /*1f50*/  UMOV UR5, 0x400 ;  /* 0x0000040000057882 */ /* 0x000fc80000000000 */
        /* <DEDUP_REMOVED lines=17> */
[----:B------:R-:W-:-:S02]  /*2070*/  IADD3 R25, PT, PT, R32, 0x20, RZ ;  /* 0x0000002020197810 */ /* 0x000fc40007ffe0ff */
        /* <DEDUP_REMOVED lines=9> */
[----:B--2---:R-:W-:Y:S02]  /*2110*/  HADD2.F32 R14, -RZ, R24.H0_H0 ;  /* 0x20000018ff0e7230 */ /* 0x004fe40000004100 */
[----:B----4-:R-:W-:Y:S02]  /*2120*/  HADD2.F32 R15, -RZ, R26.H0_H0 ;  /* 0x2000001aff0f7230 */ /* 0x010fe40000004100 */
[----:B-----5:R-:W-:Y:S02]  /*2130*/  HADD2.F32 R17, -RZ, R27.H0_H0 ;  /* 0x2000001bff117230 */ /* 0x020fe40000004100 */
[----:B------:R-:W-:Y:S01]  /*2140*/  HADD2.F32 R16, -RZ, R33.H0_H0 ;  /* 0x20000021ff107230 */ /* 0x000fe20000004100 */
        /* <DEDUP_REMOVED lines=34> */
.L_x_3270:
[----:B------:R-:W-:Y:S05]  /*2370*/  BSYNC.RECONVERGENT B1 ;  /* 0x0000000000017941 */ /* 0x000fea0003800200 */
.L_x_3269:
[----:B------:R-:W-:Y:S04]  /*2380*/  BSSY.RECONVERGENT B1, `(.L_x_3271) ;  /* 0x0000013000017945 */ /* 0x000fe80003800200 */
        /* <DEDUP_REMOVED lines=18> */
.L_x_3272:
[----:B------:R-:W-:Y:S05]  /*24b0*/  BSYNC.RECONVERGENT B1 ;  /* 0x0000000000017941 */ /* 0x000fea0003800200 */
.L_x_3271:
        /* <DEDUP_REMOVED lines=19> */
.L_x_3274:
[----:B------:R-:W-:Y:S05]  /*25f0*/  BSYNC.RECONVERGENT B1 ;  /* 0x0000000000017941 */ /* 0x000fea0003800200 */
.L_x_3273:
[----:B------:R-:W-:Y:S05]  /*2600*/  @P1 BRA `(.L_x_3275) ;  /* 0x00000008004c1947 */ /* 0x000fea0003800000 */
[----:B------:R-:W3:Y:S01]  /*2610*/  LDCU.64 UR10, c[0x0][0x3e0] ;  /* 0x00007c00ff0a77ac */ /* 0x000ee20008000a00 */
[----:B-1----:R-:W-:Y:S01]  /*2620*/  MOV R5, R35 ;  /* 0x0000002300057202 */ /* 0x002fe20000000f00 */
[----:B------:R-:W-:Y:S02]  /*2630*/  IMAD.MOV.U32 R4, RZ, RZ, R36 ;  /* 0x000000ffff047224 */ /* 0x000fe400078e0024 */
[C---:B0-2---:R-:W-:Y:S01]  /*2640*/  FADD.FTZ R7, -R13.reuse, R10 ;  /* 0x0000000a0d077221 */ /* 0x045fe20000010100 */
[----:B------:R-:W0:Y:S01]  /*2650*/  LDCU.64 UR12, c[0x0][0x380] ;  /* 0x00007000ff0c77ac */ /* 0x000e220008000a00 */
[----:B------:R-:W-:Y:S02]  /*2660*/  FADD.FTZ R11, -R13, R11 ;  /* 0x0000000b0d0b7221 */ /* 0x000fe40000010100 */
[-C--:B------:R-:W-:Y:S02]  /*2670*/  FMUL.FTZ R7, R7, R12.reuse ;  /* 0x0000000c07077220 */ /* 0x080fe40000410000 */
[----:B------:R-:W-:-:S02]  /*2680*/  FMUL.FTZ R11, R11, R12 ;  /* 0x0000000c0b0b7220 */ /* 0x000fc40000410000 */
[----:B------:R-:W-:Y:S02]  /*2690*/  FFMA.FTZ R10, R14, R7, R17 ;  /* 0x000000070e0a7223 */ /* 0x000fe40000010011 */
        /* <DEDUP_REMOVED lines=9> */
.L_x_3268:
        /* <DEDUP_REMOVED lines=15> */
[----:B------:R-:W-:Y:S01]  /*2820*/  FADD.FTZ R7, -R13, R7 ;  /* 0x000000070d077221 */ /* 0x000fe20000010100 */
[----:B------:R-:W-:Y:S01]  /*2830*/  MOV R20, R36 ;  /* 0x0000002400147202 */ /* 0x000fe20000000f00 */
[----:B------:R-:W1:Y:S01]  /*2840*/  LDCU.64 UR12, c[0x0][0x380] ;  /* 0x00007000ff0c77ac */ /* 0x000e620008000a00 */
[----:B------:R-:W-:Y:S01]  /*2850*/  MOV R21, R35 ;  /* 0x0000002300157202 */ /* 0x000fe20000000f00 */
        /* <DEDUP_REMOVED lines=22> */
.L_x_3277:
[----:B------:R-:W-:Y:S05]  /*29c0*/  BSYNC.RECONVERGENT B1 ;  /* 0x0000000000017941 */ /* 0x000fea0003800200 */
.L_x_3276:
        /* <DEDUP_REMOVED lines=29> */
.L_x_3279:
[----:B------:R-:W-:Y:S05]  /*2ba0*/  BSYNC.RECONVERGENT B1 ;  /* 0x0000000000017941 */ /* 0x000fea0003800200 */
.L_x_3278:
        /* <DEDUP_REMOVED lines=29> */
.L_x_3281:
[----:B------:R-:W-:Y:S05]  /*2d80*/  BSYNC.RECONVERGENT B1 ;  /* 0x0000000000017941 */ /* 0x000fea0003800200 */
.L_x_3280:
        /* <DEDUP_REMOVED lines=27> */
.L_x_3275:
[----:B------:R-:W-:Y:S05]  /*2f40*/  BSYNC.RECONVERGENT B0 ;  /* 0x0000000000007941 */ /* 0x000fea0003800200 */
.L_x_3267:
[----:B------:R-:W-:Y:S02]  /*2f50*/  UIADD3 UR9, UPT, UPT, UR21, UR9, URZ ;  /* 0x0000000915097290 */ /* 0x000fe4000fffe0ff */
[----:B------:R-:W-:Y:S02]  /*2f60*/  UIADD3 UR4, UPT, UPT, UR4, 0x1, URZ ;  /* 0x0000000104047890 */ /* 0x000fe4000fffe0ff */
[----:B------:R-:W-:-:S09]  /*2f70*/  UISETP.GE.AND UP1, UPT, UR9, UR7, UPT ;  /* 0x000000070900728c */ /* 0x000fd2000bf26270 */
[----:B------:R-:W-:Y:S05]  /*2f80*/  BRA.U !UP1, `(.L_x_3282) ;  /* 0xffffffd109c47547 */ /* 0x000fea000b83ffff */
[----:B------:R-:W-:Y:S05]  /*2f90*/  EXIT ;  /* 0x000000000000794d */ /* 0x000fea0003800000 */
.L_x_3283:
        /* <DEDUP_REMOVED lines=14> */
.L_x_3476:


//--------------------- .text._Z35group_norm_nhwc_fwd_one_pass_kernelI11Fp32IOFp16WLi256ELi40ELi640EEv26Group_norm_nhwc_fwd_params --------------------------
	.section	.text._Z35group_norm_nhwc_fwd_one_pass_kernelI11Fp32IOFp16WLi256ELi40ELi640EEv26Group_norm_nhwc_fwd_params,"ax",@progbits
	.align	128
        .global         _Z35group_norm_nhwc_fwd_one_pass_kernelI11Fp32IOFp16WLi256ELi40ELi640EEv26Group_norm_nhwc_fwd_params
        .type           _Z35group_norm_nhwc_fwd_one_pass_kernelI11Fp32IOFp16WLi256ELi40ELi640EEv26Group_norm_nhwc_fwd_params,@function
        .size           _Z35group_norm_nhwc_fwd_one_pass_kernelI11Fp32IOFp16WLi256ELi40ELi640EEv26Group_norm_nhwc_fwd_params,(.L_x_3477 - _Z35group_norm_nhwc_fwd_one_pass_kernelI11Fp32IOFp16WLi256ELi40ELi640EEv26Group_norm_nhwc_fwd_params)
        .other          _Z35group_norm_nhwc_fwd_one_pass_kernelI11Fp32IOFp16WLi256ELi40ELi640EEv26Group_norm_nhwc_fwd_params,@"STO_CUDA_ENTRY STV_DEFAULT"
_Z35group_norm_nhwc_fwd_one_pass_kernelI11Fp32IOFp16WLi256ELi40ELi640EEv26Group_norm_nhwc_fwd_params:
.text._Z35group_norm_nhwc_fwd_one_pass_kernelI11Fp32IOFp16WLi256ELi40ELi640EEv26Group_norm_nhwc_fwd_params:
        /* <DEDUP_REMOVED lines=46> */
.L_x_3327:
        /* <DEDUP_REMOVED lines=243> */
.L_x_3285:
[----:B------:R-:W-:Y:S05]  /*1210*/  BSYNC.RECONVERGENT B0 ;  /* 0x0000000000007941 */ /* 0x000fea0003800200 */
.L_x_3284:
        /* <DEDUP_REMOVED lines=56> */
.L_x_3287:
[----:B------:R-:W-:Y:S05]  /*15a0*/  BSYNC.RECONVERGENT B0 ;  /* 0x0000000000007941 */ /* 0x000fea0003800200 */
.L_x_3286:
        /* <DEDUP_REMOVED lines=33> */
.L_x_3290:
[----:B------:R-:W2:Y:S04]  /*17c0*/  LDG.E.STRONG.GPU R23, desc[UR16][R20.64] ;  /* 0x0000001014177981 */ /* 0x000ea8000c1ef900 */
[----:B--2---:R-:W-:Y:S01]  /*17d0*/  CCTL.IVALL ;  /* 0x00000000ff00798f */ /* 0x004fe20002000000 */
[----:B------:R-:W-:Y:S05]  /*17e0*/  YIELD ;  /* 0x0000000000007946 */ /* 0x000fea0003800000 */
[----:B------:R-:W-:-:S13]  /*17f0*/  ISETP.NE.AND P4, PT, R23, R22, PT ;  /* 0x000000161700720c */ /* 0x000fda0003f85270 */
[----:B------:R-:W-:Y:S05]  /*1800*/  @P4 BRA `(.L_x_3290) ;  /* 0xfffffffc00ec4947 */ /* 0x000fea000383ffff */
.L_x_3289:
        /* <DEDUP_REMOVED lines=15> */
.L_x_3292:
        /* <DEDUP_REMOVED lines=91> */
.L_x_3291:
        /* <DEDUP_REMOVED lines=52> */
.L_x_3293:
        /* <DEDUP_REMOVED lines=28> */
.L_x_3294:
        /* <DEDUP_REMOVED lines=13> */
.L_x_3295:
[----:B------:R-:W-:Y:S05]  /*2480*/  BSYNC.RECONVERGENT B0 ;  /* 0x0000000000007941 */ /* 0x000fea0003800200 */
.L_x_3288:
        /* <DEDUP_REMOVED lines=73> */
.L_x_3299:
[----:B------:R-:W-:Y:S05]  /*2920*/  BSYNC.RECONVERGENT B1 ;  /* 0x0000000000017941 */ /* 0x000fea0003800200 */
.L_x_3298:
        /* <DEDUP_REMOVED lines=19> */
.L_x_3301:
[----:B------:R-:W-:Y:S05]  /*2a60*/  BSYNC.RECONVERGENT B1 ;  /* 0x0000000000017941 */ /* 0x000fea0003800200 */
.L_x_3300:
        /* <DEDUP_REMOVED lines=32> */
.L_x_3303:
[----:B------:R-:W-:Y:S05]  /*2c70*/  BSYNC.RECONVERGENT B1 ;  /* 0x0000000000017941 */ /* 0x000fea0003800200 */
.L_x_3302:
        /* <DEDUP_REMOVED lines=19> */
.L_x_3305:
[----:B------:R-:W-:Y:S05]  /*2db0*/  BSYNC.RECONVERGENT B1 ;  /* 0x0000000000017941 */ /* 0x000fea0003800200 */
.L_x_3304:
        /* <DEDUP_REMOVED lines=19> */
.L_x_3307:
[----:B------:R-:W-:Y:S05]  /*2ef0*/  BSYNC.RECONVERGENT B1 ;  /* 0x0000000000017941 */ /* 0x000fea0003800200 */
.L_x_3306:
        /* <DEDUP_REMOVED lines=19> */
.L_x_3309:
[----:B------:R-:W-:Y:S05]  /*3030*/  BSYNC.RECONVERGENT B1 ;  /* 0x0000000000017941 */ /* 0x000fea0003800200 */
.L_x_3308:
        /* <DEDUP_REMOVED lines=19> */
.L_x_3311:
[----:B------:R-:W-:Y:S05]  /*3170*/  BSYNC.RECONVERGENT B1 ;  /* 0x0000000000017941 */ /* 0x000fea0003800200 */
.L_x_3310:
        /* <DEDUP_REMOVED lines=18> */
.L_x_3297:
        /* <DEDUP_REMOVED lines=36> */
.L_x_3314:
[----:B------:R-:W-:Y:S05]  /*34e0*/  BSYNC.RECONVERGENT B1 ;  /* 0x0000000000017941 */ /* 0x000fea0003800200 */
.L_x_3313:
        /* <DEDUP_REMOVED lines=29> */
.L_x_3316:
[----:B------:R-:W-:Y:S05]  /*36c0*/  BSYNC.RECONVERGENT B1 ;  /* 0x0000000000017941 */ /* 0x000fea0003800200 */
.L_x_3315:
        /* <DEDUP_REMOVED lines=42> */
.L_x_3318:
[----:B------:R-:W-:Y:S05]  /*3970*/  BSYNC.RECONVERGENT B1 ;  /* 0x0000000000017941 */ /* 0x000fea0003800200 */
.L_x_3317:
        /* <DEDUP_REMOVED lines=29> */
.L_x_3320:
[----:B------:R-:W-:Y:S05]  /*3b50*/  BSYNC.RECONVERGENT B1 ;  /* 0x0000000000017941 */ /* 0x000fea0003800200 */
.L_x_3319:
        /* <DEDUP_REMOVED lines=29> */
.L_x_3322:
[----:B------:R-:W-:Y:S05]  /*3d30*/  BSYNC.RECONVERGENT B1 ;  /* 0x0000000000017941 */ /* 0x000fea0003800200 */
.L_x_3321:
        /* <DEDUP_REMOVED lines=29> */
.L_x_3324:
[----:B------:R-:W-:Y:S05]  /*3f10*/  BSYNC.RECONVERGENT B1 ;  /* 0x0000000000017941 */ /* 0x000fea0003800200 */
.L_x_3323:
        /* <DEDUP_REMOVED lines=29> */
.L_x_3326:
[----:B------:R-:W-:Y:S05]  /*40f0*/  BSYNC.RECONVERGENT B1 ;  /* 0x0000000000017941 */ /* 0x000fea0003800200 */
.L_x_3325:
        /* <DEDUP_REMOVED lines=27> */
.L_x_3312:
[----:B------:R-:W-:Y:S05]  /*42b0*/  BSYNC.RECONVERGENT B0 ;  /* 0x0000000000007941 */ /* 0x000fea0003800200 */
.L_x_3296:
        /* <DEDUP_REMOVED lines=8> */
.L_x_3328:
        /* <DEDUP_REMOVED lines=12> */
.L_x_3477:


//--------------------- .text._Z35group_norm_nhwc_fwd_one_pass_kernelI11Fp32IOFp16WLi512ELi40ELi640EEv26Group_norm_nhwc_fwd_params --------------------------
	.section	.text._Z35group_norm_nhwc_fwd_one_pass_kernelI11Fp32IOFp16WLi512ELi40ELi640EEv26Group_norm_nhwc_fwd_params,"ax",@progbits
	.align	128
        .global         _Z35group_norm_nhwc_fwd_one_pass_kernelI11Fp32IOFp16WLi512ELi40ELi640EEv26Group_norm_nhwc_fwd_params
        .type           _Z35group_norm_nhwc_fwd_one_pass_kernelI11Fp32IOFp16WLi512ELi40ELi640EEv26Group_norm_nhwc_fwd_params,@function
        .size           _Z35group_norm_nhwc_fwd_one_pass_kernelI11Fp32IOFp16WLi512ELi40ELi640EEv26Group_norm_nhwc_fwd_params,(.L_x_3478 - _Z35group_norm_nhwc_fwd_one_pass_kernelI11Fp32IOFp16WLi512ELi40ELi640EEv26Group_norm_nhwc_fwd_params)
        .other          _Z35group_norm_nhwc_fwd_one_pass_kernelI11Fp32IOFp16WLi512ELi40ELi640EEv26Group_norm_nhwc_fwd_params,@"STO_CUDA_ENTRY STV_DEFAULT"
_Z35group_norm_nhwc_fwd_one_pass_kernelI11Fp32IOFp16WLi512ELi40ELi640EEv26Group_norm_nhwc_fwd_params:
.text._Z35group_norm_nhwc_fwd_one_pass_kernelI11Fp32IOFp16WLi512ELi40ELi640EEv26Group_norm_nhwc_fwd_params:
        /* <DEDUP_REMOVED lines=43> */
.L_x_3404:
        /* <DEDUP_REMOVED lines=398> */
.L_x_3330:
[----:B------:R-:W-:Y:S05]  /*1b90*/  BSYNC.RECONVERGENT B0 ;  /* 0x0000000000007941 */ /* 0x000fea0003800200 */
.L_x_3329:
        /* <DEDUP_REMOVED lines=54> */
.L_x_3332:
[----:B------:R-:W-:Y:S05]  /*1f00*/  BSYNC.RECONVERGENT B0 ;  /* 0x0000000000007941 */ /* 0x000fea0003800200 */
.L_x_3331:
        /* <DEDUP_REMOVED lines=27> */
.L_x_3335:
[----:B------:R-:W3:Y:S04]  /*20c0*/  LDG.E.STRONG.GPU R30, desc[UR6][R28.64] ;  /* 0x000000061c1e7981 */ /* 0x000ee8000c1ef900 */
[----:B---3--:R-:W-:Y:S01]  /*20d0*/  CCTL.IVALL ;  /* 0x00000000ff00798f */ /* 0x008fe20002000000 */
[----:B------:R-:W-:Y:S05]  /*20e0*/  YIELD ;  /* 0x0000000000007946 */ /* 0x000fea0003800000 */
[----:B------:R-:W-:-:S13]  /*20f0*/  ISETP.NE.AND P1, PT, R30, R37, PT ;  /* 0x000000251e00720c */ /* 0x000fda0003f25270 */
[----:B------:R-:W-:Y:S05]  /*2100*/  @P1 BRA `(.L_x_3335) ;  /* 0xfffffffc00ec1947 */ /* 0x000fea000383ffff */
.L_x_3334:
        /* <DEDUP_REMOVED lines=16> */
.L_x_3337:
        /* <DEDUP_REMOVED lines=62> */
.L_x_3336:
        /* <DEDUP_REMOVED lines=38> */
.L_x_3338:
        /* <DEDUP_REMOVED lines=19> */
.L_x_3339:
        /* <DEDUP_REMOVED lines=9> */
.L_x_3340:
[----:B------:R-:W-:Y:S05]  /*2a10*/  BSYNC.RECONVERGENT B0 ;  /* 0x0000000000007941 */ /* 0x000fea0003800200 */
.L_x_3333:
        /* <DEDUP_REMOVED lines=41> */
[----:B0-----:R-:W-:Y:S01]  /*2cb0*/  SHF.R.S32.HI R38, RZ, 0x1f, R31 ;  /* 0x0000001fff267819 */ /* 0x001fe2000001141f */
[----:B--2---:R-:W-:Y:S01]  /*2cc0*/  HADD2.F32 R32, -RZ, R64.H0_H0 ;  /* 0x20000040ff207230 */ /* 0x004fe20000004100 */
[----:B------:R-:W-:Y:S01]  /*2cd0*/  SHF.R.S32.HI R64, RZ, 0x1f, R83 ;  /* 0x0000001fff407819 */ /* 0x000fe20000011453 */
[----:B---3--:R-:W-:Y:S02]  /*2ce0*/  HADD2.F32 R33, -RZ, R66.H0_H0 ;  /* 0x20000042ff217230 */ /* 0x008fe40000004100 */
[----:B-----5:R-:W-:Y:S02]  /*2cf0*/  HADD2.F32 R35, -RZ, R68.H0_H0 ;  /* 0x20000044ff237230 */ /* 0x020fe40000004100 */
[----:B------:R-:W-:Y:S01]  /*2d00*/  HADD2.F32 R34, -RZ, R70.H0_H0 ;  /* 0x20000046ff227230 */ /* 0x000fe20000004100 */
        /* <DEDUP_REMOVED lines=24> */
.L_x_3344:
[----:B------:R-:W-:Y:S05]  /*2e90*/  BSYNC.RECONVERGENT B1 ;  /* 0x0000000000017941 */ /* 0x000fea0003800200 */
.L_x_3343:
        /* <DEDUP_REMOVED lines=27> */
.L_x_3346:
[----:B------:R-:W-:Y:S05]  /*3050*/  BSYNC.RECONVERGENT B1 ;  /* 0x0000000000017941 */ /* 0x000fea0003800200 */
.L_x_3345:
        /* <DEDUP_REMOVED lines=19> */
.L_x_3348:
[----:B------:R-:W-:Y:S05]  /*3190*/  BSYNC.RECONVERGENT B1 ;  /* 0x0000000000017941 */ /* 0x000fea0003800200 */
.L_x_3347:
        /* <DEDUP_REMOVED lines=21> */
.L_x_3350:
[----:B------:R-:W-:Y:S05]  /*32f0*/  BSYNC.RECONVERGENT B1 ;  /* 0x0000000000017941 */ /* 0x000fea0003800200 */
.L_x_3349:
        /* <DEDUP_REMOVED lines=19> */
.L_x_3352:
[----:B------:R-:W-:Y:S05]  /*3430*/  BSYNC.RECONVERGENT B1 ;  /* 0x0000000000017941 */ /* 0x000fea0003800200 */
.L_x_3351:
        /* <DEDUP_REMOVED lines=34> */
.L_x_3354:
[----:B------:R-:W-:Y:S05]  /*3660*/  BSYNC.RECONVERGENT B1 ;  /* 0x0000000000017941 */ /* 0x000fea0003800200 */
.L_x_3353:
        /* <DEDUP_REMOVED lines=19> */
.L_x_3356:
[----:B------:R-:W-:Y:S05]  /*37a0*/  BSYNC.RECONVERGENT B1 ;  /* 0x0000000000017941 */ /* 0x000fea0003800200 */
.L_x_3355:
        /* <DEDUP_REMOVED lines=19> */
.L_x_3358:
[----:B------:R-:W-:Y:S05]  /*38e0*/  BSYNC.RECONVERGENT B1 ;  /* 0x0000000000017941 */ /* 0x000fea0003800200 */
.L_x_3357:
        /* <DEDUP_REMOVED lines=19> */
.L_x_3360:
[----:B------:R-:W-:Y:S05]  /*3a20*/  BSYNC.RECONVERGENT B1 ;  /* 0x0000000000017941 */ /* 0x000fea0003800200 */
.L_x_3359:
        /* <DEDUP_REMOVED lines=19> */
.L_x_3362:
[----:B------:R-:W-:Y:S05]  /*3b60*/  BSYNC.RECONVERGENT B1 ;  /* 0x0000000000017941 */ /* 0x000fea0003800200 */
.L_x_3361:
        /* <DEDUP_REMOVED lines=32> */
.L_x_3364:
[----:B------:R-:W-:Y:S05]  /*3d70*/  BSYNC.RECONVERGENT B1 ;  /* 0x0000000000017941 */ /* 0x000fea0003800200 */
.L_x_3363:
        /* <DEDUP_REMOVED lines=19> */
.L_x_3366:
[----:B------:R-:W-:Y:S05]  /*3eb0*/  BSYNC.RECONVERGENT B1 ;  /* 0x0000000000017941 */ /* 0x000fea0003800200 */
.L_x_3365:
        /* <DEDUP_REMOVED lines=19> */
.L_x_3368:
[----:B------:R-:W-:Y:S05]  /*3ff0*/  BSYNC.RECONVERGENT B1 ;  /* 0x0000000000017941 */ /* 0x000fea0003800200 */
.L_x_3367:
        /* <DEDUP_REMOVED lines=19> */
.L_x_3370:
[----:B------:R-:W-:Y:S05]  /*4130*/  BSYNC.RECONVERGENT B1 ;  /* 0x0000000000017941 */ /* 0x000fea0003800200 */
.L_x_3369:
        /* <DEDUP_REMOVED lines=19> */
.L_x_3372:
[----:B------:R-:W-:Y:S05]  /*4270*/  BSYNC.RECONVERGENT B1 ;  /* 0x0000000000017941 */ /* 0x000fea0003800200 */
.L_x_3371:
        /* <DEDUP_REMOVED lines=18> */
.L_x_3342:
        /* <DEDUP_REMOVED lines=33> */
.L_x_3375:
[----:B------:R-:W-:Y:S05]  /*45b0*/  BSYNC.RECONVERGENT B1 ;  /* 0x0000000000017941 */ /* 0x000fea0003800200 */
.L_x_3374:
        /* <DEDUP_REMOVED lines=35> */
.L_x_3377:
[----:B------:R-:W-:Y:S05]  /*47f0*/  BSYNC.RECONVERGENT B1 ;  /* 0x0000000000017941 */ /* 0x000fea0003800200 */
.L_x_3376:
        /* <DEDUP_REMOVED lines=29> */
.L_x_3379:
[----:B------:R-:W-:Y:S05]  /*49d0*/  BSYNC.RECONVERGENT B1 ;  /* 0x0000000000017941 */ /* 0x000fea0003800200 */
.L_x_3378:
        /* <DEDUP_REMOVED lines=31> */
.L_x_3381:
[----:B------:R-:W-:Y:S05]  /*4bd0*/  BSYNC.RECONVERGENT B1 ;  /* 0x0000000000017941 */ /* 0x000fea0003800200 */
.L_x_3380:
        /* <DEDUP_REMOVED lines=29> */
.L_x_3383:
[----:B------:R-:W-:Y:S05]  /*4db0*/  BSYNC.RECONVERGENT B1 ;  /* 0x0000000000017941 */ /* 0x000fea0003800200 */
.L_x_3382:
        /* <DEDUP_REMOVED lines=44> */
.L_x_3385:
[----:B------:R-:W-:Y:S05]  /*5080*/  BSYNC.RECONVERGENT B1 ;  /* 0x0000000000017941 */ /* 0x000fea0003800200 */
.L_x_3384:
        /* <DEDUP_REMOVED lines=29> */
.L_x_3387:
[----:B------:R-:W-:Y:S05]  /*5260*/  BSYNC.RECONVERGENT B1 ;  /* 0x0000000000017941 */ /* 0x000fea0003800200 */
.L_x_3386:
        /* <DEDUP_REMOVED lines=29> */
.L_x_3389:
[----:B------:R-:W-:Y:S05]  /*5440*/  BSYNC.RECONVERGENT B1 ;  /* 0x0000000000017941 */ /* 0x000fea0003800200 */
.L_x_3388:
        /* <DEDUP_REMOVED lines=29> */
.L_x_3391:
[----:B------:R-:W-:Y:S05]  /*5620*/  BSYNC.RECONVERGENT B1 ;  /* 0x0000000000017941 */ /* 0x000fea0003800200 */
.L_x_3390:
        /* <DEDUP_REMOVED lines=29> */
.L_x_3393:
[----:B------:R-:W-:Y:S05]  /*5800*/  BSYNC.RECONVERGENT B1 ;  /* 0x0000000000017941 */ /* 0x000fea0003800200 */
.L_x_3392:
        /* <DEDUP_REMOVED lines=42> */
.L_x_3395:
[----:B------:R-:W-:Y:S05]  /*5ab0*/  BSYNC.RECONVERGENT B1 ;  /* 0x0000000000017941 */ /* 0x000fea0003800200 */
.L_x_3394:
        /* <DEDUP_REMOVED lines=29> */
.L_x_3397:
[----:B------:R-:W-:Y:S05]  /*5c90*/  BSYNC.RECONVERGENT B1 ;  /* 0x0000000000017941 */ /* 0x000fea0003800200 */
.L_x_3396:
        /* <DEDUP_REMOVED lines=29> */
.L_x_3399:
[----:B------:R-:W-:Y:S05]  /*5e70*/  BSYNC.RECONVERGENT B1 ;  /* 0x0000000000017941 */ /* 0x000fea0003800200 */
.L_x_3398:
        /* <DEDUP_REMOVED lines=29> */
.L_x_3401:
[----:B------:R-:W-:Y:S05]  /*6050*/  BSYNC.RECONVERGENT B1 ;  /* 0x0000000000017941 */ /* 0x000fea0003800200 */
.L_x_3400:
        /* <DEDUP_REMOVED lines=29> */
.L_x_3403:
[----:B------:R-:W-:Y:S05]  /*6230*/  BSYNC.RECONVERGENT B1 ;  /* 0x0000000000017941 */ /* 0x000fea0003800200 */
.L_x_3402:
        /* <DEDUP_REMOVED lines=27> */
.L_x_3373:
[----:B------:R-:W-:Y:S05]  /*63f0*/  BSYNC.RECONVERGENT B0 ;  /* 0x0000000000007941 */ /* 0x000fea0003800200 */
.L_x_3341:
        /* <DEDUP_REMOVED lines=8> */
.L_x_3405:
        /* <DEDUP_REMOVED lines=16> */
.L_x_3478:


//--------------------- .nv.shared.reserved.0     --------------------------
	.section	.nv.shared.reserved.0,"aw",@nobits
	.weak		__nv_reservedSMEM_offset_0_alias
	.size		__nv_reservedSMEM_offset_0_alias, 0, 64
	.other		__nv_reservedSMEM_offset_0_alias,@"STO_CUDA_RESERVED_SHARED STV_DEFAULT"
__nv_reservedSMEM_offset_0_alias:
	.zero		0
	.zero		64


//--------------------- .nv.global                --------------------------
	.section	.nv.global,"aw",@nobits
.nv.global:
	.type		_ZN61_INTERNAL_09d2a404_30_group_norm_nhwc_one_pass_40_cu_c3adb94c6thrust24THRUST_300001_SM_1000_NS12placeholders2_5E,@object
	.size		_ZN61_INTERNAL_09d2a404_30_group_norm_nhwc_one_pass_40_cu_c3adb94c6thrust24THRUST_300001_SM_1000_NS12placeholders2_5E,(_ZN61_INTERNAL_09d2a404_30_group_norm_nhwc_one_pass_40_cu_c3adb94c4cuda3std3__45__cpo6cbeginE - _ZN61_INTERNAL_09d2a404_30_group_norm_nhwc_one_pass_40_cu_c3adb94c6thrust24THRUST_300001_SM_1000_NS12placeholders2_5E)
_ZN61_INTERNAL_09d2a404_30_group_norm_nhwc_one_pass_40_cu_c3adb94c6thrust24THRUST_300001_SM_1000_NS12placeholders2_5E:
	.zero		1
	.type		_ZN61_INTERNAL_09d2a404_30_group_norm_nhwc_one_pass_40_cu_c3adb94c4cuda3std3__45__cpo6cbeginE,@object
	.size		_ZN61_INTERNAL_09d2a404_30_group_norm_nhwc_one_pass_40_cu_c3adb94c4cuda3std3__45__cpo6cbeginE,(_ZN61_INTERNAL_09d2a404_30_group_norm_nhwc_one_pass_40_cu_c3adb94c4cuda3std6ranges3__45__cpo6cbeginE - _ZN61_INTERNAL_09d2a404_30_group_norm_nhwc_one_pass_40_cu_c3adb94c4cuda3std3__45__cpo6cbeginE)
_ZN61_INTERNAL_09d2a404_30_group_norm_nhwc_one_pass_40_cu_c3adb94c4cuda3std3__45__cpo6cbeginE:
	.zero		1
	.type		_ZN61_INTERNAL_09d2a404_30_group_norm_nhwc_one_pass_40_cu_c3adb94c4cuda3std6ranges3__45__cpo6cbeginE,@object
	.size		_ZN61_INTERNAL_09d2a404_30_group_norm_nhwc_one_pass_40_cu_c3adb94c4cuda3std6ranges3__45__cpo6cbeginE,(_ZN61_INTERNAL_09d2a404_30_group_norm_nhwc_one_pass_40_cu_c3adb94c4cuda3std3__48in_placeE - _ZN61_INTERNAL_09d2a404_30_group_norm_nhwc_one_pass_40_cu_c3adb94c4cuda3std6ranges3__45__cpo6cbeginE)
_ZN61_INTERNAL_09d2a404_30_group_norm_nhwc_one_pass_40_cu_c3adb94c4cuda3std6ranges3__45__cpo6cbeginE:
	.zero		1
	.type		_ZN61_INTERNAL_09d2a404_30_group_norm_nhwc_one_pass_40_cu_c3adb94c4cuda3std3__48in_placeE,@object
	.size		_ZN61_INTERNAL_09d2a404_30_group_norm_nhwc_one_pass_40_cu_c3adb94c4cuda3std3__48in_placeE,(_ZN61_INTERNAL_09d2a404_30_group_norm_nhwc_one_pass_40_cu_c3adb94c4cuda3std6ranges3__45__cpo4sizeE - _ZN61_INTERNAL_09d2a404_30_group_norm_nhwc_one_pass_40_cu_c3adb94c4cuda3std3__48in_placeE)
_ZN61_INTERNAL_09d2a404_30_group_norm_nhwc_one_pass_40_cu_c3adb94c4cuda3std3__48in_placeE:
	.zero		1
	.type		_ZN61_INTERNAL_09d2a404_30_group_norm_nhwc_one_pass_40_cu_c3adb94c4cuda3std6ranges3__45__cpo4sizeE,@object
	.size		_ZN61_INTERNAL_09d2a404_30_group_norm_nhwc_one_pass_40_cu_c3adb94c4cuda3std6ranges3__45__cpo4sizeE,(_ZN61_INTERNAL_09d2a404_30_group_norm_nhwc_one_pass_40_cu_c3adb94c6thrust24THRUST_300001_SM_1000_NS12placeholders2_9E - _ZN61_INTERNAL_09d2a404_30_group_norm_nhwc_one_pass_40_cu_c3adb94c4cuda3std6ranges3__45__cpo4sizeE)
_ZN61_INTERNAL_09d2a404_30_group_norm_nhwc_one_pass_40_cu_c3adb94c4cuda3std6ranges3__45__cpo4sizeE:
	.zero		1
	.type		_ZN61_INTERNAL_09d2a404_30_group_norm_nhwc_one_pass_40_cu_c3adb94c6thrust24THRUST_300001_SM_1000_NS12placeholders2_9E,@object
	.size		_ZN61_INTERNAL_09d2a404_30_group_norm_nhwc_one_pass_40_cu_c3adb94c6thrust24THRUST_300001_SM_1000_NS12placeholders2_9E,(_ZN61_INTERNAL_09d2a404_30_group_norm_nhwc_one_pass_40_cu_c3adb94c4cuda3std3__45__cpo7crbeginE - _ZN61_INTERNAL_09d2a404_30_group_norm_nhwc_one_pass_40_cu_c3adb94c6thrust24THRUST_300001_SM_1000_NS12placeholders2_9E)
_ZN61_INTERNAL_09d2a404_30_group_norm_nhwc_one_pass_40_cu_c3adb94c6thrust24THRUST_300001_SM_1000_NS12placeholders2_9E:
	.zero		1
	.type		_ZN61_INTERNAL_09d2a404_30_group_norm_nhwc_one_pass_40_cu_c3adb94c4cuda3std3__45__cpo7crbeginE,@object
	.size		_ZN61_INTERNAL_09d2a404_30_group_norm_nhwc_one_pass_40_cu_c3adb94c4cuda3std3__45__cpo7crbeginE,(_ZN61_INTERNAL_09d2a404_30_group_norm_nhwc_one_pass_40_cu_c3adb94c4cuda3std6ranges3__45__cpo4nextE - _ZN61_INTERNAL_09d2a404_30_group_norm_nhwc_one_pass_40_cu_c3adb94c4cuda3std3__45__cpo7crbeginE)
_ZN61_INTERNAL_09d2a404_30_group_norm_nhwc_one_pass_40_cu_c3adb94c4cuda3std3__45__cpo7crbeginE:
	.zero		1
	.type		_ZN61_INTERNAL_09d2a404_30_group_norm_nhwc_one_pass_40_cu_c3adb94c4cuda3std6ranges3__45__cpo4nextE,@object
	.size		_ZN61_INTERNAL_09d2a404_30_group_norm_nhwc_one_pass_40_cu_c3adb94c4cuda3std6ranges3__45__cpo4nextE,(_ZN61_INTERNAL_09d2a404_30_group_norm_nhwc_one_pass_40_cu_c3adb94c4cuda3std6ranges3__45__cpo4swapE - _ZN61_INTERNAL_09d2a404_30_group_norm_nhwc_one_pass_40_cu_c3adb94c4cuda3std6ranges3__45__cpo4nextE)
_ZN61_INTERNAL_09d2a404_30_group_norm_nhwc_one_pass_40_cu_c3adb94c4cuda3std6ranges3__45__cpo4nextE:
	.zero		1
	.type		_ZN61_INTERNAL_09d2a404_30_group_norm_nhwc_one_pass_40_cu_c3adb94c4cuda3std6ranges3__45__cpo4swapE,@object
	.size		_ZN61_INTERNAL_09d2a404_30_group_norm_nhwc_one_pass_40_cu_c3adb94c4cuda3std6ranges3__45__cpo4swapE,(_ZN61_INTERNAL_09d2a404_30_group_norm_nhwc_one_pass_40_cu_c3adb94c6thrust24THRUST_300001_SM_1000_NS12placeholders2_1E - _ZN61_INTERNAL_09d2a404_30_group_norm_nhwc_one_pass_40_cu_c3adb94c4cuda3std6ranges3__45__cpo4swapE)
_ZN61_INTERNAL_09d2a404_30_group_norm_nhwc_one_pass_40_cu_c3adb94c4cuda3std6ranges3__45__cpo4swapE:
	.zero		1
	.type		_ZN61_INTERNAL_09d2a404_30_group_norm_nhwc_one_pass_40_cu_c3adb94c6thrust24THRUST_300001_SM_1000_NS12placeholders2_1E,@object
	.size		_ZN61_INTERNAL_09d2a404_30_group_norm_nhwc_one_pass_40_cu_c3adb94c6thrust24THRUST_300001_SM_1000_NS12placeholders2_1E,(_ZN61_INTERNAL_09d2a404_30_group_norm_nhwc_one_pass_40_cu_c3adb94c6thrust24THRUST_300001_SM_1000_NS12placeholders2_3E - _ZN61_INTERNAL_09d2a404_30_group_norm_nhwc_one_pass_40_cu_c3adb94c6thrust24THRUST_300001_SM_1000_NS12placeholders2_1E)
_ZN61_INTERNAL_09d2a404_30_group_norm_nhwc_one_pass_40_cu_c3adb94c6thrust24THRUST_300001_SM_1000_NS12placeholders2_1E:
	.zero		1
	.type		_ZN61_INTERNAL_09d2a404_30_group_norm_nhwc_one_pass_40_cu_c3adb94c6thrust24THRUST_300001_SM_1000_NS12placeholders2_3E,@object
	.size		_ZN61_INTERNAL_09d2a404_30_group_norm_nhwc_one_pass_40_cu_c3adb94c6thrust24THRUST_300001_SM_1000_NS12placeholders2_3E,(_ZN61_INTERNAL_09d2a404_30_group_norm_nhwc_one_pass_40_cu_c3adb94c4cuda3std3__45__cpo5beginE - _ZN61_INTERNAL_09d2a404_30_group_norm_nhwc_one_pass_40_cu_c3adb94c6thrust24THRUST_300001_SM_1000_NS12placeholders2_3E)
_ZN61_INTERNAL_09d2a404_30_group_norm_nhwc_one_pass_40_cu_c3adb94c6thrust24THRUST_300001_SM_1000_NS12placeholders2_3E:
	.zero		1
	.type		_ZN61_INTERNAL_09d2a404_30_group_norm_nhwc_one_pass_40_cu_c3adb94c4cuda3std3__45__cpo5beginE,@object
	.size		_ZN61_INTERNAL_09d2a404_30_group_norm_nhwc_one_pass_40_cu_c3adb94c4cuda3std3__45__cpo5beginE,(_ZN61_INTERNAL_09d2a404_30_group_norm_nhwc_one_pass_40_cu_c3adb94c4cuda3std6ranges3__45__cpo5beginE - _ZN61_INTERNAL_09d2a404_30_group_norm_nhwc_one_pass_40_cu_c3adb94c4cuda3std3__45__cpo5beginE)
_ZN61_INTERNAL_09d2a404_30_group_norm_nhwc_one_pass_40_cu_c3adb94c4cuda3std3__45__cpo5beginE:
	.zero		1
	.type		_ZN61_INTERNAL_09d2a404_30_group_norm_nhwc_one_pass_40_cu_c3adb94c4cuda3std6ranges3__45__cpo5beginE,@object
	.size		_ZN61_INTERNAL_09d2a404_30_group_norm_nhwc_one_pass_40_cu_c3adb94c4cuda3std6ranges3__45__cpo5beginE,(_ZN61_INTERNAL_09d2a404_30_group_norm_nhwc_one_pass_40_cu_c3adb94c4cuda3std3__463_GLOBAL__N__09d2a404_30_group_norm_nhwc_one_pass_40_cu_c3adb94c6ignoreE - _ZN61_INTERNAL_09d2a404_30_group_norm_nhwc_one_pass_40_cu_c3adb94c4cuda3std6ranges3__45__cpo5beginE)
_ZN61_INTERNAL_09d2a404_30_group_norm_nhwc_one_pass_40_cu_c3adb94c4cuda3std6ranges3__45__cpo5beginE:
	.zero		1
	.type		_ZN61_INTERNAL_09d2a404_30_group_norm_nhwc_one_pass_40_cu_c3adb94c4cuda3std3__463_GLOBAL__N__09d2a404_30_group_norm_nhwc_one_pass_40_cu_c3adb94c6ignoreE,@object
	.size		_ZN61_INTERNAL_09d2a404_30_group_norm_nhwc_one_pass_40_cu_c3adb94c4cuda3std3__463_GLOBAL__N__09d2a404_30_group_norm_nhwc_one_pass_40_cu_c3adb94c6ignoreE,(_ZN61_INTERNAL_09d2a404_30_group_norm_nhwc_one_pass_40_cu_c3adb94c4cuda3std6ranges3__45__cpo4dataE - _ZN61_INTERNAL_09d2a404_30_group_norm_nhwc_one_pass_40_cu_c3adb94c4cuda3std3__463_GLOBAL__N__09d2a404_30_group_norm_nhwc_one_pass_40_cu_c3adb94c6ignoreE)
_ZN61_INTERNAL_09d2a404_30_group_norm_nhwc_one_pass_40_cu_c3adb94c4cuda3std3__463_GLOBAL__N__09d2a404_30_group_norm_nhwc_one_pass_40_cu_c3adb94c6ignoreE:
	.zero		1
	.type		_ZN61_INTERNAL_09d2a404_30_group_norm_nhwc_one_pass_40_cu_c3adb94c4cuda3std6ranges3__45__cpo4dataE,@object
	.size		_ZN61_INTERNAL_09d2a404_30_group_norm_nhwc_one_pass_40_cu_c3adb94c4cuda3std6ranges3__45__cpo4dataE,(_ZN61_INTERNAL_09d2a404_30_group_norm_nhwc_one_pass_40_cu_c3adb94c6thrust24THRUST_300001_SM_1000_NS12placeholders2_7E - _ZN61_INTERNAL_09d2a404_30_group_norm_nhwc_one_pass_40_cu_c3adb94c4cuda3std6ranges3__45__cpo4dataE)
_ZN61_INTERNAL_09d2a404_30_group_norm_nhwc_one_pass_40_cu_c3adb94c4cuda3std6ranges3__45__cpo4dataE:
	.zero		1
	.type		_ZN61_INTERNAL_09d2a404_30_group_norm_nhwc_one_pass_40_cu_c3adb94c6thrust24THRUST_300001_SM_1000_NS12placeholders2_7E,@object
	.size		_ZN61_INTERNAL_09d2a404_30_group_norm_nhwc_one_pass_40_cu_c3adb94c6thrust24THRUST_300001_SM_1000_NS12placeholders2_7E,(_ZN61_INTERNAL_09d2a404_30_group_norm_nhwc_one_pass_40_cu_c3adb94c4cuda3std3__45__cpo6rbeginE - _ZN61_INTERNAL_09d2a404_30_group_norm_nhwc_one_pass_40_cu_c3adb94c6thrust24THRUST_300001_SM_1000_NS12placeholders2_7E)
_ZN61_INTERNAL_09d2a404_30_group_norm_nhwc_one_pass_40_cu_c3adb94c6thrust24THRUST_300001_SM_1000_NS12placeholders2_7E:
	.zero		1
	.type		_ZN61_INTERNAL_09d2a404_30_group_norm_nhwc_one_pass_40_cu_c3adb94c4cuda3std3__45__cpo6rbeginE,@object
	.size		_ZN61_INTERNAL_09d2a404_30_group_norm_nhwc_one_pass_40_cu_c3adb94c4cuda3std3__45__cpo6rbeginE,(_ZN61_INTERNAL_09d2a404_30_group_norm_nhwc_one_pass_40_cu_c3adb94c4cuda3std6ranges3__45__cpo7advanceE - _ZN61_INTERNAL_09d2a404_30_group_norm_nhwc_one_pass_40_cu_c3adb94c4cuda3std3__45__cpo6rbeginE)
_ZN61_INTERNAL_09d2a404_30_group_norm_nhwc_one_pass_40_cu_c3adb94c4cuda3std3__45__cpo6rbeginE:
	.zero		1
	.type		_ZN61_INTERNAL_09d2a404_30_group_norm_nhwc_one_pass_40_cu_c3adb94c4cuda3std6ranges3__45__cpo7advanceE,@object
	.size		_ZN61_INTERNAL_09d2a404_30_group_norm_nhwc_one_pass_40_cu_c3adb94c4cuda3std6ranges3__45__cpo7advanceE,(_ZN61_INTERNAL_09d2a404_30_group_norm_nhwc_one_pass_40_cu_c3adb94c4cuda3std3__47nulloptE - _ZN61_INTERNAL_09d2a404_30_group_norm_nhwc_one_pass_40_cu_c3adb94c4cuda3std6ranges3__45__cpo7advanceE)
_ZN61_INTERNAL_09d2a404_30_group_norm_nhwc_one_pass_40_cu_c3adb94c4cuda3std6ranges3__45__cpo7advanceE:
	.zero		1
	.type		_ZN61_INTERNAL_09d2a404_30_group_norm_nhwc_one_pass_40_cu_c3adb94c4cuda3std3__47nulloptE,@object
	.size		_ZN61_INTERNAL_09d2a404_30_group_norm_nhwc_one_pass_40_cu_c3adb94c4cuda3std3__47nulloptE,(_ZN61_INTERNAL_09d2a404_30_group_norm_nhwc_one_pass_40_cu_c3adb94c4cuda3std6ranges3__45__cpo8distanceE - _ZN61_INTERNAL_09d2a404_30_group_norm_nhwc_one_pass_40_cu_c3adb94c4cuda3std3__47nulloptE)
_ZN61_INTERNAL_09d2a404_30_group_norm_nhwc_one_pass_40_cu_c3adb94c4cuda3std3__47nulloptE:
	.zero		1
	.type		_ZN61_INTERNAL_09d2a404_30_group_norm_nhwc_one_pass_40_cu_c3adb94c4cuda3std6ranges3__45__cpo8distanceE,@object
	.size		_ZN61_INTERNAL_09d2a404_30_group_norm_nhwc_one_pass_40_cu_c3adb94c4cuda3std6ranges3__45__cpo8distanceE,(_ZN61_INTERNAL_09d2a404_30_group_norm_nhwc_one_pass_40_cu_c3adb94c6thrust24THRUST_300001_SM_1000_NS12placeholders2_6E - _ZN61_INTERNAL_09d2a404_30_group_norm_nhwc_one_pass_40_cu_c3adb94c4cuda3std6ranges3__45__cpo8distanceE)
_ZN61_INTERNAL_09d2a404_30_group_norm_nhwc_one_pass_40_cu_c3adb94c4cuda3std6ranges3__45__cpo8distanceE:
	.zero		1
	.type		_ZN61_INTERNAL_09d2a404_30_group_norm_nhwc_one_pass_40_cu_c3adb94c6thrust24THRUST_300001_SM_1000_NS12placeholders2_6E,@object
	.size		_ZN61_INTERNAL_09d2a404_30_group_norm_nhwc_one_pass_40_cu_c3adb94c6thrust24THRUST_300001_SM_1000_NS12placeholders2_6E,(_ZN61_INTERNAL_09d2a404_30_group_norm_nhwc_one_pass_40_cu_c3adb94c4cuda3std3__45__cpo4cendE - _ZN61_INTERNAL_09d2a404_30_group_norm_nhwc_one_pass_40_cu_c3adb94c6thrust24THRUST_300001_SM_1000_NS12placeholders2_6E)
_ZN61_INTERNAL_09d2a404_30_group_norm_nhwc_one_pass_40_cu_c3adb94c6thrust24THRUST_300001_SM_1000_NS12placeholders2_6E:
	.zero		1
	.type		_ZN61_INTERNAL_09d2a404_30_group_norm_nhwc_one_pass_40_cu_c3adb94c4cuda3std3__45__cpo4cendE,@object
	.size		_ZN61_INTERNAL_09d2a404_30_group_norm_nhwc_one_pass_40_cu_c3adb94c4cuda3std3__45__cpo4cendE,(_ZN61_INTERNAL_09d2a404_30_group_norm_nhwc_one_pass_40_cu_c3adb94c4cuda3std6ranges3__45__cpo4cendE - _ZN61_INTERNAL_09d2a404_30_group_norm_nhwc_one_pass_40_cu_c3adb94c4cuda3std3__45__cpo4cendE)
_ZN61_INTERNAL_09d2a404_30_group_norm_nhwc_one_pass_40_cu_c3adb94c4cuda3std3__45__cpo4cendE:
	.zero		1
	.type		_ZN61_INTERNAL_09d2a404_30_group_norm_nhwc_one_pass_40_cu_c3adb94c4cuda3std6ranges3__45__cpo4cendE,@object
	.size		_ZN61_INTERNAL_09d2a404_30_group_norm_nhwc_one_pass_40_cu_c3adb94c4cuda3std6ranges3__45__cpo4cendE,(_ZN61_INTERNAL_09d2a404_30_group_norm_nhwc_one_pass_40_cu_c3adb94c4cuda3std3__420unreachable_sentinelE - _ZN61_INTERNAL_09d2a404_30_group_norm_nhwc_one_pass_40_cu_c3adb94c4cuda3std6ranges3__45__cpo4cendE)
_ZN61_INTERNAL_09d2a404_30_group_norm_nhwc_one_pass_40_cu_c3adb94c4cuda3std6ranges3__45__cpo4cendE:
	.zero		1
	.type		_ZN61_INTERNAL_09d2a404_30_group_norm_nhwc_one_pass_40_cu_c3adb94c4cuda3std3__420unreachable_sentinelE,@object
	.size		_ZN61_INTERNAL_09d2a404_30_group_norm_nhwc_one_pass_40_cu_c3adb94c4cuda3std3__420unreachable_sentinelE,(_ZN61_INTERNAL_09d2a404_30_group_norm_nhwc_one_pass_40_cu_c3adb94c4cuda3std6ranges3__45__cpo5ssizeE - _ZN61_INTERNAL_09d2a404_30_group_norm_nhwc_one_pass_40_cu_c3adb94c4cuda3std3__420unreachable_sentinelE)
_ZN61_INTERNAL_09d2a404_30_group_norm_nhwc_one_pass_40_cu_c3adb94c4cuda3std3__420unreachable_sentinelE:
	.zero		1
	.type		_ZN61_INTERNAL_09d2a404_30_group_norm_nhwc_one_pass_40_cu_c3adb94c4cuda3std6ranges3__45__cpo5ssizeE,@object
	.size		_ZN61_INTERNAL_09d2a404_30_group_norm_nhwc_one_pass_40_cu_c3adb94c4cuda3std6ranges3__45__cpo5ssizeE,(_ZN61_INTERNAL_09d2a404_30_group_norm_nhwc_one_pass_40_cu_c3adb94c6thrust24THRUST_300001_SM_1000_NS12placeholders3_10E - _ZN61_INTERNAL_09d2a404_30_group_norm_nhwc_one_pass_40_cu_c3adb94c4cuda3std6ranges3__45__cpo5ssizeE)
_ZN61_INTERNAL_09d2a404_30_group_norm_nhwc_one_pass_40_cu_c3adb94c4cuda3std6ranges3__45__cpo5ssizeE:
	.zero		1
	.type		_ZN61_INTERNAL_09d2a404_30_group_norm_nhwc_one_pass_40_cu_c3adb94c6thrust24THRUST_300001_SM_1000_NS12placeholders3_10E,@object
	.size		_ZN61_INTERNAL_09d2a404_30_group_norm_nhwc_one_pass_40_cu_c3adb94c6thrust24THRUST_300001_SM_1000_NS12placeholders3_10E,(_ZN61_INTERNAL_09d2a404_30_group_norm_nhwc_one_pass_40_cu_c3adb94c4cuda3std3__45__cpo5crendE - _ZN61_INTERNAL_09d2a404_30_group_norm_nhwc_one_pass_40_cu_c3adb94c6thrust24THRUST_300001_SM_1000_NS12placeholders3_10E)
_ZN61_INTERNAL_09d2a404_30_group_norm_nhwc_one_pass_40_cu_c3adb94c6thrust24THRUST_300001_SM_1000_NS12placeholders3_10E:
	.zero		1
	.type		_ZN61_INTERNAL_09d2a404_30_group_norm_nhwc_one_pass_40_cu_c3adb94c4cuda3std3__45__cpo5crendE,@object
	.size		_ZN61_INTERNAL_09d2a404_30_group_norm_nhwc_one_pass_40_cu_c3adb94c4cuda3std3__45__cpo5crendE,(_ZN61_INTERNAL_09d2a404_30_group_norm_nhwc_one_pass_40_cu_c3adb94c4cuda3std6ranges3__45__cpo4prevE - _ZN61_INTERNAL_09d2a404_30_group_norm_nhwc_one_pass_40_cu_c3adb94c4cuda3std3__45__cpo5crendE)
_ZN61_INTERNAL_09d2a404_30_group_norm_nhwc_one_pass_40_cu_c3adb94c4cuda3std3__45__cpo5crendE:
	.zero		1
	.type		_ZN61_INTERNAL_09d2a404_30_group_norm_nhwc_one_pass_40_cu_c3adb94c4cuda3std6ranges3__45__cpo4prevE,@object
	.size		_ZN61_INTERNAL_09d2a404_30_group_norm_nhwc_one_pass_40_cu_c3adb94c4cuda3std6ranges3__45__cpo4prevE,(_ZN61_INTERNAL_09d2a404_30_group_norm_nhwc_one_pass_40_cu_c3adb94c4cuda3std6ranges3__45__cpo9iter_moveE - _ZN61_INTERNAL_09d2a404_30_group_norm_nhwc_one_pass_40_cu_c3adb94c4cuda3std6ranges3__45__cpo4prevE)
_ZN61_INTERNAL_09d2a404_30_group_norm_nhwc_one_pass_40_cu_c3adb94c4cuda3std6ranges3__45__cpo4prevE:
	.zero		1
	.type		_ZN61_INTERNAL_09d2a404_30_group_norm_nhwc_one_pass_40_cu_c3adb94c4cuda3std6ranges3__45__cpo9iter_moveE,@object
	.size		_ZN61_INTERNAL_09d2a404_30_group_norm_nhwc_one_pass_40_cu_c3adb94c4cuda3std6ranges3__45__cpo9iter_moveE,(_ZN61_INTERNAL_09d2a404_30_group_norm_nhwc_one_pass_40_cu_c3adb94c6thrust24THRUST_300001_SM_1000_NS12placeholders2_2E - _ZN61_INTERNAL_09d2a404_30_group_norm_nhwc_one_pass_40_cu_c3adb94c4cuda3std6ranges3__45__cpo9iter_moveE)
_ZN61_INTERNAL_09d2a404_30_group_norm_nhwc_one_pass_40_cu_c3adb94c4cuda3std6ranges3__45__cpo9iter_moveE:
	.zero		1
	.type		_ZN61_INTERNAL_09d2a404_30_group_norm_nhwc_one_pass_40_cu_c3adb94c6thrust24THRUST_300001_SM_1000_NS12placeholders2_2E,@object
	.size		_ZN61_INTERNAL_09d2a404_30_group_norm_nhwc_one_pass_40_cu_c3adb94c6thrust24THRUST_300001_SM_1000_NS12placeholders2_2E,(_ZN61_INTERNAL_09d2a404_30_group_norm_nhwc_one_pass_40_cu_c3adb94c6thrust24THRUST_300001_SM_1000_NS12placeholders2_4E - _ZN61_INTERNAL_09d2a404_30_group_norm_nhwc_one_pass_40_cu_c3adb94c6thrust24THRUST_300001_SM_1000_NS12placeholders2_2E)
_ZN61_INTERNAL_09d2a404_30_group_norm_nhwc_one_pass_40_cu_c3adb94c6thrust24THRUST_300001_SM_1000_NS12placeholders2_2E:
	.zero		1
	.type		_ZN61_INTERNAL_09d2a404_30_group_norm_nhwc_one_pass_40_cu_c3adb94c6thrust24THRUST_300001_SM_1000_NS12placeholders2_4E,@object
	.size		_ZN61_INTERNAL_09d2a404_30_group_norm_nhwc_one_pass_40_cu_c3adb94c6thrust24THRUST_300001_SM_1000_NS12placeholders2_4E,(_ZN61_INTERNAL_09d2a404_30_group_norm_nhwc_one_pass_40_cu_c3adb94c4cuda3std3__45__cpo3endE - _ZN61_INTERNAL_09d2a404_30_group_norm_nhwc_one_pass_40_cu_c3adb94c6thrust24THRUST_300001_SM_1000_NS12placeholders2_4E)
_ZN61_INTERNAL_09d2a404_30_group_norm_nhwc_one_pass_40_cu_c3adb94c6thrust24THRUST_300001_SM_1000_NS12placeholders2_4E:
	.zero		1
	.type		_ZN61_INTERNAL_09d2a404_30_group_norm_nhwc_one_pass_40_cu_c3adb94c4cuda3std3__45__cpo3endE,@object
	.size		_ZN61_INTERNAL_09d2a404_30_group_norm_nhwc_one_pass_40_cu_c3adb94c4cuda3std3__45__cpo3endE,(_ZN61_INTERNAL_09d2a404_30_group_norm_nhwc_one_pass_40_cu_c3adb94c4cuda3std6ranges3__45__cpo3endE - _ZN61_INTERNAL_09d2a404_30_group_norm_nhwc_one_pass_40_cu_c3adb94c4cuda3std3__45__cpo3endE)
_ZN61_INTERNAL_09d2a404_30_group_norm_nhwc_one_pass_40_cu_c3adb94c4cuda3std3__45__cpo3endE:
	.zero		1
	.type		_ZN61_INTERNAL_09d2a404_30_group_norm_nhwc_one_pass_40_cu_c3adb94c4cuda3std6ranges3__45__cpo3endE,@object
	.size		_ZN61_INTERNAL_09d2a404_30_group_norm_nhwc_one_pass_40_cu_c3adb94c4cuda3std6ranges3__45__cpo3endE,(_ZN61_INTERNAL_09d2a404_30_group_norm_nhwc_one_pass_40_cu_c3adb94c4cuda3std3__419piecewise_constructE - _ZN61_INTERNAL_09d2a404_30_group_norm_nhwc_one_pass_40_cu_c3adb94c4cuda3std6ranges3__45__cpo3endE)
_ZN61_INTERNAL_09d2a404_30_group_norm_nhwc_one_pass_40_cu_c3adb94c4cuda3std6ranges3__45__cpo3endE:
	.zero		1
	.type		_ZN61_INTERNAL_09d2a404_30_group_norm_nhwc_one_pass_40_cu_c3adb94c4cuda3std3__419piecewise_constructE,@object
	.size		_ZN61_INTERNAL_09d2a404_30_group_norm_nhwc_one_pass_40_cu_c3adb94c4cuda3std3__419piecewise_constructE,(_ZN61_INTERNAL_09d2a404_30_group_norm_nhwc_one_pass_40_cu_c3adb94c4cuda3std6ranges3__45__cpo5cdataE - _ZN61_INTERNAL_09d2a404_30_group_norm_nhwc_one_pass_40_cu_c3adb94c4cuda3std3__419piecewise_constructE)
_ZN61_INTERNAL_09d2a404_30_group_norm_nhwc_one_pass_40_cu_c3adb94c4cuda3std3__419piecewise_constructE:
	.zero		1
	.type		_ZN61_INTERNAL_09d2a404_30_group_norm_nhwc_one_pass_40_cu_c3adb94c4cuda3std6ranges3__45__cpo5cdataE,@object
	.size		_ZN61_INTERNAL_09d2a404_30_group_norm_nhwc_one_pass_40_cu_c3adb94c4cuda3std6ranges3__45__cpo5cdataE,(_ZN61_INTERNAL_09d2a404_30_group_norm_nhwc_one_pass_40_cu_c3adb94c6thrust24THRUST_300001_SM_1000_NS12placeholders2_8E - _ZN61_INTERNAL_09d2a404_30_group_norm_nhwc_one_pass_40_cu_c3adb94c4cuda3std6ranges3__45__cpo5cdataE)
_ZN61_INTERNAL_09d2a404_30_group_norm_nhwc_one_pass_40_cu_c3adb94c4cuda3std6ranges3__45__cpo5cdataE:
	.zero		1
	.type		_ZN61_INTERNAL_09d2a404_30_group_norm_nhwc_one_pass_40_cu_c3adb94c6thrust24THRUST_300001_SM_1000_NS12placeholders2_8E,@object
	.size		_ZN61_INTERNAL_09d2a404_30_group_norm_nhwc_one_pass_40_cu_c3adb94c6thrust24THRUST_300001_SM_1000_NS12placeholders2_8E,(_ZN61_INTERNAL_09d2a404_30_group_norm_nhwc_one_pass_40_cu_c3adb94c4cuda3std3__45__cpo4rendE - _ZN61_INTERNAL_09d2a404_30_group_norm_nhwc_one_pass_40_cu_c3adb94c6thrust24THRUST_300001_SM_1000_NS12placeholders2_8E)
_ZN61_INTERNAL_09d2a404_30_group_norm_nhwc_one_pass_40_cu_c3adb94c6thrust24THRUST_300001_SM_1000_NS12placeholders2_8E:
	.zero		1
	.type		_ZN61_INTERNAL_09d2a404_30_group_norm_nhwc_one_pass_40_cu_c3adb94c4cuda3std3__45__cpo4rendE,@object
	.size		_ZN61_INTERNAL_09d2a404_30_group_norm_nhwc_one_pass_40_cu_c3adb94c4cuda3std3__45__cpo4rendE,(_ZN61_INTERNAL_09d2a404_30_group_norm_nhwc_one_pass_40_cu_c3adb94c4cuda3std6ranges3__45__cpo9iter_swapE - _ZN61_INTERNAL_09d2a404_30_group_norm_nhwc_one_pass_40_cu_c3adb94c4cuda3std3__45__cpo4rendE)
_ZN61_INTERNAL_09d2a404_30_group_norm_nhwc_one_pass_40_cu_c3adb94c4cuda3std3__45__cpo4rendE:
	.zero		1
	.type		_ZN61_INTERNAL_09d2a404_30_group_norm_nhwc_one_pass_40_cu_c3adb94c4cuda3std6ranges3__45__cpo9iter_swapE,@object
	.size		_ZN61_INTERNAL_09d2a404_30_group_norm_nhwc_one_pass_40_cu_c3adb94c4cuda3std6ranges3__45__cpo9iter_swapE,(_ZN61_INTERNAL_09d2a404_30_group_norm_nhwc_one_pass_40_cu_c3adb94c4cuda3std3__48unexpectE - _ZN61_INTERNAL_09d2a404_30_group_norm_nhwc_one_pass_40_cu_c3adb94c4cuda3std6ranges3__45__cpo9iter_swapE)
_ZN61_INTERNAL_09d2a404_30_group_norm_nhwc_one_pass_40_cu_c3adb94c4cuda3std6ranges3__45__cpo9iter_swapE:
	.zero		1
	.type		_ZN61_INTERNAL_09d2a404_30_group_norm_nhwc_one_pass_40_cu_c3adb94c4cuda3std3__48unexpectE,@object
	.size		_ZN61_INTERNAL_09d2a404_30_group_norm_nhwc_one_pass_40_cu_c3adb94c4cuda3std3__48unexpectE,(_ZN61_INTERNAL_09d2a404_30_group_norm_nhwc_one_pass_40_cu_c3adb94c6thrust24THRUST_300001_SM_1000_NS6system6detail10sequential3seqE - _ZN61_INTERNAL_09d2a404_30_group_norm_nhwc_one_pass_40_cu_c3adb94c4cuda3std3__48unexpectE)
_ZN61_INTERNAL_09d2a404_30_group_norm_nhwc_one_pass_40_cu_c3adb94c4cuda3std3__48unexpectE:
	.zero		1
	.type		_ZN61_INTERNAL_09d2a404_30_group_norm_nhwc_one_pass_40_cu_c3adb94c6thrust24THRUST_300001_SM_1000_NS6system6detail10sequential3seqE,@object
	.size		_ZN61_INTERNAL_09d2a404_30_group_norm_nhwc_one_pass_40_cu_c3adb94c6thrust24THRUST_300001_SM_1000_NS6system6detail10sequential3seqE,(.L_29 - _ZN61_INTERNAL_09d2a404_30_group_norm_nhwc_one_pass_40_cu_c3adb94c6thrust24THRUST_300001_SM_1000_NS6system6detail10sequential3seqE)
_ZN61_INTERNAL_09d2a404_30_group_norm_nhwc_one_pass_40_cu_c3adb94c6thrust24THRUST_300001_SM_1000_NS6system6detail10sequential3seqE:
	.zero		1
.L_29:


//--------------------- .nv.shared._Z35group_norm_nhwc_bwd_one_pass_kernelI11Bf16IOFp32WLi64ELi40ELi640EEv26Group_norm_nhwc_bwd_params --------------------------
	.section	.nv.shared._Z35group_norm_nhwc_bwd_one_pass_kernelI11Bf16IOFp32WLi64ELi40ELi640EEv26Group_norm_nhwc_bwd_params,"aw",@nobits
	.sectionflags	@""
	.align	16
.nv.shared._Z35group_norm_nhwc_bwd_one_pass_kernelI11Bf16IOFp32WLi64ELi40ELi640EEv26Group_norm_nhwc_bwd_params:
	.zero		11472


//--------------------- .nv.shared._Z35group_norm_nhwc_bwd_one_pass_kernelI11Bf16IOFp32WLi128ELi40ELi640EEv26Group_norm_nhwc_bwd_params --------------------------
	.section	.nv.shared._Z35group_norm_nhwc_bwd_one_pass_kernelI11Bf16IOFp32WLi128ELi40ELi640EEv26Group_norm_nhwc_bwd_params,"aw",@nobits
	.sectionflags	@""
	.align	16
.nv.shared._Z35group_norm_nhwc_bwd_one_pass_kernelI11Bf16IOFp32WLi128ELi40ELi640EEv26Group_norm_nhwc_bwd_params:
	.zero		11472


//--------------------- .nv.shared._Z35group_norm_nhwc_bwd_one_pass_kernelI11Bf16IOFp32WLi256ELi40ELi640EEv26Group_norm_nhwc_bwd_params --------------------------
	.section	.nv.shared._Z35group_norm_nhwc_bwd_one_pass_kernelI11Bf16IOFp32WLi256ELi40ELi640EEv26Group_norm_nhwc_bwd_params,"aw",@nobits
	.sectionflags	@""
	.align	16
.nv.shared._Z35group_norm_nhwc_bwd_one_pass_kernelI11Bf16IOFp32WLi256ELi40ELi640EEv26Group_norm_nhwc_bwd_params:
	.zero		11472


//--------------------- .nv.shared._Z35group_norm_nhwc_bwd_one_pass_kernelI11Bf16IOFp32WLi512ELi40ELi640EEv26Group_norm_nhwc_bwd_params --------------------------
	.section	.nv.shared._Z35group_norm_nhwc_bwd_one_pass_kernelI11Bf16IOFp32WLi512ELi40ELi640EEv26Group_norm_nhwc_bwd_params,"aw",@nobits
	.sectionflags	@""
	.align	16
.nv.shared._Z35group_norm_nhwc_bwd_one_pass_kernelI11Bf16IOFp32WLi512ELi40ELi640EEv26Group_norm_nhwc_bwd_params:
	.zero		11472


//--------------------- .nv.shared._Z35group_norm_nhwc_bwd_one_pass_kernelI11Bf16IOBf16WLi64ELi40ELi640EEv26Group_norm_nhwc_bwd_params --------------------------
	.section	.nv.shared._Z35group_norm_nhwc_bwd_one_pass_kernelI11Bf16IOBf16WLi64ELi40ELi640EEv26Group_norm_nhwc_bwd_params,"aw",@nobits
	.sectionflags	@""
	.align	16
.nv.shared._Z35group_norm_nhwc_bwd_one_pass_kernelI11Bf16IOBf16WLi64ELi40ELi640EEv26Group_norm_nhwc_bwd_params:
	.zero		11472


//--------------------- .nv.shared._Z35group_norm_nhwc_bwd_one_pass_kernelI11Bf16IOBf16WLi128ELi40ELi640EEv26Group_norm_nhwc_bwd_params --------------------------
	.section	.nv.shared._Z35group_norm_nhwc_bwd_one_pass_kernelI11Bf16IOBf16WLi128ELi40ELi640EEv26Group_norm_nhwc_bwd_params,"aw",@nobits
	.sectionflags	@""
	.align	16
.nv.shared._Z35group_norm_nhwc_bwd_one_pass_kernelI11Bf16IOBf16WLi128ELi40ELi640EEv26Group_norm_nhwc_bwd_params:
	.zero		11472


//--------------------- .nv.shared._Z35group_norm_nhwc_bwd_one_pass_kernelI11Bf16IOBf16WLi256ELi40ELi640EEv26Group_norm_nhwc_bwd_params --------------------------
	.section	.nv.shared._Z35group_norm_nhwc_bwd_one_pass_kernelI11Bf16IOBf16WLi256ELi40ELi640EEv26Group_norm_nhwc_bwd_params,"aw",@nobits
	.sectionflags	@""
	.align	16
.nv.shared._Z35group_norm_nhwc_bwd_one_pass_kernelI11Bf16IOBf16WLi256ELi40ELi640EEv26Group_norm_nhwc_bwd_params:
	.zero		11472


//--------------------- .nv.shared._Z35group_norm_nhwc_bwd_one_pass_kernelI11Bf16IOBf16WLi512ELi40ELi640EEv26Group_norm_nhwc_bwd_params --------------------------
	.section	.nv.shared._Z35group_norm_nhwc_bwd_one_pass_kernelI11Bf16IOBf16WLi512ELi40ELi640EEv26Group_norm_nhwc_bwd_params,"aw",@nobits
	.sectionflags	@""
	.align	16
.nv.shared._Z35group_norm_nhwc_bwd_one_pass_kernelI11Bf16IOBf16WLi512ELi40ELi640EEv26Group_norm_nhwc_bwd_params:
	.zero		11472


//--------------------- .nv.shared._Z35group_norm_nhwc_bwd_one_pass_kernelI11Bf16IOFp16WLi64ELi40ELi640EEv26Group_norm_nhwc_bwd_params --------------------------
	.section	.nv.shared._Z35group_norm_nhwc_bwd_one_pass_kernelI11Bf16IOFp16WLi64ELi40ELi640EEv26Group_norm_nhwc_bwd_params,"aw",@nobits
	.sectionflags	@""
	.align	16
.nv.shared._Z35group_norm_nhwc_bwd_one_pass_kernelI11Bf16IOFp16WLi64ELi40ELi640EEv26Group_norm_nhwc_bwd_params:
	.zero		11472


//--------------------- .nv.shared._Z35group_norm_nhwc_bwd_one_pass_kernelI11Bf16IOFp16WLi128ELi40ELi640EEv26Group_norm_nhwc_bwd_params --------------------------
	.section	.nv.shared._Z35group_norm_nhwc_bwd_one_pass_kernelI11Bf16IOFp16WLi128ELi40ELi640EEv26Group_norm_nhwc_bwd_params,"aw",@nobits
	.sectionflags	@""
	.align	16
.nv.shared._Z35group_norm_nhwc_bwd_one_pass_kernelI11Bf16IOFp16WLi128ELi40ELi640EEv26Group_norm_nhwc_bwd_params:
	.zero		11472


//--------------------- .nv.shared._Z35group_norm_nhwc_bwd_one_pass_kernelI11Bf16IOFp16WLi256ELi40ELi640EEv26Group_norm_nhwc_bwd_params --------------------------
	.section	.nv.shared._Z35group_norm_nhwc_bwd_one_pass_kernelI11Bf16IOFp16WLi256ELi40ELi640EEv26Group_norm_nhwc_bwd_params,"aw",@nobits
	.sectionflags	@""
	.align	16
.nv.shared._Z35group_norm_nhwc_bwd_one_pass_kernelI11Bf16IOFp16WLi256ELi40ELi640EEv26Group_norm_nhwc_bwd_params:
	.zero		11472


//--------------------- .nv.shared._Z35group_norm_nhwc_bwd_one_pass_kernelI11Bf16IOFp16WLi512ELi40ELi640EEv26Group_norm_nhwc_bwd_params --------------------------
	.section	.nv.shared._Z35group_norm_nhwc_bwd_one_pass_kernelI11Bf16IOFp16WLi512ELi40ELi640EEv26Group_norm_nhwc_bwd_params,"aw",@nobits
	.sectionflags	@""
	.align	16
.nv.shared._Z35group_norm_nhwc_bwd_one_pass_kernelI11Bf16IOFp16WLi512ELi40ELi640EEv26Group_norm_nhwc_bwd_params:
	.zero		11472


//--------------------- .nv.shared._Z35group_norm_nhwc_bwd_one_pass_kernelI11Fp16IOFp32WLi64ELi40ELi640EEv26Group_norm_nhwc_bwd_params --------------------------
	.section	.nv.shared._Z35group_norm_nhwc_bwd_one_pass_kernelI11Fp16IOFp32WLi64ELi40ELi640EEv26Group_norm_nhwc_bwd_params,"aw",@nobits
	.sectionflags	@""
	.align	16
.nv.shared._Z35group_norm_nhwc_bwd_one_pass_kernelI11Fp16IOFp32WLi64ELi40ELi640EEv26Group_norm_nhwc_bwd_params:
	.zero		11472


//--------------------- .nv.shared._Z35group_norm_nhwc_bwd_one_pass_kernelI11Fp16IOFp32WLi128ELi40ELi640EEv26Group_norm_nhwc_bwd_params --------------------------
	.section	.nv.shared._Z35group_norm_nhwc_bwd_one_pass_kernelI11Fp16IOFp32WLi128ELi40ELi640EEv26Group_norm_nhwc_bwd_params,"aw",@nobits
	.sectionflags	@""
	.align	16
.nv.shared._Z35group_norm_nhwc_bwd_one_pass_kernelI11Fp16IOFp32WLi128ELi40ELi640EEv26Group_norm_nhwc_bwd_params:
	.zero		11472


//--------------------- .nv.shared._Z35group_norm_nhwc_bwd_one_pass_kernelI11Fp16IOFp32WLi256ELi40ELi640EEv26Group_norm_nhwc_bwd_params --------------------------
	.section	.nv.shared._Z35group_norm_nhwc_bwd_one_pass_kernelI11Fp16IOFp32WLi256ELi40ELi640EEv26Group_norm_nhwc_bwd_params,"aw",@nobits
	.sectionflags	@""
	.align	16
.nv.shared._Z35group_norm_nhwc_bwd_one_pass_kernelI11Fp16IOFp32WLi256ELi40ELi640EEv26Group_norm_nhwc_bwd_params:
	.zero		11472


//--------------------- .nv.shared._Z35group_norm_nhwc_bwd_one_pass_kernelI11Fp16IOFp32WLi512ELi40ELi640EEv26Group_norm_nhwc_bwd_params --------------------------
	.section	.nv.shared._Z35group_norm_nhwc_bwd_one_pass_kernelI11Fp16IOFp32WLi512ELi40ELi640EEv26Group_norm_nhwc_bwd_params,"aw",@nobits
	.sectionflags	@""
	.align	16
.nv.shared._Z35group_norm_nhwc_bwd_one_pass_kernelI11Fp16IOFp32WLi512ELi40ELi640EEv26Group_norm_nhwc_bwd_params:
	.zero		11472


//--------------------- .nv.shared._Z35group_norm_nhwc_bwd_one_pass_kernelI11Fp16IOBf16WLi64ELi40ELi640EEv26Group_norm_nhwc_bwd_params --------------------------
	.section	.nv.shared._Z35group_norm_nhwc_bwd_one_pass_kernelI11Fp16IOBf16WLi64ELi40ELi640EEv26Group_norm_nhwc_bwd_params,"aw",@nobits
	.sectionflags	@""
	.align	16
.nv.shared._Z35group_norm_nhwc_bwd_one_pass_kernelI11Fp16IOBf16WLi64ELi40ELi640EEv26Group_norm_nhwc_bwd_params:
	.zero		11472


//--------------------- .nv.shared._Z35group_norm_nhwc_bwd_one_pass_kernelI11Fp16IOBf16WLi128ELi40ELi640EEv26Group_norm_nhwc_bwd_params --------------------------
	.section	.nv.shared._Z35group_norm_nhwc_bwd_one_pass_kernelI11Fp16IOBf16WLi128ELi40ELi640EEv26Group_norm_nhwc_bwd_params,"aw",@nobits
	.sectionflags	@""
	.align	16
.nv.shared._Z35group_norm_nhwc_bwd_one_pass_kernelI11Fp16IOBf16WLi128ELi40ELi640EEv26Group_norm_nhwc_bwd_params:
	.zero		11472


//--------------------- .nv.shared._Z35group_norm_nhwc_bwd_one_pass_kernelI11Fp16IOBf16WLi256ELi40ELi640EEv26Group_norm_nhwc_bwd_params --------------------------
	.section	.nv.shared._Z35group_norm_nhwc_bwd_one_pass_kernelI11Fp16IOBf16WLi256ELi40ELi640EEv26Group_norm_nhwc_bwd_params,"aw",@nobits
	.sectionflags	@""
	.align	16
.nv.shared._Z35group_norm_nhwc_bwd_one_pass_kernelI11Fp16IOBf16WLi256ELi40ELi640EEv26Group_norm_nhwc_bwd_params:
	.zero		11472


//--------------------- .nv.shared._Z35group_norm_nhwc_bwd_one_pass_kernelI11Fp16IOBf16WLi512ELi40ELi640EEv26Group_norm_nhwc_bwd_params --------------------------
	.section	.nv.shared._Z35group_norm_nhwc_bwd_one_pass_kernelI11Fp16IOBf16WLi512ELi40ELi640EEv26Group_norm_nhwc_bwd_params,"aw",@nobits
	.sectionflags	@""
	.align	16
.nv.shared._Z35group_norm_nhwc_bwd_one_pass_kernelI11Fp16IOBf16WLi512ELi40ELi640EEv26Group_norm_nhwc_bwd_params:
	.zero		11472


//--------------------- .nv.shared._Z35group_norm_nhwc_bwd_one_pass_kernelI11Fp16IOFp16WLi64ELi40ELi640EEv26Group_norm_nhwc_bwd_params --------------------------
	.section	.nv.shared._Z35group_norm_nhwc_bwd_one_pass_kernelI11Fp16IOFp16WLi64ELi40ELi640EEv26Group_norm_nhwc_bwd_params,"aw",@nobits
	.sectionflags	@""
	.align	16
.nv.shared._Z35group_norm_nhwc_bwd_one_pass_kernelI11Fp16IOFp16WLi64ELi40ELi640EEv26Group_norm_nhwc_bwd_params:
	.zero		11472


//--------------------- .nv.shared._Z35group_norm_nhwc_bwd_one_pass_kernelI11Fp16IOFp16WLi128ELi40ELi640EEv26Group_norm_nhwc_bwd_params --------------------------
	.section	.nv.shared._Z35group_norm_nhwc_bwd_one_pass_kernelI11Fp16IOFp16WLi128ELi40ELi640EEv26Group_norm_nhwc_bwd_params,"aw",@nobits
	.sectionflags	@""
	.align	16
.nv.shared._Z35group_norm_nhwc_bwd_one_pass_kernelI11Fp16IOFp16WLi128ELi40ELi640EEv26Group_norm_nhwc_bwd_params:
	.zero		11472


//--------------------- .nv.shared._Z35group_norm_nhwc_bwd_one_pass_kernelI11Fp16IOFp16WLi256ELi40ELi640EEv26Group_norm_nhwc_bwd_params --------------------------
	.section	.nv.shared._Z35group_norm_nhwc_bwd_one_pass_kernelI11Fp16IOFp16WLi256ELi40ELi640EEv26Group_norm_nhwc_bwd_params,"aw",@nobits
	.sectionflags	@""
	.align	16
.nv.shared._Z35group_norm_nhwc_bwd_one_pass_kernelI11Fp16IOFp16WLi256ELi40ELi640EEv26Group_norm_nhwc_bwd_params:
	.zero		11472


//--------------------- .nv.shared._Z35group_norm_nhwc_bwd_one_pass_kernelI11Fp16IOFp16WLi512ELi40ELi640EEv26Group_norm_nhwc_bwd_params --------------------------
	.section	.nv.shared._Z35group_norm_nhwc_bwd_one_pass_kernelI11Fp16IOFp16WLi512ELi40ELi640EEv26Group_norm_nhwc_bwd_params,"aw",@nobits
	.sectionflags	@""
	.align	16
.nv.shared._Z35group_norm_nhwc_bwd_one_pass_kernelI11Fp16IOFp16WLi512ELi40ELi640EEv26Group_norm_nhwc_bwd_params:
	.zero		11472


//--------------------- .nv.shared._Z35group_norm_nhwc_bwd_one_pass_kernelI11Fp32IOFp32WLi64ELi40ELi640EEv26Group_norm_nhwc_bwd_params --------------------------
	.section	.nv.shared._Z35group_norm_nhwc_bwd_one_pass_kernelI11Fp32IOFp32WLi64ELi40ELi640EEv26Group_norm_nhwc_bwd_params,"aw",@nobits
	.sectionflags	@""
	.align	16
.nv.shared._Z35group_norm_nhwc_bwd_one_pass_kernelI11Fp32IOFp32WLi64ELi40ELi640EEv26Group_norm_nhwc_bwd_params:
	.zero		11472


//--------------------- .nv.shared._Z35group_norm_nhwc_bwd_one_pass_kernelI11Fp32IOFp32WLi128ELi40ELi640EEv26Group_norm_nhwc_bwd_params --------------------------
	.section	.nv.shared._Z35group_norm_nhwc_bwd_one_pass_kernelI11Fp32IOFp32WLi128ELi40ELi640EEv26Group_norm_nhwc_bwd_params,"aw",@nobits
	.sectionflags	@""
	.align	16
.nv.shared._Z35group_norm_nhwc_bwd_one_pass_kernelI11Fp32IOFp32WLi128ELi40ELi640EEv26Group_norm_nhwc_bwd_params:
	.zero		11472


//--------------------- .nv.shared._Z35group_norm_nhwc_bwd_one_pass_kernelI11Fp32IOFp32WLi256ELi40ELi640EEv26Group_norm_nhwc_bwd_params --------------------------
	.section	.nv.shared._Z35group_norm_nhwc_bwd_one_pass_kernelI11Fp32IOFp32WLi256ELi40ELi640EEv26Group_norm_nhwc_bwd_params,"aw",@nobits
	.sectionflags	@""
	.align	16
.nv.shared._Z35group_norm_nhwc_bwd_one_pass_kernelI11Fp32IOFp32WLi256ELi40ELi640EEv26Group_norm_nhwc_bwd_params:
	.zero		11472


//--------------------- .nv.shared._Z35group_norm_nhwc_bwd_one_pass_kernelI11Fp32IOFp32WLi512ELi40ELi640EEv26Group_norm_nhwc_bwd_params --------------------------
	.section	.nv.shared._Z35group_norm_nhwc_bwd_one_pass_kernelI11Fp32IOFp32WLi512ELi40ELi640EEv26Group_norm_nhwc_bwd_params,"aw",@nobits
	.sectionflags	@""
	.align	16
.nv.shared._Z35group_norm_nhwc_bwd_one_pass_kernelI11Fp32IOFp32WLi512ELi40ELi640EEv26Group_norm_nhwc_bwd_params:
	.zero		11472


//--------------------- .nv.shared._Z35group_norm_nhwc_bwd_one_pass_kernelI11Fp32IOBf16WLi64ELi40ELi640EEv26Group_norm_nhwc_bwd_params --------------------------
	.section	.nv.shared._Z35group_norm_nhwc_bwd_one_pass_kernelI11Fp32IOBf16WLi64ELi40ELi640EEv26Group_norm_nhwc_bwd_params,"aw",@nobits
	.sectionflags	@""
	.align	16
.nv.shared._Z35group_norm_nhwc_bwd_one_pass_kernelI11Fp32IOBf16WLi64ELi40ELi640EEv26Group_norm_nhwc_bwd_params:
	.zero		11472


//--------------------- .nv.shared._Z35group_norm_nhwc_bwd_one_pass_kernelI11Fp32IOBf16WLi128ELi40ELi640EEv26Group_norm_nhwc_bwd_params --------------------------
	.section	.nv.shared._Z35group_norm_nhwc_bwd_one_pass_kernelI11Fp32IOBf16WLi128ELi40ELi640EEv26Group_norm_nhwc_bwd_params,"aw",@nobits
	.sectionflags	@""
	.align	16
.nv.shared._Z35group_norm_nhwc_bwd_one_pass_kernelI11Fp32IOBf16WLi128ELi40ELi640EEv26Group_norm_nhwc_bwd_params:
	.zero		11472


//--------------------- .nv.shared._Z35group_norm_nhwc_bwd_one_pass_kernelI11Fp32IOBf16WLi256ELi40ELi640EEv26Group_norm_nhwc_bwd_params --------------------------
	.section	.nv.shared._Z35group_norm_nhwc_bwd_one_pass_kernelI11Fp32IOBf16WLi256ELi40ELi640EEv26Group_norm_nhwc_bwd_params,"aw",@nobits
	.sectionflags	@""
	.align	16
.nv.shared._Z35group_norm_nhwc_bwd_one_pass_kernelI11Fp32IOBf16WLi256ELi40ELi640EEv26Group_norm_nhwc_bwd_params:
	.zero		11472


//--------------------- .nv.shared._Z35group_norm_nhwc_bwd_one_pass_kernelI11Fp32IOBf16WLi512ELi40ELi640EEv26Group_norm_nhwc_bwd_params --------------------------
	.section	.nv.shared._Z35group_norm_nhwc_bwd_one_pass_kernelI11Fp32IOBf16WLi512ELi40ELi640EEv26Group_norm_nhwc_bwd_params,"aw",@nobits
	.sectionflags	@""
	.align	16
.nv.shared._Z35group_norm_nhwc_bwd_one_pass_kernelI11Fp32IOBf16WLi512ELi40ELi640EEv26Group_norm_nhwc_bwd_params:
	.zero		11472


//--------------------- .nv.shared._Z35group_norm_nhwc_bwd_one_pass_kernelI11Fp32IOFp16WLi64ELi40ELi640EEv26Group_norm_nhwc_bwd_params --------------------------
	.section	.nv.shared._Z35group_norm_nhwc_bwd_one_pass_kernelI11Fp32IOFp16WLi64ELi40ELi640EEv26Group_norm_nhwc_bwd_params,"aw",@nobits
	.sectionflags	@""
	.align	16
.nv.shared._Z35group_norm_nhwc_bwd_one_pass_kernelI11Fp32IOFp16WLi64ELi40ELi640EEv26Group_norm_nhwc_bwd_params:
	.zero		11472


//--------------------- .nv.shared._Z35group_norm_nhwc_bwd_one_pass_kernelI11Fp32IOFp16WLi128ELi40ELi640EEv26Group_norm_nhwc_bwd_params --------------------------
	.section	.nv.shared._Z35group_norm_nhwc_bwd_one_pass_kernelI11Fp32IOFp16WLi128ELi40ELi640EEv26Group_norm_nhwc_bwd_params,"aw",@nobits
	.sectionflags	@""
	.align	16
.nv.shared._Z35group_norm_nhwc_bwd_one_pass_kernelI11Fp32IOFp16WLi128ELi40ELi640EEv26Group_norm_nhwc_bwd_params:
	.zero		11472


//--------------------- .nv.shared._Z35group_norm_nhwc_bwd_one_pass_kernelI11Fp32IOFp16WLi256ELi40ELi640EEv26Group_norm_nhwc_bwd_params --------------------------
	.section	.nv.shared._Z35group_norm_nhwc_bwd_one_pass_kernelI11Fp32IOFp16WLi256ELi40ELi640EEv26Group_norm_nhwc_bwd_params,"aw",@nobits
	.sectionflags	@""
	.align	16
.nv.shared._Z35group_norm_nhwc_bwd_one_pass_kernelI11Fp32IOFp16WLi256ELi40ELi640EEv26Group_norm_nhwc_bwd_params:
	.zero		11472


//--------------------- .nv.shared._Z35group_norm_nhwc_bwd_one_pass_kernelI11Fp32IOFp16WLi512ELi40ELi640EEv26Group_norm_nhwc_bwd_params --------------------------
	.section	.nv.shared._Z35group_norm_nhwc_bwd_one_pass_kernelI11Fp32IOFp16WLi512ELi40ELi640EEv26Group_norm_nhwc_bwd_params,"aw",@nobits
	.sectionflags	@""
	.align	16
.nv.shared._Z35group_norm_nhwc_bwd_one_pass_kernelI11Fp32IOFp16WLi512ELi40ELi640EEv26Group_norm_nhwc_bwd_params:
	.zero		11472


//--------------------- .nv.shared._Z35group_norm_nhwc_fwd_one_pass_kernelI11Bf16IOFp32WLi64ELi40ELi640EEv26Group_norm_nhwc_fwd_params --------------------------
	.section	.nv.shared._Z35group_norm_nhwc_fwd_one_pass_kernelI11Bf16IOFp32WLi64ELi40ELi640EEv26Group_norm_nhwc_fwd_params,"aw",@nobits
	.sectionflags	@""
	.align	8
.nv.shared._Z35group_norm_nhwc_fwd_one_pass_kernelI11Bf16IOFp32WLi64ELi40ELi640EEv26Group_norm_nhwc_fwd_params:
	.zero		1224


//--------------------- .nv.shared._Z35group_norm_nhwc_fwd_one_pass_kernelI11Bf16IOFp32WLi128ELi40ELi640EEv26Group_norm_nhwc_fwd_params --------------------------
	.section	.nv.shared._Z35group_norm_nhwc_fwd_one_pass_kernelI11Bf16IOFp32WLi128ELi40ELi640EEv26Group_norm_nhwc_fwd_params,"aw",@nobits
	.sectionflags	@""
	.align	8
.nv.shared._Z35group_norm_nhwc_fwd_one_pass_kernelI11Bf16IOFp32WLi128ELi40ELi640EEv26Group_norm_nhwc_fwd_params:
	.zero		1224


//--------------------- .nv.shared._Z35group_norm_nhwc_fwd_one_pass_kernelI11Bf16IOFp32WLi256ELi40ELi640EEv26Group_norm_nhwc_fwd_params --------------------------
	.section	.nv.shared._Z35group_norm_nhwc_fwd_one_pass_kernelI11Bf16IOFp32WLi256ELi40ELi640EEv26Group_norm_nhwc_fwd_params,"aw",@nobits
	.sectionflags	@""
	.align	8
.nv.shared._Z35group_norm_nhwc_fwd_one_pass_kernelI11Bf16IOFp32WLi256ELi40ELi640EEv26Group_norm_nhwc_fwd_params:
	.zero		1224


//--------------------- .nv.shared._Z35group_norm_nhwc_fwd_one_pass_kernelI11Bf16IOFp32WLi512ELi40ELi640EEv26Group_norm_nhwc_fwd_params --------------------------
	.section	.nv.shared._Z35group_norm_nhwc_fwd_one_pass_kernelI11Bf16IOFp32WLi512ELi40ELi640EEv26Group_norm_nhwc_fwd_params,"aw",@nobits
	.sectionflags	@""
	.align	8
.nv.shared._Z35group_norm_nhwc_fwd_one_pass_kernelI11Bf16IOFp32WLi512ELi40ELi640EEv26Group_norm_nhwc_fwd_params:
	.zero		1224


//--------------------- .nv.shared._Z35group_norm_nhwc_fwd_one_pass_kernelI11Bf16IOBf16WLi64ELi40ELi640EEv26Group_norm_nhwc_fwd_params --------------------------
	.section	.nv.shared._Z35group_norm_nhwc_fwd_one_pass_kernelI11Bf16IOBf16WLi64ELi40ELi640EEv26Group_norm_nhwc_fwd_params,"aw",@nobits
	.sectionflags	@""
	.align	8
.nv.shared._Z35group_norm_nhwc_fwd_one_pass_kernelI11Bf16IOBf16WLi64ELi40ELi640EEv26Group_norm_nhwc_fwd_params:
	.zero		1224


//--------------------- .nv.shared._Z35group_norm_nhwc_fwd_one_pass_kernelI11Bf16IOBf16WLi128ELi40ELi640EEv26Group_norm_nhwc_fwd_params --------------------------
	.section	.nv.shared._Z35group_norm_nhwc_fwd_one_pass_kernelI11Bf16IOBf16WLi128ELi40ELi640EEv26Group_norm_nhwc_fwd_params,"aw",@nobits
	.sectionflags	@""
	.align	8
.nv.shared._Z35group_norm_nhwc_fwd_one_pass_kernelI11Bf16IOBf16WLi128ELi40ELi640EEv26Group_norm_nhwc_fwd_params:
	.zero		1224


//--------------------- .nv.shared._Z35group_norm_nhwc_fwd_one_pass_kernelI11Bf16IOBf16WLi256ELi40ELi640EEv26Group_norm_nhwc_fwd_params --------------------------
	.section	.nv.shared._Z35group_norm_nhwc_fwd_one_pass_kernelI11Bf16IOBf16WLi256ELi40ELi640EEv26Group_norm_nhwc_fwd_params,"aw",@nobits
	.sectionflags	@""
	.align	8
.nv.shared._Z35group_norm_nhwc_fwd_one_pass_kernelI11Bf16IOBf16WLi256ELi40ELi640EEv26Group_norm_nhwc_fwd_params:
	.zero		1224


//--------------------- .nv.shared._Z35group_norm_nhwc_fwd_one_pass_kernelI11Bf16IOBf16WLi512ELi40ELi640EEv26Group_norm_nhwc_fwd_params --------------------------
	.section	.nv.shared._Z35group_norm_nhwc_fwd_one_pass_kernelI11Bf16IOBf16WLi512ELi40ELi640EEv26Group_norm_nhwc_fwd_params,"aw",@nobits
	.sectionflags	@""
	.align	8
.nv.shared._Z35group_norm_nhwc_fwd_one_pass_kernelI11Bf16IOBf16WLi512ELi40ELi640EEv26Group_norm_nhwc_fwd_params:
	.zero		1224


//--------------------- .nv.shared._Z35group_norm_nhwc_fwd_one_pass_kernelI11Bf16IOFp16WLi64ELi40ELi640EEv26Group_norm_nhwc_fwd_params --------------------------
	.section	.nv.shared._Z35group_norm_nhwc_fwd_one_pass_kernelI11Bf16IOFp16WLi64ELi40ELi640EEv26Group_norm_nhwc_fwd_params,"aw",@nobits
	.sectionflags	@""
	.align	8
.nv.shared._Z35group_norm_nhwc_fwd_one_pass_kernelI11Bf16IOFp16WLi64ELi40ELi640EEv26Group_norm_nhwc_fwd_params:
	.zero		1224


//--------------------- .nv.shared._Z35group_norm_nhwc_fwd_one_pass_kernelI11Bf16IOFp16WLi128ELi40ELi640EEv26Group_norm_nhwc_fwd_params --------------------------
	.section	.nv.shared._Z35group_norm_nhwc_fwd_one_pass_kernelI11Bf16IOFp16WLi128ELi40ELi640EEv26Group_norm_nhwc_fwd_params,"aw",@nobits
	.sectionflags	@""
	.align	8
.nv.shared._Z35group_norm_nhwc_fwd_one_pass_kernelI11Bf16IOFp16WLi128ELi40ELi640EEv26Group_norm_nhwc_fwd_params:
	.zero		1224


//--------------------- .nv.shared._Z35group_norm_nhwc_fwd_one_pass_kernelI11Bf16IOFp16WLi256ELi40ELi640EEv26Group_norm_nhwc_fwd_params --------------------------
	.section	.nv.shared._Z35group_norm_nhwc_fwd_one_pass_kernelI11Bf16IOFp16WLi256ELi40ELi640EEv26Group_norm_nhwc_fwd_params,"aw",@nobits
	.sectionflags	@""
	.align	8
.nv.shared._Z35group_norm_nhwc_fwd_one_pass_kernelI11Bf16IOFp16WLi256ELi40ELi640EEv26Group_norm_nhwc_fwd_params:
	.zero		1224


//--------------------- .nv.shared._Z35group_norm_nhwc_fwd_one_pass_kernelI11Bf16IOFp16WLi512ELi40ELi640EEv26Group_norm_nhwc_fwd_params --------------------------
	.section	.nv.shared._Z35group_norm_nhwc_fwd_one_pass_kernelI11Bf16IOFp16WLi512ELi40ELi640EEv26Group_norm_nhwc_fwd_params,"aw",@nobits
	.sectionflags	@""
	.align	8
.nv.shared._Z35group_norm_nhwc_fwd_one_pass_kernelI11Bf16IOFp16WLi512ELi40ELi640EEv26Group_norm_nhwc_fwd_params:
	.zero		1224


//--------------------- .nv.shared._Z35group_norm_nhwc_fwd_one_pass_kernelI11Fp16IOFp32WLi64ELi40ELi640EEv26Group_norm_nhwc_fwd_params --------------------------
	.section	.nv.shared._Z35group_norm_nhwc_fwd_one_pass_kernelI11Fp16IOFp32WLi64ELi40ELi640EEv26Group_norm_nhwc_fwd_params,"aw",@nobits
	.sectionflags	@""
	.align	8
.nv.shared._Z35group_norm_nhwc_fwd_one_pass_kernelI11Fp16IOFp32WLi64ELi40ELi640EEv26Group_norm_nhwc_fwd_params:
	.zero		1224


//--------------------- .nv.shared._Z35group_norm_nhwc_fwd_one_pass_kernelI11Fp16IOFp32WLi128ELi40ELi640EEv26Group_norm_nhwc_fwd_params --------------------------
	.section	.nv.shared._Z35group_norm_nhwc_fwd_one_pass_kernelI11Fp16IOFp32WLi128ELi40ELi640EEv26Group_norm_nhwc_fwd_params,"aw",@nobits
	.sectionflags	@""
	.align	8
.nv.shared._Z35group_norm_nhwc_fwd_one_pass_kernelI11Fp16IOFp32WLi128ELi40ELi640EEv26Group_norm_nhwc_fwd_params:
	.zero		1224


//--------------------- .nv.shared._Z35group_norm_nhwc_fwd_one_pass_kernelI11Fp16IOFp32WLi256ELi40ELi640EEv26Group_norm_nhwc_fwd_params --------------------------
	.section	.nv.shared._Z35group_norm_nhwc_fwd_one_pass_kernelI11Fp16IOFp32WLi256ELi40ELi640EEv26Group_norm_nhwc_fwd_params,"aw",@nobits
	.sectionflags	@""
	.align	8
.nv.shared._Z35group_norm_nhwc_fwd_one_pass_kernelI11Fp16IOFp32WLi256ELi40ELi640EEv26Group_norm_nhwc_fwd_params:
	.zero		1224


//--------------------- .nv.shared._Z35group_norm_nhwc_fwd_one_pass_kernelI11Fp16IOFp32WLi512ELi40ELi640EEv26Group_norm_nhwc_fwd_params --------------------------
	.section	.nv.shared._Z35group_norm_nhwc_fwd_one_pass_kernelI11Fp16IOFp32WLi512ELi40ELi640EEv26Group_norm_nhwc_fwd_params,"aw",@nobits
	.sectionflags	@""
	.align	8
.nv.shared._Z35group_norm_nhwc_fwd_one_pass_kernelI11Fp16IOFp32WLi512ELi40ELi640EEv26Group_norm_nhwc_fwd_params:
	.zero		1224


//--------------------- .nv.shared._Z35group_norm_nhwc_fwd_one_pass_kernelI11Fp16IOBf16WLi64ELi40ELi640EEv26Group_norm_nhwc_fwd_params --------------------------
	.section	.nv.shared._Z35group_norm_nhwc_fwd_one_pass_kernelI11Fp16IOBf16WLi64ELi40ELi640EEv26Group_norm_nhwc_fwd_params,"aw",@nobits
	.sectionflags	@""
	.align	8
.nv.shared._Z35group_norm_nhwc_fwd_one_pass_kernelI11Fp16IOBf16WLi64ELi40ELi640EEv26Group_norm_nhwc_fwd_params:
	.zero		1224


//--------------------- .nv.shared._Z35group_norm_nhwc_fwd_one_pass_kernelI11Fp16IOBf16WLi128ELi40ELi640EEv26Group_norm_nhwc_fwd_params --------------------------
	.section	.nv.shared._Z35group_norm_nhwc_fwd_one_pass_kernelI11Fp16IOBf16WLi128ELi40ELi640EEv26Group_norm_nhwc_fwd_params,"aw",@nobits
	.sectionflags	@""
	.align	8
.nv.shared._Z35group_norm_nhwc_fwd_one_pass_kernelI11Fp16IOBf16WLi128ELi40ELi640EEv26Group_norm_nhwc_fwd_params:
	.zero		1224


//--------------------- .nv.shared._Z35group_norm_nhwc_fwd_one_pass_kernelI11Fp16IOBf16WLi256ELi40ELi640EEv26Group_norm_nhwc_fwd_params --------------------------
	.section	.nv.shared._Z35group_norm_nhwc_fwd_one_pass_kernelI11Fp16IOBf16WLi256ELi40ELi640EEv26Group_norm_nhwc_fwd_params,"aw",@nobits
	.sectionflags	@""
	.align	8
.nv.shared._Z35group_norm_nhwc_fwd_one_pass_kernelI11Fp16IOBf16WLi256ELi40ELi640EEv26Group_norm_nhwc_fwd_params:
	.zero		1224


//--------------------- .nv.shared._Z35group_norm_nhwc_fwd_one_pass_kernelI11Fp16IOBf16WLi512ELi40ELi640EEv26Group_norm_nhwc_fwd_params --------------------------
	.section	.nv.shared._Z35group_norm_nhwc_fwd_one_pass_kernelI11Fp16IOBf16WLi512ELi40ELi640EEv26Group_norm_nhwc_fwd_params,"aw",@nobits
	.sectionflags	@""
	.align	8
.nv.shared._Z35group_norm_nhwc_fwd_one_pass_kernelI11Fp16IOBf16WLi512ELi40ELi640EEv26Group_norm_nhwc_fwd_params:
	.zero		1224


//--------------------- .nv.shared._Z35group_norm_nhwc_fwd_one_pass_kernelI11Fp16IOFp16WLi64ELi40ELi640EEv26Group_norm_nhwc_fwd_params --------------------------
	.section	.nv.shared._Z35group_norm_nhwc_fwd_one_pass_kernelI11Fp16IOFp16WLi64ELi40ELi640EEv26Group_norm_nhwc_fwd_params,"aw",@nobits
	.sectionflags	@""
	.align	8
.nv.shared._Z35group_norm_nhwc_fwd_one_pass_kernelI11Fp16IOFp16WLi64ELi40ELi640EEv26Group_norm_nhwc_fwd_params:
	.zero		1224


//--------------------- .nv.shared._Z35group_norm_nhwc_fwd_one_pass_kernelI11Fp16IOFp16WLi128ELi40ELi640EEv26Group_norm_nhwc_fwd_params --------------------------
	.section	.nv.shared._Z35group_norm_nhwc_fwd_one_pass_kernelI11Fp16IOFp16WLi128ELi40ELi640EEv26Group_norm_nhwc_fwd_params,"aw",@nobits
	.sectionflags	@""
	.align	8
.nv.shared._Z35group_norm_nhwc_fwd_one_pass_kernelI11Fp16IOFp16WLi128ELi40ELi640EEv26Group_norm_nhwc_fwd_params:
	.zero		1224


//--------------------- .nv.shared._Z35group_norm_nhwc_fwd_one_pass_kernelI11Fp16IOFp16WLi256ELi40ELi640EEv26Group_norm_nhwc_fwd_params --------------------------
	.section	.nv.shared._Z35group_norm_nhwc_fwd_one_pass_kernelI11Fp16IOFp16WLi256ELi40ELi640EEv26Group_norm_nhwc_fwd_params,"aw",@nobits
	.sectionflags	@""
	.align	8
.nv.shared._Z35group_norm_nhwc_fwd_one_pass_kernelI11Fp16IOFp16WLi256ELi40ELi640EEv26Group_norm_nhwc_fwd_params:
	.zero		1224


//--------------------- .nv.shared._Z35group_norm_nhwc_fwd_one_pass_kernelI11Fp16IOFp16WLi512ELi40ELi640EEv26Group_norm_nhwc_fwd_params --------------------------
	.section	.nv.shared._Z35group_norm_nhwc_fwd_one_pass_kernelI11Fp16IOFp16WLi512ELi40ELi640EEv26Group_norm_nhwc_fwd_params,"aw",@nobits
	.sectionflags	@""
	.align	8
.nv.shared._Z35group_norm_nhwc_fwd_one_pass_kernelI11Fp16IOFp16WLi512ELi40ELi640EEv26Group_norm_nhwc_fwd_params:
	.zero		1224


//--------------------- .nv.shared._Z35group_norm_nhwc_fwd_one_pass_kernelI11Fp32IOFp32WLi64ELi40ELi640EEv26Group_norm_nhwc_fwd_params --------------------------
	.section	.nv.shared._Z35group_norm_nhwc_fwd_one_pass_kernelI11Fp32IOFp32WLi64ELi40ELi640EEv26Group_norm_nhwc_fwd_params,"aw",@nobits
	.sectionflags	@""
	.align	8
.nv.shared._Z35group_norm_nhwc_fwd_one_pass_kernelI11Fp32IOFp32WLi64ELi40ELi640EEv26Group_norm_nhwc_fwd_params:
	.zero		1224


//--------------------- .nv.shared._Z35group_norm_nhwc_fwd_one_pass_kernelI11Fp32IOFp32WLi128ELi40ELi640EEv26Group_norm_nhwc_fwd_params --------------------------
	.section	.nv.shared._Z35group_norm_nhwc_fwd_one_pass_kernelI11Fp32IOFp32WLi128ELi40ELi640EEv26Group_norm_nhwc_fwd_params,"aw",@nobits
	.sectionflags	@""
	.align	8
.nv.shared._Z35group_norm_nhwc_fwd_one_pass_kernelI11Fp32IOFp32WLi128ELi40ELi640EEv26Group_norm_nhwc_fwd_params:
	.zero		1224


//--------------------- .nv.shared._Z35group_norm_nhwc_fwd_one_pass_kernelI11Fp32IOFp32WLi256ELi40ELi640EEv26Group_norm_nhwc_fwd_params --------------------------
	.section	.nv.shared._Z35group_norm_nhwc_fwd_one_pass_kernelI11Fp32IOFp32WLi256ELi40ELi640EEv26Group_norm_nhwc_fwd_params,"aw",@nobits
	.sectionflags	@""
	.align	8
.nv.shared._Z35group_norm_nhwc_fwd_one_pass_kernelI11Fp32IOFp32WLi256ELi40ELi640EEv26Group_norm_nhwc_fwd_params:
	.zero		1224


//--------------------- .nv.shared._Z35group_norm_nhwc_fwd_one_pass_kernelI11Fp32IOFp32WLi512ELi40ELi640EEv26Group_norm_nhwc_fwd_params --------------------------
	.section	.nv.shared._Z35group_norm_nhwc_fwd_one_pass_kernelI11Fp32IOFp32WLi512ELi40ELi640EEv26Group_norm_nhwc_fwd_params,"aw",@nobits
	.sectionflags	@""
	.align	8
.nv.shared._Z35group_norm_nhwc_fwd_one_pass_kernelI11Fp32IOFp32WLi512ELi40ELi640EEv26Group_norm_nhwc_fwd_params:
	.zero		1224


//--------------------- .nv.shared._Z35group_norm_nhwc_fwd_one_pass_kernelI11Fp32IOBf16WLi64ELi40ELi640EEv26Group_norm_nhwc_fwd_params --------------------------
	.section	.nv.shared._Z35group_norm_nhwc_fwd_one_pass_kernelI11Fp32IOBf16WLi64ELi40ELi640EEv26Group_norm_nhwc_fwd_params,"aw",@nobits
	.sectionflags	@""
	.align	8
.nv.shared._Z35group_norm_nhwc_fwd_one_pass_kernelI11Fp32IOBf16WLi64ELi40ELi640EEv26Group_norm_nhwc_fwd_params:
	.zero		1224


//--------------------- .nv.shared._Z35group_norm_nhwc_fwd_one_pass_kernelI11Fp32IOBf16WLi128ELi40ELi640EEv26Group_norm_nhwc_fwd_params --------------------------
	.section	.nv.shared._Z35group_norm_nhwc_fwd_one_pass_kernelI11Fp32IOBf16WLi128ELi40ELi640EEv26Group_norm_nhwc_fwd_params,"aw",@nobits
	.sectionflags	@""
	.align	8
.nv.shared._Z35group_norm_nhwc_fwd_one_pass_kernelI11Fp32IOBf16WLi128ELi40ELi640EEv26Group_norm_nhwc_fwd_params:
	.zero		1224


//--------------------- .nv.shared._Z35group_norm_nhwc_fwd_one_pass_kernelI11Fp32IOBf16WLi256ELi40ELi640EEv26Group_norm_nhwc_fwd_params --------------------------
	.section	.nv.shared._Z35group_norm_nhwc_fwd_one_pass_kernelI11Fp32IOBf16WLi256ELi40ELi640EEv26Group_norm_nhwc_fwd_params,"aw",@nobits
	.sectionflags	@""
	.align	8
.nv.shared._Z35group_norm_nhwc_fwd_one_pass_kernelI11Fp32IOBf16WLi256ELi40ELi640EEv26Group_norm_nhwc_fwd_params:
	.zero		1224


//--------------------- .nv.shared._Z35group_norm_nhwc_fwd_one_pass_kernelI11Fp32IOBf16WLi512ELi40ELi640EEv26Group_norm_nhwc_fwd_params --------------------------
	.section	.nv.shared._Z35group_norm_nhwc_fwd_one_pass_kernelI11Fp32IOBf16WLi512ELi40ELi640EEv26Group_norm_nhwc_fwd_params,"aw",@nobits
	.sectionflags	@""
	.align	8
.nv.shared._Z35group_norm_nhwc_fwd_one_pass_kernelI11Fp32IOBf16WLi512ELi40ELi640EEv26Group_norm_nhwc_fwd_params:
	.zero		1224


//--------------------- .nv.shared._Z35group_norm_nhwc_fwd_one_pass_kernelI11Fp32IOFp16WLi64ELi40ELi640EEv26Group_norm_nhwc_fwd_params --------------------------
	.section	.nv.shared._Z35group_norm_nhwc_fwd_one_pass_kernelI11Fp32IOFp16WLi64ELi40ELi640EEv26Group_norm_nhwc_fwd_params,"aw",@nobits
	.sectionflags	@""
	.align	8
.nv.shared._Z35group_norm_nhwc_fwd_one_pass_kernelI11Fp32IOFp16WLi64ELi40ELi640EEv26Group_norm_nhwc_fwd_params:
	.zero		1224


//--------------------- .nv.shared._Z35group_norm_nhwc_fwd_one_pass_kernelI11Fp32IOFp16WLi128ELi40ELi640EEv26Group_norm_nhwc_fwd_params --------------------------
	.section	.nv.shared._Z35group_norm_nhwc_fwd_one_pass_kernelI11Fp32IOFp16WLi128ELi40ELi640EEv26Group_norm_nhwc_fwd_params,"aw",@nobits
	.sectionflags	@""
	.align	8
.nv.shared._Z35group_norm_nhwc_fwd_one_pass_kernelI11Fp32IOFp16WLi128ELi40ELi640EEv26Group_norm_nhwc_fwd_params:
	.zero		1224


//--------------------- .nv.shared._Z35group_norm_nhwc_fwd_one_pass_kernelI11Fp32IOFp16WLi256ELi40ELi640EEv26Group_norm_nhwc_fwd_params --------------------------
	.section	.nv.shared._Z35group_norm_nhwc_fwd_one_pass_kernelI11Fp32IOFp16WLi256ELi40ELi640EEv26Group_norm_nhwc_fwd_params,"aw",@nobits
	.sectionflags	@""
	.align	8
.nv.shared._Z35group_norm_nhwc_fwd_one_pass_kernelI11Fp32IOFp16WLi256ELi40ELi640EEv26Group_norm_nhwc_fwd_params:
	.zero		1224


//--------------------- .nv.shared._Z35group_norm_nhwc_fwd_one_pass_kernelI11Fp32IOFp16WLi512ELi40ELi640EEv26Group_norm_nhwc_fwd_params --------------------------
	.section	.nv.shared._Z35group_norm_nhwc_fwd_one_pass_kernelI11Fp32IOFp16WLi512ELi40ELi640EEv26Group_norm_nhwc_fwd_params,"aw",@nobits
	.sectionflags	@""
	.align	8
.nv.shared._Z35group_norm_nhwc_fwd_one_pass_kernelI11Fp32IOFp16WLi512ELi40ELi640EEv26Group_norm_nhwc_fwd_params:
	.zero		1224


//--------------------- .nv.constant0._ZN3cub18CUB_300001_SM_10006detail11EmptyKernelIvEEvv --------------------------
	.section	.nv.constant0._ZN3cub18CUB_300001_SM_10006detail11EmptyKernelIvEEvv,"a",@progbits
	.sectionflags	@""
	.align	4
.nv.constant0._ZN3cub18CUB_300001_SM_10006detail11EmptyKernelIvEEvv:
	.zero		896


//--------------------- .nv.constant0._Z35group_norm_nhwc_bwd_one_pass_kernelI11Bf16IOFp32WLi64ELi40ELi640EEv26Group_norm_nhwc_bwd_params --------------------------
	.section	.nv.constant0._Z35group_norm_nhwc_bwd_one_pass_kernelI11Bf16IOFp32WLi64ELi40ELi640EEv26Group_norm_nhwc_bwd_params,"a",@progbits
	.sectionflags	@""
	.align	4
.nv.constant0._Z35group_norm_nhwc_bwd_one_pass_kernelI11Bf16IOFp32WLi64ELi40ELi640EEv26Group_norm_nhwc_bwd_params:
	.zero		1080


//--------------------- .nv.constant0._Z35group_norm_nhwc_bwd_one_pass_kernelI11Bf16IOFp32WLi128ELi40ELi640EEv26Group_norm_nhwc_bwd_params --------------------------
	.section	.nv.constant0._Z35group_norm_nhwc_bwd_one_pass_kernelI11Bf16IOFp32WLi128ELi40ELi640EEv26Group_norm_nhwc_bwd_params,"a",@progbits
	.sectionflags	@""
	.align	4
.nv.constant0._Z35group_norm_nhwc_bwd_one_pass_kernelI11Bf16IOFp32WLi128ELi40ELi640EEv26Group_norm_nhwc_bwd_params:
	.zero		1080


//--------------------- .nv.constant0._Z35group_norm_nhwc_bwd_one_pass_kernelI11Bf16IOFp32WLi256ELi40ELi640EEv26Group_norm_nhwc_bwd_params --------------------------
	.section	.nv.constant0._Z35group_norm_nhwc_bwd_one_pass_kernelI11Bf16IOFp32WLi256ELi40ELi640EEv26Group_norm_nhwc_bwd_params,"a",@progbits
	.sectionflags	@""
	.align	4
.nv.constant0._Z35group_norm_nhwc_bwd_one_pass_kernelI11Bf16IOFp32WLi256ELi40ELi640EEv26Group_norm_nhwc_bwd_params:
	.zero		1080


//--------------------- .nv.constant0._Z35group_norm_nhwc_bwd_one_pass_kernelI11Bf16IOFp32WLi512ELi40ELi640EEv26Group_norm_nhwc_bwd_params --------------------------
	.section	.nv.constant0._Z35group_norm_nhwc_bwd_one_pass_kernelI11Bf16IOFp32WLi512ELi40ELi640EEv26Group_norm_nhwc_bwd_params,"a",@progbits
	.sectionflags	@""
	.align	4
.nv.constant0._Z35group_norm_nhwc_bwd_one_pass_kernelI11Bf16IOFp32WLi512ELi40ELi640EEv26Group_norm_nhwc_bwd_params:
	.zero		1080


//--------------------- .nv.constant0._Z35group_norm_nhwc_bwd_one_pass_kernelI11Bf16IOBf16WLi64ELi40ELi640EEv26Group_norm_nhwc_bwd_params --------------------------
	.section	.nv.constant0._Z35group_norm_nhwc_bwd_one_pass_kernelI11Bf16IOBf16WLi64ELi40ELi640EEv26Group_norm_nhwc_bwd_params,"a",@progbits
	.sectionflags	@""
	.align	4
.nv.constant0._Z35group_norm_nhwc_bwd_one_pass_kernelI11Bf16IOBf16WLi64ELi40ELi640EEv26Group_norm_nhwc_bwd_params:
	.zero		1080


//--------------------- .nv.constant0._Z35group_norm_nhwc_bwd_one_pass_kernelI11Bf16IOBf16WLi128ELi40ELi640EEv26Group_norm_nhwc_bwd_params --------------------------
	.section	.nv.constant0._Z35group_norm_nhwc_bwd_one_pass_kernelI11Bf16IOBf16WLi128ELi40ELi640EEv26Group_norm_nhwc_bwd_params,"a",@progbits
	.sectionflags	@""
	.align	4
.nv.constant0._Z35group_norm_nhwc_bwd_one_pass_kernelI11Bf16IOBf16WLi128ELi40ELi640EEv26Group_norm_nhwc_bwd_params:
	.zero		1080


//--------------------- .nv.constant0._Z35group_norm_nhwc_bwd_one_pass_kernelI11Bf16IOBf16WLi256ELi40ELi640EEv26Group_norm_nhwc_bwd_params --------------------------
	.section	.nv.constant0._Z35group_norm_nhwc_bwd_one_pass_kernelI11Bf16IOBf16WLi256ELi40ELi640EEv26Group_norm_nhwc_bwd_params,"a",@progbits
	.sectionflags	@""
	.align	4
.nv.constant0._Z35group_norm_nhwc_bwd_one_pass_kernelI11Bf16IOBf16WLi256ELi40ELi640EEv26Group_norm_nhwc_bwd_params:
	.zero		1080


//--------------------- .nv.constant0._Z35group_norm_nhwc_bwd_one_pass_kernelI11Bf16IOBf16WLi512ELi40ELi640EEv26Group_norm_nhwc_bwd_params --------------------------
	.section	.nv.constant0._Z35group_norm_nhwc_bwd_one_pass_kernelI11Bf16IOBf16WLi512ELi40ELi640EEv26Group_norm_nhwc_bwd_params,"a",@progbits
	.sectionflags	@""
	.align	4
.nv.constant0._Z35group_norm_nhwc_bwd_one_pass_kernelI11Bf16IOBf16WLi512ELi40ELi640EEv26Group_norm_nhwc_bwd_params:
	.zero		1080


//--------------------- .nv.constant0._Z35group_norm_nhwc_bwd_one_pass_kernelI11Bf16IOFp16WLi64ELi40ELi640EEv26Group_norm_nhwc_bwd_params --------------------------
	.section	.nv.constant0._Z35group_norm_nhwc_bwd_one_pass_kernelI11Bf16IOFp16WLi64ELi40ELi640EEv26Group_norm_nhwc_bwd_params,"a",@progbits
	.sectionflags	@""
	.align	4
.nv.constant0._Z35group_norm_nhwc_bwd_one_pass_kernelI11Bf16IOFp16WLi64ELi40ELi640EEv26Group_norm_nhwc_bwd_params:
	.zero		1080


//--------------------- .nv.constant0._Z35group_norm_nhwc_bwd_one_pass_kernelI11Bf16IOFp16WLi128ELi40ELi640EEv26Group_norm_nhwc_bwd_params --------------------------
	.section	.nv.constant0._Z35group_norm_nhwc_bwd_one_pass_kernelI11Bf16IOFp16WLi128ELi40ELi640EEv26Group_norm_nhwc_bwd_params,"a",@progbits
	.sectionflags	@""
	.align	4
.nv.constant0._Z35group_norm_nhwc_bwd_one_pass_kernelI11Bf16IOFp16WLi128ELi40ELi640EEv26Group_norm_nhwc_bwd_params:
	.zero		1080


//--------------------- .nv.constant0._Z35group_norm_nhwc_bwd_one_pass_kernelI11Bf16IOFp16WLi256ELi40ELi640EEv26Group_norm_nhwc_bwd_params --------------------------
	.section	.nv.constant0._Z35group_norm_nhwc_bwd_one_pass_kernelI11Bf16IOFp16WLi256ELi40ELi640EEv26Group_norm_nhwc_bwd_params,"a",@progbits
	.sectionflags	@""
	.align	4
.nv.constant0._Z35group_norm_nhwc_bwd_one_pass_kernelI11Bf16IOFp16WLi256ELi40ELi640EEv26Group_norm_nhwc_bwd_params:
	.zero		1080


//--------------------- .nv.constant0._Z35group_norm_nhwc_bwd_one_pass_kernelI11Bf16IOFp16WLi512ELi40ELi640EEv26Group_norm_nhwc_bwd_params --------------------------
	.section	.nv.constant0._Z35group_norm_nhwc_bwd_one_pass_kernelI11Bf16IOFp16WLi512ELi40ELi640EEv26Group_norm_nhwc_bwd_params,"a",@progbits
	.sectionflags	@""
	.align	4
.nv.constant0._Z35group_norm_nhwc_bwd_one_pass_kernelI11Bf16IOFp16WLi512ELi40ELi640EEv26Group_norm_nhwc_bwd_params:
	.zero		1080


//--------------------- .nv.constant0._Z35group_norm_nhwc_bwd_one_pass_kernelI11Fp16IOFp32WLi64ELi40ELi640EEv26Group_norm_nhwc_bwd_params --------------------------
	.section	.nv.constant0._Z35group_norm_nhwc_bwd_one_pass_kernelI11Fp16IOFp32WLi64ELi40ELi640EEv26Group_norm_nhwc_bwd_params,"a",@progbits
	.sectionflags	@""
	.align	4
.nv.constant0._Z35group_norm_nhwc_bwd_one_pass_kernelI11Fp16IOFp32WLi64ELi40ELi640EEv26Group_norm_nhwc_bwd_params:
	.zero		1080


//--------------------- .nv.constant0._Z35group_norm_nhwc_bwd_one_pass_kernelI11Fp16IOFp32WLi128ELi40ELi640EEv26Group_norm_nhwc_bwd_params --------------------------
	.section	.nv.constant0._Z35group_norm_nhwc_bwd_one_pass_kernelI11Fp16IOFp32WLi128ELi40ELi640EEv26Group_norm_nhwc_bwd_params,"a",@progbits
	.sectionflags	@""
	.align	4
.nv.constant0._Z35group_norm_nhwc_bwd_one_pass_kernelI11Fp16IOFp32WLi128ELi40ELi640EEv26Group_norm_nhwc_bwd_params:
	.zero		1080


//--------------------- .nv.constant0._Z35group_norm_nhwc_bwd_one_pass_kernelI11Fp16IOFp32WLi256ELi40ELi640EEv26Group_norm_nhwc_bwd_params --------------------------
	.section	.nv.constant0._Z35group_norm_nhwc_bwd_one_pass_kernelI11Fp16IOFp32WLi256ELi40ELi640EEv26Group_norm_nhwc_bwd_params,"a",@progbits
	.sectionflags	@""
	.align	4
.nv.constant0._Z35group_norm_nhwc_bwd_one_pass_kernelI11Fp16IOFp32WLi256ELi40ELi640EEv26Group_norm_nhwc_bwd_params:
	.zero		1080


//--------------------- .nv.constant0._Z35group_norm_nhwc_bwd_one_pass_kernelI11Fp16IOFp32WLi512ELi40ELi640EEv26Group_norm_nhwc_bwd_params --------------------------
	.section	.nv.constant0._Z35group_norm_nhwc_bwd_one_pass_kernelI11Fp16IOFp32WLi512ELi40ELi640EEv26Group_norm_nhwc_bwd_params,"a",@progbits
	.sectionflags	@""
	.align	4
.nv.constant0._Z35group_norm_nhwc_bwd_one_pass_kernelI11Fp16IOFp32WLi512ELi40ELi640EEv26Group_norm_nhwc_bwd_params:
	.zero		1080


//--------------------- .nv.constant0._Z35group_norm_nhwc_bwd_one_pass_kernelI11Fp16IOBf16WLi64ELi40ELi640EEv26Group_norm_nhwc_bwd_params --------------------------
	.section	.nv.constant0._Z35group_norm_nhwc_bwd_one_pass_kernelI11Fp16IOBf16WLi64ELi40ELi640EEv26Group_norm_nhwc_bwd_params,"a",@progbits
	.sectionflags	@""
	.align	4
.nv.constant0._Z35group_norm_nhwc_bwd_one_pass_kernelI11Fp16IOBf16WLi64ELi40ELi640EEv26Group_norm_nhwc_bwd_params:
	.zero		1080


//--------------------- .nv.constant0._Z35group_norm_nhwc_bwd_one_pass_kernelI11Fp16IOBf16WLi128ELi40ELi640EEv26Group_norm_nhwc_bwd_params --------------------------
	.section	.nv.constant0._Z35group_norm_nhwc_bwd_one_pass_kernelI11Fp16IOBf16WLi128ELi40ELi640EEv26Group_norm_nhwc_bwd_params,"a",@progbits
	.sectionflags	@""
	.align	4
.nv.constant0._Z35group_norm_nhwc_bwd_one_pass_kernelI11Fp16IOBf16WLi128ELi40ELi640EEv26Group_norm_nhwc_bwd_params:
	.zero		1080


//--------------------- .nv.constant0._Z35group_norm_nhwc_bwd_one_pass_kernelI11Fp16IOBf16WLi256ELi40ELi640EEv26Group_norm_nhwc_bwd_params --------------------------
	.section	.nv.constant0._Z35group_norm_nhwc_bwd_one_pass_kernelI11Fp16IOBf16WLi256ELi40ELi640EEv26Group_norm_nhwc_bwd_params,"a",@progbits
	.sectionflags	@""
	.align	4
.nv.constant0._Z35group_norm_nhwc_bwd_one_pass_kernelI11Fp16IOBf16WLi256ELi40ELi640EEv26Group_norm_nhwc_bwd_params:
	.zero		1080


//--------------------- .nv.constant0._Z35group_norm_nhwc_bwd_one_pass_kernelI11Fp16IOBf16WLi512ELi40ELi640EEv26Group_norm_nhwc_bwd_params --------------------------
	.section	.nv.constant0._Z35group_norm_nhwc_bwd_one_pass_kernelI11Fp16IOBf16WLi512ELi40ELi640EEv26Group_norm_nhwc_bwd_params,"a",@progbits
	.sectionflags	@""
	.align	4
.nv.constant0._Z35group_norm_nhwc_bwd_one_pass_kernelI11Fp16IOBf16WLi512ELi40ELi640EEv26Group_norm_nhwc_bwd_params:
	.zero		1080


//--------------------- .nv.constant0._Z35group_norm_nhwc_bwd_one_pass_kernelI11Fp16IOFp16WLi64ELi40ELi640EEv26Group_norm_nhwc_bwd_params --------------------------
	.section	.nv.constant0._Z35group_norm_nhwc_bwd_one_pass_kernelI11Fp16IOFp16WLi64ELi40ELi640EEv26Group_norm_nhwc_bwd_params,"a",@progbits
	.sectionflags	@""
	.align	4
.nv.constant0._Z35group_norm_nhwc_bwd_one_pass_kernelI11Fp16IOFp16WLi64ELi40ELi640EEv26Group_norm_nhwc_bwd_params:
	.zero		1080


//--------------------- .nv.constant0._Z35group_norm_nhwc_bwd_one_pass_kernelI11Fp16IOFp16WLi128ELi40ELi640EEv26Group_norm_nhwc_bwd_params --------------------------
	.section	.nv.constant0._Z35group_norm_nhwc_bwd_one_pass_kernelI11Fp16IOFp16WLi128ELi40ELi640EEv26Group_norm_nhwc_bwd_params,"a",@progbits
	.sectionflags	@""
	.align	4
.nv.constant0._Z35group_norm_nhwc_bwd_one_pass_kernelI11Fp16IOFp16WLi128ELi40ELi640EEv26Group_norm_nhwc_bwd_params:
	.zero		1080


//--------------------- .nv.constant0._Z35group_norm_nhwc_bwd_one_pass_kernelI11Fp16IOFp16WLi256ELi40ELi640EEv26Group_norm_nhwc_bwd_params --------------------------
	.section	.nv.constant0._Z35group_norm_nhwc_bwd_one_pass_kernelI11Fp16IOFp16WLi256ELi40ELi640EEv26Group_norm_nhwc_bwd_params,"a",@progbits
	.sectionflags	@""
	.align	4
.nv.constant0._Z35group_norm_nhwc_bwd_one_pass_kernelI11Fp16IOFp16WLi256ELi40ELi640EEv26Group_norm_nhwc_bwd_params:
	.zero		1080


//--------------------- .nv.constant0._Z35group_norm_nhwc_bwd_one_pass_kernelI11Fp16IOFp16WLi512ELi40ELi640EEv26Group_norm_nhwc_bwd_params --------------------------
	.section	.nv.constant0._Z35group_norm_nhwc_bwd_one_pass_kernelI11Fp16IOFp16WLi512ELi40ELi640EEv26Group_norm_nhwc_bwd_params,"a",@progbits
	.sectionflags	@""
	.align	4
.nv.constant0._Z35group_norm_nhwc_bwd_one_pass_kernelI11Fp16IOFp16WLi512ELi40ELi640EEv26Group_norm_nhwc_bwd_params:
	.zero		1080


//--------------------- .nv.constant0._Z35group_norm_nhwc_bwd_one_pass_kernelI11Fp32IOFp32WLi64ELi40ELi640EEv26Group_norm_nhwc_bwd_params --------------------------
	.section	.nv.constant0._Z35group_norm_nhwc_bwd_one_pass_kernelI11Fp32IOFp32WLi64ELi40ELi640EEv26Group_norm_nhwc_bwd_params,"a",@progbits
	.sectionflags	@""
	.align	4
.nv.constant0._Z35group_norm_nhwc_bwd_one_pass_kernelI11Fp32IOFp32WLi64ELi40ELi640EEv26Group_norm_nhwc_bwd_params:
	.zero		1080


//--------------------- .nv.constant0._Z35group_norm_nhwc_bwd_one_pass_kernelI11Fp32IOFp32WLi128ELi40ELi640EEv26Group_norm_nhwc_bwd_params --------------------------
	.section	.nv.constant0._Z35group_norm_nhwc_bwd_one_pass_kernelI11Fp32IOFp32WLi128ELi40ELi640EEv26Group_norm_nhwc_bwd_params,"a",@progbits
	.sectionflags	@""
	.align	4
.nv.constant0._Z35group_norm_nhwc_bwd_one_pass_kernelI11Fp32IOFp32WLi128ELi40ELi640EEv26Group_norm_nhwc_bwd_params:
	.zero		1080


//--------------------- .nv.constant0._Z35group_norm_nhwc_bwd_one_pass_kernelI11Fp32IOFp32WLi256ELi40ELi640EEv26Group_norm_nhwc_bwd_params --------------------------
	.section	.nv.constant0._Z35group_norm_nhwc_bwd_one_pass_kernelI11Fp32IOFp32WLi256ELi40ELi640EEv26Group_norm_nhwc_bwd_params,"a",@progbits
	.sectionflags	@""
	.align	4
.nv.constant0._Z35group_norm_nhwc_bwd_one_pass_kernelI11Fp32IOFp32WLi256ELi40ELi640EEv26Group_norm_nhwc_bwd_params:
	.zero		1080


//--------------------- .nv.constant0._Z35group_norm_nhwc_bwd_one_pass_kernelI11Fp32IOFp32WLi512ELi40ELi640EEv26Group_norm_nhwc_bwd_params --------------------------
	.section	.nv.constant0._Z35group_norm_nhwc_bwd_one_pass_kernelI11Fp32IOFp32WLi512ELi40ELi640EEv26Group_norm_nhwc_bwd_params,"a",@progbits
	.sectionflags	@""
	.align	4
.nv.constant0._Z35group_norm_nhwc_bwd_one_pass_kernelI11Fp32IOFp32WLi512ELi40ELi640EEv26Group_norm_nhwc_bwd_params:
	.zero		1080


//--------------------- .nv.constant0._Z35group_norm_nhwc_bwd_one_pass_kernelI11Fp32IOBf16WLi64ELi40ELi640EEv26Group_norm_nhwc_bwd_params --------------------------
	.section	.nv.constant0._Z35group_norm_nhwc_bwd_one_pass_kernelI11Fp32IOBf16WLi64ELi40ELi640EEv26Group_norm_nhwc_bwd_params,"a",@progbits
	.sectionflags	@""
	.align	4
.nv.constant0._Z35group_norm_nhwc_bwd_one_pass_kernelI11Fp32IOBf16WLi64ELi40ELi640EEv26Group_norm_nhwc_bwd_params:
	.zero		1080


//--------------------- .nv.constant0._Z35group_norm_nhwc_bwd_one_pass_kernelI11Fp32IOBf16WLi128ELi40ELi640EEv26Group_norm_nhwc_bwd_params --------------------------
	.section	.nv.constant0._Z35group_norm_nhwc_bwd_one_pass_kernelI11Fp32IOBf16WLi128ELi40ELi640EEv26Group_norm_nhwc_bwd_params,"a",@progbits
	.sectionflags	@""
	.align	4
.nv.constant0._Z35group_norm_nhwc_bwd_one_pass_kernelI11Fp32IOBf16WLi128ELi40ELi640EEv26Group_norm_nhwc_bwd_params:
	.zero		1080


//--------------------- .nv.constant0._Z35group_norm_nhwc_bwd_one_pass_kernelI11Fp32IOBf16WLi256ELi40ELi640EEv26Group_norm_nhwc_bwd_params --------------------------
	.section	.nv.constant0._Z35group_norm_nhwc_bwd_one_pass_kernelI11Fp32IOBf16WLi256ELi40ELi640EEv26Group_norm_nhwc_bwd_params,"a",@progbits
	.sectionflags	@""
	.align	4
.nv.constant0._Z35group_norm_nhwc_bwd_one_pass_kernelI11Fp32IOBf16WLi256ELi40ELi640EEv26Group_norm_nhwc_bwd_params:
	.zero		1080


//--------------------- .nv.constant0._Z35group_norm_nhwc_bwd_one_pass_kernelI11Fp32IOBf16WLi512ELi40ELi640EEv26Group_norm_nhwc_bwd_params --------------------------
	.section	.nv.constant0._Z35group_norm_nhwc_bwd_one_pass_kernelI11Fp32IOBf16WLi512ELi40ELi640EEv26Group_norm_nhwc_bwd_params,"a",@progbits
	.sectionflags	@""
	.align	4
.nv.constant0._Z35group_norm_nhwc_bwd_one_pass_kernelI11Fp32IOBf16WLi512ELi40ELi640EEv26Group_norm_nhwc_bwd_params:
	.zero		1080


//--------------------- .nv.constant0._Z35group_norm_nhwc_bwd_one_pass_kernelI11Fp32IOFp16WLi64ELi40ELi640EEv26Group_norm_nhwc_bwd_params --------------------------
	.section	.nv.constant0._Z35group_norm_nhwc_bwd_one_pass_kernelI11Fp32IOFp16WLi64ELi40ELi640EEv26Group_norm_nhwc_bwd_params,"a",@progbits
	.sectionflags	@""
	.align	4
.nv.constant0._Z35group_norm_nhwc_bwd_one_pass_kernelI11Fp32IOFp16WLi64ELi40ELi640EEv26Group_norm_nhwc_bwd_params:
	.zero		1080


//--------------------- .nv.constant0._Z35group_norm_nhwc_bwd_one_pass_kernelI11Fp32IOFp16WLi128ELi40ELi640EEv26Group_norm_nhwc_bwd_params --------------------------
	.section	.nv.constant0._Z35group_norm_nhwc_bwd_one_pass_kernelI11Fp32IOFp16WLi128ELi40ELi640EEv26Group_norm_nhwc_bwd_params,"a",@progbits
	.sectionflags	@""
	.align	4
.nv.constant0._Z35group_norm_nhwc_bwd_one_pass_kernelI11Fp32IOFp16WLi128ELi40ELi640EEv26Group_norm_nhwc_bwd_params:
	.zero		1080


//--------------------- .nv.constant0._Z35group_norm_nhwc_bwd_one_pass_kernelI11Fp32IOFp16WLi256ELi40ELi640EEv26Group_norm_nhwc_bwd_params --------------------------
	.section	.nv.constant0._Z35group_norm_nhwc_bwd_one_pass_kernelI11Fp32IOFp16WLi256ELi40ELi640EEv26Group_norm_nhwc_bwd_params,"a",@progbits
	.sectionflags	@""
	.align	4
.nv.constant0._Z35group_norm_nhwc_bwd_one_pass_kernelI11Fp32IOFp16WLi256ELi40ELi640EEv26Group_norm_nhwc_bwd_params:
	.zero		1080


//--------------------- .nv.constant0._Z35group_norm_nhwc_bwd_one_pass_kernelI11Fp32IOFp16WLi512ELi40ELi640EEv26Group_norm_nhwc_bwd_params --------------------------
	.section	.nv.constant0._Z35group_norm_nhwc_bwd_one_pass_kernelI11Fp32IOFp16WLi512ELi40ELi640EEv26Group_norm_nhwc_bwd_params,"a",@progbits
	.sectionflags	@""
	.align	4
.nv.constant0._Z35group_norm_nhwc_bwd_one_pass_kernelI11Fp32IOFp16WLi512ELi40ELi640EEv26Group_norm_nhwc_bwd_params:
	.zero		1080


//--------------------- .nv.constant0._Z35group_norm_nhwc_fwd_one_pass_kernelI11Bf16IOFp32WLi64ELi40ELi640EEv26Group_norm_nhwc_fwd_params --------------------------
	.section	.nv.constant0._Z35group_norm_nhwc_fwd_one_pass_kernelI11Bf16IOFp32WLi64ELi40ELi640EEv26Group_norm_nhwc_fwd_params,"a",@progbits
	.sectionflags	@""
	.align	4
.nv.constant0._Z35group_norm_nhwc_fwd_one_pass_kernelI11Bf16IOFp32WLi64ELi40ELi640EEv26Group_norm_nhwc_fwd_params:
	.zero		1056


//--------------------- .nv.constant0._Z35group_norm_nhwc_fwd_one_pass_kernelI11Bf16IOFp32WLi128ELi40ELi640EEv26Group_norm_nhwc_fwd_params --------------------------
	.section	.nv.constant0._Z35group_norm_nhwc_fwd_one_pass_kernelI11Bf16IOFp32WLi128ELi40ELi640EEv26Group_norm_nhwc_fwd_params,"a",@progbits
	.sectionflags	@""
	.align	4
.nv.constant0._Z35group_norm_nhwc_fwd_one_pass_kernelI11Bf16IOFp32WLi128ELi40ELi640EEv26Group_norm_nhwc_fwd_params:
	.zero		1056


//--------------------- .nv.constant0._Z35group_norm_nhwc_fwd_one_pass_kernelI11Bf16IOFp32WLi256ELi40ELi640EEv26Group_norm_nhwc_fwd_params --------------------------
	.section	.nv.constant0._Z35group_norm_nhwc_fwd_one_pass_kernelI11Bf16IOFp32WLi256ELi40ELi640EEv26Group_norm_nhwc_fwd_params,"a",@progbits
	.sectionflags	@""
	.align	4
.nv.constant0._Z35group_norm_nhwc_fwd_one_pass_kernelI11Bf16IOFp32WLi256ELi40ELi640EEv26Group_norm_nhwc_fwd_params:
	.zero		1056


//--------------------- .nv.constant0._Z35group_norm_nhwc_fwd_one_pass_kernelI11Bf16IOFp32WLi512ELi40ELi640EEv26Group_norm_nhwc_fwd_params --------------------------
	.section	.nv.constant0._Z35group_norm_nhwc_fwd_one_pass_kernelI11Bf16IOFp32WLi512ELi40ELi640EEv26Group_norm_nhwc_fwd_params,"a",@progbits
	.sectionflags	@""
	.align	4
.nv.constant0._Z35group_norm_nhwc_fwd_one_pass_kernelI11Bf16IOFp32WLi512ELi40ELi640EEv26Group_norm_nhwc_fwd_params:
	.zero		1056


//--------------------- .nv.constant0._Z35group_norm_nhwc_fwd_one_pass_kernelI11Bf16IOBf16WLi64ELi40ELi640EEv26Group_norm_nhwc_fwd_params --------------------------
	.section	.nv.constant0._Z35group_norm_nhwc_fwd_one_pass_kernelI11Bf16IOBf16WLi64ELi40ELi640EEv26Group_norm_nhwc_fwd_params,"a",@progbits
	.sectionflags	@""
	.align	4
.nv.constant0._Z35group_norm_nhwc_fwd_one_pass_kernelI11Bf16IOBf16WLi64ELi40ELi640EEv26Group_norm_nhwc_fwd_params:
	.zero		1056


//--------------------- .nv.constant0._Z35group_norm_nhwc_fwd_one_pass_kernelI11Bf16IOBf16WLi128ELi40ELi640EEv26Group_norm_nhwc_fwd_params --------------------------
	.section	.nv.constant0._Z35group_norm_nhwc_fwd_one_pass_kernelI11Bf16IOBf16WLi128ELi40ELi640EEv26Group_norm_nhwc_fwd_params,"a",@progbits
	.sectionflags	@""
	.align	4
.nv.constant0._Z35group_norm_nhwc_fwd_one_pass_kernelI11Bf16IOBf16WLi128ELi40ELi640EEv26Group_norm_nhwc_fwd_params:
	.zero		1056


//--------------------- .nv.constant0._Z35group_norm_nhwc_fwd_one_pass_kernelI11Bf16IOBf16WLi256ELi40ELi640EEv26Group_norm_nhwc_fwd_params --------------------------
	.section	.nv.constant0._Z35group_norm_nhwc_fwd_one_pass_kernelI11Bf16IOBf16WLi256ELi40ELi640EEv26Group_norm_nhwc_fwd_params,"a",@progbits
	.sectionflags	@""
	.align	4
.nv.constant0._Z35group_norm_nhwc_fwd_one_pass_kernelI11Bf16IOBf16WLi256ELi40ELi640EEv26Group_norm_nhwc_fwd_params:
	.zero		1056


//--------------------- .nv.constant0._Z35group_norm_nhwc_fwd_one_pass_kernelI11Bf16IOBf16WLi512ELi40ELi640EEv26Group_norm_nhwc_fwd_params --------------------------
	.section	.nv.constant0._Z35group_norm_nhwc_fwd_one_pass_kernelI11Bf16IOBf16WLi512ELi40ELi640EEv26Group_norm_nhwc_fwd_params,"a",@progbits
	.sectionflags	@""
	.align	4
.nv.constant0._Z35group_norm_nhwc_fwd_one_pass_kernelI11Bf16IOBf16WLi512ELi40ELi640EEv26Group_norm_nhwc_fwd_params:
	.zero		1056


//--------------------- .nv.constant0._Z35group_norm_nhwc_fwd_one_pass_kernelI11Bf16IOFp16WLi64ELi40ELi640EEv26Group_norm_nhwc_fwd_params --------------------------
	.section	.nv.constant0._Z35group_norm_nhwc_fwd_one_pass_kernelI11Bf16IOFp16WLi64ELi40ELi640EEv26Group_norm_nhwc_fwd_params,"a",@progbits
	.sectionflags	@""
	.align	4
.nv.constant0._Z35group_norm_nhwc_fwd_one_pass_kernelI11Bf16IOFp16WLi64ELi40ELi640EEv26Group_norm_nhwc_fwd_params:
	.zero		1056


//--------------------- .nv.constant0._Z35group_norm_nhwc_fwd_one_pass_kernelI11Bf16IOFp16WLi128ELi40ELi640EEv26Group_norm_nhwc_fwd_params --------------------------
	.section	.nv.constant0._Z35group_norm_nhwc_fwd_one_pass_kernelI11Bf16IOFp16WLi128ELi40ELi640EEv26Group_norm_nhwc_fwd_params,"a",@progbits
	.sectionflags	@""
	.align	4
.nv.constant0._Z35group_norm_nhwc_fwd_one_pass_kernelI11Bf16IOFp16WLi128ELi40ELi640EEv26Group_norm_nhwc_fwd_params:
	.zero		1056


//--------------------- .nv.constant0._Z35group_norm_nhwc_fwd_one_pass_kernelI11Bf16IOFp16WLi256ELi40ELi640EEv26Group_norm_nhwc_fwd_params --------------------------
	.section	.nv.constant0._Z35group_norm_nhwc_fwd_one_pass_kernelI11Bf16IOFp16WLi256ELi40ELi640EEv26Group_norm_nhwc_fwd_params,"a",@progbits
	.sectionflags	@""
	.align	4
.nv.constant0._Z35group_norm_nhwc_fwd_one_pass_kernelI11Bf16IOFp16WLi256ELi40ELi640EEv26Group_norm_nhwc_fwd_params:
	.zero		1056


//--------------------- .nv.constant0._Z35group_norm_nhwc_fwd_one_pass_kernelI11Bf16IOFp16WLi512ELi40ELi640EEv26Group_norm_nhwc_fwd_params --------------------------
	.section	.nv.constant0._Z35group_norm_nhwc_fwd_one_pass_kernelI11Bf16IOFp16WLi512ELi40ELi640EEv26Group_norm_nhwc_fwd_params,"a",@progbits
	.sectionflags	@""
	.align	4
.nv.constant0._Z35group_norm_nhwc_fwd_one_pass_kernelI11Bf16IOFp16WLi512ELi40ELi640EEv26Group_norm_nhwc_fwd_params:
	.zero		1056


//--------------------- .nv.constant0._Z35group_norm_nhwc_fwd_one_pass_kernelI11Fp16IOFp32WLi64ELi40ELi640EEv26Group_norm_nhwc_fwd_params --------------------------
	.section	.nv.constant0._Z35group_norm_nhwc_fwd_one_pass_kernelI11Fp16IOFp32WLi64ELi40ELi640EEv26Group_norm_nhwc_fwd_params,"a",@progbits
	.sectionflags	@""
	.align	4
.nv.constant0._Z35group_norm_nhwc_fwd_one_pass_kernelI11Fp16IOFp32WLi64ELi40ELi640EEv26Group_norm_nhwc_fwd_params:
	.zero		1056


//--------------------- .nv.constant0._Z35group_norm_nhwc_fwd_one_pass_kernelI11Fp16IOFp32WLi128ELi40ELi640EEv26Group_norm_nhwc_fwd_params --------------------------
	.section	.nv.constant0._Z35group_norm_nhwc_fwd_one_pass_kernelI11Fp16IOFp32WLi128ELi40ELi640EEv26Group_norm_nhwc_fwd_params,"a",@progbits
	.sectionflags	@""
	.align	4
.nv.constant0._Z35group_norm_nhwc_fwd_one_pass_kernelI11Fp16IOFp32WLi128ELi40ELi640EEv26Group_norm_nhwc_fwd_params:
	.zero		1056


//--------------------- .nv.constant0._Z35group_norm_nhwc_fwd_one_pass_kernelI11Fp16IOFp32WLi256ELi40ELi640EEv26Group_norm_nhwc_fwd_params --------------------------
	.section	.nv.constant0._Z35group_norm_nhwc_fwd_one_pass_kernelI11Fp16IOFp32WLi256ELi40ELi640EEv26Group_norm_nhwc_fwd_params,"a",@progbits
	.sectionflags	@""
	.align	4
.nv.constant0._Z35group_norm_nhwc_fwd_one_pass_kernelI11Fp16IOFp32WLi256ELi40ELi640EEv26Group_norm_nhwc_fwd_params:
	.zero		1056


//--------------------- .nv.constant0._Z35group_norm_nhwc_fwd_one_pass_kernelI11Fp16IOFp32WLi512ELi40ELi640EEv26Group_norm_nhwc_fwd_params --------------------------
	.section	.nv.constant0._Z35group_norm_nhwc_fwd_one_pass_kernelI11Fp16IOFp32WLi512ELi40ELi640EEv26Group_norm_nhwc_fwd_params,"a",@progbits
	.sectionflags	@""
	.align	4
.nv.constant0._Z35group_norm_nhwc_fwd_one_pass_kernelI11Fp16IOFp32WLi512ELi40ELi640EEv26Group_norm_nhwc_fwd_params:
	.zero		1056


//--------------------- .nv.constant0._Z35group_norm_nhwc_fwd_one_pass_kernelI11Fp16IOBf16WLi64ELi40ELi640EEv26Group_norm_nhwc_fwd_params --------------------------
	.section	.nv.constant0._Z35group_norm_nhwc_fwd_one_pass_kernelI11Fp16IOBf16WLi64ELi40ELi640EEv26Group_norm_nhwc_fwd_params,"a",@progbits
	.sectionflags	@""
	.align	4
.nv.constant0._Z35group_norm_nhwc_fwd_one_pass_kernelI11Fp16IOBf16WLi64ELi40ELi640EEv26Group_norm_nhwc_fwd_params:
	.zero		1056


//--------------------- .nv.constant0._Z35group_norm_nhwc_fwd_one_pass_kernelI11Fp16IOBf16WLi128ELi40ELi640EEv26Group_norm_nhwc_fwd_params --------------------------
	.section	.nv.constant0._Z35group_norm_nhwc_fwd_one_pass_kernelI11Fp16IOBf16WLi128ELi40ELi640EEv26Group_norm_nhwc_fwd_params,"a",@progbits
	.sectionflags	@""
	.align	4
.nv.constant0._Z35group_norm_nhwc_fwd_one_pass_kernelI11Fp16IOBf16WLi128ELi40ELi640EEv26Group_norm_nhwc_fwd_params:
	.zero		1056


//--------------------- .nv.constant0._Z35group_norm_nhwc_fwd_one_pass_kernelI11Fp16IOBf16WLi256ELi40ELi640EEv26Group_norm_nhwc_fwd_params --------------------------
	.section	.nv.constant0._Z35group_norm_nhwc_fwd_one_pass_kernelI11Fp16IOBf16WLi256ELi40ELi640EEv26Group_norm_nhwc_fwd_params,"a",@progbits
	.sectionflags	@""
	.align	4
.nv.constant0._Z35group_norm_nhwc_fwd_one_pass_kernelI11Fp16IOBf16WLi256ELi40ELi640EEv26Group_norm_nhwc_fwd_params:
	.zero		1056


//--------------------- .nv.constant0._Z35group_norm_nhwc_fwd_one_pass_kernelI11Fp16IOBf16WLi512ELi40ELi640EEv26Group_norm_nhwc_fwd_params --------------------------
	.section	.nv.constant0._Z35group_norm_nhwc_fwd_one_pass_kernelI11Fp16IOBf16WLi512ELi40ELi640EEv26Group_norm_nhwc_fwd_params,"a",@progbits
	.sectionflags	@""
	.align	4
.nv.constant0._Z35group_norm_nhwc_fwd_one_pass_kernelI11Fp16IOBf16WLi512ELi40ELi640EEv26Group_norm_nhwc_fwd_params:
	.zero		1056


//--------------------- .nv.constant0._Z35group_norm_nhwc_fwd_one_pass_kernelI11Fp16IOFp16WLi64ELi40ELi640EEv26Group_norm_nhwc_fwd_params --------------------------
	.section	.nv.constant0._Z35group_norm_nhwc_fwd_one_pass_kernelI11Fp16IOFp16WLi64ELi40ELi640EEv26Group_norm_nhwc_fwd_params,"a",@progbits
	.sectionflags	@""
	.align	4
.nv.constant0._Z35group_norm_nhwc_fwd_one_pass_kernelI11Fp16IOFp16WLi64ELi40ELi640EEv26Group_norm_nhwc_fwd_params:
	.zero		1056


//--------------------- .nv.constant0._Z35group_norm_nhwc_fwd_one_pass_kernelI11Fp16IOFp16WLi128ELi40ELi640EEv26Group_norm_nhwc_fwd_params --------------------------
	.section	.nv.constant0._Z35group_norm_nhwc_fwd_one_pass_kernelI11Fp16IOFp16WLi128ELi40ELi640EEv26Group_norm_nhwc_fwd_params,"a",@progbits
	.sectionflags	@""
	.align	4
.nv.constant0._Z35group_norm_nhwc_fwd_one_pass_kernelI11Fp16IOFp16WLi128ELi40ELi640EEv26Group_norm_nhwc_fwd_params:
	.zero		1056


//--------------------- .nv.constant0._Z35group_norm_nhwc_fwd_one_pass_kernelI11Fp16IOFp16WLi256ELi40ELi640EEv26Group_norm_nhwc_fwd_params --------------------------
	.section	.nv.constant0._Z35group_norm_nhwc_fwd_one_pass_kernelI11Fp16IOFp16WLi256ELi40ELi640EEv26Group_norm_nhwc_fwd_params,"a",@progbits
	.sectionflags	@""
	.align	4
.nv.constant0._Z35group_norm_nhwc_fwd_one_pass_kernelI11Fp16IOFp16WLi256ELi40ELi640EEv26Group_norm_nhwc_fwd_params:
	.zero		1056


//--------------------- .nv.constant0._Z35group_norm_nhwc_fwd_one_pass_kernelI11Fp16IOFp16WLi512ELi40ELi640EEv26Group_norm_nhwc_fwd_params --------------------------
	.section	.nv.constant0._Z35group_norm_nhwc_fwd_one_pass_kernelI11Fp16IOFp16WLi512ELi40ELi640EEv26Group_norm_nhwc_fwd_params,"a",@progbits
	.sectionflags	@""
	.align	4
.nv.constant0._Z35group_norm_nhwc_fwd_one_pass_kernelI11Fp16IOFp16WLi512ELi40ELi640EEv26Group_norm_nhwc_fwd_params:
	.zero		1056


//--------------------- .nv.constant0._Z35group_norm_nhwc_fwd_one_pass_kernelI11Fp32IOFp32WLi64ELi40ELi640EEv26Group_norm_nhwc_fwd_params --------------------------
	.section	.nv.constant0._Z35group_norm_nhwc_fwd_one_pass_kernelI11Fp32IOFp32WLi64ELi40ELi640EEv26Group_norm_nhwc_fwd_params,"a",@progbits
	.sectionflags	@""
	.align	4
.nv.constant0._Z35group_norm_nhwc_fwd_one_pass_kernelI11Fp32IOFp32WLi64ELi40ELi640EEv26Group_norm_nhwc_fwd_params:
	.zero		1056


//--------------------- .nv.constant0._Z35group_norm_nhwc_fwd_one_pass_kernelI11Fp32IOFp32WLi128ELi40ELi640EEv26Group_norm_nhwc_fwd_params --------------------------
	.section	.nv.constant0._Z35group_norm_nhwc_fwd_one_pass_kernelI11Fp32IOFp32WLi128ELi40ELi640EEv26Group_norm_nhwc_fwd_params,"a",@progbits
	.sectionflags	@""
	.align	4
.nv.constant0._Z35group_norm_nhwc_fwd_one_pass_kernelI11Fp32IOFp32WLi128ELi40ELi640EEv26Group_norm_nhwc_fwd_params:
	.zero		1056


//--------------------- .nv.constant0._Z35group_norm_nhwc_fwd_one_pass_kernelI11Fp32IOFp32WLi256ELi40ELi640EEv26Group_norm_nhwc_fwd_params --------------------------
	.section	.nv.constant0._Z35group_norm_nhwc_fwd_one_pass_kernelI11Fp32IOFp32WLi256ELi40ELi640EEv26Group_norm_nhwc_fwd_params,"a",@progbits
	.sectionflags	@""
	.align	4
.nv.constant0._Z35group_norm_nhwc_fwd_one_pass_kernelI11Fp32IOFp32WLi256ELi40ELi640EEv26Group_norm_nhwc_fwd_params:
	.zero		1056


//--------------------- .nv.constant0._Z35group_norm_nhwc_fwd_one_pass_kernelI11Fp32IOFp32WLi512ELi40ELi640EEv26Group_norm_nhwc_fwd_params --------------------------
	.section	.nv.constant0._Z35group_norm_nhwc_fwd_one_pass_kernelI11Fp32IOFp32WLi512ELi40ELi640EEv26Group_norm_nhwc_fwd_params,"a",@progbits
	.sectionflags	@""
	.align	4
.nv.constant0._Z35group_norm_nhwc_fwd_one_pass_kernelI11Fp32IOFp32WLi512ELi40ELi640EEv26Group_norm_nhwc_fwd_params:
	.zero		1056


//--------------------- .nv.constant0._Z35group_norm_nhwc_fwd_one_pass_kernelI11Fp32IOBf16WLi64ELi40ELi640EEv26Group_norm_nhwc_fwd_params --------------------------
	.section	.nv.constant0._Z35group_norm_nhwc_fwd_one_pass_kernelI11Fp32IOBf16WLi64ELi40ELi640EEv26Group_norm_nhwc_fwd_params,"a",@progbits
	.sectionflags	@""
	.align	4
.nv.constant0._Z35group_norm_nhwc_fwd_one_pass_kernelI11Fp32IOBf16WLi64ELi40ELi640EEv26Group_norm_nhwc_fwd_params:
	.zero		1056


//--------------------- .nv.constant0._Z35group_norm_nhwc_fwd_one_pass_kernelI11Fp32IOBf16WLi128ELi40ELi640EEv26Group_norm_nhwc_fwd_params --------------------------
	.section	.nv.constant0._Z35group_norm_nhwc_fwd_one_pass_kernelI11Fp32IOBf16WLi128ELi40ELi640EEv26Group_norm_nhwc_fwd_params,"a",@progbits
	.sectionflags	@""
	.align	4
.nv.constant0._Z35group_norm_nhwc_fwd_one_pass_kernelI11Fp32IOBf16WLi128ELi40ELi640EEv26Group_norm_nhwc_fwd_params:
	.zero		1056


//--------------------- .nv.constant0._Z35group_norm_nhwc_fwd_one_pass_kernelI11Fp32IOBf16WLi256ELi40ELi640EEv26Group_norm_nhwc_fwd_params --------------------------
	.section	.nv.constant0._Z35group_norm_nhwc_fwd_one_pass_kernelI11Fp32IOBf16WLi256ELi40ELi640EEv26Group_norm_nhwc_fwd_params,"a",@progbits
	.sectionflags	@""
	.align	4
.nv.constant0._Z35group_norm_nhwc_fwd_one_pass_kernelI11Fp32IOBf16WLi256ELi40ELi640EEv26Group_norm_nhwc_fwd_params:
	.zero		1056


//--------------------- .nv.constant0._Z35group_norm_nhwc_fwd_one_pass_kernelI11Fp32IOBf16WLi512ELi40ELi640EEv26Group_norm_nhwc_fwd_params --------------------------
	.section	.nv.constant0._Z35group_norm_nhwc_fwd_one_pass_kernelI11Fp32IOBf16WLi512ELi40ELi640EEv26Group_norm_nhwc_fwd_params,"a",@progbits
	.sectionflags	@""
	.align	4
.nv.constant0._Z35group_norm_nhwc_fwd_one_pass_kernelI11Fp32IOBf16WLi512ELi40ELi640EEv26Group_norm_nhwc_fwd_params:
	.zero		1056


//--------------------- .nv.constant0._Z35group_norm_nhwc_fwd_one_pass_kernelI11Fp32IOFp16WLi64ELi40ELi640EEv26Group_norm_nhwc_fwd_params --------------------------
	.section	.nv.constant0._Z35group_norm_nhwc_fwd_one_pass_kernelI11Fp32IOFp16WLi64ELi40ELi640EEv26Group_norm_nhwc_fwd_params,"a",@progbits
	.sectionflags	@""
	.align	4
.nv.constant0._Z35group_norm_nhwc_fwd_one_pass_kernelI11Fp32IOFp16WLi64ELi40ELi640EEv26Group_norm_nhwc_fwd_params:
	.zero		1056


//--------------------- .nv.constant0._Z35group_norm_nhwc_fwd_one_pass_kernelI11Fp32IOFp16WLi128ELi40ELi640EEv26Group_norm_nhwc_fwd_params --------------------------
	.section	.nv.constant0._Z35group_norm_nhwc_fwd_one_pass_kernelI11Fp32IOFp16WLi128ELi40ELi640EEv26Group_norm_nhwc_fwd_params,"a",@progbits
	.sectionflags	@""
	.align	4
.nv.constant0._Z35group_norm_nhwc_fwd_one_pass_kernelI11Fp32IOFp16WLi128ELi40ELi640EEv26Group_norm_nhwc_fwd_params:
	.zero		1056


//--------------------- .nv.constant0._Z35group_norm_nhwc_fwd_one_pass_kernelI11Fp32IOFp16WLi256ELi40ELi640EEv26Group_norm_nhwc_fwd_params --------------------------
	.section	.nv.constant0._Z35group_norm_nhwc_fwd_one_pass_kernelI11Fp32IOFp16WLi256ELi40ELi640EEv26Group_norm_nhwc_fwd_params,"a",@progbits
	.sectionflags	@""
	.align	4
.nv.constant0._Z35group_norm_nhwc_fwd_one_pass_kernelI11Fp32IOFp16WLi256ELi40ELi640EEv26Group_norm_nhwc_fwd_params:
	.zero		1056


//--------------------- .nv.constant0._Z35group_norm_nhwc_fwd_one_pass_kernelI11Fp32IOFp16WLi512ELi40ELi640EEv26Group_norm_nhwc_fwd_params --------------------------
	.section	.nv.constant0._Z35group_norm_nhwc_fwd_one_pass_kernelI11Fp32IOFp16WLi512ELi40ELi640EEv26Group_norm_nhwc_fwd_params,"a",@progbits
	.sectionflags	@""
	.align	4
.nv.constant0._Z35group_norm_nhwc_fwd_one_pass_kernelI11Fp32IOFp16WLi512ELi40ELi640EEv26Group_norm_nhwc_fwd_params:
	.zero		1056


//--------------------- SYMBOLS --------------------------

	.type		.nv.reservedSmem.offset0,@object
	.size		.nv.reservedSmem.offset0,0x4
	.type		.nv.reservedSmem.cap,@object
	.size		.nv.reservedSmem.cap,0x4
